	.target	sm_90a

	.elftype	@"ET_EXEC"


//--------------------- .note.nv.tkinfo           --------------------------
	.section	.note.nv.tkinfo,"",@"SHT_NOTE"
	.sectionflags	@"SHF_NOTE_NV_TKINFO"
	.tkinfo
        /*0018*/ 	.word	0x00000002
        /*0030*/ 	.string	""
        /*0030*/ 	.string	"ptxas"
        /*0030*/ 	.string	"Cuda compilation tools, release 13.0, V13.0.88"
        /*0030*/ 	.string	"Build cuda_13.0.r13.0/compiler.36424714_0"
        /*0030*/ 	.string	"-arch sm_90a -m 64 "



//--------------------- .note.nv.cuinfo           --------------------------
	.section	.note.nv.cuinfo,"",@"SHT_NOTE"
	.sectionflags	@"SHF_NOTE_NV_CUINFO"
        /*0018*/ 	.short	0x0002
        /*001a*/ 	.short	0x005a
        /*001c*/ 	.short	0x0082
	.zero		2


//--------------------- .nv.info                  --------------------------
	.section	.nv.info,"",@"SHT_CUDA_INFO"
	.align	4


	//----- nvinfo : EIATTR_REGCOUNT
	.align		4
        /*0000*/ 	.byte	0x04, 0x2f
        /*0002*/ 	.short	(.L_22 - .L_21)
	.align		4
.L_21:
        /*0004*/ 	.word	index@(_ZN7cutlass13device_kernelIN5flash11enable_sm90INS1_16FlashAttnFwdSm90INS1_25CollectiveMainloopFwdSm90ILi2EN4cute5tupleIJNS5_1CILi1EEES8_S8_EEENS6_IJNS7_ILi128EEESA_SA_EEELi128ENS_10bfloat16_tEfNS_4arch4Sm90ELb1ELb0ELb1ELb1ELb0ELb1ELb0ELb1ELb1ELb1ELb0ELb0EEENS1_21CollectiveEpilogueFwdISB_S9_SC_SE_Li256ELb1ELb1ELb0ELb0EEENS1_36VarlenDynamicPersistentTileSchedulerILi128ELi128ELi256ELi128ELb0ELb1ELb1ELb1ELb1ELb1EEEEEEEEEvNT_6ParamsE)
        /*0008*/ 	.word	0x000000a8


	//----- nvinfo : EIATTR_FRAME_SIZE
	.align		4
.L_22:
        /*000c*/ 	.byte	0x04, 0x11
        /*000e*/ 	.short	(.L_24 - .L_23)
	.align		4
.L_23:
        /*0010*/ 	.word	index@(_ZN7cutlass13device_kernelIN5flash11enable_sm90INS1_16FlashAttnFwdSm90INS1_25CollectiveMainloopFwdSm90ILi2EN4cute5tupleIJNS5_1CILi1EEES8_S8_EEENS6_IJNS7_ILi128EEESA_SA_EEELi128ENS_10bfloat16_tEfNS_4arch4Sm90ELb1ELb0ELb1ELb1ELb0ELb1ELb0ELb1ELb1ELb1ELb0ELb0EEENS1_21CollectiveEpilogueFwdISB_S9_SC_SE_Li256ELb1ELb1ELb0ELb0EEENS1_36VarlenDynamicPersistentTileSchedulerILi128ELi128ELi256ELi128ELb0ELb1ELb1ELb1ELb1ELb1EEEEEEEEEvNT_6ParamsE)
        /*0014*/ 	.word	0x00000060


	//----- nvinfo : EIATTR_REGCOUNT
	.align		4
.L_24:
        /*0018*/ 	.byte	0x04, 0x2f
        /*001a*/ 	.short	(.L_26 - .L_25)
	.align		4
.L_25:
        /*001c*/ 	.word	index@(_ZN7cutlass13device_kernelIN5flash11enable_sm90INS1_16FlashAttnFwdSm90INS1_25CollectiveMainloopFwdSm90ILi2EN4cute5tupleIJNS5_1CILi1EEES8_S8_EEENS6_IJNS7_ILi128EEESA_SA_EEELi128ENS_10bfloat16_tEfNS_4arch4Sm90ELb1ELb0ELb1ELb1ELb0ELb0ELb0ELb1ELb1ELb1ELb0ELb0EEENS1_21CollectiveEpilogueFwdISB_S9_SC_SE_Li256ELb1ELb1ELb0ELb0EEENS1_36VarlenDynamicPersistentTileSchedulerILi128ELi128ELi256ELi128ELb0ELb1ELb1ELb1ELb1ELb1EEEEEEEEEvNT_6ParamsE)
        /*0020*/ 	.word	0x000000a8


	//----- nvinfo : EIATTR_FRAME_SIZE
	.align		4
.L_26:
        /*0024*/ 	.byte	0x04, 0x11
        /*0026*/ 	.short	(.L_28 - .L_27)
	.align		4
.L_27:
        /*0028*/ 	.word	index@(_ZN7cutlass13device_kernelIN5flash11enable_sm90INS1_16FlashAttnFwdSm90INS1_25CollectiveMainloopFwdSm90ILi2EN4cute5tupleIJNS5_1CILi1EEES8_S8_EEENS6_IJNS7_ILi128EEESA_SA_EEELi128ENS_10bfloat16_tEfNS_4arch4Sm90ELb1ELb0ELb1ELb1ELb0ELb0ELb0ELb1ELb1ELb1ELb0ELb0EEENS1_21CollectiveEpilogueFwdISB_S9_SC_SE_Li256ELb1ELb1ELb0ELb0EEENS1_36VarlenDynamicPersistentTileSchedulerILi128ELi128ELi256ELi128ELb0ELb1ELb1ELb1ELb1ELb1EEEEEEEEEvNT_6ParamsE)
        /*002c*/ 	.word	0x00000058


	//----- nvinfo : EIATTR_REGCOUNT
	.align		4
.L_28:
        /*0030*/ 	.byte	0x04, 0x2f
        /*0032*/ 	.short	(.L_30 - .L_29)
	.align		4
.L_29:
        /*0034*/ 	.word	index@(_ZN7cutlass13device_kernelIN5flash11enable_sm90INS1_16FlashAttnFwdSm90INS1_25CollectiveMainloopFwdSm90ILi2EN4cute5tupleIJNS5_1CILi1EEES8_S8_EEENS6_IJNS7_ILi128EEESA_SA_EEELi128ENS_10bfloat16_tEfNS_4arch4Sm90ELb1ELb0ELb1ELb0ELb0ELb0ELb0ELb1ELb1ELb1ELb0ELb0EEENS1_21CollectiveEpilogueFwdISB_S9_SC_SE_Li256ELb0ELb1ELb0ELb0EEENS1_30DynamicPersistentTileSchedulerILi256ELi128ELb0ELb1ELb1EEEEEEEEEvNT_6ParamsE)
        /*0038*/ 	.word	0x000000a8


	//----- nvinfo : EIATTR_FRAME_SIZE
	.align		4
.L_30:
        /*003c*/ 	.byte	0x04, 0x11
        /*003e*/ 	.short	(.L_32 - .L_31)
	.align		4
.L_31:
        /*0040*/ 	.word	index@(_ZN7cutlass13device_kernelIN5flash11enable_sm90INS1_16FlashAttnFwdSm90INS1_25CollectiveMainloopFwdSm90ILi2EN4cute5tupleIJNS5_1CILi1EEES8_S8_EEENS6_IJNS7_ILi128EEESA_SA_EEELi128ENS_10bfloat16_tEfNS_4arch4Sm90ELb1ELb0ELb1ELb0ELb0ELb0ELb0ELb1ELb1ELb1ELb0ELb0EEENS1_21CollectiveEpilogueFwdISB_S9_SC_SE_Li256ELb0ELb1ELb0ELb0EEENS1_30DynamicPersistentTileSchedulerILi256ELi128ELb0ELb1ELb1EEEEEEEEEvNT_6ParamsE)
        /*0044*/ 	.word	0x00000028


	//----- nvinfo : EIATTR_REGCOUNT
	.align		4
.L_32:
        /*0048*/ 	.byte	0x04, 0x2f
        /*004a*/ 	.short	(.L_34 - .L_33)
	.align		4
.L_33:
        /*004c*/ 	.word	index@(_ZN7cutlass13device_kernelIN5flash11enable_sm90INS1_16FlashAttnFwdSm90INS1_25CollectiveMainloopFwdSm90ILi2EN4cute5tupleIJNS5_1CILi1EEES8_S8_EEENS6_IJNS7_ILi128EEESA_SA_EEELi128ENS_10bfloat16_tEfNS_4arch4Sm90ELb0ELb1ELb1ELb1ELb0ELb1ELb0ELb1ELb1ELb1ELb0ELb0EEENS1_21CollectiveEpilogueFwdISB_S9_SC_SE_Li256ELb1ELb1ELb0ELb0EEENS1_36VarlenDynamicPersistentTileSchedulerILi128ELi128ELi256ELi128ELb0ELb1ELb1ELb1ELb0ELb1EEEEEEEEEvNT_6ParamsE)
        /*0050*/ 	.word	0x000000a8


	//----- nvinfo : EIATTR_FRAME_SIZE
	.align		4
.L_34:
        /*0054*/ 	.byte	0x04, 0x11
        /*0056*/ 	.short	(.L_36 - .L_35)
	.align		4
.L_35:
        /*0058*/ 	.word	index@(_ZN7cutlass13device_kernelIN5flash11enable_sm90INS1_16FlashAttnFwdSm90INS1_25CollectiveMainloopFwdSm90ILi2EN4cute5tupleIJNS5_1CILi1EEES8_S8_EEENS6_IJNS7_ILi128EEESA_SA_EEELi128ENS_10bfloat16_tEfNS_4arch4Sm90ELb0ELb1ELb1ELb1ELb0ELb1ELb0ELb1ELb1ELb1ELb0ELb0EEENS1_21CollectiveEpilogueFwdISB_S9_SC_SE_Li256ELb1ELb1ELb0ELb0EEENS1_36VarlenDynamicPersistentTileSchedulerILi128ELi128ELi256ELi128ELb0ELb1ELb1ELb1ELb0ELb1EEEEEEEEEvNT_6ParamsE)
        /*005c*/ 	.word	0x00000058


	//----- nvinfo : EIATTR_REGCOUNT
	.align		4
.L_36:
        /*0060*/ 	.byte	0x04, 0x2f
        /*0062*/ 	.short	(.L_38 - .L_37)
	.align		4
.L_37:
        /*0064*/ 	.word	index@(_ZN7cutlass13device_kernelIN5flash11enable_sm90INS1_16FlashAttnFwdSm90INS1_25CollectiveMainloopFwdSm90ILi2EN4cute5tupleIJNS5_1CILi1EEES8_S8_EEENS6_IJNS7_ILi128EEESA_SA_EEELi128ENS_10bfloat16_tEfNS_4arch4Sm90ELb0ELb1ELb1ELb1ELb0ELb0ELb0ELb1ELb1ELb1ELb0ELb0EEENS1_21CollectiveEpilogueFwdISB_S9_SC_SE_Li256ELb1ELb1ELb0ELb0EEENS1_36VarlenDynamicPersistentTileSchedulerILi128ELi128ELi256ELi128ELb0ELb1ELb1ELb1ELb0ELb1EEEEEEEEEvNT_6ParamsE)
        /*0068*/ 	.word	0x000000a8


	//----- nvinfo : EIATTR_FRAME_SIZE
	.align		4
.L_38:
        /*006c*/ 	.byte	0x04, 0x11
        /*006e*/ 	.short	(.L_40 - .L_39)
	.align		4
.L_39:
        /*0070*/ 	.word	index@(_ZN7cutlass13device_kernelIN5flash11enable_sm90INS1_16FlashAttnFwdSm90INS1_25CollectiveMainloopFwdSm90ILi2EN4cute5tupleIJNS5_1CILi1EEES8_S8_EEENS6_IJNS7_ILi128EEESA_SA_EEELi128ENS_10bfloat16_tEfNS_4arch4Sm90ELb0ELb1ELb1ELb1ELb0ELb0ELb0ELb1ELb1ELb1ELb0ELb0EEENS1_21CollectiveEpilogueFwdISB_S9_SC_SE_Li256ELb1ELb1ELb0ELb0EEENS1_36VarlenDynamicPersistentTileSchedulerILi128ELi128ELi256ELi128ELb0ELb1ELb1ELb1ELb0ELb1EEEEEEEEEvNT_6ParamsE)
        /*0074*/ 	.word	0x00000048


	//----- nvinfo : EIATTR_REGCOUNT
	.align		4
.L_40:
        /*0078*/ 	.byte	0x04, 0x2f
        /*007a*/ 	.short	(.L_42 - .L_41)
	.align		4
.L_41:
        /*007c*/ 	.word	index@(_ZN7cutlass13device_kernelIN5flash11enable_sm90INS1_16FlashAttnFwdSm90INS1_25CollectiveMainloopFwdSm90ILi2EN4cute5tupleIJNS5_1CILi1EEES8_S8_EEENS6_IJNS7_ILi128EEESA_SA_EEELi128ENS_10bfloat16_tEfNS_4arch4Sm90ELb0ELb1ELb1ELb0ELb0ELb0ELb0ELb1ELb1ELb1ELb0ELb0EEENS1_21CollectiveEpilogueFwdISB_S9_SC_SE_Li256ELb0ELb1ELb0ELb0EEENS1_30DynamicPersistentTileSchedulerILi256ELi128ELb0ELb1ELb1EEEEEEEEEvNT_6ParamsE)
        /*0080*/ 	.word	0x000000a8


	//----- nvinfo : EIATTR_FRAME_SIZE
	.align		4
.L_42:
        /*0084*/ 	.byte	0x04, 0x11
        /*0086*/ 	.short	(.L_44 - .L_43)
	.align		4
.L_43:
        /*0088*/ 	.word	index@(_ZN7cutlass13device_kernelIN5flash11enable_sm90INS1_16FlashAttnFwdSm90INS1_25CollectiveMainloopFwdSm90ILi2EN4cute5tupleIJNS5_1CILi1EEES8_S8_EEENS6_IJNS7_ILi128EEESA_SA_EEELi128ENS_10bfloat16_tEfNS_4arch4Sm90ELb0ELb1ELb1ELb0ELb0ELb0ELb0ELb1ELb1ELb1ELb0ELb0EEENS1_21CollectiveEpilogueFwdISB_S9_SC_SE_Li256ELb0ELb1ELb0ELb0EEENS1_30DynamicPersistentTileSchedulerILi256ELi128ELb0ELb1ELb1EEEEEEEEEvNT_6ParamsE)
        /*008c*/ 	.word	0x00000020


	//----- nvinfo : EIATTR_REGCOUNT
	.align		4
.L_44:
        /*0090*/ 	.byte	0x04, 0x2f
        /*0092*/ 	.short	(.L_46 - .L_45)
	.align		4
.L_45:
        /*0094*/ 	.word	index@(_ZN7cutlass13device_kernelIN5flash11enable_sm90INS1_16FlashAttnFwdSm90INS1_25CollectiveMainloopFwdSm90ILi2EN4cute5tupleIJNS5_1CILi1EEES8_S8_EEENS6_IJNS7_ILi128EEENS7_ILi176EEESA_EEELi128ENS_10bfloat16_tEfNS_4arch4Sm90ELb0ELb0ELb1ELb1ELb0ELb1ELb0ELb1ELb1ELb1ELb0ELb0EEENS1_21CollectiveEpilogueFwdINS6_IJSA_SA_SB_EEES9_SD_SF_Li256ELb1ELb1ELb0ELb0EEENS1_36VarlenDynamicPersistentTileSchedulerILi128ELi176ELi256ELi128ELb0ELb1ELb1ELb0ELb1ELb1EEEEEEEEEvNT_6ParamsE)
        /*0098*/ 	.word	0x000000a8


	//----- nvinfo : EIATTR_FRAME_SIZE
	.align		4
.L_46:
        /*009c*/ 	.byte	0x04, 0x11
        /*009e*/ 	.short	(.L_48 - .L_47)
	.align		4
.L_47:
        /*00a0*/ 	.word	index@(_ZN7cutlass13device_kernelIN5flash11enable_sm90INS1_16FlashAttnFwdSm90INS1_25CollectiveMainloopFwdSm90ILi2EN4cute5tupleIJNS5_1CILi1EEES8_S8_EEENS6_IJNS7_ILi128EEENS7_ILi176EEESA_EEELi128ENS_10bfloat16_tEfNS_4arch4Sm90ELb0ELb0ELb1ELb1ELb0ELb1ELb0ELb1ELb1ELb1ELb0ELb0EEENS1_21CollectiveEpilogueFwdINS6_IJSA_SA_SB_EEES9_SD_SF_Li256ELb1ELb1ELb0ELb0EEENS1_36VarlenDynamicPersistentTileSchedulerILi128ELi176ELi256ELi128ELb0ELb1ELb1ELb0ELb1ELb1EEEEEEEEEvNT_6ParamsE)
        /*00a4*/ 	.word	0x00000090


	//----- nvinfo : EIATTR_REGCOUNT
	.align		4
.L_48:
        /*00a8*/ 	.byte	0x04, 0x2f
        /*00aa*/ 	.short	(.L_50 - .L_49)
	.align		4
.L_49:
        /*00ac*/ 	.word	index@(_ZN7cutlass13device_kernelIN5flash11enable_sm90INS1_16FlashAttnFwdSm90INS1_25CollectiveMainloopFwdSm90ILi2EN4cute5tupleIJNS5_1CILi1EEES8_S8_EEENS6_IJNS7_ILi128EEENS7_ILi176EEESA_EEELi128ENS_10bfloat16_tEfNS_4arch4Sm90ELb0ELb0ELb1ELb1ELb0ELb0ELb0ELb1ELb1ELb1ELb0ELb0EEENS1_21CollectiveEpilogueFwdINS6_IJSA_SA_SB_EEES9_SD_SF_Li256ELb1ELb1ELb0ELb0EEENS1_36VarlenDynamicPersistentTileSchedulerILi128ELi176ELi256ELi128ELb0ELb1ELb1ELb0ELb1ELb1EEEEEEEEEvNT_6ParamsE)
        /*00b0*/ 	.word	0x000000a8


	//----- nvinfo : EIATTR_FRAME_SIZE
	.align		4
.L_50:
        /*00b4*/ 	.byte	0x04, 0x11
        /*00b6*/ 	.short	(.L_52 - .L_51)
	.align		4
.L_51:
        /*00b8*/ 	.word	index@(_ZN7cutlass13device_kernelIN5flash11enable_sm90INS1_16FlashAttnFwdSm90INS1_25CollectiveMainloopFwdSm90ILi2EN4cute5tupleIJNS5_1CILi1EEES8_S8_EEENS6_IJNS7_ILi128EEENS7_ILi176EEESA_EEELi128ENS_10bfloat16_tEfNS_4arch4Sm90ELb0ELb0ELb1ELb1ELb0ELb0ELb0ELb1ELb1ELb1ELb0ELb0EEENS1_21CollectiveEpilogueFwdINS6_IJSA_SA_SB_EEES9_SD_SF_Li256ELb1ELb1ELb0ELb0EEENS1_36VarlenDynamicPersistentTileSchedulerILi128ELi176ELi256ELi128ELb0ELb1ELb1ELb0ELb1ELb1EEEEEEEEEvNT_6ParamsE)
        /*00bc*/ 	.word	0x00000060


	//----- nvinfo : EIATTR_REGCOUNT
	.align		4
.L_52:
        /*00c0*/ 	.byte	0x04, 0x2f
        /*00c2*/ 	.short	(.L_54 - .L_53)
	.align		4
.L_53:
        /*00c4*/ 	.word	index@(_ZN7cutlass13device_kernelIN5flash11enable_sm90INS1_16FlashAttnFwdSm90INS1_25CollectiveMainloopFwdSm90ILi2EN4cute5tupleIJNS5_1CILi2EEENS7_ILi1EEES9_EEENS6_IJNS7_ILi128EEENS7_ILi176EEESB_EEELi128ENS_10bfloat16_tEfNS_4arch4Sm90ELb0ELb0ELb1ELb0ELb0ELb0ELb0ELb1ELb1ELb1ELb0ELb0EEENS1_21CollectiveEpilogueFwdINS6_IJSB_SB_SC_EEESA_SE_SG_Li256ELb0ELb1ELb0ELb0EEENS1_29StaticPersistentTileSchedulerILb0EEEEEEEEEvNT_6ParamsE)
        /*00c8*/ 	.word	0x000000a8


	//----- nvinfo : EIATTR_FRAME_SIZE
	.align		4
.L_54:
        /*00cc*/ 	.byte	0x04, 0x11
        /*00ce*/ 	.short	(.L_56 - .L_55)
	.align		4
.L_55:
        /*00d0*/ 	.word	index@(_ZN7cutlass13device_kernelIN5flash11enable_sm90INS1_16FlashAttnFwdSm90INS1_25CollectiveMainloopFwdSm90ILi2EN4cute5tupleIJNS5_1CILi2EEENS7_ILi1EEES9_EEENS6_IJNS7_ILi128EEENS7_ILi176EEESB_EEELi128ENS_10bfloat16_tEfNS_4arch4Sm90ELb0ELb0ELb1ELb0ELb0ELb0ELb0ELb1ELb1ELb1ELb0ELb0EEENS1_21CollectiveEpilogueFwdINS6_IJSB_SB_SC_EEESA_SE_SG_Li256ELb0ELb1ELb0ELb0EEENS1_29StaticPersistentTileSchedulerILb0EEEEEEEEEvNT_6ParamsE)
        /*00d4*/ 	.word	0x00000038


	//----- nvinfo : EIATTR_REGCOUNT
	.align		4
.L_56:
        /*00d8*/ 	.byte	0x04, 0x2f
        /*00da*/ 	.short	(.L_58 - .L_57)
	.align		4
.L_57:
        /*00dc*/ 	.word	index@(_ZN7cutlass13device_kernelIN5flash11enable_sm90INS1_16FlashAttnFwdSm90INS1_25CollectiveMainloopFwdSm90ILi2EN4cute5tupleIJNS5_1CILi1EEES8_S8_EEENS6_IJNS7_ILi128EEENS7_ILi176EEESA_EEELi128ENS_10bfloat16_tEfNS_4arch4Sm90ELb0ELb0ELb1ELb0ELb0ELb0ELb0ELb1ELb1ELb1ELb0ELb0EEENS1_21CollectiveEpilogueFwdINS6_IJSA_SA_SB_EEES9_SD_SF_Li256ELb0ELb1ELb0ELb0EEENS1_29StaticPersistentTileSchedulerILb0EEEEEEEEEvNT_6ParamsE)
        /*00e0*/ 	.word	0x000000a8


	//----- nvinfo : EIATTR_FRAME_SIZE
	.align		4
.L_58:
        /*00e4*/ 	.byte	0x04, 0x11
        /*00e6*/ 	.short	(.L_60 - .L_59)
	.align		4
.L_59:
        /*00e8*/ 	.word	index@(_ZN7cutlass13device_kernelIN5flash11enable_sm90INS1_16FlashAttnFwdSm90INS1_25CollectiveMainloopFwdSm90ILi2EN4cute5tupleIJNS5_1CILi1EEES8_S8_EEENS6_IJNS7_ILi128EEENS7_ILi176EEESA_EEELi128ENS_10bfloat16_tEfNS_4arch4Sm90ELb0ELb0ELb1ELb0ELb0ELb0ELb0ELb1ELb1ELb1ELb0ELb0EEENS1_21CollectiveEpilogueFwdINS6_IJSA_SA_SB_EEES9_SD_SF_Li256ELb0ELb1ELb0ELb0EEENS1_29StaticPersistentTileSchedulerILb0EEEEEEEEEvNT_6ParamsE)
        /*00ec*/ 	.word	0x00000038


	//----- nvinfo : EIATTR_MIN_STACK_SIZE
	.align		4
.L_60:
        /*00f0*/ 	.byte	0x04, 0x12
        /*00f2*/ 	.short	(.L_62 - .L_61)
	.align		4
.L_61:
        /*00f4*/ 	.word	index@(_ZN7cutlass13device_kernelIN5flash11enable_sm90INS1_16FlashAttnFwdSm90INS1_25CollectiveMainloopFwdSm90ILi2EN4cute5tupleIJNS5_1CILi1EEES8_S8_EEENS6_IJNS7_ILi128EEENS7_ILi176EEESA_EEELi128ENS_10bfloat16_tEfNS_4arch4Sm90ELb0ELb0ELb1ELb0ELb0ELb0ELb0ELb1ELb1ELb1ELb0ELb0EEENS1_21CollectiveEpilogueFwdINS6_IJSA_SA_SB_EEES9_SD_SF_Li256ELb0ELb1ELb0ELb0EEENS1_29StaticPersistentTileSchedulerILb0EEEEEEEEEvNT_6ParamsE)
        /*00f8*/ 	.word	0x00000038


	//----- nvinfo : EIATTR_MIN_STACK_SIZE
	.align		4
.L_62:
        /*00fc*/ 	.byte	0x04, 0x12
        /*00fe*/ 	.short	(.L_64 - .L_63)
	.align		4
.L_63:
        /*0100*/ 	.word	index@(_ZN7cutlass13device_kernelIN5flash11enable_sm90INS1_16FlashAttnFwdSm90INS1_25CollectiveMainloopFwdSm90ILi2EN4cute5tupleIJNS5_1CILi2EEENS7_ILi1EEES9_EEENS6_IJNS7_ILi128EEENS7_ILi176EEESB_EEELi128ENS_10bfloat16_tEfNS_4arch4Sm90ELb0ELb0ELb1ELb0ELb0ELb0ELb0ELb1ELb1ELb1ELb0ELb0EEENS1_21CollectiveEpilogueFwdINS6_IJSB_SB_SC_EEESA_SE_SG_Li256ELb0ELb1ELb0ELb0EEENS1_29StaticPersistentTileSchedulerILb0EEEEEEEEEvNT_6ParamsE)
        /*0104*/ 	.word	0x00000038


	//----- nvinfo : EIATTR_MIN_STACK_SIZE
	.align		4
.L_64:
        /*0108*/ 	.byte	0x04, 0x12
        /*010a*/ 	.short	(.L_66 - .L_65)
	.align		4
.L_65:
        /*010c*/ 	.word	index@(_ZN7cutlass13device_kernelIN5flash11enable_sm90INS1_16FlashAttnFwdSm90INS1_25CollectiveMainloopFwdSm90ILi2EN4cute5tupleIJNS5_1CILi1EEES8_S8_EEENS6_IJNS7_ILi128EEENS7_ILi176EEESA_EEELi128ENS_10bfloat16_tEfNS_4arch4Sm90ELb0ELb0ELb1ELb1ELb0ELb0ELb0ELb1ELb1ELb1ELb0ELb0EEENS1_21CollectiveEpilogueFwdINS6_IJSA_SA_SB_EEES9_SD_SF_Li256ELb1ELb1ELb0ELb0EEENS1_36VarlenDynamicPersistentTileSchedulerILi128ELi176ELi256ELi128ELb0ELb1ELb1ELb0ELb1ELb1EEEEEEEEEvNT_6ParamsE)
        /*0110*/ 	.word	0x00000060


	//----- nvinfo : EIATTR_MIN_STACK_SIZE
	.align		4
.L_66:
        /*0114*/ 	.byte	0x04, 0x12
        /*0116*/ 	.short	(.L_68 - .L_67)
	.align		4
.L_67:
        /*0118*/ 	.word	index@(_ZN7cutlass13device_kernelIN5flash11enable_sm90INS1_16FlashAttnFwdSm90INS1_25CollectiveMainloopFwdSm90ILi2EN4cute5tupleIJNS5_1CILi1EEES8_S8_EEENS6_IJNS7_ILi128EEENS7_ILi176EEESA_EEELi128ENS_10bfloat16_tEfNS_4arch4Sm90ELb0ELb0ELb1ELb1ELb0ELb1ELb0ELb1ELb1ELb1ELb0ELb0EEENS1_21CollectiveEpilogueFwdINS6_IJSA_SA_SB_EEES9_SD_SF_Li256ELb1ELb1ELb0ELb0EEENS1_36VarlenDynamicPersistentTileSchedulerILi128ELi176ELi256ELi128ELb0ELb1ELb1ELb0ELb1ELb1EEEEEEEEEvNT_6ParamsE)
        /*011c*/ 	.word	0x00000090


	//----- nvinfo : EIATTR_MIN_STACK_SIZE
	.align		4
.L_68:
        /*0120*/ 	.byte	0x04, 0x12
        /*0122*/ 	.short	(.L_70 - .L_69)
	.align		4
.L_69:
        /*0124*/ 	.word	index@(_ZN7cutlass13device_kernelIN5flash11enable_sm90INS1_16FlashAttnFwdSm90INS1_25CollectiveMainloopFwdSm90ILi2EN4cute5tupleIJNS5_1CILi1EEES8_S8_EEENS6_IJNS7_ILi128EEESA_SA_EEELi128ENS_10bfloat16_tEfNS_4arch4Sm90ELb0ELb1ELb1ELb0ELb0ELb0ELb0ELb1ELb1ELb1ELb0ELb0EEENS1_21CollectiveEpilogueFwdISB_S9_SC_SE_Li256ELb0ELb1ELb0ELb0EEENS1_30DynamicPersistentTileSchedulerILi256ELi128ELb0ELb1ELb1EEEEEEEEEvNT_6ParamsE)
        /*0128*/ 	.word	0x00000020


	//----- nvinfo : EIATTR_MIN_STACK_SIZE
	.align		4
.L_70:
        /*012c*/ 	.byte	0x04, 0x12
        /*012e*/ 	.short	(.L_72 - .L_71)
	.align		4
.L_71:
        /*0130*/ 	.word	index@(_ZN7cutlass13device_kernelIN5flash11enable_sm90INS1_16FlashAttnFwdSm90INS1_25CollectiveMainloopFwdSm90ILi2EN4cute5tupleIJNS5_1CILi1EEES8_S8_EEENS6_IJNS7_ILi128EEESA_SA_EEELi128ENS_10bfloat16_tEfNS_4arch4Sm90ELb0ELb1ELb1ELb1ELb0ELb0ELb0ELb1ELb1ELb1ELb0ELb0EEENS1_21CollectiveEpilogueFwdISB_S9_SC_SE_Li256ELb1ELb1ELb0ELb0EEENS1_36VarlenDynamicPersistentTileSchedulerILi128ELi128ELi256ELi128ELb0ELb1ELb1ELb1ELb0ELb1EEEEEEEEEvNT_6ParamsE)
        /*0134*/ 	.word	0x00000048


	//----- nvinfo : EIATTR_MIN_STACK_SIZE
	.align		4
.L_72:
        /*0138*/ 	.byte	0x04, 0x12
        /*013a*/ 	.short	(.L_74 - .L_73)
	.align		4
.L_73:
        /*013c*/ 	.word	index@(_ZN7cutlass13device_kernelIN5flash11enable_sm90INS1_16FlashAttnFwdSm90INS1_25CollectiveMainloopFwdSm90ILi2EN4cute5tupleIJNS5_1CILi1EEES8_S8_EEENS6_IJNS7_ILi128EEESA_SA_EEELi128ENS_10bfloat16_tEfNS_4arch4Sm90ELb0ELb1ELb1ELb1ELb0ELb1ELb0ELb1ELb1ELb1ELb0ELb0EEENS1_21CollectiveEpilogueFwdISB_S9_SC_SE_Li256ELb1ELb1ELb0ELb0EEENS1_36VarlenDynamicPersistentTileSchedulerILi128ELi128ELi256ELi128ELb0ELb1ELb1ELb1ELb0ELb1EEEEEEEEEvNT_6ParamsE)
        /*0140*/ 	.word	0x00000058


	//----- nvinfo : EIATTR_MIN_STACK_SIZE
	.align		4
.L_74:
        /*0144*/ 	.byte	0x04, 0x12
        /*0146*/ 	.short	(.L_76 - .L_75)
	.align		4
.L_75:
        /*0148*/ 	.word	index@(_ZN7cutlass13device_kernelIN5flash11enable_sm90INS1_16FlashAttnFwdSm90INS1_25CollectiveMainloopFwdSm90ILi2EN4cute5tupleIJNS5_1CILi1EEES8_S8_EEENS6_IJNS7_ILi128EEESA_SA_EEELi128ENS_10bfloat16_tEfNS_4arch4Sm90ELb1ELb0ELb1ELb0ELb0ELb0ELb0ELb1ELb1ELb1ELb0ELb0EEENS1_21CollectiveEpilogueFwdISB_S9_SC_SE_Li256ELb0ELb1ELb0ELb0EEENS1_30DynamicPersistentTileSchedulerILi256ELi128ELb0ELb1ELb1EEEEEEEEEvNT_6ParamsE)
        /*014c*/ 	.word	0x00000028


	//----- nvinfo : EIATTR_MIN_STACK_SIZE
	.align		4
.L_76:
        /*0150*/ 	.byte	0x04, 0x12
        /*0152*/ 	.short	(.L_78 - .L_77)
	.align		4
.L_77:
        /*0154*/ 	.word	index@(_ZN7cutlass13device_kernelIN5flash11enable_sm90INS1_16FlashAttnFwdSm90INS1_25CollectiveMainloopFwdSm90ILi2EN4cute5tupleIJNS5_1CILi1EEES8_S8_EEENS6_IJNS7_ILi128EEESA_SA_EEELi128ENS_10bfloat16_tEfNS_4arch4Sm90ELb1ELb0ELb1ELb1ELb0ELb0ELb0ELb1ELb1ELb1ELb0ELb0EEENS1_21CollectiveEpilogueFwdISB_S9_SC_SE_Li256ELb1ELb1ELb0ELb0EEENS1_36VarlenDynamicPersistentTileSchedulerILi128ELi128ELi256ELi128ELb0ELb1ELb1ELb1ELb1ELb1EEEEEEEEEvNT_6ParamsE)
        /*0158*/ 	.word	0x00000058


	//----- nvinfo : EIATTR_MIN_STACK_SIZE
	.align		4
.L_78:
        /*015c*/ 	.byte	0x04, 0x12
        /*015e*/ 	.short	(.L_80 - .L_79)
	.align		4
.L_79:
        /*0160*/ 	.word	index@(_ZN7cutlass13device_kernelIN5flash11enable_sm90INS1_16FlashAttnFwdSm90INS1_25CollectiveMainloopFwdSm90ILi2EN4cute5tupleIJNS5_1CILi1EEES8_S8_EEENS6_IJNS7_ILi128EEESA_SA_EEELi128ENS_10bfloat16_tEfNS_4arch4Sm90ELb1ELb0ELb1ELb1ELb0ELb1ELb0ELb1ELb1ELb1ELb0ELb0EEENS1_21CollectiveEpilogueFwdISB_S9_SC_SE_Li256ELb1ELb1ELb0ELb0EEENS1_36VarlenDynamicPersistentTileSchedulerILi128ELi128ELi256ELi128ELb0ELb1ELb1ELb1ELb1ELb1EEEEEEEEEvNT_6ParamsE)
        /*0164*/ 	.word	0x00000060
.L_80:


//--------------------- .nv.compat                --------------------------
	.section	.nv.compat,"",@"SHT_CUDA_COMPAT_INFO"
	.align	4
        /*0000*/ 	.byte	0x02, 0x09, 0x01, 0x00, 0x02, 0x02, 0x04, 0x00, 0x02, 0x05, 0x05, 0x00, 0x03, 0x07, 0x01, 0x01
        /*0010*/ 	.byte	0x02, 0x03, 0x01, 0x00, 0x02, 0x06, 0x01, 0x00, 0x04, 0x0b, 0x08, 0x00, 0x00, 0x00, 0x00, 0x00
        /*0020*/ 	.byte	0x00, 0x00, 0x00, 0x00


//--------------------- .nv.info._ZN7cutlass13device_kernelIN5flash11enable_sm90INS1_16FlashAttnFwdSm90INS1_25CollectiveMainloopFwdSm90ILi2EN4cute5tupleIJNS5_1CILi1EEES8_S8_EEENS6_IJNS7_ILi128EEENS7_ILi176EEESA_EEELi128ENS_10bfloat16_tEfNS_4arch4Sm90ELb0ELb0ELb1ELb0ELb0ELb0ELb0ELb1ELb1ELb1ELb0ELb0EEENS1_21CollectiveEpilogueFwdINS6_IJSA_SA_SB_EEES9_SD_SF_Li256ELb0ELb1ELb0ELb0EEENS1_29StaticPersistentTileSchedulerILb0EEEEEEEEEvNT_6ParamsE --------------------------
	.section	.nv.info._ZN7cutlass13device_kernelIN5flash11enable_sm90INS1_16FlashAttnFwdSm90INS1_25CollectiveMainloopFwdSm90ILi2EN4cute5tupleIJNS5_1CILi1EEES8_S8_EEENS6_IJNS7_ILi128EEENS7_ILi176EEESA_EEELi128ENS_10bfloat16_tEfNS_4arch4Sm90ELb0ELb0ELb1ELb0ELb0ELb0ELb0ELb1ELb1ELb1ELb0ELb0EEENS1_21CollectiveEpilogueFwdINS6_IJSA_SA_SB_EEES9_SD_SF_Li256ELb0ELb1ELb0ELb0EEENS1_29StaticPersistentTileSchedulerILb0EEEEEEEEEvNT_6ParamsE,"",@"SHT_CUDA_INFO"
	.sectionflags	@""
	.align	4


	//----- nvinfo : EIATTR_CUDA_API_VERSION
	.align		4
        /*0000*/ 	.byte	0x04, 0x37
        /*0002*/ 	.short	(.L_82 - .L_81)
.L_81:
        /*0004*/ 	.word	0x00000082


	//----- nvinfo : EIATTR_KPARAM_INFO
	.align		4
.L_82:
        /*0008*/ 	.byte	0x04, 0x17
        /*000a*/ 	.short	(.L_84 - .L_83)
.L_83:
        /*000c*/ 	.word	0x00000000
        /*0010*/ 	.short	0x0000
        /*0012*/ 	.short	0x0070
        /*0014*/ 	.byte	0x00, 0xf0, 0x01, 0x28


	//----- nvinfo : EIATTR_SPARSE_MMA_MASK
	.align		4
.L_84:
        /*0018*/ 	.byte	0x03, 0x50
        /*001a*/ 	.short	0x0000


	//----- nvinfo : EIATTR_MAXREG_COUNT
	.align		4
        /*001c*/ 	.byte	0x03, 0x1b
        /*001e*/ 	.short	0x00a8


	//----- nvinfo : EIATTR_NUM_BARRIERS
	.align		4
        /*0020*/ 	.byte	0x02, 0x4c
        /*0022*/ 	.byte	0x10
	.zero		1


	//----- nvinfo : EIATTR_EXTERNS
	.align		4
        /*0024*/ 	.byte	0x04, 0x0f
        /*0026*/ 	.short	(.L_86 - .L_85)


	//   ....[0]....
	.align		4
.L_85:
        /*0028*/ 	.word	index@(__assertfail)


	//----- nvinfo : EIATTR_ANNOTATIONS
	.align		4
.L_86:
        /*002c*/ 	.byte	0x04, 0x55
        /*002e*/ 	.short	(.L_88 - .L_87)


	//   ....[0]....
.L_87:
        /*0030*/ 	.word	0x00000001
        /*0034*/ 	.byte	0x20, 0x09, 0x00, 0x00, 0x01, 0x00, 0x00, 0x00, 0x10, 0x0a, 0x00, 0x00, 0x01, 0x00, 0x00, 0x00
        /* <DEDUP_REMOVED lines=30> */
        /*0224*/ 	.byte	0x20, 0x20, 0x01, 0x00


	//----- nvinfo : EIATTR_MERCURY_ISA_VERSION
	.align		4
.L_88:
        /*0228*/ 	.byte	0x03, 0x5f
        /*022a*/ 	.short	0x0101


	//----- nvinfo : EIATTR_INT_WARP_WIDE_INSTR_OFFSETS
	.align		4
        /*022c*/ 	.byte	0x04, 0x31
        /*022e*/ 	.short	(.L_90 - .L_89)


	//   ....[0]....
.L_89:
        /*0230*/ 	.word	0x00000120


	//   ....[1]....
        /*0234*/ 	.word	0x000001c0


	//   ....[2]....
        /*0238*/ 	.word	0x00000230


	//----- nvinfo : EIATTR_COOP_GROUP_MASK_REGIDS
	.align		4
.L_90:
        /*023c*/ 	.byte	0x04, 0x29
        /*023e*/ 	.short	(.L_92 - .L_91)


	//   ....[0]....
.L_91:
        /*0240*/ 	.word	0xffffffff


	//   ....[1]....
        /*0244*/ 	.word	0xffffffff


	//   ....[2]....
        /*0248*/ 	.word	0xffffffff


	//   ....[3]....
        /*024c*/ 	.word	0xffffffff


	//   ....[4]....
        /*0250*/ 	.word	0xffffffff


	//   ....[5]....
        /*0254*/ 	.word	0xffffffff


	//   ....[6]....
        /*0258*/ 	.word	0xffffffff


	//   ....[7]....
        /*025c*/ 	.word	0xffffffff


	//   ....[8]....
        /*0260*/ 	.word	0xffffffff


	//   ....[9]....
        /*0264*/ 	.word	0xffffffff


	//   ....[10]....
        /*0268*/ 	.word	0xffffffff


	//   ....[11]....
        /*026c*/ 	.word	0xffffffff


	//   ....[12]....
        /*0270*/ 	.word	0xffffffff


	//   ....[13]....
        /*0274*/ 	.word	0xffffffff


	//   ....[14]....
        /*0278*/ 	.word	0xffffffff


	//   ....[15]....
        /*027c*/ 	.word	0xffffffff


	//   ....[16]....
        /*0280*/ 	.word	0xffffffff


	//   ....[17]....
        /*0284*/ 	.word	0xffffffff


	//   ....[18]....
        /*0288*/ 	.word	0xffffffff


	//   ....[19]....
        /*028c*/ 	.word	0xffffffff


	//   ....[20]....
        /*0290*/ 	.word	0xffffffff


	//   ....[21]....
        /*0294*/ 	.word	0xffffffff


	//   ....[22]....
        /*0298*/ 	.word	0xffffffff


	//   ....[23]....
        /*029c*/ 	.word	0xffffffff


	//   ....[24]....
        /*02a0*/ 	.word	0xffffffff


	//   ....[25]....
        /*02a4*/ 	.word	0xffffffff


	//   ....[26]....
        /*02a8*/ 	.word	0xffffffff


	//   ....[27]....
        /*02ac*/ 	.word	0xffffffff


	//   ....[28]....
        /*02b0*/ 	.word	0xffffffff


	//   ....[29]....
        /*02b4*/ 	.word	0xffffffff


	//   ....[30]....
        /*02b8*/ 	.word	0xffffffff


	//   ....[31]....
        /*02bc*/ 	.word	0xffffffff


	//   ....[32]....
        /*02c0*/ 	.word	0xffffffff


	//   ....[33]....
        /*02c4*/ 	.word	0xffffffff


	//   ....[34]....
        /*02c8*/ 	.word	0xffffffff


	//   ....[35]....
        /*02cc*/ 	.word	0xffffffff


	//   ....[36]....
        /*02d0*/ 	.word	0xffffffff


	//   ....[37]....
        /*02d4*/ 	.word	0xffffffff


	//   ....[38]....
        /*02d8*/ 	.word	0xffffffff


	//   ....[39]....
        /*02dc*/ 	.word	0xffffffff


	//   ....[40]....
        /*02e0*/ 	.word	0xffffffff


	//   ....[41]....
        /*02e4*/ 	.word	0xffffffff


	//   ....[42]....
        /*02e8*/ 	.word	0xffffffff


	//   ....[43]....
        /*02ec*/ 	.word	0xffffffff


	//   ....[44]....
        /*02f0*/ 	.word	0xffffffff


	//   ....[45]....
        /*02f4*/ 	.word	0xffffffff


	//   ....[46]....
        /*02f8*/ 	.word	0xffffffff


	//   ....[47]....
        /*02fc*/ 	.word	0xffffffff


	//   ....[48]....
        /*0300*/ 	.word	0xffffffff


	//   ....[49]....
        /*0304*/ 	.word	0xffffffff


	//   ....[50]....
        /*0308*/ 	.word	0x0500000f


	//   ....[51]....
        /*030c*/ 	.word	0x0500000f


	//   ....[52]....
        /*0310*/ 	.word	0x0500000f


	//   ....[53]....
        /*0314*/ 	.word	0x0500000f


	//   ....[54]....
        /*0318*/ 	.word	0x0500000f


	//   ....[55]....
        /*031c*/ 	.word	0x0500000f


	//   ....[56]....
        /*0320*/ 	.word	0x0500000f


	//   ....[57]....
        /*0324*/ 	.word	0x0500000f


	//   ....[58]....
        /*0328*/ 	.word	0x0500000f


	//   ....[59]....
        /*032c*/ 	.word	0x0500000f


	//   ....[60]....
        /*0330*/ 	.word	0x0500000f


	//   ....[61]....
        /*0334*/ 	.word	0x0500000f


	//   ....[62]....
        /*0338*/ 	.word	0x0500000f


	//   ....[63]....
        /*033c*/ 	.word	0x0500000f


	//   ....[64]....
        /*0340*/ 	.word	0x0500000f


	//   ....[65]....
        /*0344*/ 	.word	0x0500000f


	//   ....[66]....
        /*0348*/ 	.word	0x0500000f


	//   ....[67]....
        /*034c*/ 	.word	0x0500000f


	//----- nvinfo : EIATTR_COOP_GROUP_INSTR_OFFSETS
	.align		4
.L_92:
        /*0350*/ 	.byte	0x04, 0x28
        /*0352*/ 	.short	(.L_94 - .L_93)


	//   ....[0]....
.L_93:
        /*0354*/ 	.word	0x00000060


	//   ....[1]....
        /*0358*/ 	.word	0x00000130


	//   ....[2]....
        /*035c*/ 	.word	0x000001e0


	//   ....[3]....
        /*0360*/ 	.word	0x000003a0


	//   ....[4]....
        /*0364*/ 	.word	0x00000500


	//   ....[5]....
        /*0368*/ 	.word	0x00000620


	//   ....[6]....
        /*036c*/ 	.word	0x00000780


	//   ....[7]....
        /*0370*/ 	.word	0x00000da0


	//   ....[8]....
        /*0374*/ 	.word	0x00004fe0


	//   ....[9]....
        /*0378*/ 	.word	0x00005020


	//   ....[10]....
        /*037c*/ 	.word	0x000057a0


	//   ....[11]....
        /*0380*/ 	.word	0x000057f0


	//   ....[12]....
        /*0384*/ 	.word	0x0000a3a0


	//   ....[13]....
        /*0388*/ 	.word	0x0000a3f0


	//   ....[14]....
        /*038c*/ 	.word	0x0000afc0


	//   ....[15]....
        /*0390*/ 	.word	0x0000b000


	//   ....[16]....
        /*0394*/ 	.word	0x0000c4b0


	//   ....[17]....
        /*0398*/ 	.word	0x0000c4f0


	//   ....[18]....
        /*039c*/ 	.word	0x0000c5d0


	//   ....[19]....
        /*03a0*/ 	.word	0x0000c620


	//   ....[20]....
        /*03a4*/ 	.word	0x0000d900


	//   ....[21]....
        /*03a8*/ 	.word	0x0000d930


	//   ....[22]....
        /*03ac*/ 	.word	0x0000d960


	//   ....[23]....
        /*03b0*/ 	.word	0x0000d9d0


	//   ....[24]....
        /*03b4*/ 	.word	0x0000dea0


	//   ....[25]....
        /*03b8*/ 	.word	0x0000dee0


	//   ....[26]....
        /*03bc*/ 	.word	0x0000dfc0


	//   ....[27]....
        /*03c0*/ 	.word	0x0000dfe0


	//   ....[28]....
        /*03c4*/ 	.word	0x0000e0a0


	//   ....[29]....
        /*03c8*/ 	.word	0x0000e0c0


	//   ....[30]....
        /*03cc*/ 	.word	0x0000e190


	//   ....[31]....
        /*03d0*/ 	.word	0x0000e1d0


	//   ....[32]....
        /*03d4*/ 	.word	0x0000ebe0


	//   ....[33]....
        /*03d8*/ 	.word	0x0000f610


	//   ....[34]....
        /*03dc*/ 	.word	0x0000f620


	//   ....[35]....
        /*03e0*/ 	.word	0x0000f660


	//   ....[36]....
        /*03e4*/ 	.word	0x0000f6a0


	//   ....[37]....
        /*03e8*/ 	.word	0x0000f7a0


	//   ....[38]....
        /*03ec*/ 	.word	0x0000f7b0


	//   ....[39]....
        /*03f0*/ 	.word	0x0000f830


	//   ....[40]....
        /*03f4*/ 	.word	0x0000f840


	//   ....[41]....
        /*03f8*/ 	.word	0x0000f8c0


	//   ....[42]....
        /*03fc*/ 	.word	0x0000f8d0


	//   ....[43]....
        /*0400*/ 	.word	0x0000f950


	//   ....[44]....
        /*0404*/ 	.word	0x0000f960


	//   ....[45]....
        /*0408*/ 	.word	0x0000f9e0


	//   ....[46]....
        /*040c*/ 	.word	0x0000f9f0


	//   ....[47]....
        /*0410*/ 	.word	0x0000fa00


	//   ....[48]....
        /*0414*/ 	.word	0x0000fa40


	//   ....[49]....
        /*0418*/ 	.word	0x00011f50


	//   ....[50]....
        /*041c*/ 	.word	0x00012450


	//   ....[51]....
        /*0420*/ 	.word	0x000125c0


	//   ....[52]....
        /*0424*/ 	.word	0x00012610


	//   ....[53]....
        /*0428*/ 	.word	0x000127a0


	//   ....[54]....
        /*042c*/ 	.word	0x000127f0


	//   ....[55]....
        /*0430*/ 	.word	0x00012920


	//   ....[56]....
        /*0434*/ 	.word	0x00012970


	//   ....[57]....
        /*0438*/ 	.word	0x00012a80


	//   ....[58]....
        /*043c*/ 	.word	0x00012ad0


	//   ....[59]....
        /*0440*/ 	.word	0x00012be0


	//   ....[60]....
        /*0444*/ 	.word	0x00012c30


	//   ....[61]....
        /*0448*/ 	.word	0x00012d40


	//   ....[62]....
        /*044c*/ 	.word	0x00012d90


	//   ....[63]....
        /*0450*/ 	.word	0x00012e90


	//   ....[64]....
        /*0454*/ 	.word	0x00012ee0


	//   ....[65]....
        /*0458*/ 	.word	0x00012fd0


	//   ....[66]....
        /*045c*/ 	.word	0x00013020


	//   ....[67]....
        /*0460*/ 	.word	0x000133c0


	//----- nvinfo : EIATTR_REG_RECONFIG
	.align		4
.L_94:
        /*0464*/ 	.byte	0x01, 0x54
	.zero		2


	//----- nvinfo : EIATTR_SYSCALL_OFFSETS
	.align		4
        /*0468*/ 	.byte	0x04, 0x46
        /*046a*/ 	.short	(.L_96 - .L_95)


	//   ....[0]....
.L_95:
        /*046c*/ 	.word	0x00001170


	//   ....[1]....
        /*0470*/ 	.word	0x0000e830


	//   ....[2]....
        /*0474*/ 	.word	0x0000e970


	//   ....[3]....
        /*0478*/ 	.word	0x0000ea60


	//   ....[4]....
        /*047c*/ 	.word	0x0000f1d0


	//----- nvinfo : EIATTR_MBARRIER_INSTR_OFFSETS
	.align		4
.L_96:
        /*0480*/ 	.byte	0x04, 0x39
        /*0482*/ 	.short	(.L_98 - .L_97)


	//   ....[0]....
.L_97:
        /*0484*/ 	.word	0x00000250
        /*0488*/ 	.word	0x000000ff
        /*048c*/ 	.word	0x00034800
        /*0490*/ 	.short	0x0100
        /*0492*/ 	.byte	0x08
	.zero		1


	//   ....[1]....
        /*0494*/ 	.word	0x00000260
        /*0498*/ 	.word	0x000000ff
        /*049c*/ 	.word	0x00034820
        /*04a0*/ 	.short	0x0100
        /*04a2*/ 	.byte	0x08
	.zero		1


	//   ....[2]....
        /*04a4*/ 	.word	0x00000350
        /*04a8*/ 	.word	0x000000ff
        /*04ac*/ 	.word	0x00034830
        /*04b0*/ 	.short	0x0100
        /*04b2*/ 	.byte	0x08
	.zero		1


	//   ....[3]....
        /*04b4*/ 	.word	0x00000360
        /*04b8*/ 	.word	0x000000ff
        /*04bc*/ 	.word	0x00034840
        /*04c0*/ 	.short	0x0100
        /*04c2*/ 	.byte	0x08
	.zero		1


	//   ....[4]....
        /*04c4*/ 	.word	0x00000370
        /*04c8*/ 	.word	0x000000ff
        /*04cc*/ 	.word	0x00034838
        /*04d0*/ 	.short	0x0100
        /*04d2*/ 	.byte	0x08
	.zero		1


	//   ....[5]....
        /*04d4*/ 	.word	0x00000380
        /*04d8*/ 	.word	0x000000ff
        /*04dc*/ 	.word	0x00034848
        /*04e0*/ 	.short	0x0100
        /*04e2*/ 	.byte	0x08
	.zero		1


	//   ....[6]....
        /*04e4*/ 	.word	0x000004b0
        /*04e8*/ 	.word	0x000000ff
        /*04ec*/ 	.word	0x00034850
        /*04f0*/ 	.short	0x0100
        /*04f2*/ 	.byte	0x08
	.zero		1


	//   ....[7]....
        /*04f4*/ 	.word	0x000004c0
        /*04f8*/ 	.word	0x000000ff
        /*04fc*/ 	.word	0x00034860
        /*0500*/ 	.short	0x0100
        /*0502*/ 	.byte	0x08
	.zero		1


	//   ....[8]....
        /*0504*/ 	.word	0x000004d0
        /*0508*/ 	.word	0x000000ff
        /*050c*/ 	.word	0x00034858
        /*0510*/ 	.short	0x0100
        /*0512*/ 	.byte	0x08
	.zero		1


	//   ....[9]....
        /*0514*/ 	.word	0x000004e0
        /*0518*/ 	.word	0x000000ff
        /*051c*/ 	.word	0x00034868
        /*0520*/ 	.short	0x0100
        /*0522*/ 	.byte	0x08
	.zero		1


	//   ....[10]....
        /*0524*/ 	.word	0x000005d0
        /*0528*/ 	.word	0x000000ff
        /*052c*/ 	.word	0x00034870
        /*0530*/ 	.short	0x0100
        /*0532*/ 	.byte	0x06
	.zero		1


	//   ....[11]....
        /*0534*/ 	.word	0x000005e0
        /*0538*/ 	.word	0x000000ff
        /*053c*/ 	.word	0x00034880
        /*0540*/ 	.short	0x0100
        /*0542*/ 	.byte	0x06
	.zero		1


	//   ....[12]....
        /*0544*/ 	.word	0x000005f0
        /*0548*/ 	.word	0x000000ff
        /*054c*/ 	.word	0x00034878
        /*0550*/ 	.short	0x0100
        /*0552*/ 	.byte	0x06
	.zero		1


	//   ....[13]....
        /*0554*/ 	.word	0x00000600
        /*0558*/ 	.word	0x000000ff
        /*055c*/ 	.word	0x00034888
        /*0560*/ 	.short	0x0100
        /*0562*/ 	.byte	0x06
	.zero		1


	//   ....[14]....
        /*0564*/ 	.word	0x00000730
        /*0568*/ 	.word	0x000000ff
        /*056c*/ 	.word	0x00034890
        /*0570*/ 	.short	0x0100
        /*0572*/ 	.byte	0x08
	.zero		1


	//   ....[15]....
        /*0574*/ 	.word	0x00000740
        /*0578*/ 	.word	0x000000ff
        /*057c*/ 	.word	0x000348a0
        /*0580*/ 	.short	0x0100
        /*0582*/ 	.byte	0x08
	.zero		1


	//   ....[16]....
        /*0584*/ 	.word	0x00000750
        /*0588*/ 	.word	0x000000ff
        /*058c*/ 	.word	0x00034898
        /*0590*/ 	.short	0x0100
        /*0592*/ 	.byte	0x08
	.zero		1


	//   ....[17]....
        /*0594*/ 	.word	0x00000760
        /*0598*/ 	.word	0x000000ff
        /*059c*/ 	.word	0x000348a8
        /*05a0*/ 	.short	0x0100
        /*05a2*/ 	.byte	0x08
	.zero		1


	//   ....[18]....
        /*05a4*/ 	.word	0x00000890
        /*05a8*/ 	.word	0x000000ff
        /*05ac*/ 	.word	0x000348b0
        /*05b0*/ 	.short	0x0100
        /*05b2*/ 	.byte	0x08
	.zero		1


	//   ....[19]....
        /*05b4*/ 	.word	0x000008a0
        /*05b8*/ 	.word	0x000000ff
        /*05bc*/ 	.word	0x000348c0
        /*05c0*/ 	.short	0x0100
        /*05c2*/ 	.byte	0x08
	.zero		1


	//   ....[20]....
        /*05c4*/ 	.word	0x000008b0
        /*05c8*/ 	.word	0x000000ff
        /*05cc*/ 	.word	0x000348b8
        /*05d0*/ 	.short	0x0100
        /*05d2*/ 	.byte	0x08
	.zero		1


	//   ....[21]....
        /*05d4*/ 	.word	0x000008c0
        /*05d8*/ 	.word	0x000000ff
        /*05dc*/ 	.word	0x000348c8
        /*05e0*/ 	.short	0x0100
        /*05e2*/ 	.byte	0x08
	.zero		1


	//   ....[22]....
        /*05e4*/ 	.word	0x000011c0
        /*05e8*/ 	.word	0x000000ff
        /*05ec*/ 	.word	0x00034800
        /*05f0*/ 	.short	0x010a
        /*05f2*/ 	.byte	0x04
	.zero		1


	//   ....[23]....
        /*05f4*/ 	.word	0x00001260
        /*05f8*/ 	.word	0x00000003
        /*05fc*/ 	.word	0x00034830
        /*0600*/ 	.short	0x010a
        /*0602*/ 	.byte	0x3f
	.zero		1


	//   ....[24]....
        /*0604*/ 	.word	0x000012e0
        /*0608*/ 	.word	0x00000003
        /*060c*/ 	.word	0x00034830
        /*0610*/ 	.short	0x010a
        /*0612*/ 	.byte	0x3f
	.zero		1


	//   ....[25]....
        /*0614*/ 	.word	0x00004930
        /*0618*/ 	.word	0x00000003
        /*061c*/ 	.word	0x00000000
        /*0620*/ 	.short	0x0101
        /*0622*/ 	.byte	0x3f
	.zero		1


	//   ....[26]....
        /*0624*/ 	.word	0x00006e00
        /*0628*/ 	.word	0x000000ff
        /*062c*/ 	.word	0x00034830
        /*0630*/ 	.short	0x010a
        /*0632*/ 	.byte	0x06
	.zero		1


	//   ....[27]....
        /*0634*/ 	.word	0x00006e40
        /*0638*/ 	.word	0x000000ff
        /*063c*/ 	.word	0x00034830
        /*0640*/ 	.short	0x010a
        /*0642*/ 	.byte	0x06
	.zero		1


	//   ....[28]....
        /*0644*/ 	.word	0x00009520
        /*0648*/ 	.word	0x000000ff
        /*064c*/ 	.word	0x00034850
        /*0650*/ 	.short	0x010a
        /*0652*/ 	.byte	0x06
	.zero		1


	//   ....[29]....
        /*0654*/ 	.word	0x00009560
        /*0658*/ 	.word	0x000000ff
        /*065c*/ 	.word	0x00034850
        /*0660*/ 	.short	0x010a
        /*0662*/ 	.byte	0x06
	.zero		1


	//   ....[30]....
        /*0664*/ 	.word	0x0000b630
        /*0668*/ 	.word	0x0000007c
        /*066c*/ 	.word	0x00000000
        /*0670*/ 	.short	0x0101
        /*0672*/ 	.byte	0x3f
	.zero		1


	//   ....[31]....
        /*0674*/ 	.word	0x0000b6d0
        /*0678*/ 	.word	0x00000080
        /*067c*/ 	.word	0x00000000
        /*0680*/ 	.short	0x0101
        /*0682*/ 	.byte	0x3f
	.zero		1


	//   ....[32]....
        /*0684*/ 	.word	0x0000c410
        /*0688*/ 	.word	0x000000ff
        /*068c*/ 	.word	0x00034850
        /*0690*/ 	.short	0x010a
        /*0692*/ 	.byte	0x08
	.zero		1


	//   ....[33]....
        /*0694*/ 	.word	0x0000c450
        /*0698*/ 	.word	0x000000ff
        /*069c*/ 	.word	0x00034850
        /*06a0*/ 	.short	0x010a
        /*06a2*/ 	.byte	0x08
	.zero		1


	//   ....[34]....
        /*06a4*/ 	.word	0x0000d270
        /*06a8*/ 	.word	0x00000066
        /*06ac*/ 	.word	0x00000000
        /*06b0*/ 	.short	0x0101
        /*06b2*/ 	.byte	0x3f
	.zero		1


	//   ....[35]....
        /*06b4*/ 	.word	0x0000dec0
        /*06b8*/ 	.word	0x000000ff
        /*06bc*/ 	.word	0x00000000
        /*06c0*/ 	.short	0x0101
        /*06c2*/ 	.byte	0x04
	.zero		1


	//   ....[36]....
        /*06c4*/ 	.word	0x0000ee20
        /*06c8*/ 	.word	0x00000000
        /*06cc*/ 	.word	0x00034840
        /*06d0*/ 	.short	0x010a
        /*06d2*/ 	.byte	0x3f
	.zero		1


	//   ....[37]....
        /*06d4*/ 	.word	0x0000fb50
        /*06d8*/ 	.word	0x000000ff
        /*06dc*/ 	.word	0x00034800
        /*06e0*/ 	.short	0x0107
        /*06e2*/ 	.byte	0x24
	.zero		1


	//   ....[38]....
        /*06e4*/ 	.word	0x0000fbc0
        /*06e8*/ 	.word	0x000000ff
        /*06ec*/ 	.word	0x00034800
        /*06f0*/ 	.short	0x0101
        /*06f2*/ 	.byte	0x24
	.zero		1


	//   ....[39]....
        /*06f4*/ 	.word	0x0000fbf0
        /*06f8*/ 	.word	0x000000ff
        /*06fc*/ 	.word	0x00034820
        /*0700*/ 	.short	0x010a
        /*0702*/ 	.byte	0x24
	.zero		1


	//   ....[40]....
        /*0704*/ 	.word	0x0000ff30
        /*0708*/ 	.word	0x00000003
        /*070c*/ 	.word	0x00034840
        /*0710*/ 	.short	0x010a
        /*0712*/ 	.byte	0x3f
	.zero		1


	//   ....[41]....
        /*0714*/ 	.word	0x000102c0
        /*0718*/ 	.word	0x00000003
        /*071c*/ 	.word	0x00000060
        /*0720*/ 	.short	0x010a
        /*0722*/ 	.byte	0x3f
	.zero		1


	//   ....[42]....
        /*0724*/ 	.word	0x00010930
        /*0728*/ 	.word	0x00000003
        /*072c*/ 	.word	0x00034840
        /*0730*/ 	.short	0x010a
        /*0732*/ 	.byte	0x3f
	.zero		1


	//   ....[43]....
        /*0734*/ 	.word	0x00010cc0
        /*0738*/ 	.word	0x00000002
        /*073c*/ 	.word	0x00000060
        /*0740*/ 	.short	0x010a
        /*0742*/ 	.byte	0x3f
	.zero		1


	//   ....[44]....
        /*0744*/ 	.word	0x00011270
        /*0748*/ 	.word	0x00000002
        /*074c*/ 	.word	0x00034840
        /*0750*/ 	.short	0x010a
        /*0752*/ 	.byte	0x3f
	.zero		1


	//   ....[45]....
        /*0754*/ 	.word	0x00011600
        /*0758*/ 	.word	0x00000002
        /*075c*/ 	.word	0x00000060
        /*0760*/ 	.short	0x010a
        /*0762*/ 	.byte	0x3f
	.zero		1


	//   ....[46]....
        /*0764*/ 	.word	0x00011a50
        /*0768*/ 	.word	0x00000003
        /*076c*/ 	.word	0x00034860
        /*0770*/ 	.short	0x010a
        /*0772*/ 	.byte	0x3f
	.zero		1


	//   ....[47]....
        /*0774*/ 	.word	0x00011ed0
        /*0778*/ 	.word	0x00000000
        /*077c*/ 	.word	0x00034820
        /*0780*/ 	.short	0x010a
        /*0782*/ 	.byte	0x3f
	.zero		1


	//   ....[48]....
        /*0784*/ 	.word	0x000120a0
        /*0788*/ 	.word	0x00000006
        /*078c*/ 	.word	0x00000000
        /*0790*/ 	.short	0x010a
        /*0792*/ 	.byte	0x3f
	.zero		1


	//   ....[49]....
        /*0794*/ 	.word	0x000120f0
        /*0798*/ 	.word	0x00000003
        /*079c*/ 	.word	0x00000000
        /*07a0*/ 	.short	0x010a
        /*07a2*/ 	.byte	0x3f
	.zero		1


	//   ....[50]....
        /*07a4*/ 	.word	0x00012150
        /*07a8*/ 	.word	0x00000012
        /*07ac*/ 	.word	0x00000000
        /*07b0*/ 	.short	0x010a
        /*07b2*/ 	.byte	0x3f
	.zero		1


	//   ....[51]....
        /*07b4*/ 	.word	0x00012180
        /*07b8*/ 	.word	0x00000003
        /*07bc*/ 	.word	0x00000000
        /*07c0*/ 	.short	0x010a
        /*07c2*/ 	.byte	0x3f
	.zero		1


	//   ....[52]....
        /*07c4*/ 	.word	0x00012200
        /*07c8*/ 	.word	0x00000003
        /*07cc*/ 	.word	0x00034800
        /*07d0*/ 	.short	0x010a
        /*07d2*/ 	.byte	0x3f
	.zero		1


	//   ....[53]....
        /*07d4*/ 	.word	0x00012250
        /*07d8*/ 	.word	0x00000003
        /*07dc*/ 	.word	0x00034830
        /*07e0*/ 	.short	0x010a
        /*07e2*/ 	.byte	0x3f
	.zero		1


	//   ....[54]....
        /*07e4*/ 	.word	0x000122b0
        /*07e8*/ 	.word	0x00000015
        /*07ec*/ 	.word	0x00034830
        /*07f0*/ 	.short	0x010a
        /*07f2*/ 	.byte	0x3f
	.zero		1


	//   ....[55]....
        /*07f4*/ 	.word	0x00012310
        /*07f8*/ 	.word	0x0000000f
        /*07fc*/ 	.word	0x00034850
        /*0800*/ 	.short	0x010a
        /*0802*/ 	.byte	0x3f
	.zero		1


	//   ....[56]....
        /*0804*/ 	.word	0x00012370
        /*0808*/ 	.word	0x00000005
        /*080c*/ 	.word	0x00034850
        /*0810*/ 	.short	0x010a
        /*0812*/ 	.byte	0x3f
	.zero		1


	//   ....[57]....
        /*0814*/ 	.word	0x00012510
        /*0818*/ 	.word	0x00000000
        /*081c*/ 	.word	0x00034840
        /*0820*/ 	.short	0x010a
        /*0822*/ 	.byte	0x3f
	.zero		1


	//   ....[58]....
        /*0824*/ 	.word	0x00013060
        /*0828*/ 	.word	0x0000000b
        /*082c*/ 	.word	0x00034820
        /*0830*/ 	.short	0x010a
        /*0832*/ 	.byte	0x3f
	.zero		1


	//   ....[59]....
        /*0834*/ 	.word	0x000130b0
        /*0838*/ 	.word	0x00000003
        /*083c*/ 	.word	0x00034840
        /*0840*/ 	.short	0x010a
        /*0842*/ 	.byte	0x3f
	.zero		1


	//   ....[60]....
        /*0844*/ 	.word	0x00013100
        /*0848*/ 	.word	0x00000003
        /*084c*/ 	.word	0x00000060
        /*0850*/ 	.short	0x010a
        /*0852*/ 	.byte	0x3f
	.zero		1


	//   ....[61]....
        /*0854*/ 	.word	0x00013150
        /*0858*/ 	.word	0x00000003
        /*085c*/ 	.word	0x00034840
        /*0860*/ 	.short	0x010a
        /*0862*/ 	.byte	0x3f
	.zero		1


	//   ....[62]....
        /*0864*/ 	.word	0x000131a0
        /*0868*/ 	.word	0x00000002
        /*086c*/ 	.word	0x00000060
        /*0870*/ 	.short	0x010a
        /*0872*/ 	.byte	0x3f
	.zero		1


	//   ....[63]....
        /*0874*/ 	.word	0x000131f0
        /*0878*/ 	.word	0x00000002
        /*087c*/ 	.word	0x00034840
        /*0880*/ 	.short	0x010a
        /*0882*/ 	.byte	0x3f
	.zero		1


	//   ....[64]....
        /*0884*/ 	.word	0x00013240
        /*0888*/ 	.word	0x00000002
        /*088c*/ 	.word	0x00000060
        /*0890*/ 	.short	0x010a
        /*0892*/ 	.byte	0x3f
	.zero		1


	//   ....[65]....
        /*0894*/ 	.word	0x00013290
        /*0898*/ 	.word	0x00000003
        /*089c*/ 	.word	0x00034860
        /*08a0*/ 	.short	0x010a
        /*08a2*/ 	.byte	0x3f
	.zero		1


	//   ....[66]....
        /*08a4*/ 	.word	0x000132e0
        /*08a8*/ 	.word	0x00000000
        /*08ac*/ 	.word	0x00034820
        /*08b0*/ 	.short	0x010a
        /*08b2*/ 	.byte	0x3f
	.zero		1


	//   ....[67]....
        /*08b4*/ 	.word	0x00013480
        /*08b8*/ 	.word	0x00000006
        /*08bc*/ 	.word	0x00000000
        /*08c0*/ 	.short	0x010a
        /*08c2*/ 	.byte	0x3f
	.zero		1


	//   ....[68]....
        /*08c4*/ 	.word	0x000134d0
        /*08c8*/ 	.word	0x00000003
        /*08cc*/ 	.word	0x00000000
        /*08d0*/ 	.short	0x010a
        /*08d2*/ 	.byte	0x3f
	.zero		1


	//   ....[69]....
        /*08d4*/ 	.word	0x00013520
        /*08d8*/ 	.word	0x00000012
        /*08dc*/ 	.word	0x00000000
        /*08e0*/ 	.short	0x010a
        /*08e2*/ 	.byte	0x3f
	.zero		1


	//----- nvinfo : EIATTR_NUM_MBARRIERS
	.align		4
.L_98:
        /*08e4*/ 	.byte	0x03, 0x38
        /*08e6*/ 	.short	0x0016


	//----- nvinfo : EIATTR_EXIT_INSTR_OFFSETS
	.align		4
        /*08e8*/ 	.byte	0x04, 0x1c
        /*08ea*/ 	.short	(.L_100 - .L_99)


	//   ....[0]....
.L_99:
        /*08ec*/ 	.word	0x00000a00


	//   ....[1]....
        /*08f0*/ 	.word	0x0000e2d0


	//   ....[2]....
        /*08f4*/ 	.word	0x000121d0


	//----- nvinfo : EIATTR_MAX_THREADS
	.align		4
.L_100:
        /*08f8*/ 	.byte	0x04, 0x05
        /*08fa*/ 	.short	(.L_102 - .L_101)
.L_101:
        /*08fc*/ 	.word	0x00000180
        /*0900*/ 	.word	0x00000001
        /*0904*/ 	.word	0x00000001


	//----- nvinfo : EIATTR_CRS_STACK_SIZE
	.align		4
.L_102:
        /*0908*/ 	.byte	0x04, 0x1e
        /*090a*/ 	.short	(.L_104 - .L_103)
.L_103:
        /*090c*/ 	.word	0x00000000


	//----- nvinfo : EIATTR_CBANK_PARAM_SIZE
	.align		4
.L_104:
        /*0910*/ 	.byte	0x03, 0x19
        /*0912*/ 	.short	0x0a70


	//----- nvinfo : EIATTR_PARAM_CBANK
	.align		4
        /*0914*/ 	.byte	0x04, 0x0a
        /*0916*/ 	.short	(.L_106 - .L_105)
	.align		4
.L_105:
        /*0918*/ 	.word	index@(.nv.constant0._ZN7cutlass13device_kernelIN5flash11enable_sm90INS1_16FlashAttnFwdSm90INS1_25CollectiveMainloopFwdSm90ILi2EN4cute5tupleIJNS5_1CILi1EEES8_S8_EEENS6_IJNS7_ILi128EEENS7_ILi176EEESA_EEELi128ENS_10bfloat16_tEfNS_4arch4Sm90ELb0ELb0ELb1ELb0ELb0ELb0ELb0ELb1ELb1ELb1ELb0ELb0EEENS1_21CollectiveEpilogueFwdINS6_IJSA_SA_SB_EEES9_SD_SF_Li256ELb0ELb1ELb0ELb0EEENS1_29StaticPersistentTileSchedulerILb0EEEEEEEEEvNT_6ParamsE)
        /*091c*/ 	.short	0x0210
        /*091e*/ 	.short	0x0a70


	//----- nvinfo : EIATTR_SW_WAR
	.align		4
.L_106:
        /*0920*/ 	.byte	0x04, 0x36
        /*0922*/ 	.short	(.L_108 - .L_107)
.L_107:
        /*0924*/ 	.word	0x00000008
.L_108:


//--------------------- .nv.info._ZN7cutlass13device_kernelIN5flash11enable_sm90INS1_16FlashAttnFwdSm90INS1_25CollectiveMainloopFwdSm90ILi2EN4cute5tupleIJNS5_1CILi2EEENS7_ILi1EEES9_EEENS6_IJNS7_ILi128EEENS7_ILi176EEESB_EEELi128ENS_10bfloat16_tEfNS_4arch4Sm90ELb0ELb0ELb1ELb0ELb0ELb0ELb0ELb1ELb1ELb1ELb0ELb0EEENS1_21CollectiveEpilogueFwdINS6_IJSB_SB_SC_EEESA_SE_SG_Li256ELb0ELb1ELb0ELb0EEENS1_29StaticPersistentTileSchedulerILb0EEEEEEEEEvNT_6ParamsE --------------------------
	.section	.nv.info._ZN7cutlass13device_kernelIN5flash11enable_sm90INS1_16FlashAttnFwdSm90INS1_25CollectiveMainloopFwdSm90ILi2EN4cute5tupleIJNS5_1CILi2EEENS7_ILi1EEES9_EEENS6_IJNS7_ILi128EEENS7_ILi176EEESB_EEELi128ENS_10bfloat16_tEfNS_4arch4Sm90ELb0ELb0ELb1ELb0ELb0ELb0ELb0ELb1ELb1ELb1ELb0ELb0EEENS1_21CollectiveEpilogueFwdINS6_IJSB_SB_SC_EEESA_SE_SG_Li256ELb0ELb1ELb0ELb0EEENS1_29StaticPersistentTileSchedulerILb0EEEEEEEEEvNT_6ParamsE,"",@"SHT_CUDA_INFO"
	.sectionflags	@""
	.align	4


	//----- nvinfo : EIATTR_CUDA_API_VERSION
	.align		4
        /*0000*/ 	.byte	0x04, 0x37
        /*0002*/ 	.short	(.L_110 - .L_109)
.L_109:
        /*0004*/ 	.word	0x00000082


	//----- nvinfo : EIATTR_KPARAM_INFO
	.align		4
.L_110:
        /*0008*/ 	.byte	0x04, 0x17
        /*000a*/ 	.short	(.L_112 - .L_111)
.L_111:
        /*000c*/ 	.word	0x00000000
        /*0010*/ 	.short	0x0000
        /*0012*/ 	.short	0x0070
        /*0014*/ 	.byte	0x00, 0xf0, 0x01, 0x28


	//----- nvinfo : EIATTR_SPARSE_MMA_MASK
	.align		4
.L_112:
        /*0018*/ 	.byte	0x03, 0x50
        /*001a*/ 	.short	0x0000


	//----- nvinfo : EIATTR_MAXREG_COUNT
	.align		4
        /*001c*/ 	.byte	0x03, 0x1b
        /*001e*/ 	.short	0x00a8


	//----- nvinfo : EIATTR_NUM_BARRIERS
	.align		4
        /*0020*/ 	.byte	0x02, 0x4c
        /*0022*/ 	.byte	0x10
	.zero		1


	//----- nvinfo : EIATTR_EXTERNS
	.align		4
        /*0024*/ 	.byte	0x04, 0x0f
        /*0026*/ 	.short	(.L_114 - .L_113)


	//   ....[0]....
	.align		4
.L_113:
        /*0028*/ 	.word	index@(__assertfail)


	//----- nvinfo : EIATTR_ANNOTATIONS
	.align		4
.L_114:
        /*002c*/ 	.byte	0x04, 0x55
        /*002e*/ 	.short	(.L_116 - .L_115)


	//   ....[0]....
.L_115:
        /* <DEDUP_REMOVED lines=34> */
        /*0244*/ 	.byte	0xf0, 0x28, 0x01, 0x00, 0x01, 0x00, 0x00, 0x00, 0x40, 0x29, 0x01, 0x00


	//----- nvinfo : EIATTR_MERCURY_ISA_VERSION
	.align		4
.L_116:
        /*0250*/ 	.byte	0x03, 0x5f
        /*0252*/ 	.short	0x0101


	//----- nvinfo : EIATTR_INT_WARP_WIDE_INSTR_OFFSETS
	.align		4
        /*0254*/ 	.byte	0x04, 0x31
        /*0256*/ 	.short	(.L_118 - .L_117)


	//   ....[0]....
.L_117:
        /*0258*/ 	.word	0x00000120


	//   ....[1]....
        /*025c*/ 	.word	0x000001c0


	//   ....[2]....
        /*0260*/ 	.word	0x00000230


	//----- nvinfo : EIATTR_COOP_GROUP_MASK_REGIDS
	.align		4
.L_118:
        /*0264*/ 	.byte	0x04, 0x29
        /*0266*/ 	.short	(.L_120 - .L_119)


	//   ....[0]....
.L_119:
        /*0268*/ 	.word	0xffffffff


	//   ....[1]....
        /*026c*/ 	.word	0xffffffff


	//   ....[2]....
        /*0270*/ 	.word	0xffffffff


	//   ....[3]....
        /*0274*/ 	.word	0xffffffff


	//   ....[4]....
        /*0278*/ 	.word	0xffffffff


	//   ....[5]....
        /*027c*/ 	.word	0xffffffff


	//   ....[6]....
        /*0280*/ 	.word	0xffffffff


	//   ....[7]....
        /*0284*/ 	.word	0xffffffff


	//   ....[8]....
        /*0288*/ 	.word	0xffffffff


	//   ....[9]....
        /*028c*/ 	.word	0xffffffff


	//   ....[10]....
        /*0290*/ 	.word	0xffffffff


	//   ....[11]....
        /*0294*/ 	.word	0xffffffff


	//   ....[12]....
        /*0298*/ 	.word	0xffffffff


	//   ....[13]....
        /*029c*/ 	.word	0xffffffff


	//   ....[14]....
        /*02a0*/ 	.word	0xffffffff


	//   ....[15]....
        /*02a4*/ 	.word	0xffffffff


	//   ....[16]....
        /*02a8*/ 	.word	0xffffffff


	//   ....[17]....
        /*02ac*/ 	.word	0xffffffff


	//   ....[18]....
        /*02b0*/ 	.word	0xffffffff


	//   ....[19]....
        /*02b4*/ 	.word	0xffffffff


	//   ....[20]....
        /*02b8*/ 	.word	0xffffffff


	//   ....[21]....
        /*02bc*/ 	.word	0xffffffff


	//   ....[22]....
        /*02c0*/ 	.word	0xffffffff


	//   ....[23]....
        /*02c4*/ 	.word	0xffffffff


	//   ....[24]....
        /*02c8*/ 	.word	0xffffffff


	//   ....[25]....
        /*02cc*/ 	.word	0xffffffff


	//   ....[26]....
        /*02d0*/ 	.word	0xffffffff


	//   ....[27]....
        /*02d4*/ 	.word	0xffffffff


	//   ....[28]....
        /*02d8*/ 	.word	0xffffffff


	//   ....[29]....
        /*02dc*/ 	.word	0xffffffff


	//   ....[30]....
        /*02e0*/ 	.word	0xffffffff


	//   ....[31]....
        /*02e4*/ 	.word	0xffffffff


	//   ....[32]....
        /*02e8*/ 	.word	0xffffffff


	//   ....[33]....
        /*02ec*/ 	.word	0xffffffff


	//   ....[34]....
        /*02f0*/ 	.word	0xffffffff


	//   ....[35]....
        /*02f4*/ 	.word	0xffffffff


	//   ....[36]....
        /*02f8*/ 	.word	0xffffffff


	//   ....[37]....
        /*02fc*/ 	.word	0xffffffff


	//   ....[38]....
        /*0300*/ 	.word	0xffffffff


	//   ....[39]....
        /*0304*/ 	.word	0xffffffff


	//   ....[40]....
        /*0308*/ 	.word	0xffffffff


	//   ....[41]....
        /*030c*/ 	.word	0xffffffff


	//   ....[42]....
        /*0310*/ 	.word	0xffffffff


	//   ....[43]....
        /*0314*/ 	.word	0xffffffff


	//   ....[44]....
        /*0318*/ 	.word	0xffffffff


	//   ....[45]....
        /*031c*/ 	.word	0xffffffff


	//   ....[46]....
        /*0320*/ 	.word	0xffffffff


	//   ....[47]....
        /*0324*/ 	.word	0xffffffff


	//   ....[48]....
        /*0328*/ 	.word	0xffffffff


	//   ....[49]....
        /*032c*/ 	.word	0xffffffff


	//   ....[50]....
        /*0330*/ 	.word	0xffffffff


	//   ....[51]....
        /*0334*/ 	.word	0x0500000f


	//   ....[52]....
        /*0338*/ 	.word	0x0500000f


	//   ....[53]....
        /*033c*/ 	.word	0x0500000f


	//   ....[54]....
        /*0340*/ 	.word	0x0500000f


	//   ....[55]....
        /*0344*/ 	.word	0x0500000f


	//   ....[56]....
        /*0348*/ 	.word	0x0500000f


	//   ....[57]....
        /*034c*/ 	.word	0x0500000f


	//   ....[58]....
        /*0350*/ 	.word	0x0500000f


	//   ....[59]....
        /*0354*/ 	.word	0x0500000f


	//   ....[60]....
        /*0358*/ 	.word	0x0500000f


	//   ....[61]....
        /*035c*/ 	.word	0x0500000f


	//   ....[62]....
        /*0360*/ 	.word	0x0500000f


	//   ....[63]....
        /*0364*/ 	.word	0x0500000f


	//   ....[64]....
        /*0368*/ 	.word	0x0500000f


	//   ....[65]....
        /*036c*/ 	.word	0x0500000f


	//   ....[66]....
        /*0370*/ 	.word	0x0500000f


	//   ....[67]....
        /*0374*/ 	.word	0x0500000f


	//   ....[68]....
        /*0378*/ 	.word	0x0500000f


	//----- nvinfo : EIATTR_COOP_GROUP_INSTR_OFFSETS
	.align		4
.L_120:
        /*037c*/ 	.byte	0x04, 0x28
        /*037e*/ 	.short	(.L_122 - .L_121)


	//   ....[0]....
.L_121:
        /*0380*/ 	.word	0x00000060


	//   ....[1]....
        /*0384*/ 	.word	0x00000130


	//   ....[2]....
        /*0388*/ 	.word	0x000001d0


	//   ....[3]....
        /*038c*/ 	.word	0x000003b0


	//   ....[4]....
        /*0390*/ 	.word	0x000005e0


	//   ....[5]....
        /*0394*/ 	.word	0x00000810


	//   ....[6]....
        /*0398*/ 	.word	0x00000aa0


	//   ....[7]....
        /*039c*/ 	.word	0x00000dd0


	//   ....[8]....
        /*03a0*/ 	.word	0x000012c0


	//   ....[9]....
        /*03a4*/ 	.word	0x00005660


	//   ....[10]....
        /*03a8*/ 	.word	0x00005700


	//   ....[11]....
        /*03ac*/ 	.word	0x00005a00


	//   ....[12]....
        /*03b0*/ 	.word	0x00005bd0


	//   ....[13]....
        /*03b4*/ 	.word	0x0000ac80


	//   ....[14]....
        /*03b8*/ 	.word	0x0000acb0


	//   ....[15]....
        /*03bc*/ 	.word	0x0000acf0


	//   ....[16]....
        /*03c0*/ 	.word	0x0000ad00


	//   ....[17]....
        /*03c4*/ 	.word	0x0000c780


	//   ....[18]....
        /*03c8*/ 	.word	0x0000c7b0


	//   ....[19]....
        /*03cc*/ 	.word	0x0000c850


	//   ....[20]....
        /*03d0*/ 	.word	0x0000c8b0


	//   ....[21]....
        /*03d4*/ 	.word	0x0000db40


	//   ....[22]....
        /*03d8*/ 	.word	0x0000db70


	//   ....[23]....
        /*03dc*/ 	.word	0x0000dba0


	//   ....[24]....
        /*03e0*/ 	.word	0x0000dbd0


	//   ....[25]....
        /*03e4*/ 	.word	0x0000e210


	//   ....[26]....
        /*03e8*/ 	.word	0x0000e250


	//   ....[27]....
        /*03ec*/ 	.word	0x0000e320


	//   ....[28]....
        /*03f0*/ 	.word	0x0000e340


	//   ....[29]....
        /*03f4*/ 	.word	0x0000e400


	//   ....[30]....
        /*03f8*/ 	.word	0x0000e420


	//   ....[31]....
        /*03fc*/ 	.word	0x0000e4f0


	//   ....[32]....
        /*0400*/ 	.word	0x0000e530


	//   ....[33]....
        /*0404*/ 	.word	0x0000f020


	//   ....[34]....
        /*0408*/ 	.word	0x0000faf0


	//   ....[35]....
        /*040c*/ 	.word	0x0000fb20


	//   ....[36]....
        /*0410*/ 	.word	0x0000fbf0


	//   ....[37]....
        /*0414*/ 	.word	0x0000fc00


	//   ....[38]....
        /*0418*/ 	.word	0x0000fc90


	//   ....[39]....
        /*041c*/ 	.word	0x0000fca0


	//   ....[40]....
        /*0420*/ 	.word	0x0000fd30


	//   ....[41]....
        /*0424*/ 	.word	0x0000fd40


	//   ....[42]....
        /*0428*/ 	.word	0x0000fdd0


	//   ....[43]....
        /*042c*/ 	.word	0x0000fde0


	//   ....[44]....
        /*0430*/ 	.word	0x0000fe70


	//   ....[45]....
        /*0434*/ 	.word	0x0000fe80


	//   ....[46]....
        /*0438*/ 	.word	0x0000ff10


	//   ....[47]....
        /*043c*/ 	.word	0x0000ff20


	//   ....[48]....
        /*0440*/ 	.word	0x0000ff30


	//   ....[49]....
        /*0444*/ 	.word	0x0000ff80


	//   ....[50]....
        /*0448*/ 	.word	0x00012870


	//   ....[51]....
        /*044c*/ 	.word	0x00012d70


	//   ....[52]....
        /*0450*/ 	.word	0x00012ee0


	//   ....[53]....
        /*0454*/ 	.word	0x00012f40


	//   ....[54]....
        /*0458*/ 	.word	0x000130c0


	//   ....[55]....
        /*045c*/ 	.word	0x00013110


	//   ....[56]....
        /*0460*/ 	.word	0x00013230


	//   ....[57]....
        /*0464*/ 	.word	0x00013280


	//   ....[58]....
        /*0468*/ 	.word	0x000133a0


	//   ....[59]....
        /*046c*/ 	.word	0x000133f0


	//   ....[60]....
        /*0470*/ 	.word	0x00013510


	//   ....[61]....
        /*0474*/ 	.word	0x00013560


	//   ....[62]....
        /*0478*/ 	.word	0x00013680


	//   ....[63]....
        /*047c*/ 	.word	0x000136d0


	//   ....[64]....
        /*0480*/ 	.word	0x000137f0


	//   ....[65]....
        /*0484*/ 	.word	0x00013840


	//   ....[66]....
        /*0488*/ 	.word	0x00013940


	//   ....[67]....
        /*048c*/ 	.word	0x00013990


	//   ....[68]....
        /*0490*/ 	.word	0x00013d40


	//----- nvinfo : EIATTR_REG_RECONFIG
	.align		4
.L_122:
        /*0494*/ 	.byte	0x01, 0x54
	.zero		2


	//----- nvinfo : EIATTR_SYSCALL_OFFSETS
	.align		4
        /*0498*/ 	.byte	0x04, 0x46
        /*049a*/ 	.short	(.L_124 - .L_123)


	//   ....[0]....
.L_123:
        /*049c*/ 	.word	0x00001690


	//   ....[1]....
        /*04a0*/ 	.word	0x0000ec40


	//   ....[2]....
        /*04a4*/ 	.word	0x0000ed80


	//   ....[3]....
        /*04a8*/ 	.word	0x0000ee70


	//   ....[4]....
        /*04ac*/ 	.word	0x0000f6b0


	//----- nvinfo : EIATTR_MBARRIER_INSTR_OFFSETS
	.align		4
.L_124:
        /*04b0*/ 	.byte	0x04, 0x39
        /*04b2*/ 	.short	(.L_126 - .L_125)


	//   ....[0]....
.L_125:
        /*04b4*/ 	.word	0x00000250
        /*04b8*/ 	.word	0x000000ff
        /*04bc*/ 	.word	0x00034800
        /*04c0*/ 	.short	0x0100
        /*04c2*/ 	.byte	0x08
	.zero		1


	//   ....[1]....
        /*04c4*/ 	.word	0x00000260
        /*04c8*/ 	.word	0x000000ff
        /*04cc*/ 	.word	0x00034820
        /*04d0*/ 	.short	0x0100
        /*04d2*/ 	.byte	0x08
	.zero		1


	//   ....[2]....
        /*04d4*/ 	.word	0x00000350
        /*04d8*/ 	.word	0x000000ff
        /*04dc*/ 	.word	0x00034830
        /*04e0*/ 	.short	0x0100
        /*04e2*/ 	.byte	0x08
	.zero		1


	//   ....[3]....
        /*04e4*/ 	.word	0x00000360
        /*04e8*/ 	.word	0x000000ff
        /*04ec*/ 	.word	0x00034840
        /*04f0*/ 	.short	0x0100
        /*04f2*/ 	.byte	0x08
	.zero		1


	//   ....[4]....
        /*04f4*/ 	.word	0x00000370
        /*04f8*/ 	.word	0x000000ff
        /*04fc*/ 	.word	0x00034838
        /*0500*/ 	.short	0x0100
        /*0502*/ 	.byte	0x08
	.zero		1


	//   ....[5]....
        /*0504*/ 	.word	0x00000380
        /*0508*/ 	.word	0x000000ff
        /*050c*/ 	.word	0x00034848
        /*0510*/ 	.short	0x0100
        /*0512*/ 	.byte	0x08
	.zero		1


	//   ....[6]....
        /*0514*/ 	.word	0x00000590
        /*0518*/ 	.word	0x000000ff
        /*051c*/ 	.word	0x00034850
        /*0520*/ 	.short	0x0100
        /*0522*/ 	.byte	0x08
	.zero		1


	//   ....[7]....
        /*0524*/ 	.word	0x000005a0
        /*0528*/ 	.word	0x000000ff
        /*052c*/ 	.word	0x00034860
        /*0530*/ 	.short	0x0100
        /*0532*/ 	.byte	0x08
	.zero		1


	//   ....[8]....
        /*0534*/ 	.word	0x000005b0
        /*0538*/ 	.word	0x000000ff
        /*053c*/ 	.word	0x00034858
        /*0540*/ 	.short	0x0100
        /*0542*/ 	.byte	0x08
	.zero		1


	//   ....[9]....
        /*0544*/ 	.word	0x000005c0
        /*0548*/ 	.word	0x000000ff
        /*054c*/ 	.word	0x00034868
        /*0550*/ 	.short	0x0100
        /*0552*/ 	.byte	0x08
	.zero		1


	//   ....[10]....
        /*0554*/ 	.word	0x000007c0
        /*0558*/ 	.word	0x000000ff
        /*055c*/ 	.word	0x00034870
        /*0560*/ 	.short	0x0100
        /*0562*/ 	.byte	0x08
	.zero		1


	//   ....[11]....
        /*0564*/ 	.word	0x000007d0
        /*0568*/ 	.word	0x000000ff
        /*056c*/ 	.word	0x00034880
        /*0570*/ 	.short	0x0100
        /*0572*/ 	.byte	0x08
	.zero		1


	//   ....[12]....
        /*0574*/ 	.word	0x000007e0
        /*0578*/ 	.word	0x000000ff
        /*057c*/ 	.word	0x00034878
        /*0580*/ 	.short	0x0100
        /*0582*/ 	.byte	0x08
	.zero		1


	//   ....[13]....
        /*0584*/ 	.word	0x000007f0
        /*0588*/ 	.word	0x000000ff
        /*058c*/ 	.word	0x00034888
        /*0590*/ 	.short	0x0100
        /*0592*/ 	.byte	0x08
	.zero		1


	//   ....[14]....
        /*0594*/ 	.word	0x00000a50
        /*0598*/ 	.word	0x000000ff
        /*059c*/ 	.word	0x00034890
        /*05a0*/ 	.short	0x0100
        /*05a2*/ 	.byte	0x08
	.zero		1


	//   ....[15]....
        /*05a4*/ 	.word	0x00000a60
        /*05a8*/ 	.word	0x000000ff
        /*05ac*/ 	.word	0x000348a0
        /*05b0*/ 	.short	0x0100
        /*05b2*/ 	.byte	0x08
	.zero		1


	//   ....[16]....
        /*05b4*/ 	.word	0x00000a70
        /*05b8*/ 	.word	0x000000ff
        /*05bc*/ 	.word	0x00034898
        /*05c0*/ 	.short	0x0100
        /*05c2*/ 	.byte	0x08
	.zero		1


	//   ....[17]....
        /*05c4*/ 	.word	0x00000a80
        /*05c8*/ 	.word	0x000000ff
        /*05cc*/ 	.word	0x000348a8
        /*05d0*/ 	.short	0x0100
        /*05d2*/ 	.byte	0x08
	.zero		1


	//   ....[18]....
        /*05d4*/ 	.word	0x00000d30
        /*05d8*/ 	.word	0x000000ff
        /*05dc*/ 	.word	0x000348b0
        /*05e0*/ 	.short	0x0100
        /*05e2*/ 	.byte	0x08
	.zero		1


	//   ....[19]....
        /*05e4*/ 	.word	0x00000d40
        /*05e8*/ 	.word	0x000000ff
        /*05ec*/ 	.word	0x000348c0
        /*05f0*/ 	.short	0x0100
        /*05f2*/ 	.byte	0x08
	.zero		1


	//   ....[20]....
        /*05f4*/ 	.word	0x00000d50
        /*05f8*/ 	.word	0x000000ff
        /*05fc*/ 	.word	0x000348b8
        /*0600*/ 	.short	0x0100
        /*0602*/ 	.byte	0x08
	.zero		1


	//   ....[21]....
        /*0604*/ 	.word	0x00000d60
        /*0608*/ 	.word	0x000000ff
        /*060c*/ 	.word	0x000348c8
        /*0610*/ 	.short	0x0100
        /*0612*/ 	.byte	0x08
	.zero		1


	//   ....[22]....
        /*0614*/ 	.word	0x000016e0
        /*0618*/ 	.word	0x000000ff
        /*061c*/ 	.word	0x00034800
        /*0620*/ 	.short	0x010a
        /*0622*/ 	.byte	0x04
	.zero		1


	//   ....[23]....
        /*0624*/ 	.word	0x00001780
        /*0628*/ 	.word	0x00000003
        /*062c*/ 	.word	0x00034830
        /*0630*/ 	.short	0x010a
        /*0632*/ 	.byte	0x3f
	.zero		1


	//   ....[24]....
        /*0634*/ 	.word	0x000017c0
        /*0638*/ 	.word	0x00000003
        /*063c*/ 	.word	0x00034830
        /*0640*/ 	.short	0x010a
        /*0642*/ 	.byte	0x3f
	.zero		1


	//   ....[25]....
        /*0644*/ 	.word	0x00005f20
        /*0648*/ 	.word	0x00000003
        /*064c*/ 	.word	0x00000000
        /*0650*/ 	.short	0x0101
        /*0652*/ 	.byte	0x3f
	.zero		1


	//   ....[26]....
        /*0654*/ 	.word	0x00007050
        /*0658*/ 	.word	0x000000ff
        /*065c*/ 	.word	0x00034830
        /*0660*/ 	.short	0x010a
        /*0662*/ 	.byte	0x06
	.zero		1


	//   ....[27]....
        /*0664*/ 	.word	0x00007090
        /*0668*/ 	.word	0x000000ff
        /*066c*/ 	.word	0x00034830
        /*0670*/ 	.short	0x010a
        /*0672*/ 	.byte	0x06
	.zero		1


	//   ....[28]....
        /*0674*/ 	.word	0x00009770
        /*0678*/ 	.word	0x000000ff
        /*067c*/ 	.word	0x00034850
        /*0680*/ 	.short	0x010a
        /*0682*/ 	.byte	0x06
	.zero		1


	//   ....[29]....
        /*0684*/ 	.word	0x000097b0
        /*0688*/ 	.word	0x000000ff
        /*068c*/ 	.word	0x00034850
        /*0690*/ 	.short	0x010a
        /*0692*/ 	.byte	0x06
	.zero		1


	//   ....[30]....
        /*0694*/ 	.word	0x0000bdd0
        /*0698*/ 	.word	0x00000003
        /*069c*/ 	.word	0x00000000
        /*06a0*/ 	.short	0x0101
        /*06a2*/ 	.byte	0x3f
	.zero		1


	//   ....[31]....
        /*06a4*/ 	.word	0x0000c090
        /*06a8*/ 	.word	0x00000066
        /*06ac*/ 	.word	0x00000000
        /*06b0*/ 	.short	0x0101
        /*06b2*/ 	.byte	0x3f
	.zero		1


	//   ....[32]....
        /*06b4*/ 	.word	0x0000c6f0
        /*06b8*/ 	.word	0x000000ff
        /*06bc*/ 	.word	0x00034850
        /*06c0*/ 	.short	0x010a
        /*06c2*/ 	.byte	0x07
	.zero		1


	//   ....[33]....
        /*06c4*/ 	.word	0x0000c730
        /*06c8*/ 	.word	0x000000ff
        /*06cc*/ 	.word	0x00034850
        /*06d0*/ 	.short	0x010a
        /*06d2*/ 	.byte	0x07
	.zero		1


	//   ....[34]....
        /*06d4*/ 	.word	0x0000d070
        /*06d8*/ 	.word	0x0000000a
        /*06dc*/ 	.word	0x00000000
        /*06e0*/ 	.short	0x0101
        /*06e2*/ 	.byte	0x3f
	.zero		1


	//   ....[35]....
        /*06e4*/ 	.word	0x0000e1c0
        /*06e8*/ 	.word	0x000000ff
        /*06ec*/ 	.word	0x00000000
        /*06f0*/ 	.short	0x0101
        /*06f2*/ 	.byte	0x05
	.zero		1


	//   ....[36]....
        /*06f4*/ 	.word	0x0000e240
        /*06f8*/ 	.word	0x000000ff
        /*06fc*/ 	.word	0x00000000
        /*0700*/ 	.short	0x0101
        /*0702*/ 	.byte	0x04
	.zero		1


	//   ....[37]....
        /*0704*/ 	.word	0x0000f240
        /*0708*/ 	.word	0x00000002
        /*070c*/ 	.word	0x00034840
        /*0710*/ 	.short	0x010a
        /*0712*/ 	.byte	0x3f
	.zero		1


	//   ....[38]....
        /*0714*/ 	.word	0x00010090
        /*0718*/ 	.word	0x000000ff
        /*071c*/ 	.word	0x00034800
        /*0720*/ 	.short	0x0107
        /*0722*/ 	.byte	0x24
	.zero		1


	//   ....[39]....
        /*0724*/ 	.word	0x00010100
        /*0728*/ 	.word	0x000000ff
        /*072c*/ 	.word	0x00034800
        /*0730*/ 	.short	0x0101
        /*0732*/ 	.byte	0x24
	.zero		1


	//   ....[40]....
        /*0734*/ 	.word	0x00010120
        /*0738*/ 	.word	0x000000ff
        /*073c*/ 	.word	0x00034820
        /*0740*/ 	.short	0x010a
        /*0742*/ 	.byte	0x24
	.zero		1


	//   ....[41]....
        /*0744*/ 	.word	0x00010440
        /*0748*/ 	.word	0x00000003
        /*074c*/ 	.word	0x00034840
        /*0750*/ 	.short	0x010a
        /*0752*/ 	.byte	0x3f
	.zero		1


	//   ....[42]....
        /*0754*/ 	.word	0x00010880
        /*0758*/ 	.word	0x00000002
        /*075c*/ 	.word	0x00034860
        /*0760*/ 	.short	0x010a
        /*0762*/ 	.byte	0x3f
	.zero		1


	//   ....[43]....
        /*0764*/ 	.word	0x00010f50
        /*0768*/ 	.word	0x00000003
        /*076c*/ 	.word	0x00034840
        /*0770*/ 	.short	0x010a
        /*0772*/ 	.byte	0x3f
	.zero		1


	//   ....[44]....
        /*0774*/ 	.word	0x00011390
        /*0778*/ 	.word	0x00000002
        /*077c*/ 	.word	0x00034860
        /*0780*/ 	.short	0x010a
        /*0782*/ 	.byte	0x3f
	.zero		1


	//   ....[45]....
        /*0784*/ 	.word	0x000119c0
        /*0788*/ 	.word	0x00000003
        /*078c*/ 	.word	0x00034840
        /*0790*/ 	.short	0x010a
        /*0792*/ 	.byte	0x3f
	.zero		1


	//   ....[46]....
        /*0794*/ 	.word	0x00011df0
        /*0798*/ 	.word	0x00000002
        /*079c*/ 	.word	0x00034860
        /*07a0*/ 	.short	0x010a
        /*07a2*/ 	.byte	0x3f
	.zero		1


	//   ....[47]....
        /*07a4*/ 	.word	0x00012290
        /*07a8*/ 	.word	0x00000000
        /*07ac*/ 	.word	0x00034860
        /*07b0*/ 	.short	0x010a
        /*07b2*/ 	.byte	0x3f
	.zero		1


	//   ....[48]....
        /*07b4*/ 	.word	0x000127f0
        /*07b8*/ 	.word	0x00000000
        /*07bc*/ 	.word	0x00034820
        /*07c0*/ 	.short	0x010a
        /*07c2*/ 	.byte	0x3f
	.zero		1


	//   ....[49]....
        /*07c4*/ 	.word	0x000129e0
        /*07c8*/ 	.word	0x00000006
        /*07cc*/ 	.word	0x00000000
        /*07d0*/ 	.short	0x010a
        /*07d2*/ 	.byte	0x3f
	.zero		1


	//   ....[50]....
        /*07d4*/ 	.word	0x00012a10
        /*07d8*/ 	.word	0x00000007
        /*07dc*/ 	.word	0x00000000
        /*07e0*/ 	.short	0x010a
        /*07e2*/ 	.byte	0x3f
	.zero		1


	//   ....[51]....
        /*07e4*/ 	.word	0x00012a70
        /*07e8*/ 	.word	0x00000004
        /*07ec*/ 	.word	0x00000000
        /*07f0*/ 	.short	0x010a
        /*07f2*/ 	.byte	0x3f
	.zero		1


	//   ....[52]....
        /*07f4*/ 	.word	0x00012aa0
        /*07f8*/ 	.word	0x00000003
        /*07fc*/ 	.word	0x00000000
        /*0800*/ 	.short	0x010a
        /*0802*/ 	.byte	0x3f
	.zero		1


	//   ....[53]....
        /*0804*/ 	.word	0x00012b20
        /*0808*/ 	.word	0x00000003
        /*080c*/ 	.word	0x00034800
        /*0810*/ 	.short	0x010a
        /*0812*/ 	.byte	0x3f
	.zero		1


	//   ....[54]....
        /*0814*/ 	.word	0x00012b70
        /*0818*/ 	.word	0x00000003
        /*081c*/ 	.word	0x00034830
        /*0820*/ 	.short	0x010a
        /*0822*/ 	.byte	0x3f
	.zero		1


	//   ....[55]....
        /*0824*/ 	.word	0x00012bd0
        /*0828*/ 	.word	0x00000014
        /*082c*/ 	.word	0x00034830
        /*0830*/ 	.short	0x010a
        /*0832*/ 	.byte	0x3f
	.zero		1


	//   ....[56]....
        /*0834*/ 	.word	0x00012c30
        /*0838*/ 	.word	0x0000000f
        /*083c*/ 	.word	0x00034850
        /*0840*/ 	.short	0x010a
        /*0842*/ 	.byte	0x3f
	.zero		1


	//   ....[57]....
        /*0844*/ 	.word	0x00012c90
        /*0848*/ 	.word	0x00000005
        /*084c*/ 	.word	0x00034850
        /*0850*/ 	.short	0x010a
        /*0852*/ 	.byte	0x3f
	.zero		1


	//   ....[58]....
        /*0854*/ 	.word	0x00012e30
        /*0858*/ 	.word	0x00000002
        /*085c*/ 	.word	0x00034840
        /*0860*/ 	.short	0x010a
        /*0862*/ 	.byte	0x3f
	.zero		1


	//   ....[59]....
        /*0864*/ 	.word	0x000139e0
        /*0868*/ 	.word	0x00000003
        /*086c*/ 	.word	0x00034820
        /*0870*/ 	.short	0x010a
        /*0872*/ 	.byte	0x3f
	.zero		1


	//   ....[60]....
        /*0874*/ 	.word	0x00013a30
        /*0878*/ 	.word	0x00000003
        /*087c*/ 	.word	0x00034840
        /*0880*/ 	.short	0x010a
        /*0882*/ 	.byte	0x3f
	.zero		1


	//   ....[61]....
        /*0884*/ 	.word	0x00013a80
        /*0888*/ 	.word	0x00000002
        /*088c*/ 	.word	0x00034860
        /*0890*/ 	.short	0x010a
        /*0892*/ 	.byte	0x3f
	.zero		1


	//   ....[62]....
        /*0894*/ 	.word	0x00013ad0
        /*0898*/ 	.word	0x00000003
        /*089c*/ 	.word	0x00034840
        /*08a0*/ 	.short	0x010a
        /*08a2*/ 	.byte	0x3f
	.zero		1


	//   ....[63]....
        /*08a4*/ 	.word	0x00013b20
        /*08a8*/ 	.word	0x00000002
        /*08ac*/ 	.word	0x00034860
        /*08b0*/ 	.short	0x010a
        /*08b2*/ 	.byte	0x3f
	.zero		1


	//   ....[64]....
        /*08b4*/ 	.word	0x00013b70
        /*08b8*/ 	.word	0x00000003
        /*08bc*/ 	.word	0x00034840
        /*08c0*/ 	.short	0x010a
        /*08c2*/ 	.byte	0x3f
	.zero		1


	//   ....[65]....
        /*08c4*/ 	.word	0x00013bc0
        /*08c8*/ 	.word	0x00000002
        /*08cc*/ 	.word	0x00034860
        /*08d0*/ 	.short	0x010a
        /*08d2*/ 	.byte	0x3f
	.zero		1


	//   ....[66]....
        /*08d4*/ 	.word	0x00013c10
        /*08d8*/ 	.word	0x00000000
        /*08dc*/ 	.word	0x00034860
        /*08e0*/ 	.short	0x010a
        /*08e2*/ 	.byte	0x3f
	.zero		1


	//   ....[67]....
        /*08e4*/ 	.word	0x00013c60
        /*08e8*/ 	.word	0x00000000
        /*08ec*/ 	.word	0x00034820
        /*08f0*/ 	.short	0x010a
        /*08f2*/ 	.byte	0x3f
	.zero		1


	//   ....[68]....
        /*08f4*/ 	.word	0x00013e00
        /*08f8*/ 	.word	0x00000006
        /*08fc*/ 	.word	0x00000000
        /*0900*/ 	.short	0x010a
        /*0902*/ 	.byte	0x3f
	.zero		1


	//   ....[69]....
        /*0904*/ 	.word	0x00013e50
        /*0908*/ 	.word	0x00000007
        /*090c*/ 	.word	0x00000000
        /*0910*/ 	.short	0x010a
        /*0912*/ 	.byte	0x3f
	.zero		1


	//   ....[70]....
        /*0914*/ 	.word	0x00013ea0
        /*0918*/ 	.word	0x00000004
        /*091c*/ 	.word	0x00000000
        /*0920*/ 	.short	0x010a
        /*0922*/ 	.byte	0x3f
	.zero		1


	//----- nvinfo : EIATTR_NUM_MBARRIERS
	.align		4
.L_126:
        /*0924*/ 	.byte	0x03, 0x38
        /*0926*/ 	.short	0x0016


	//----- nvinfo : EIATTR_EXIT_INSTR_OFFSETS
	.align		4
        /*0928*/ 	.byte	0x04, 0x1c
        /*092a*/ 	.short	(.L_128 - .L_127)


	//   ....[0]....
.L_127:
        /*092c*/ 	.word	0x00000f20


	//   ....[1]....
        /*0930*/ 	.word	0x0000e630


	//   ....[2]....
        /*0934*/ 	.word	0x00012af0


	//----- nvinfo : EIATTR_MAX_THREADS
	.align		4
.L_128:
        /*0938*/ 	.byte	0x04, 0x05
        /*093a*/ 	.short	(.L_130 - .L_129)
.L_129:
        /*093c*/ 	.word	0x00000180
        /*0940*/ 	.word	0x00000001
        /*0944*/ 	.word	0x00000001


	//----- nvinfo : EIATTR_CRS_STACK_SIZE
	.align		4
.L_130:
        /*0948*/ 	.byte	0x04, 0x1e
        /*094a*/ 	.short	(.L_132 - .L_131)
.L_131:
        /*094c*/ 	.word	0x00000000


	//----- nvinfo : EIATTR_CBANK_PARAM_SIZE
	.align		4
.L_132:
        /*0950*/ 	.byte	0x03, 0x19
        /*0952*/ 	.short	0x0a70


	//----- nvinfo : EIATTR_PARAM_CBANK
	.align		4
        /*0954*/ 	.byte	0x04, 0x0a
        /*0956*/ 	.short	(.L_134 - .L_133)
	.align		4
.L_133:
        /*0958*/ 	.word	index@(.nv.constant0._ZN7cutlass13device_kernelIN5flash11enable_sm90INS1_16FlashAttnFwdSm90INS1_25CollectiveMainloopFwdSm90ILi2EN4cute5tupleIJNS5_1CILi2EEENS7_ILi1EEES9_EEENS6_IJNS7_ILi128EEENS7_ILi176EEESB_EEELi128ENS_10bfloat16_tEfNS_4arch4Sm90ELb0ELb0ELb1ELb0ELb0ELb0ELb0ELb1ELb1ELb1ELb0ELb0EEENS1_21CollectiveEpilogueFwdINS6_IJSB_SB_SC_EEESA_SE_SG_Li256ELb0ELb1ELb0ELb0EEENS1_29StaticPersistentTileSchedulerILb0EEEEEEEEEvNT_6ParamsE)
        /*095c*/ 	.short	0x0210
        /*095e*/ 	.short	0x0a70


	//----- nvinfo : EIATTR_SW_WAR
	.align		4
.L_134:
        /*0960*/ 	.byte	0x04, 0x36
        /*0962*/ 	.short	(.L_136 - .L_135)
.L_135:
        /*0964*/ 	.word	0x00000008
.L_136:


//--------------------- .nv.info._ZN7cutlass13device_kernelIN5flash11enable_sm90INS1_16FlashAttnFwdSm90INS1_25CollectiveMainloopFwdSm90ILi2EN4cute5tupleIJNS5_1CILi1EEES8_S8_EEENS6_IJNS7_ILi128EEENS7_ILi176EEESA_EEELi128ENS_10bfloat16_tEfNS_4arch4Sm90ELb0ELb0ELb1ELb1ELb0ELb0ELb0ELb1ELb1ELb1ELb0ELb0EEENS1_21CollectiveEpilogueFwdINS6_IJSA_SA_SB_EEES9_SD_SF_Li256ELb1ELb1ELb0ELb0EEENS1_36VarlenDynamicPersistentTileSchedulerILi128ELi176ELi256ELi128ELb0ELb1ELb1ELb0ELb1ELb1EEEEEEEEEvNT_6ParamsE --------------------------
	.section	.nv.info._ZN7cutlass13device_kernelIN5flash11enable_sm90INS1_16FlashAttnFwdSm90INS1_25CollectiveMainloopFwdSm90ILi2EN4cute5tupleIJNS5_1CILi1EEES8_S8_EEENS6_IJNS7_ILi128EEENS7_ILi176EEESA_EEELi128ENS_10bfloat16_tEfNS_4arch4Sm90ELb0ELb0ELb1ELb1ELb0ELb0ELb0ELb1ELb1ELb1ELb0ELb0EEENS1_21CollectiveEpilogueFwdINS6_IJSA_SA_SB_EEES9_SD_SF_Li256ELb1ELb1ELb0ELb0EEENS1_36VarlenDynamicPersistentTileSchedulerILi128ELi176ELi256ELi128ELb0ELb1ELb1ELb0ELb1ELb1EEEEEEEEEvNT_6ParamsE,"",@"SHT_CUDA_INFO"
	.sectionflags	@""
	.align	4


	//----- nvinfo : EIATTR_CUDA_API_VERSION
	.align		4
        /*0000*/ 	.byte	0x04, 0x37
        /*0002*/ 	.short	(.L_138 - .L_137)
.L_137:
        /*0004*/ 	.word	0x00000082


	//----- nvinfo : EIATTR_KPARAM_INFO
	.align		4
.L_138:
        /*0008*/ 	.byte	0x04, 0x17
        /*000a*/ 	.short	(.L_140 - .L_139)
.L_139:
        /*000c*/ 	.word	0x00000000
        /*0010*/ 	.short	0x0000
        /*0012*/ 	.short	0x0070
        /*0014*/ 	.byte	0x00, 0xf0, 0x01, 0x2a


	//----- nvinfo : EIATTR_SPARSE_MMA_MASK
	.align		4
.L_140:
        /*0018*/ 	.byte	0x03, 0x50
        /*001a*/ 	.short	0x0000


	//----- nvinfo : EIATTR_MAXREG_COUNT
	.align		4
        /*001c*/ 	.byte	0x03, 0x1b
        /*001e*/ 	.short	0x00a8


	//----- nvinfo : EIATTR_NUM_BARRIERS
	.align		4
        /*0020*/ 	.byte	0x02, 0x4c
        /*0022*/ 	.byte	0x10
	.zero		1


	//----- nvinfo : EIATTR_EXTERNS
	.align		4
        /*0024*/ 	.byte	0x04, 0x0f
        /*0026*/ 	.short	(.L_142 - .L_141)


	//   ....[0]....
	.align		4
.L_141:
        /*0028*/ 	.word	index@(__assertfail)


	//----- nvinfo : EIATTR_ANNOTATIONS
	.align		4
.L_142:
        /*002c*/ 	.byte	0x04, 0x55
        /*002e*/ 	.short	(.L_144 - .L_143)


	//   ....[0]....
.L_143:
        /* <DEDUP_REMOVED lines=76> */


	//----- nvinfo : EIATTR_MERCURY_ISA_VERSION
	.align		4
.L_144:
        /*04e0*/ 	.byte	0x03, 0x5f
        /*04e2*/ 	.short	0x0101


	//----- nvinfo : EIATTR_UNUSED_LOAD_BYTE_OFFSET
	.align		4
        /*04e4*/ 	.byte	0x04, 0x44
        /*04e6*/ 	.short	(.L_146 - .L_145)


	//   ....[0]....
.L_145:
        /*04e8*/ 	.word	0x00000a20
        /*04ec*/ 	.word	0x0000fff0


	//   ....[1]....
        /*04f0*/ 	.word	0x0000d370
        /*04f4*/ 	.word	0x0000fff0


	//----- nvinfo : EIATTR_INT_WARP_WIDE_INSTR_OFFSETS
	.align		4
.L_146:
        /*04f8*/ 	.byte	0x04, 0x31
        /*04fa*/ 	.short	(.L_148 - .L_147)


	//   ....[0]....
.L_147:
        /*04fc*/ 	.word	0x00000120


	//   ....[1]....
        /*0500*/ 	.word	0x000001c0


	//   ....[2]....
        /*0504*/ 	.word	0x00000230


	//   ....[3]....
        /*0508*/ 	.word	0x00010490


	//   ....[4]....
        /*050c*/ 	.word	0x00010530


	//   ....[5]....
        /*0510*/ 	.word	0x00013de0


	//   ....[6]....
        /*0514*/ 	.word	0x00013e50


	//----- nvinfo : EIATTR_COOP_GROUP_MASK_REGIDS
	.align		4
.L_148:
        /*0518*/ 	.byte	0x04, 0x29
        /*051a*/ 	.short	(.L_150 - .L_149)


	//   ....[0]....
.L_149:
        /*051c*/ 	.word	0xffffffff


	//   ....[1]....
        /*0520*/ 	.word	0xffffffff


	//   ....[2]....
        /*0524*/ 	.word	0xffffffff


	//   ....[3]....
        /*0528*/ 	.word	0xffffffff


	//   ....[4]....
        /*052c*/ 	.word	0xffffffff


	//   ....[5]....
        /*0530*/ 	.word	0xffffffff


	//   ....[6]....
        /*0534*/ 	.word	0xffffffff


	//   ....[7]....
        /*0538*/ 	.word	0xffffffff


	//   ....[8]....
        /*053c*/ 	.word	0xffffffff


	//   ....[9]....
        /*0540*/ 	.word	0xffffffff


	//   ....[10]....
        /*0544*/ 	.word	0xffffffff


	//   ....[11]....
        /*0548*/ 	.word	0xffffffff


	//   ....[12]....
        /*054c*/ 	.word	0xffffffff


	//   ....[13]....
        /*0550*/ 	.word	0xffffffff


	//   ....[14]....
        /*0554*/ 	.word	0xffffffff


	//   ....[15]....
        /*0558*/ 	.word	0xffffffff


	//   ....[16]....
        /*055c*/ 	.word	0xffffffff


	//   ....[17]....
        /*0560*/ 	.word	0xffffffff


	//   ....[18]....
        /*0564*/ 	.word	0xffffffff


	//   ....[19]....
        /*0568*/ 	.word	0xffffffff


	//   ....[20]....
        /*056c*/ 	.word	0xffffffff


	//   ....[21]....
        /*0570*/ 	.word	0xffffffff


	//   ....[22]....
        /*0574*/ 	.word	0xffffffff


	//   ....[23]....
        /*0578*/ 	.word	0xffffffff


	//   ....[24]....
        /*057c*/ 	.word	0xffffffff


	//   ....[25]....
        /*0580*/ 	.word	0xffffffff


	//   ....[26]....
        /*0584*/ 	.word	0xffffffff


	//   ....[27]....
        /*0588*/ 	.word	0xffffffff


	//   ....[28]....
        /*058c*/ 	.word	0xffffffff


	//   ....[29]....
        /*0590*/ 	.word	0xffffffff


	//   ....[30]....
        /*0594*/ 	.word	0xffffffff


	//   ....[31]....
        /*0598*/ 	.word	0xffffffff


	//   ....[32]....
        /*059c*/ 	.word	0xffffffff


	//   ....[33]....
        /*05a0*/ 	.word	0xffffffff


	//   ....[34]....
        /*05a4*/ 	.word	0xffffffff


	//   ....[35]....
        /*05a8*/ 	.word	0xffffffff


	//   ....[36]....
        /*05ac*/ 	.word	0xffffffff


	//   ....[37]....
        /*05b0*/ 	.word	0xffffffff


	//   ....[38]....
        /*05b4*/ 	.word	0xffffffff


	//   ....[39]....
        /*05b8*/ 	.word	0xffffffff


	//   ....[40]....
        /*05bc*/ 	.word	0xffffffff


	//   ....[41]....
        /*05c0*/ 	.word	0xffffffff


	//   ....[42]....
        /*05c4*/ 	.word	0xffffffff


	//   ....[43]....
        /*05c8*/ 	.word	0xffffffff


	//   ....[44]....
        /*05cc*/ 	.word	0xffffffff


	//   ....[45]....
        /*05d0*/ 	.word	0xffffffff


	//   ....[46]....
        /*05d4*/ 	.word	0xffffffff


	//   ....[47]....
        /*05d8*/ 	.word	0xffffffff


	//   ....[48]....
        /*05dc*/ 	.word	0xffffffff


	//   ....[49]....
        /*05e0*/ 	.word	0xffffffff


	//   ....[50]....
        /*05e4*/ 	.word	0xffffffff


	//   ....[51]....
        /*05e8*/ 	.word	0xffffffff


	//   ....[52]....
        /*05ec*/ 	.word	0xffffffff


	//   ....[53]....
        /*05f0*/ 	.word	0xffffffff


	//   ....[54]....
        /*05f4*/ 	.word	0xffffffff


	//   ....[55]....
        /*05f8*/ 	.word	0xffffffff


	//   ....[56]....
        /*05fc*/ 	.word	0xffffffff


	//   ....[57]....
        /*0600*/ 	.word	0xffffffff


	//   ....[58]....
        /*0604*/ 	.word	0xffffffff


	//   ....[59]....
        /*0608*/ 	.word	0xffffffff


	//   ....[60]....
        /*060c*/ 	.word	0xffffffff


	//   ....[61]....
        /*0610*/ 	.word	0xffffffff


	//   ....[62]....
        /*0614*/ 	.word	0xffffffff


	//   ....[63]....
        /*0618*/ 	.word	0xffffffff


	//   ....[64]....
        /*061c*/ 	.word	0xffffffff


	//   ....[65]....
        /*0620*/ 	.word	0xffffffff


	//   ....[66]....
        /*0624*/ 	.word	0xffffffff


	//   ....[67]....
        /*0628*/ 	.word	0xffffffff


	//   ....[68]....
        /*062c*/ 	.word	0xffffffff


	//   ....[69]....
        /*0630*/ 	.word	0xffffffff


	//   ....[70]....
        /*0634*/ 	.word	0xffffffff


	//   ....[71]....
        /*0638*/ 	.word	0xffffffff


	//   ....[72]....
        /*063c*/ 	.word	0xffffffff


	//   ....[73]....
        /*0640*/ 	.word	0xffffffff


	//   ....[74]....
        /*0644*/ 	.word	0xffffffff


	//   ....[75]....
        /*0648*/ 	.word	0xffffffff


	//   ....[76]....
        /*064c*/ 	.word	0xffffffff


	//   ....[77]....
        /*0650*/ 	.word	0xffffffff


	//   ....[78]....
        /*0654*/ 	.word	0xffffffff


	//   ....[79]....
        /*0658*/ 	.word	0xffffffff


	//   ....[80]....
        /*065c*/ 	.word	0xffffffff


	//   ....[81]....
        /*0660*/ 	.word	0xffffffff


	//   ....[82]....
        /*0664*/ 	.word	0xffffffff


	//   ....[83]....
        /*0668*/ 	.word	0xffffffff


	//   ....[84]....
        /*066c*/ 	.word	0xffffffff


	//   ....[85]....
        /*0670*/ 	.word	0xffffffff


	//   ....[86]....
        /*0674*/ 	.word	0xffffffff


	//   ....[87]....
        /*0678*/ 	.word	0xffffffff


	//   ....[88]....
        /*067c*/ 	.word	0xffffffff


	//   ....[89]....
        /*0680*/ 	.word	0xffffffff


	//   ....[90]....
        /*0684*/ 	.word	0xffffffff


	//   ....[91]....
        /*0688*/ 	.word	0x0500000f


	//   ....[92]....
        /*068c*/ 	.word	0x0500000f


	//   ....[93]....
        /*0690*/ 	.word	0x0500000f


	//   ....[94]....
        /*0694*/ 	.word	0x0500000f


	//   ....[95]....
        /*0698*/ 	.word	0x0500000f


	//   ....[96]....
        /*069c*/ 	.word	0x0500000f


	//   ....[97]....
        /*06a0*/ 	.word	0x0500000f


	//   ....[98]....
        /*06a4*/ 	.word	0x0500000f


	//   ....[99]....
        /*06a8*/ 	.word	0x0500000f


	//   ....[100]....
        /*06ac*/ 	.word	0x0500000f


	//   ....[101]....
        /*06b0*/ 	.word	0x0500000f


	//   ....[102]....
        /*06b4*/ 	.word	0x0500000f


	//   ....[103]....
        /*06b8*/ 	.word	0x0500000f


	//   ....[104]....
        /*06bc*/ 	.word	0x0500000f


	//   ....[105]....
        /*06c0*/ 	.word	0x0500000f


	//   ....[106]....
        /*06c4*/ 	.word	0x0500000f


	//   ....[107]....
        /*06c8*/ 	.word	0x0500000f


	//   ....[108]....
        /*06cc*/ 	.word	0x0500000f


	//   ....[109]....
        /*06d0*/ 	.word	0x0500000f


	//   ....[110]....
        /*06d4*/ 	.word	0x0500000f


	//   ....[111]....
        /*06d8*/ 	.word	0x0500000f


	//   ....[112]....
        /*06dc*/ 	.word	0x0500000f


	//   ....[113]....
        /*06e0*/ 	.word	0x0500000f


	//   ....[114]....
        /*06e4*/ 	.word	0x0500000f


	//   ....[115]....
        /*06e8*/ 	.word	0x0500000f


	//   ....[116]....
        /*06ec*/ 	.word	0x0500000f


	//   ....[117]....
        /*06f0*/ 	.word	0x0500000f


	//   ....[118]....
        /*06f4*/ 	.word	0x0500000f


	//   ....[119]....
        /*06f8*/ 	.word	0x0500000f


	//   ....[120]....
        /*06fc*/ 	.word	0x0500000f


	//   ....[121]....
        /*0700*/ 	.word	0x0500000f


	//   ....[122]....
        /*0704*/ 	.word	0x0500000f


	//   ....[123]....
        /*0708*/ 	.word	0x0500000f


	//   ....[124]....
        /*070c*/ 	.word	0x0500000f


	//   ....[125]....
        /*0710*/ 	.word	0x0500000f


	//----- nvinfo : EIATTR_COOP_GROUP_INSTR_OFFSETS
	.align		4
.L_150:
        /*0714*/ 	.byte	0x04, 0x28
        /*0716*/ 	.short	(.L_152 - .L_151)


	//   ....[0]....
.L_151:
        /*0718*/ 	.word	0x00000060


	//   ....[1]....
        /*071c*/ 	.word	0x00000130


	//   ....[2]....
        /*0720*/ 	.word	0x000001e0


	//   ....[3]....
        /*0724*/ 	.word	0x000003a0


	//   ....[4]....
        /*0728*/ 	.word	0x00000500


	//   ....[5]....
        /*072c*/ 	.word	0x00000620


	//   ....[6]....
        /*0730*/ 	.word	0x00000780


	//   ....[7]....
        /*0734*/ 	.word	0x00001340


	//   ....[8]....
        /*0738*/ 	.word	0x000054e0


	//   ....[9]....
        /*073c*/ 	.word	0x00005580


	//   ....[10]....
        /*0740*/ 	.word	0x00005870


	//   ....[11]....
        /*0744*/ 	.word	0x00005a40


	//   ....[12]....
        /*0748*/ 	.word	0x0000a770


	//   ....[13]....
        /*074c*/ 	.word	0x0000a7c0


	//   ....[14]....
        /*0750*/ 	.word	0x0000b310


	//   ....[15]....
        /*0754*/ 	.word	0x0000b350


	//   ....[16]....
        /*0758*/ 	.word	0x0000c820


	//   ....[17]....
        /*075c*/ 	.word	0x0000c880


	//   ....[18]....
        /*0760*/ 	.word	0x0000cd70


	//   ....[19]....
        /*0764*/ 	.word	0x0000cd80


	//   ....[20]....
        /*0768*/ 	.word	0x0000de00


	//   ....[21]....
        /*076c*/ 	.word	0x0000de40


	//   ....[22]....
        /*0770*/ 	.word	0x0000de80


	//   ....[23]....
        /*0774*/ 	.word	0x0000deb0


	//   ....[24]....
        /*0778*/ 	.word	0x0000e450


	//   ....[25]....
        /*077c*/ 	.word	0x0000e460


	//   ....[26]....
        /*0780*/ 	.word	0x0000e530


	//   ....[27]....
        /*0784*/ 	.word	0x0000e550


	//   ....[28]....
        /*0788*/ 	.word	0x0000e620


	//   ....[29]....
        /*078c*/ 	.word	0x0000e640


	//   ....[30]....
        /*0790*/ 	.word	0x0000e720


	//   ....[31]....
        /*0794*/ 	.word	0x0000e740


	//   ....[32]....
        /*0798*/ 	.word	0x0000efb0


	//   ....[33]....
        /*079c*/ 	.word	0x0000efc0


	//   ....[34]....
        /*07a0*/ 	.word	0x0000f090


	//   ....[35]....
        /*07a4*/ 	.word	0x0000f0b0


	//   ....[36]....
        /*07a8*/ 	.word	0x0000f180


	//   ....[37]....
        /*07ac*/ 	.word	0x0000f1a0


	//   ....[38]....
        /*07b0*/ 	.word	0x0000f280


	//   ....[39]....
        /*07b4*/ 	.word	0x0000f2a0


	//   ....[40]....
        /*07b8*/ 	.word	0x0000f3e0


	//   ....[41]....
        /*07bc*/ 	.word	0x0000f5d0


	//   ....[42]....
        /*07c0*/ 	.word	0x0000f600


	//   ....[43]....
        /*07c4*/ 	.word	0x0000f630


	//   ....[44]....
        /*07c8*/ 	.word	0x0000f660


	//   ....[45]....
        /*07cc*/ 	.word	0x0000f690


	//   ....[46]....
        /*07d0*/ 	.word	0x0000f6c0


	//   ....[47]....
        /*07d4*/ 	.word	0x0000f840


	//   ....[48]....
        /*07d8*/ 	.word	0x0000f870


	//   ....[49]....
        /*07dc*/ 	.word	0x0000f8a0


	//   ....[50]....
        /*07e0*/ 	.word	0x0000f8d0


	//   ....[51]....
        /*07e4*/ 	.word	0x0000f900


	//   ....[52]....
        /*07e8*/ 	.word	0x0000f930


	//   ....[53]....
        /*07ec*/ 	.word	0x0000f9d0


	//   ....[54]....
        /*07f0*/ 	.word	0x0000fa00


	//   ....[55]....
        /*07f4*/ 	.word	0x0000fa90


	//   ....[56]....
        /*07f8*/ 	.word	0x00010ac0


	//   ....[57]....
        /*07fc*/ 	.word	0x000116e0


	//   ....[58]....
        /*0800*/ 	.word	0x000116f0


	//   ....[59]....
        /*0804*/ 	.word	0x00011720


	//   ....[60]....
        /*0808*/ 	.word	0x00011750


	//   ....[61]....
        /*080c*/ 	.word	0x00011860


	//   ....[62]....
        /*0810*/ 	.word	0x00011870


	//   ....[63]....
        /*0814*/ 	.word	0x00011900


	//   ....[64]....
        /*0818*/ 	.word	0x00011910


	//   ....[65]....
        /*081c*/ 	.word	0x000119a0


	//   ....[66]....
        /*0820*/ 	.word	0x000119b0


	//   ....[67]....
        /*0824*/ 	.word	0x00011a40


	//   ....[68]....
        /*0828*/ 	.word	0x00011a50


	//   ....[69]....
        /*082c*/ 	.word	0x00011ae0


	//   ....[70]....
        /*0830*/ 	.word	0x00011af0


	//   ....[71]....
        /*0834*/ 	.word	0x00011b00


	//   ....[72]....
        /*0838*/ 	.word	0x00011b10


	//   ....[73]....
        /*083c*/ 	.word	0x00014520


	//   ....[74]....
        /*0840*/ 	.word	0x00014580


	//   ....[75]....
        /*0844*/ 	.word	0x000145b0


	//   ....[76]....
        /*0848*/ 	.word	0x000145e0


	//   ....[77]....
        /*084c*/ 	.word	0x00014610


	//   ....[78]....
        /*0850*/ 	.word	0x00014640


	//   ....[79]....
        /*0854*/ 	.word	0x00014670


	//   ....[80]....
        /*0858*/ 	.word	0x00014680


	//   ....[81]....
        /*085c*/ 	.word	0x00014810


	//   ....[82]....
        /*0860*/ 	.word	0x00014840


	//   ....[83]....
        /*0864*/ 	.word	0x00014870


	//   ....[84]....
        /*0868*/ 	.word	0x000148a0


	//   ....[85]....
        /*086c*/ 	.word	0x000148d0


	//   ....[86]....
        /*0870*/ 	.word	0x00014900


	//   ....[87]....
        /*0874*/ 	.word	0x000149c0


	//   ....[88]....
        /*0878*/ 	.word	0x000149e0


	//   ....[89]....
        /*087c*/ 	.word	0x00014a50


	//   ....[90]....
        /*0880*/ 	.word	0x00014ee0


	//   ....[91]....
        /*0884*/ 	.word	0x000153c0


	//   ....[92]....
        /*0888*/ 	.word	0x00015590


	//   ....[93]....
        /*088c*/ 	.word	0x000155e0


	//   ....[94]....
        /*0890*/ 	.word	0x00015700


	//   ....[95]....
        /*0894*/ 	.word	0x00015750


	//   ....[96]....
        /*0898*/ 	.word	0x00015890


	//   ....[97]....
        /*089c*/ 	.word	0x000158e0


	//   ....[98]....
        /*08a0*/ 	.word	0x00015a00


	//   ....[99]....
        /*08a4*/ 	.word	0x00015a50


	//   ....[100]....
        /*08a8*/ 	.word	0x00015b70


	//   ....[101]....
        /*08ac*/ 	.word	0x00015bc0


	//   ....[102]....
        /*08b0*/ 	.word	0x00015ce0


	//   ....[103]....
        /*08b4*/ 	.word	0x00015d30


	//   ....[104]....
        /*08b8*/ 	.word	0x00015e40


	//   ....[105]....
        /*08bc*/ 	.word	0x00015e90


	//   ....[106]....
        /*08c0*/ 	.word	0x00015f90


	//   ....[107]....
        /*08c4*/ 	.word	0x00015fe0


	//   ....[108]....
        /*08c8*/ 	.word	0x00016310


	//   ....[109]....
        /*08cc*/ 	.word	0x000163b0


	//   ....[110]....
        /*08d0*/ 	.word	0x000164e0


	//   ....[111]....
        /*08d4*/ 	.word	0x00016550


	//   ....[112]....
        /*08d8*/ 	.word	0x000165d0


	//   ....[113]....
        /*08dc*/ 	.word	0x00016650


	//   ....[114]....
        /*08e0*/ 	.word	0x000166d0


	//   ....[115]....
        /*08e4*/ 	.word	0x00016760


	//   ....[116]....
        /*08e8*/ 	.word	0x00016800


	//   ....[117]....
        /*08ec*/ 	.word	0x000168a0


	//   ....[118]....
        /*08f0*/ 	.word	0x00016910


	//   ....[119]....
        /*08f4*/ 	.word	0x00016980


	//   ....[120]....
        /*08f8*/ 	.word	0x000169f0


	//   ....[121]....
        /*08fc*/ 	.word	0x00016a70


	//   ....[122]....
        /*0900*/ 	.word	0x00016af0


	//   ....[123]....
        /*0904*/ 	.word	0x00016b90


	//   ....[124]....
        /*0908*/ 	.word	0x00016c20


	//   ....[125]....
        /*090c*/ 	.word	0x00016d50


	//----- nvinfo : EIATTR_REG_RECONFIG
	.align		4
.L_152:
        /*0910*/ 	.byte	0x01, 0x54
	.zero		2


	//----- nvinfo : EIATTR_SYSCALL_OFFSETS
	.align		4
        /*0914*/ 	.byte	0x04, 0x46
        /*0916*/ 	.short	(.L_154 - .L_153)


	//   ....[0]....
.L_153:
        /*0918*/ 	.word	0x00001520


	//   ....[1]....
        /*091c*/ 	.word	0x000106a0


	//   ....[2]....
        /*0920*/ 	.word	0x00010800


	//   ....[3]....
        /*0924*/ 	.word	0x00010900


	//   ....[4]....
        /*0928*/ 	.word	0x000112a0


	//----- nvinfo : EIATTR_MBARRIER_INSTR_OFFSETS
	.align		4
.L_154:
        /*092c*/ 	.byte	0x04, 0x39
        /*092e*/ 	.short	(.L_156 - .L_155)


	//   ....[0]....
.L_155:
        /*0930*/ 	.word	0x00000250
        /*0934*/ 	.word	0x000000ff
        /*0938*/ 	.word	0x00034800
        /*093c*/ 	.short	0x0100
        /*093e*/ 	.byte	0x08
	.zero		1


	//   ....[1]....
        /*0940*/ 	.word	0x00000260
        /*0944*/ 	.word	0x000000ff
        /*0948*/ 	.word	0x00034820
        /*094c*/ 	.short	0x0100
        /*094e*/ 	.byte	0x08
	.zero		1


	//   ....[2]....
        /*0950*/ 	.word	0x00000350
        /*0954*/ 	.word	0x000000ff
        /*0958*/ 	.word	0x00034830
        /*095c*/ 	.short	0x0100
        /*095e*/ 	.byte	0x08
	.zero		1


	//   ....[3]....
        /*0960*/ 	.word	0x00000360
        /*0964*/ 	.word	0x000000ff
        /*0968*/ 	.word	0x00034840
        /*096c*/ 	.short	0x0100
        /*096e*/ 	.byte	0x08
	.zero		1


	//   ....[4]....
        /*0970*/ 	.word	0x00000370
        /*0974*/ 	.word	0x000000ff
        /*0978*/ 	.word	0x00034838
        /*097c*/ 	.short	0x0100
        /*097e*/ 	.byte	0x08
	.zero		1


	//   ....[5]....
        /*0980*/ 	.word	0x00000380
        /*0984*/ 	.word	0x000000ff
        /*0988*/ 	.word	0x00034848
        /*098c*/ 	.short	0x0100
        /*098e*/ 	.byte	0x08
	.zero		1


	//   ....[6]....
        /*0990*/ 	.word	0x000004b0
        /*0994*/ 	.word	0x000000ff
        /*0998*/ 	.word	0x00034850
        /*099c*/ 	.short	0x0100
        /*099e*/ 	.byte	0x08
	.zero		1


	//   ....[7]....
        /*09a0*/ 	.word	0x000004c0
        /*09a4*/ 	.word	0x000000ff
        /*09a8*/ 	.word	0x00034860
        /*09ac*/ 	.short	0x0100
        /*09ae*/ 	.byte	0x08
	.zero		1


	//   ....[8]....
        /*09b0*/ 	.word	0x000004d0
        /*09b4*/ 	.word	0x000000ff
        /*09b8*/ 	.word	0x00034858
        /*09bc*/ 	.short	0x0100
        /*09be*/ 	.byte	0x08
	.zero		1


	//   ....[9]....
        /*09c0*/ 	.word	0x000004e0
        /*09c4*/ 	.word	0x000000ff
        /*09c8*/ 	.word	0x00034868
        /*09cc*/ 	.short	0x0100
        /*09ce*/ 	.byte	0x08
	.zero		1


	//   ....[10]....
        /*09d0*/ 	.word	0x000005d0
        /*09d4*/ 	.word	0x000000ff
        /*09d8*/ 	.word	0x00034870
        /*09dc*/ 	.short	0x0100
        /*09de*/ 	.byte	0x06
	.zero		1


	//   ....[11]....
        /*09e0*/ 	.word	0x000005e0
        /*09e4*/ 	.word	0x000000ff
        /*09e8*/ 	.word	0x00034880
        /*09ec*/ 	.short	0x0100
        /*09ee*/ 	.byte	0x06
	.zero		1


	//   ....[12]....
        /*09f0*/ 	.word	0x000005f0
        /*09f4*/ 	.word	0x000000ff
        /*09f8*/ 	.word	0x00034878
        /*09fc*/ 	.short	0x0100
        /*09fe*/ 	.byte	0x06
	.zero		1


	//   ....[13]....
        /*0a00*/ 	.word	0x00000600
        /*0a04*/ 	.word	0x000000ff
        /*0a08*/ 	.word	0x00034888
        /*0a0c*/ 	.short	0x0100
        /*0a0e*/ 	.byte	0x06
	.zero		1


	//   ....[14]....
        /*0a10*/ 	.word	0x00000730
        /*0a14*/ 	.word	0x000000ff
        /*0a18*/ 	.word	0x00034890
        /*0a1c*/ 	.short	0x0100
        /*0a1e*/ 	.byte	0x08
	.zero		1


	//   ....[15]....
        /*0a20*/ 	.word	0x00000740
        /*0a24*/ 	.word	0x000000ff
        /*0a28*/ 	.word	0x000348a0
        /*0a2c*/ 	.short	0x0100
        /*0a2e*/ 	.byte	0x08
	.zero		1


	//   ....[16]....
        /*0a30*/ 	.word	0x00000750
        /*0a34*/ 	.word	0x000000ff
        /*0a38*/ 	.word	0x00034898
        /*0a3c*/ 	.short	0x0100
        /*0a3e*/ 	.byte	0x08
	.zero		1


	//   ....[17]....
        /*0a40*/ 	.word	0x00000760
        /*0a44*/ 	.word	0x000000ff
        /*0a48*/ 	.word	0x000348a8
        /*0a4c*/ 	.short	0x0100
        /*0a4e*/ 	.byte	0x08
	.zero		1


	//   ....[18]....
        /*0a50*/ 	.word	0x00000890
        /*0a54*/ 	.word	0x000000ff
        /*0a58*/ 	.word	0x000348b0
        /*0a5c*/ 	.short	0x0100
        /*0a5e*/ 	.byte	0x08
	.zero		1


	//   ....[19]....
        /*0a60*/ 	.word	0x000008a0
        /*0a64*/ 	.word	0x000000ff
        /*0a68*/ 	.word	0x000348c0
        /*0a6c*/ 	.short	0x0100
        /*0a6e*/ 	.byte	0x08
	.zero		1


	//   ....[20]....
        /*0a70*/ 	.word	0x000008b0
        /*0a74*/ 	.word	0x000000ff
        /*0a78*/ 	.word	0x000348b8
        /*0a7c*/ 	.short	0x0100
        /*0a7e*/ 	.byte	0x08
	.zero		1


	//   ....[21]....
        /*0a80*/ 	.word	0x000008c0
        /*0a84*/ 	.word	0x000000ff
        /*0a88*/ 	.word	0x000348c8
        /*0a8c*/ 	.short	0x0100
        /*0a8e*/ 	.byte	0x08
	.zero		1


	//   ....[22]....
        /*0a90*/ 	.word	0x000015d0
        /*0a94*/ 	.word	0x00000000
        /*0a98*/ 	.word	0x00034800
        /*0a9c*/ 	.short	0x010a
        /*0a9e*/ 	.byte	0x3f
	.zero		1


	//   ....[23]....
        /*0aa0*/ 	.word	0x00001640
        /*0aa4*/ 	.word	0x0000000a
        /*0aa8*/ 	.word	0x00034830
        /*0aac*/ 	.short	0x010a
        /*0aae*/ 	.byte	0x3f
	.zero		1


	//   ....[24]....
        /*0ab0*/ 	.word	0x000016b0
        /*0ab4*/ 	.word	0x0000000a
        /*0ab8*/ 	.word	0x00034830
        /*0abc*/ 	.short	0x010a
        /*0abe*/ 	.byte	0x3f
	.zero		1


	//   ....[25]....
        /*0ac0*/ 	.word	0x000063e0
        /*0ac4*/ 	.word	0x0000000b
        /*0ac8*/ 	.word	0x00000000
        /*0acc*/ 	.short	0x0101
        /*0ace*/ 	.byte	0x3f
	.zero		1


	//   ....[26]....
        /*0ad0*/ 	.word	0x00007190
        /*0ad4*/ 	.word	0x00000000
        /*0ad8*/ 	.word	0x00034830
        /*0adc*/ 	.short	0x010a
        /*0ade*/ 	.byte	0x3f
	.zero		1


	//   ....[27]....
        /*0ae0*/ 	.word	0x000071d0
        /*0ae4*/ 	.word	0x00000000
        /*0ae8*/ 	.word	0x00034830
        /*0aec*/ 	.short	0x010a
        /*0aee*/ 	.byte	0x3f
	.zero		1


	//   ....[28]....
        /*0af0*/ 	.word	0x000098a0
        /*0af4*/ 	.word	0x000000ff
        /*0af8*/ 	.word	0x00034850
        /*0afc*/ 	.short	0x010a
        /*0afe*/ 	.byte	0x06
	.zero		1


	//   ....[29]....
        /*0b00*/ 	.word	0x000098e0
        /*0b04*/ 	.word	0x000000ff
        /*0b08*/ 	.word	0x00034850
        /*0b0c*/ 	.short	0x010a
        /*0b0e*/ 	.byte	0x06
	.zero		1


	//   ....[30]....
        /*0b10*/ 	.word	0x0000b980
        /*0b14*/ 	.word	0x00000080
        /*0b18*/ 	.word	0x00000000
        /*0b1c*/ 	.short	0x0101
        /*0b1e*/ 	.byte	0x3f
	.zero		1


	//   ....[31]....
        /*0b20*/ 	.word	0x0000ba10
        /*0b24*/ 	.word	0x00000082
        /*0b28*/ 	.word	0x00000000
        /*0b2c*/ 	.short	0x0101
        /*0b2e*/ 	.byte	0x3f
	.zero		1


	//   ....[32]....
        /*0b30*/ 	.word	0x0000c780
        /*0b34*/ 	.word	0x00000008
        /*0b38*/ 	.word	0x00034850
        /*0b3c*/ 	.short	0x010a
        /*0b3e*/ 	.byte	0x3f
	.zero		1


	//   ....[33]....
        /*0b40*/ 	.word	0x0000c7c0
        /*0b44*/ 	.word	0x00000008
        /*0b48*/ 	.word	0x00034850
        /*0b4c*/ 	.short	0x010a
        /*0b4e*/ 	.byte	0x3f
	.zero		1


	//   ....[34]....
        /*0b50*/ 	.word	0x0000d050
        /*0b54*/ 	.word	0x00000007
        /*0b58*/ 	.word	0x00000000
        /*0b5c*/ 	.short	0x0101
        /*0b5e*/ 	.byte	0x3f
	.zero		1


	//   ....[35]....
        /*0b60*/ 	.word	0x0000e440
        /*0b64*/ 	.word	0x0000001c
        /*0b68*/ 	.word	0x00000000
        /*0b6c*/ 	.short	0x0101
        /*0b6e*/ 	.byte	0x3f
	.zero		1


	//   ....[36]....
        /*0b70*/ 	.word	0x00010d50
        /*0b74*/ 	.word	0x00000000
        /*0b78*/ 	.word	0x00034840
        /*0b7c*/ 	.short	0x010a
        /*0b7e*/ 	.byte	0x3f
	.zero		1


	//   ....[37]....
        /*0b80*/ 	.word	0x00011c70
        /*0b84*/ 	.word	0x00000009
        /*0b88*/ 	.word	0x00034800
        /*0b8c*/ 	.short	0x0107
        /*0b8e*/ 	.byte	0x3f
	.zero		1


	//   ....[38]....
        /*0b90*/ 	.word	0x00011d80
        /*0b94*/ 	.word	0x00000002
        /*0b98*/ 	.word	0x00034800
        /*0b9c*/ 	.short	0x0101
        /*0b9e*/ 	.byte	0x3f
	.zero		1


	//   ....[39]....
        /*0ba0*/ 	.word	0x00011da0
        /*0ba4*/ 	.word	0x00000002
        /*0ba8*/ 	.word	0x00034820
        /*0bac*/ 	.short	0x010a
        /*0bae*/ 	.byte	0x3f
	.zero		1


	//   ....[40]....
        /*0bb0*/ 	.word	0x00012130
        /*0bb4*/ 	.word	0x00000003
        /*0bb8*/ 	.word	0x00034840
        /*0bbc*/ 	.short	0x010a
        /*0bbe*/ 	.byte	0x3f
	.zero		1


	//   ....[41]....
        /*0bc0*/ 	.word	0x000124f0
        /*0bc4*/ 	.word	0x00000003
        /*0bc8*/ 	.word	0x00000060
        /*0bcc*/ 	.short	0x010a
        /*0bce*/ 	.byte	0x3f
	.zero		1


	//   ....[42]....
        /*0bd0*/ 	.word	0x00012bf0
        /*0bd4*/ 	.word	0x00000003
        /*0bd8*/ 	.word	0x00034840
        /*0bdc*/ 	.short	0x010a
        /*0bde*/ 	.byte	0x3f
	.zero		1


	//   ....[43]....
        /*0be0*/ 	.word	0x00012fb0
        /*0be4*/ 	.word	0x00000002
        /*0be8*/ 	.word	0x00000060
        /*0bec*/ 	.short	0x010a
        /*0bee*/ 	.byte	0x3f
	.zero		1


	//   ....[44]....
        /*0bf0*/ 	.word	0x000135e0
        /*0bf4*/ 	.word	0x00000002
        /*0bf8*/ 	.word	0x00034840
        /*0bfc*/ 	.short	0x010a
        /*0bfe*/ 	.byte	0x3f
	.zero		1


	//   ....[45]....
        /*0c00*/ 	.word	0x000139a0
        /*0c04*/ 	.word	0x00000002
        /*0c08*/ 	.word	0x00000060
        /*0c0c*/ 	.short	0x010a
        /*0c0e*/ 	.byte	0x3f
	.zero		1


	//   ....[46]....
        /*0c10*/ 	.word	0x00013f60
        /*0c14*/ 	.word	0x00000002
        /*0c18*/ 	.word	0x00034860
        /*0c1c*/ 	.short	0x010a
        /*0c1e*/ 	.byte	0x3f
	.zero		1


	//   ....[47]....
        /*0c20*/ 	.word	0x00014e60
        /*0c24*/ 	.word	0x00000000
        /*0c28*/ 	.word	0x00034820
        /*0c2c*/ 	.short	0x010a
        /*0c2e*/ 	.byte	0x3f
	.zero		1


	//   ....[48]....
        /*0c30*/ 	.word	0x00015020
        /*0c34*/ 	.word	0x00000006
        /*0c38*/ 	.word	0x00000000
        /*0c3c*/ 	.short	0x010a
        /*0c3e*/ 	.byte	0x3f
	.zero		1


	//   ....[49]....
        /*0c40*/ 	.word	0x00015090
        /*0c44*/ 	.word	0x00000007
        /*0c48*/ 	.word	0x00000000
        /*0c4c*/ 	.short	0x010a
        /*0c4e*/ 	.byte	0x3f
	.zero		1


	//   ....[50]....
        /*0c50*/ 	.word	0x00015100
        /*0c54*/ 	.word	0x00000004
        /*0c58*/ 	.word	0x00000000
        /*0c5c*/ 	.short	0x010a
        /*0c5e*/ 	.byte	0x3f
	.zero		1


	//   ....[51]....
        /*0c60*/ 	.word	0x00015130
        /*0c64*/ 	.word	0x00000003
        /*0c68*/ 	.word	0x00000000
        /*0c6c*/ 	.short	0x010a
        /*0c6e*/ 	.byte	0x3f
	.zero		1


	//   ....[52]....
        /*0c70*/ 	.word	0x00015190
        /*0c74*/ 	.word	0x00000000
        /*0c78*/ 	.word	0x00034800
        /*0c7c*/ 	.short	0x010a
        /*0c7e*/ 	.byte	0x3f
	.zero		1


	//   ....[53]....
        /*0c80*/ 	.word	0x000151e0
        /*0c84*/ 	.word	0x0000000a
        /*0c88*/ 	.word	0x00034830
        /*0c8c*/ 	.short	0x010a
        /*0c8e*/ 	.byte	0x3f
	.zero		1


	//   ....[54]....
        /*0c90*/ 	.word	0x00015230
        /*0c94*/ 	.word	0x00000000
        /*0c98*/ 	.word	0x00034830
        /*0c9c*/ 	.short	0x010a
        /*0c9e*/ 	.byte	0x3f
	.zero		1


	//   ....[55]....
        /*0ca0*/ 	.word	0x00015290
        /*0ca4*/ 	.word	0x0000000f
        /*0ca8*/ 	.word	0x00034850
        /*0cac*/ 	.short	0x010a
        /*0cae*/ 	.byte	0x3f
	.zero		1


	//   ....[56]....
        /*0cb0*/ 	.word	0x000152e0
        /*0cb4*/ 	.word	0x00000008
        /*0cb8*/ 	.word	0x00034850
        /*0cbc*/ 	.short	0x010a
        /*0cbe*/ 	.byte	0x3f
	.zero		1


	//   ....[57]....
        /*0cc0*/ 	.word	0x00015480
        /*0cc4*/ 	.word	0x00000000
        /*0cc8*/ 	.word	0x00034840
        /*0ccc*/ 	.short	0x010a
        /*0cce*/ 	.byte	0x3f
	.zero		1


	//   ....[58]....
        /*0cd0*/ 	.word	0x00016030
        /*0cd4*/ 	.word	0x00000002
        /*0cd8*/ 	.word	0x00034820
        /*0cdc*/ 	.short	0x010a
        /*0cde*/ 	.byte	0x3f
	.zero		1


	//   ....[59]....
        /*0ce0*/ 	.word	0x00016080
        /*0ce4*/ 	.word	0x00000003
        /*0ce8*/ 	.word	0x00034840
        /*0cec*/ 	.short	0x010a
        /*0cee*/ 	.byte	0x3f
	.zero		1


	//   ....[60]....
        /*0cf0*/ 	.word	0x000160d0
        /*0cf4*/ 	.word	0x00000003
        /*0cf8*/ 	.word	0x00000060
        /*0cfc*/ 	.short	0x010a
        /*0cfe*/ 	.byte	0x3f
	.zero		1


	//   ....[61]....
        /*0d00*/ 	.word	0x00016120
        /*0d04*/ 	.word	0x00000003
        /*0d08*/ 	.word	0x00034840
        /*0d0c*/ 	.short	0x010a
        /*0d0e*/ 	.byte	0x3f
	.zero		1


	//   ....[62]....
        /*0d10*/ 	.word	0x00016170
        /*0d14*/ 	.word	0x00000002
        /*0d18*/ 	.word	0x00000060
        /*0d1c*/ 	.short	0x010a
        /*0d1e*/ 	.byte	0x3f
	.zero		1


	//   ....[63]....
        /*0d20*/ 	.word	0x000161c0
        /*0d24*/ 	.word	0x00000002
        /*0d28*/ 	.word	0x00034840
        /*0d2c*/ 	.short	0x010a
        /*0d2e*/ 	.byte	0x3f
	.zero		1


	//   ....[64]....
        /*0d30*/ 	.word	0x00016210
        /*0d34*/ 	.word	0x00000002
        /*0d38*/ 	.word	0x00000060
        /*0d3c*/ 	.short	0x010a
        /*0d3e*/ 	.byte	0x3f
	.zero		1


	//   ....[65]....
        /*0d40*/ 	.word	0x00016260
        /*0d44*/ 	.word	0x00000002
        /*0d48*/ 	.word	0x00034860
        /*0d4c*/ 	.short	0x010a
        /*0d4e*/ 	.byte	0x3f
	.zero		1


	//   ....[66]....
        /*0d50*/ 	.word	0x00016c70
        /*0d54*/ 	.word	0x00000000
        /*0d58*/ 	.word	0x00034820
        /*0d5c*/ 	.short	0x010a
        /*0d5e*/ 	.byte	0x3f
	.zero		1


	//   ....[67]....
        /*0d60*/ 	.word	0x00016e10
        /*0d64*/ 	.word	0x00000006
        /*0d68*/ 	.word	0x00000000
        /*0d6c*/ 	.short	0x010a
        /*0d6e*/ 	.byte	0x3f
	.zero		1


	//   ....[68]....
        /*0d70*/ 	.word	0x00016e60
        /*0d74*/ 	.word	0x00000007
        /*0d78*/ 	.word	0x00000000
        /*0d7c*/ 	.short	0x010a
        /*0d7e*/ 	.byte	0x3f
	.zero		1


	//   ....[69]....
        /*0d80*/ 	.word	0x00016eb0
        /*0d84*/ 	.word	0x00000004
        /*0d88*/ 	.word	0x00000000
        /*0d8c*/ 	.short	0x010a
        /*0d8e*/ 	.byte	0x3f
	.zero		1


	//----- nvinfo : EIATTR_NUM_MBARRIERS
	.align		4
.L_156:
        /*0d90*/ 	.byte	0x03, 0x38
        /*0d92*/ 	.short	0x0016


	//----- nvinfo : EIATTR_EXIT_INSTR_OFFSETS
	.align		4
        /*0d94*/ 	.byte	0x04, 0x1c
        /*0d96*/ 	.short	(.L_158 - .L_157)


	//   ....[0]....
.L_157:
        /*0d98*/ 	.word	0x00000a60


	//   ....[1]....
        /*0d9c*/ 	.word	0x0000f3a0


	//   ....[2]....
        /*0da0*/ 	.word	0x00015180


	//----- nvinfo : EIATTR_MAX_THREADS
	.align		4
.L_158:
        /*0da4*/ 	.byte	0x04, 0x05
        /*0da6*/ 	.short	(.L_160 - .L_159)
.L_159:
        /*0da8*/ 	.word	0x00000180
        /*0dac*/ 	.word	0x00000001
        /*0db0*/ 	.word	0x00000001


	//----- nvinfo : EIATTR_CRS_STACK_SIZE
	.align		4
.L_160:
        /*0db4*/ 	.byte	0x04, 0x1e
        /*0db6*/ 	.short	(.L_162 - .L_161)
.L_161:
        /*0db8*/ 	.word	0x00000000


	//----- nvinfo : EIATTR_CBANK_PARAM_SIZE
	.align		4
.L_162:
        /*0dbc*/ 	.byte	0x03, 0x19
        /*0dbe*/ 	.short	0x0af0


	//----- nvinfo : EIATTR_PARAM_CBANK
	.align		4
        /*0dc0*/ 	.byte	0x04, 0x0a
        /*0dc2*/ 	.short	(.L_164 - .L_163)
	.align		4
.L_163:
        /*0dc4*/ 	.word	index@(.nv.constant0._ZN7cutlass13device_kernelIN5flash11enable_sm90INS1_16FlashAttnFwdSm90INS1_25CollectiveMainloopFwdSm90ILi2EN4cute5tupleIJNS5_1CILi1EEES8_S8_EEENS6_IJNS7_ILi128EEENS7_ILi176EEESA_EEELi128ENS_10bfloat16_tEfNS_4arch4Sm90ELb0ELb0ELb1ELb1ELb0ELb0ELb0ELb1ELb1ELb1ELb0ELb0EEENS1_21CollectiveEpilogueFwdINS6_IJSA_SA_SB_EEES9_SD_SF_Li256ELb1ELb1ELb0ELb0EEENS1_36VarlenDynamicPersistentTileSchedulerILi128ELi176ELi256ELi128ELb0ELb1ELb1ELb0ELb1ELb1EEEEEEEEEvNT_6ParamsE)
        /*0dc8*/ 	.short	0x0210
        /*0dca*/ 	.short	0x0af0


	//----- nvinfo : EIATTR_SW_WAR
	.align		4
.L_164:
        /*0dcc*/ 	.byte	0x04, 0x36
        /*0dce*/ 	.short	(.L_166 - .L_165)
.L_165:
        /*0dd0*/ 	.word	0x00000008
.L_166:


//--------------------- .nv.info._ZN7cutlass13device_kernelIN5flash11enable_sm90INS1_16FlashAttnFwdSm90INS1_25CollectiveMainloopFwdSm90ILi2EN4cute5tupleIJNS5_1CILi1EEES8_S8_EEENS6_IJNS7_ILi128EEENS7_ILi176EEESA_EEELi128ENS_10bfloat16_tEfNS_4arch4Sm90ELb0ELb0ELb1ELb1ELb0ELb1ELb0ELb1ELb1ELb1ELb0ELb0EEENS1_21CollectiveEpilogueFwdINS6_IJSA_SA_SB_EEES9_SD_SF_Li256ELb1ELb1ELb0ELb0EEENS1_36VarlenDynamicPersistentTileSchedulerILi128ELi176ELi256ELi128ELb0ELb1ELb1ELb0ELb1ELb1EEEEEEEEEvNT_6ParamsE --------------------------
	.section	.nv.info._ZN7cutlass13device_kernelIN5flash11enable_sm90INS1_16FlashAttnFwdSm90INS1_25CollectiveMainloopFwdSm90ILi2EN4cute5tupleIJNS5_1CILi1EEES8_S8_EEENS6_IJNS7_ILi128EEENS7_ILi176EEESA_EEELi128ENS_10bfloat16_tEfNS_4arch4Sm90ELb0ELb0ELb1ELb1ELb0ELb1ELb0ELb1ELb1ELb1ELb0ELb0EEENS1_21CollectiveEpilogueFwdINS6_IJSA_SA_SB_EEES9_SD_SF_Li256ELb1ELb1ELb0ELb0EEENS1_36VarlenDynamicPersistentTileSchedulerILi128ELi176ELi256ELi128ELb0ELb1ELb1ELb0ELb1ELb1EEEEEEEEEvNT_6ParamsE,"",@"SHT_CUDA_INFO"
	.sectionflags	@""
	.align	4


	//----- nvinfo : EIATTR_CUDA_API_VERSION
	.align		4
        /*0000*/ 	.byte	0x04, 0x37
        /*0002*/ 	.short	(.L_168 - .L_167)
.L_167:
        /*0004*/ 	.word	0x00000082


	//----- nvinfo : EIATTR_KPARAM_INFO
	.align		4
.L_168:
        /*0008*/ 	.byte	0x04, 0x17
        /*000a*/ 	.short	(.L_170 - .L_169)
.L_169:
        /*000c*/ 	.word	0x00000000
        /*0010*/ 	.short	0x0000
        /*0012*/ 	.short	0x0070
        /*0014*/ 	.byte	0x00, 0xf0, 0x01, 0x2a


	//----- nvinfo : EIATTR_SPARSE_MMA_MASK
	.align		4
.L_170:
        /*0018*/ 	.byte	0x03, 0x50
        /*001a*/ 	.short	0x0000


	//----- nvinfo : EIATTR_MAXREG_COUNT
	.align		4
        /*001c*/ 	.byte	0x03, 0x1b
        /*001e*/ 	.short	0x00a8


	//----- nvinfo : EIATTR_NUM_BARRIERS
	.align		4
        /*0020*/ 	.byte	0x02, 0x4c
        /*0022*/ 	.byte	0x10
	.zero		1


	//----- nvinfo : EIATTR_EXTERNS
	.align		4
        /*0024*/ 	.byte	0x04, 0x0f
        /*0026*/ 	.short	(.L_172 - .L_171)


	//   ....[0]....
	.align		4
.L_171:
        /*0028*/ 	.word	index@(__assertfail)


	//----- nvinfo : EIATTR_ANNOTATIONS
	.align		4
.L_172:
        /*002c*/ 	.byte	0x04, 0x55
        /*002e*/ 	.short	(.L_174 - .L_173)


	//   ....[0]....
.L_173:
        /* <DEDUP_REMOVED lines=133> */


	//----- nvinfo : EIATTR_MERCURY_ISA_VERSION
	.align		4
.L_174:
        /*0870*/ 	.byte	0x03, 0x5f
        /*0872*/ 	.short	0x0101


	//----- nvinfo : EIATTR_UNUSED_LOAD_BYTE_OFFSET
	.align		4
        /*0874*/ 	.byte	0x04, 0x44
        /*0876*/ 	.short	(.L_176 - .L_175)


	//   ....[0]....
.L_175:
        /*0878*/ 	.word	0x00000ab0
        /*087c*/ 	.word	0x0000fff0


	//   ....[1]....
        /*0880*/ 	.word	0x0001e4e0
        /*0884*/ 	.word	0x0000fff0


	//----- nvinfo : EIATTR_INT_WARP_WIDE_INSTR_OFFSETS
	.align		4
.L_176:
        /*0888*/ 	.byte	0x04, 0x31
        /*088a*/ 	.short	(.L_178 - .L_177)


	//   ....[0]....
.L_177:
        /*088c*/ 	.word	0x00000180


	//   ....[1]....
        /*0890*/ 	.word	0x00000220


	//   ....[2]....
        /*0894*/ 	.word	0x00000290


	//   ....[3]....
        /*0898*/ 	.word	0x00022bb0


	//   ....[4]....
        /*089c*/ 	.word	0x00022c50


	//   ....[5]....
        /*08a0*/ 	.word	0x00026550


	//   ....[6]....
        /*08a4*/ 	.word	0x000265c0


	//----- nvinfo : EIATTR_COOP_GROUP_MASK_REGIDS
	.align		4
.L_178:
        /*08a8*/ 	.byte	0x04, 0x29
        /*08aa*/ 	.short	(.L_180 - .L_179)


	//   ....[0]....
.L_179:
        /*08ac*/ 	.word	0xffffffff


	//   ....[1]....
        /*08b0*/ 	.word	0xffffffff


	//   ....[2]....
        /*08b4*/ 	.word	0xffffffff


	//   ....[3]....
        /*08b8*/ 	.word	0xffffffff


	//   ....[4]....
        /*08bc*/ 	.word	0xffffffff


	//   ....[5]....
        /*08c0*/ 	.word	0xffffffff


	//   ....[6]....
        /*08c4*/ 	.word	0xffffffff


	//   ....[7]....
        /*08c8*/ 	.word	0xffffffff


	//   ....[8]....
        /*08cc*/ 	.word	0xffffffff


	//   ....[9]....
        /*08d0*/ 	.word	0xffffffff


	//   ....[10]....
        /*08d4*/ 	.word	0xffffffff


	//   ....[11]....
        /*08d8*/ 	.word	0xffffffff


	//   ....[12]....
        /*08dc*/ 	.word	0xffffffff


	//   ....[13]....
        /*08e0*/ 	.word	0xffffffff


	//   ....[14]....
        /*08e4*/ 	.word	0xffffffff


	//   ....[15]....
        /*08e8*/ 	.word	0xffffffff


	//   ....[16]....
        /*08ec*/ 	.word	0xffffffff


	//   ....[17]....
        /*08f0*/ 	.word	0xffffffff


	//   ....[18]....
        /*08f4*/ 	.word	0xffffffff


	//   ....[19]....
        /*08f8*/ 	.word	0xffffffff


	//   ....[20]....
        /*08fc*/ 	.word	0xffffffff


	//   ....[21]....
        /*0900*/ 	.word	0xffffffff


	//   ....[22]....
        /*0904*/ 	.word	0xffffffff


	//   ....[23]....
        /*0908*/ 	.word	0xffffffff


	//   ....[24]....
        /*090c*/ 	.word	0xffffffff


	//   ....[25]....
        /*0910*/ 	.word	0xffffffff


	//   ....[26]....
        /*0914*/ 	.word	0xffffffff


	//   ....[27]....
        /*0918*/ 	.word	0xffffffff


	//   ....[28]....
        /*091c*/ 	.word	0xffffffff


	//   ....[29]....
        /*0920*/ 	.word	0xffffffff


	//   ....[30]....
        /*0924*/ 	.word	0xffffffff


	//   ....[31]....
        /*0928*/ 	.word	0xffffffff


	//   ....[32]....
        /*092c*/ 	.word	0xffffffff


	//   ....[33]....
        /*0930*/ 	.word	0xffffffff


	//   ....[34]....
        /*0934*/ 	.word	0xffffffff


	//   ....[35]....
        /*0938*/ 	.word	0xffffffff


	//   ....[36]....
        /*093c*/ 	.word	0xffffffff


	//   ....[37]....
        /*0940*/ 	.word	0xffffffff


	//   ....[38]....
        /*0944*/ 	.word	0xffffffff


	//   ....[39]....
        /*0948*/ 	.word	0xffffffff


	//   ....[40]....
        /*094c*/ 	.word	0xffffffff


	//   ....[41]....
        /*0950*/ 	.word	0xffffffff


	//   ....[42]....
        /*0954*/ 	.word	0xffffffff


	//   ....[43]....
        /*0958*/ 	.word	0xffffffff


	//   ....[44]....
        /*095c*/ 	.word	0xffffffff


	//   ....[45]....
        /*0960*/ 	.word	0xffffffff


	//   ....[46]....
        /*0964*/ 	.word	0xffffffff


	//   ....[47]....
        /*0968*/ 	.word	0xffffffff


	//   ....[48]....
        /*096c*/ 	.word	0xffffffff


	//   ....[49]....
        /*0970*/ 	.word	0xffffffff


	//   ....[50]....
        /*0974*/ 	.word	0xffffffff


	//   ....[51]....
        /*0978*/ 	.word	0xffffffff


	//   ....[52]....
        /*097c*/ 	.word	0xffffffff


	//   ....[53]....
        /*0980*/ 	.word	0xffffffff


	//   ....[54]....
        /*0984*/ 	.word	0xffffffff


	//   ....[55]....
        /*0988*/ 	.word	0xffffffff


	//   ....[56]....
        /*098c*/ 	.word	0xffffffff


	//   ....[57]....
        /*0990*/ 	.word	0xffffffff


	//   ....[58]....
        /*0994*/ 	.word	0xffffffff


	//   ....[59]....
        /*0998*/ 	.word	0xffffffff


	//   ....[60]....
        /*099c*/ 	.word	0xffffffff


	//   ....[61]....
        /*09a0*/ 	.word	0xffffffff


	//   ....[62]....
        /*09a4*/ 	.word	0xffffffff


	//   ....[63]....
        /*09a8*/ 	.word	0xffffffff


	//   ....[64]....
        /*09ac*/ 	.word	0xffffffff


	//   ....[65]....
        /*09b0*/ 	.word	0xffffffff


	//   ....[66]....
        /*09b4*/ 	.word	0xffffffff


	//   ....[67]....
        /*09b8*/ 	.word	0xffffffff


	//   ....[68]....
        /*09bc*/ 	.word	0xffffffff


	//   ....[69]....
        /*09c0*/ 	.word	0xffffffff


	//   ....[70]....
        /*09c4*/ 	.word	0xffffffff


	//   ....[71]....
        /*09c8*/ 	.word	0xffffffff


	//   ....[72]....
        /*09cc*/ 	.word	0xffffffff


	//   ....[73]....
        /*09d0*/ 	.word	0xffffffff


	//   ....[74]....
        /*09d4*/ 	.word	0xffffffff


	//   ....[75]....
        /*09d8*/ 	.word	0xffffffff


	//   ....[76]....
        /*09dc*/ 	.word	0xffffffff


	//   ....[77]....
        /*09e0*/ 	.word	0xffffffff


	//   ....[78]....
        /*09e4*/ 	.word	0xffffffff


	//   ....[79]....
        /*09e8*/ 	.word	0xffffffff


	//   ....[80]....
        /*09ec*/ 	.word	0xffffffff


	//   ....[81]....
        /*09f0*/ 	.word	0xffffffff


	//   ....[82]....
        /*09f4*/ 	.word	0xffffffff


	//   ....[83]....
        /*09f8*/ 	.word	0xffffffff


	//   ....[84]....
        /*09fc*/ 	.word	0xffffffff


	//   ....[85]....
        /*0a00*/ 	.word	0xffffffff


	//   ....[86]....
        /*0a04*/ 	.word	0xffffffff


	//   ....[87]....
        /*0a08*/ 	.word	0xffffffff


	//   ....[88]....
        /*0a0c*/ 	.word	0xffffffff


	//   ....[89]....
        /*0a10*/ 	.word	0xffffffff


	//   ....[90]....
        /*0a14*/ 	.word	0xffffffff


	//   ....[91]....
        /*0a18*/ 	.word	0xffffffff


	//   ....[92]....
        /*0a1c*/ 	.word	0xffffffff


	//   ....[93]....
        /*0a20*/ 	.word	0xffffffff


	//   ....[94]....
        /*0a24*/ 	.word	0xffffffff


	//   ....[95]....
        /*0a28*/ 	.word	0xffffffff


	//   ....[96]....
        /*0a2c*/ 	.word	0xffffffff


	//   ....[97]....
        /*0a30*/ 	.word	0xffffffff


	//   ....[98]....
        /*0a34*/ 	.word	0xffffffff


	//   ....[99]....
        /*0a38*/ 	.word	0xffffffff


	//   ....[100]....
        /*0a3c*/ 	.word	0x0500000f


	//   ....[101]....
        /*0a40*/ 	.word	0x0500000f


	//   ....[102]....
        /*0a44*/ 	.word	0x0500000f


	//   ....[103]....
        /*0a48*/ 	.word	0x0500000f


	//   ....[104]....
        /*0a4c*/ 	.word	0x0500000f


	//   ....[105]....
        /*0a50*/ 	.word	0x0500000f


	//   ....[106]....
        /*0a54*/ 	.word	0x0500000f


	//   ....[107]....
        /*0a58*/ 	.word	0x0500000f


	//   ....[108]....
        /*0a5c*/ 	.word	0x0500000f


	//   ....[109]....
        /*0a60*/ 	.word	0x0500000f


	//   ....[110]....
        /*0a64*/ 	.word	0x0500000f


	//   ....[111]....
        /*0a68*/ 	.word	0x0500000f


	//   ....[112]....
        /*0a6c*/ 	.word	0x0500000f


	//   ....[113]....
        /*0a70*/ 	.word	0x0500000f


	//   ....[114]....
        /*0a74*/ 	.word	0x0500000f


	//   ....[115]....
        /*0a78*/ 	.word	0x0500000f


	//   ....[116]....
        /*0a7c*/ 	.word	0x0500000f


	//   ....[117]....
        /*0a80*/ 	.word	0x0500000f


	//   ....[118]....
        /*0a84*/ 	.word	0x0500000f


	//   ....[119]....
        /*0a88*/ 	.word	0x0500000f


	//   ....[120]....
        /*0a8c*/ 	.word	0x0500000f


	//   ....[121]....
        /*0a90*/ 	.word	0x0500000f


	//   ....[122]....
        /*0a94*/ 	.word	0x0500000f


	//   ....[123]....
        /*0a98*/ 	.word	0x0500000f


	//   ....[124]....
        /*0a9c*/ 	.word	0x0500000f


	//   ....[125]....
        /*0aa0*/ 	.word	0x0500000f


	//   ....[126]....
        /*0aa4*/ 	.word	0x0500000f


	//   ....[127]....
        /*0aa8*/ 	.word	0x0500000f


	//   ....[128]....
        /*0aac*/ 	.word	0x0500000f


	//   ....[129]....
        /*0ab0*/ 	.word	0x0500000f


	//   ....[130]....
        /*0ab4*/ 	.word	0x0500000f


	//   ....[131]....
        /*0ab8*/ 	.word	0x0500000f


	//   ....[132]....
        /*0abc*/ 	.word	0x0500000f


	//   ....[133]....
        /*0ac0*/ 	.word	0x0500000f


	//   ....[134]....
        /*0ac4*/ 	.word	0x0500000f


	//   ....[135]....
        /*0ac8*/ 	.word	0x0500000f


	//   ....[136]....
        /*0acc*/ 	.word	0x0500000f


	//   ....[137]....
        /*0ad0*/ 	.word	0x0500000f


	//   ....[138]....
        /*0ad4*/ 	.word	0x0500000f


	//   ....[139]....
        /*0ad8*/ 	.word	0x0500000f


	//   ....[140]....
        /*0adc*/ 	.word	0x0500000f


	//   ....[141]....
        /*0ae0*/ 	.word	0x0500000f


	//   ....[142]....
        /*0ae4*/ 	.word	0x0500000f


	//   ....[143]....
        /*0ae8*/ 	.word	0x0500000f


	//   ....[144]....
        /*0aec*/ 	.word	0x0500000f


	//   ....[145]....
        /*0af0*/ 	.word	0x0500000f


	//   ....[146]....
        /*0af4*/ 	.word	0x0500000f


	//   ....[147]....
        /*0af8*/ 	.word	0x0500000f


	//   ....[148]....
        /*0afc*/ 	.word	0x0500000f


	//   ....[149]....
        /*0b00*/ 	.word	0x0500000f


	//   ....[150]....
        /*0b04*/ 	.word	0x0500000f


	//   ....[151]....
        /*0b08*/ 	.word	0x0500000f


	//   ....[152]....
        /*0b0c*/ 	.word	0x0500000f


	//----- nvinfo : EIATTR_COOP_GROUP_INSTR_OFFSETS
	.align		4
.L_180:
        /*0b10*/ 	.byte	0x04, 0x28
        /*0b12*/ 	.short	(.L_182 - .L_181)


	//   ....[0]....
.L_181:
        /*0b14*/ 	.word	0x00000060


	//   ....[1]....
        /*0b18*/ 	.word	0x00000190


	//   ....[2]....
        /*0b1c*/ 	.word	0x00000240


	//   ....[3]....
        /*0b20*/ 	.word	0x00000400


	//   ....[4]....
        /*0b24*/ 	.word	0x00000560


	//   ....[5]....
        /*0b28*/ 	.word	0x00000680


	//   ....[6]....
        /*0b2c*/ 	.word	0x000007e0


	//   ....[7]....
        /*0b30*/ 	.word	0x0000cbb0


	//   ....[8]....
        /*0b34*/ 	.word	0x0000d170


	//   ....[9]....
        /*0b38*/ 	.word	0x0000d180


	//   ....[10]....
        /*0b3c*/ 	.word	0x0000d190


	//   ....[11]....
        /*0b40*/ 	.word	0x0000d1a0


	//   ....[12]....
        /*0b44*/ 	.word	0x0000ec20


	//   ....[13]....
        /*0b48*/ 	.word	0x0000ec30


	//   ....[14]....
        /*0b4c*/ 	.word	0x0000ec40


	//   ....[15]....
        /*0b50*/ 	.word	0x0000ec50


	//   ....[16]....
        /*0b54*/ 	.word	0x00015390


	//   ....[17]....
        /*0b58*/ 	.word	0x000153b0


	//   ....[18]....
        /*0b5c*/ 	.word	0x00015840


	//   ....[19]....
        /*0b60*/ 	.word	0x00015890


	//   ....[20]....
        /*0b64*/ 	.word	0x0001b940


	//   ....[21]....
        /*0b68*/ 	.word	0x0001b9a0


	//   ....[22]....
        /*0b6c*/ 	.word	0x0001c2f0


	//   ....[23]....
        /*0b70*/ 	.word	0x0001c350


	//   ....[24]....
        /*0b74*/ 	.word	0x0001d9c0


	//   ....[25]....
        /*0b78*/ 	.word	0x0001de20


	//   ....[26]....
        /*0b7c*/ 	.word	0x0001de30


	//   ....[27]....
        /*0b80*/ 	.word	0x0001de60


	//   ....[28]....
        /*0b84*/ 	.word	0x0001f0c0


	//   ....[29]....
        /*0b88*/ 	.word	0x0001f0f0


	//   ....[30]....
        /*0b8c*/ 	.word	0x0001f150


	//   ....[31]....
        /*0b90*/ 	.word	0x0001f190


	//   ....[32]....
        /*0b94*/ 	.word	0x0001f6f0


	//   ....[33]....
        /*0b98*/ 	.word	0x0001f710


	//   ....[34]....
        /*0b9c*/ 	.word	0x0001f7e0


	//   ....[35]....
        /*0ba0*/ 	.word	0x0001f800


	//   ....[36]....
        /*0ba4*/ 	.word	0x0001f8d0


	//   ....[37]....
        /*0ba8*/ 	.word	0x0001f8f0


	//   ....[38]....
        /*0bac*/ 	.word	0x0001f9d0


	//   ....[39]....
        /*0bb0*/ 	.word	0x0001f9f0


	//   ....[40]....
        /*0bb4*/ 	.word	0x00020290


	//   ....[41]....
        /*0bb8*/ 	.word	0x000202a0


	//   ....[42]....
        /*0bbc*/ 	.word	0x000203c0


	//   ....[43]....
        /*0bc0*/ 	.word	0x000203d0


	//   ....[44]....
        /*0bc4*/ 	.word	0x000204f0


	//   ....[45]....
        /*0bc8*/ 	.word	0x00020500


	//   ....[46]....
        /*0bcc*/ 	.word	0x00020620


	//   ....[47]....
        /*0bd0*/ 	.word	0x00020630


	//   ....[48]....
        /*0bd4*/ 	.word	0x000207b0


	//   ....[49]....
        /*0bd8*/ 	.word	0x00020990


	//   ....[50]....
        /*0bdc*/ 	.word	0x000209c0


	//   ....[51]....
        /*0be0*/ 	.word	0x000209f0


	//   ....[52]....
        /*0be4*/ 	.word	0x00020a20


	//   ....[53]....
        /*0be8*/ 	.word	0x00020a50


	//   ....[54]....
        /*0bec*/ 	.word	0x00020a80


	//   ....[55]....
        /*0bf0*/ 	.word	0x00020c00


	//   ....[56]....
        /*0bf4*/ 	.word	0x00020c30


	//   ....[57]....
        /*0bf8*/ 	.word	0x00020c60


	//   ....[58]....
        /*0bfc*/ 	.word	0x00020c90


	//   ....[59]....
        /*0c00*/ 	.word	0x00020cc0


	//   ....[60]....
        /*0c04*/ 	.word	0x00020cf0


	//   ....[61]....
        /*0c08*/ 	.word	0x00020d80


	//   ....[62]....
        /*0c0c*/ 	.word	0x00020db0


	//   ....[63]....
        /*0c10*/ 	.word	0x00020e40


	//   ....[64]....
        /*0c14*/ 	.word	0x00021a00


	//   ....[65]....
        /*0c18*/ 	.word	0x000231e0


	//   ....[66]....
        /*0c1c*/ 	.word	0x00023e50


	//   ....[67]....
        /*0c20*/ 	.word	0x00023e80


	//   ....[68]....
        /*0c24*/ 	.word	0x00023ea0


	//   ....[69]....
        /*0c28*/ 	.word	0x00023ec0


	//   ....[70]....
        /*0c2c*/ 	.word	0x00023fd0


	//   ....[71]....
        /*0c30*/ 	.word	0x00023fe0


	//   ....[72]....
        /*0c34*/ 	.word	0x00024070


	//   ....[73]....
        /*0c38*/ 	.word	0x00024080


	//   ....[74]....
        /*0c3c*/ 	.word	0x00024110


	//   ....[75]....
        /*0c40*/ 	.word	0x00024120


	//   ....[76]....
        /*0c44*/ 	.word	0x000241b0


	//   ....[77]....
        /*0c48*/ 	.word	0x000241c0


	//   ....[78]....
        /*0c4c*/ 	.word	0x00024250


	//   ....[79]....
        /*0c50*/ 	.word	0x00024260


	//   ....[80]....
        /*0c54*/ 	.word	0x000242b0


	//   ....[81]....
        /*0c58*/ 	.word	0x000242e0


	//   ....[82]....
        /*0c5c*/ 	.word	0x00026c90


	//   ....[83]....
        /*0c60*/ 	.word	0x00026cc0


	//   ....[84]....
        /*0c64*/ 	.word	0x00026d00


	//   ....[85]....
        /*0c68*/ 	.word	0x00026d30


	//   ....[86]....
        /*0c6c*/ 	.word	0x00026d60


	//   ....[87]....
        /*0c70*/ 	.word	0x00026d90


	//   ....[88]....
        /*0c74*/ 	.word	0x00026dc0


	//   ....[89]....
        /*0c78*/ 	.word	0x00026df0


	//   ....[90]....
        /*0c7c*/ 	.word	0x00026f80


	//   ....[91]....
        /*0c80*/ 	.word	0x00026fb0


	//   ....[92]....
        /*0c84*/ 	.word	0x00026fe0


	//   ....[93]....
        /*0c88*/ 	.word	0x00027010


	//   ....[94]....
        /*0c8c*/ 	.word	0x00027040


	//   ....[95]....
        /*0c90*/ 	.word	0x00027070


	//   ....[96]....
        /*0c94*/ 	.word	0x00027130


	//   ....[97]....
        /*0c98*/ 	.word	0x00027150


	//   ....[98]....
        /*0c9c*/ 	.word	0x000271c0


	//   ....[99]....
        /*0ca0*/ 	.word	0x00027650


	//   ....[100]....
        /*0ca4*/ 	.word	0x00027ae0


	//   ....[101]....
        /*0ca8*/ 	.word	0x00027b90


	//   ....[102]....
        /*0cac*/ 	.word	0x00027c20


	//   ....[103]....
        /*0cb0*/ 	.word	0x00027c70


	//   ....[104]....
        /*0cb4*/ 	.word	0x00027cc0


	//   ....[105]....
        /*0cb8*/ 	.word	0x00027da0


	//   ....[106]....
        /*0cbc*/ 	.word	0x00027e30


	//   ....[107]....
        /*0cc0*/ 	.word	0x00027e80


	//   ....[108]....
        /*0cc4*/ 	.word	0x00027ed0


	//   ....[109]....
        /*0cc8*/ 	.word	0x000280e0


	//   ....[110]....
        /*0ccc*/ 	.word	0x00028130


	//   ....[111]....
        /*0cd0*/ 	.word	0x000281c0


	//   ....[112]....
        /*0cd4*/ 	.word	0x00028250


	//   ....[113]....
        /*0cd8*/ 	.word	0x000282e0


	//   ....[114]....
        /*0cdc*/ 	.word	0x00028370


	//   ....[115]....
        /*0ce0*/ 	.word	0x00028400


	//   ....[116]....
        /*0ce4*/ 	.word	0x00028490


	//   ....[117]....
        /*0ce8*/ 	.word	0x00028550


	//   ....[118]....
        /*0cec*/ 	.word	0x00028840


	//   ....[119]....
        /*0cf0*/ 	.word	0x000289b0


	//   ....[120]....
        /*0cf4*/ 	.word	0x00028a00


	//   ....[121]....
        /*0cf8*/ 	.word	0x00028b90


	//   ....[122]....
        /*0cfc*/ 	.word	0x00028be0


	//   ....[123]....
        /*0d00*/ 	.word	0x00028d10


	//   ....[124]....
        /*0d04*/ 	.word	0x00028d60


	//   ....[125]....
        /*0d08*/ 	.word	0x00028e80


	//   ....[126]....
        /*0d0c*/ 	.word	0x00028ed0


	//   ....[127]....
        /*0d10*/ 	.word	0x00028ff0


	//   ....[128]....
        /*0d14*/ 	.word	0x00029040


	//   ....[129]....
        /*0d18*/ 	.word	0x00029160


	//   ....[130]....
        /*0d1c*/ 	.word	0x000291b0


	//   ....[131]....
        /*0d20*/ 	.word	0x000292b0


	//   ....[132]....
        /*0d24*/ 	.word	0x00029320


	//   ....[133]....
        /*0d28*/ 	.word	0x00029420


	//   ....[134]....
        /*0d2c*/ 	.word	0x00029470


	//   ....[135]....
        /*0d30*/ 	.word	0x000297a0


	//   ....[136]....
        /*0d34*/ 	.word	0x00029840


	//   ....[137]....
        /*0d38*/ 	.word	0x00029970


	//   ....[138]....
        /*0d3c*/ 	.word	0x000299f0


	//   ....[139]....
        /*0d40*/ 	.word	0x00029a70


	//   ....[140]....
        /*0d44*/ 	.word	0x00029af0


	//   ....[141]....
        /*0d48*/ 	.word	0x00029b70


	//   ....[142]....
        /*0d4c*/ 	.word	0x00029c00


	//   ....[143]....
        /*0d50*/ 	.word	0x00029ca0


	//   ....[144]....
        /*0d54*/ 	.word	0x00029d50


	//   ....[145]....
        /*0d58*/ 	.word	0x00029dd0


	//   ....[146]....
        /*0d5c*/ 	.word	0x00029e50


	//   ....[147]....
        /*0d60*/ 	.word	0x00029ed0


	//   ....[148]....
        /*0d64*/ 	.word	0x00029f60


	//   ....[149]....
        /*0d68*/ 	.word	0x00029fe0


	//   ....[150]....
        /*0d6c*/ 	.word	0x0002a080


	//   ....[151]....
        /*0d70*/ 	.word	0x0002a110


	//   ....[152]....
        /*0d74*/ 	.word	0x0002a240


	//----- nvinfo : EIATTR_REG_RECONFIG
	.align		4
.L_182:
        /*0d78*/ 	.byte	0x01, 0x54
	.zero		2


	//----- nvinfo : EIATTR_SYSCALL_OFFSETS
	.align		4
        /*0d7c*/ 	.byte	0x04, 0x46
        /*0d7e*/ 	.short	(.L_184 - .L_183)


	//   ....[0]....
.L_183:
        /*0d80*/ 	.word	0x00001b10


	//   ....[1]....
        /*0d84*/ 	.word	0x00001c60


	//   ....[2]....
        /*0d88*/ 	.word	0x0000cd60


	//   ....[3]....
        /*0d8c*/ 	.word	0x0000d0d0


	//   ....[4]....
        /*0d90*/ 	.word	0x00022dc0


	//   ....[5]....
        /*0d94*/ 	.word	0x00022f20


	//   ....[6]....
        /*0d98*/ 	.word	0x00023020


	//   ....[7]....
        /*0d9c*/ 	.word	0x00023a00


	//----- nvinfo : EIATTR_MBARRIER_INSTR_OFFSETS
	.align		4
.L_184:
        /*0da0*/ 	.byte	0x04, 0x39
        /*0da2*/ 	.short	(.L_186 - .L_185)


	//   ....[0]....
.L_185:
        /*0da4*/ 	.word	0x000002b0
        /*0da8*/ 	.word	0x000000ff
        /*0dac*/ 	.word	0x00034800
        /*0db0*/ 	.short	0x0100
        /*0db2*/ 	.byte	0x08
	.zero		1


	//   ....[1]....
        /*0db4*/ 	.word	0x000002c0
        /*0db8*/ 	.word	0x000000ff
        /*0dbc*/ 	.word	0x00034820
        /*0dc0*/ 	.short	0x0100
        /*0dc2*/ 	.byte	0x08
	.zero		1


	//   ....[2]....
        /*0dc4*/ 	.word	0x000003b0
        /*0dc8*/ 	.word	0x000000ff
        /*0dcc*/ 	.word	0x00034830
        /*0dd0*/ 	.short	0x0100
        /*0dd2*/ 	.byte	0x08
	.zero		1


	//   ....[3]....
        /*0dd4*/ 	.word	0x000003c0
        /*0dd8*/ 	.word	0x000000ff
        /*0ddc*/ 	.word	0x00034840
        /*0de0*/ 	.short	0x0100
        /*0de2*/ 	.byte	0x08
	.zero		1


	//   ....[4]....
        /*0de4*/ 	.word	0x000003d0
        /*0de8*/ 	.word	0x000000ff
        /*0dec*/ 	.word	0x00034838
        /*0df0*/ 	.short	0x0100
        /*0df2*/ 	.byte	0x08
	.zero		1


	//   ....[5]....
        /*0df4*/ 	.word	0x000003e0
        /*0df8*/ 	.word	0x000000ff
        /*0dfc*/ 	.word	0x00034848
        /*0e00*/ 	.short	0x0100
        /*0e02*/ 	.byte	0x08
	.zero		1


	//   ....[6]....
        /*0e04*/ 	.word	0x00000510
        /*0e08*/ 	.word	0x000000ff
        /*0e0c*/ 	.word	0x00034850
        /*0e10*/ 	.short	0x0100
        /*0e12*/ 	.byte	0x08
	.zero		1


	//   ....[7]....
        /*0e14*/ 	.word	0x00000520
        /*0e18*/ 	.word	0x000000ff
        /*0e1c*/ 	.word	0x00034860
        /*0e20*/ 	.short	0x0100
        /*0e22*/ 	.byte	0x08
	.zero		1


	//   ....[8]....
        /*0e24*/ 	.word	0x00000530
        /*0e28*/ 	.word	0x000000ff
        /*0e2c*/ 	.word	0x00034858
        /*0e30*/ 	.short	0x0100
        /*0e32*/ 	.byte	0x08
	.zero		1


	//   ....[9]....
        /*0e34*/ 	.word	0x00000540
        /*0e38*/ 	.word	0x000000ff
        /*0e3c*/ 	.word	0x00034868
        /*0e40*/ 	.short	0x0100
        /*0e42*/ 	.byte	0x08
	.zero		1


	//   ....[10]....
        /*0e44*/ 	.word	0x00000630
        /*0e48*/ 	.word	0x000000ff
        /*0e4c*/ 	.word	0x00034870
        /*0e50*/ 	.short	0x0100
        /*0e52*/ 	.byte	0x06
	.zero		1


	//   ....[11]....
        /*0e54*/ 	.word	0x00000640
        /*0e58*/ 	.word	0x000000ff
        /*0e5c*/ 	.word	0x00034880
        /*0e60*/ 	.short	0x0100
        /*0e62*/ 	.byte	0x06
	.zero		1


	//   ....[12]....
        /*0e64*/ 	.word	0x00000650
        /*0e68*/ 	.word	0x000000ff
        /*0e6c*/ 	.word	0x00034878
        /*0e70*/ 	.short	0x0100
        /*0e72*/ 	.byte	0x06
	.zero		1


	//   ....[13]....
        /*0e74*/ 	.word	0x00000660
        /*0e78*/ 	.word	0x000000ff
        /*0e7c*/ 	.word	0x00034888
        /*0e80*/ 	.short	0x0100
        /*0e82*/ 	.byte	0x06
	.zero		1


	//   ....[14]....
        /*0e84*/ 	.word	0x00000790
        /*0e88*/ 	.word	0x000000ff
        /*0e8c*/ 	.word	0x00034890
        /*0e90*/ 	.short	0x0100
        /*0e92*/ 	.byte	0x08
	.zero		1


	//   ....[15]....
        /*0e94*/ 	.word	0x000007a0
        /*0e98*/ 	.word	0x000000ff
        /*0e9c*/ 	.word	0x000348a0
        /*0ea0*/ 	.short	0x0100
        /*0ea2*/ 	.byte	0x08
	.zero		1


	//   ....[16]....
        /*0ea4*/ 	.word	0x000007b0
        /*0ea8*/ 	.word	0x000000ff
        /*0eac*/ 	.word	0x00034898
        /*0eb0*/ 	.short	0x0100
        /*0eb2*/ 	.byte	0x08
	.zero		1


	//   ....[17]....
        /*0eb4*/ 	.word	0x000007c0
        /*0eb8*/ 	.word	0x000000ff
        /*0ebc*/ 	.word	0x000348a8
        /*0ec0*/ 	.short	0x0100
        /*0ec2*/ 	.byte	0x08
	.zero		1


	//   ....[18]....
        /*0ec4*/ 	.word	0x000008f0
        /*0ec8*/ 	.word	0x000000ff
        /*0ecc*/ 	.word	0x000348b0
        /*0ed0*/ 	.short	0x0100
        /*0ed2*/ 	.byte	0x08
	.zero		1


	//   ....[19]....
        /*0ed4*/ 	.word	0x00000900
        /*0ed8*/ 	.word	0x000000ff
        /*0edc*/ 	.word	0x000348c0
        /*0ee0*/ 	.short	0x0100
        /*0ee2*/ 	.byte	0x08
	.zero		1


	//   ....[20]....
        /*0ee4*/ 	.word	0x00000910
        /*0ee8*/ 	.word	0x000000ff
        /*0eec*/ 	.word	0x000348b8
        /*0ef0*/ 	.short	0x0100
        /*0ef2*/ 	.byte	0x08
	.zero		1


	//   ....[21]....
        /*0ef4*/ 	.word	0x00000920
        /*0ef8*/ 	.word	0x000000ff
        /*0efc*/ 	.word	0x000348c8
        /*0f00*/ 	.short	0x0100
        /*0f02*/ 	.byte	0x08
	.zero		1


	//   ....[22]....
        /*0f04*/ 	.word	0x00003fb0
        /*0f08*/ 	.word	0x00000003
        /*0f0c*/ 	.word	0x00034890
        /*0f10*/ 	.short	0x010a
        /*0f12*/ 	.byte	0x3f
	.zero		1


	//   ....[23]....
        /*0f14*/ 	.word	0x00007d10
        /*0f18*/ 	.word	0x00000003
        /*0f1c*/ 	.word	0x00034890
        /*0f20*/ 	.short	0x010a
        /*0f22*/ 	.byte	0x3f
	.zero		1


	//   ....[24]....
        /*0f24*/ 	.word	0x0000b450
        /*0f28*/ 	.word	0x00000003
        /*0f2c*/ 	.word	0x00034890
        /*0f30*/ 	.short	0x010a
        /*0f32*/ 	.byte	0x3f
	.zero		1


	//   ....[25]....
        /*0f34*/ 	.word	0x0000be20
        /*0f38*/ 	.word	0x0000002c
        /*0f3c*/ 	.word	0x00000000
        /*0f40*/ 	.short	0x0101
        /*0f42*/ 	.byte	0x3f
	.zero		1


	//   ....[26]....
        /*0f44*/ 	.word	0x0000be60
        /*0f48*/ 	.word	0x00000003
        /*0f4c*/ 	.word	0x000348b0
        /*0f50*/ 	.short	0x010a
        /*0f52*/ 	.byte	0x3f
	.zero		1


	//   ....[27]....
        /*0f54*/ 	.word	0x0000c7c0
        /*0f58*/ 	.word	0x00000003
        /*0f5c*/ 	.word	0x00000000
        /*0f60*/ 	.short	0x0101
        /*0f62*/ 	.byte	0x3f
	.zero		1


	//   ....[28]....
        /*0f64*/ 	.word	0x0000cdf0
        /*0f68*/ 	.word	0x00000002
        /*0f6c*/ 	.word	0x00034800
        /*0f70*/ 	.short	0x010a
        /*0f72*/ 	.byte	0x3f
	.zero		1


	//   ....[29]....
        /*0f74*/ 	.word	0x0000ce40
        /*0f78*/ 	.word	0x00000002
        /*0f7c*/ 	.word	0x00034800
        /*0f80*/ 	.short	0x010a
        /*0f82*/ 	.byte	0x3f
	.zero		1


	//   ....[30]....
        /*0f84*/ 	.word	0x0000d440
        /*0f88*/ 	.word	0x00000002
        /*0f8c*/ 	.word	0x00034800
        /*0f90*/ 	.short	0x010a
        /*0f92*/ 	.byte	0x3f
	.zero		1


	//   ....[31]....
        /*0f94*/ 	.word	0x0000ee30
        /*0f98*/ 	.word	0x00000002
        /*0f9c*/ 	.word	0x00034800
        /*0fa0*/ 	.short	0x010a
        /*0fa2*/ 	.byte	0x3f
	.zero		1


	//   ....[32]....
        /*0fa4*/ 	.word	0x00010b80
        /*0fa8*/ 	.word	0x00000000
        /*0fac*/ 	.word	0x00034830
        /*0fb0*/ 	.short	0x010a
        /*0fb2*/ 	.byte	0x3f
	.zero		1


	//   ....[33]....
        /*0fb4*/ 	.word	0x00010c00
        /*0fb8*/ 	.word	0x00000000
        /*0fbc*/ 	.word	0x00034830
        /*0fc0*/ 	.short	0x010a
        /*0fc2*/ 	.byte	0x3f
	.zero		1


	//   ....[34]....
        /*0fc4*/ 	.word	0x00015ff0
        /*0fc8*/ 	.word	0x00000003
        /*0fcc*/ 	.word	0x00000000
        /*0fd0*/ 	.short	0x0101
        /*0fd2*/ 	.byte	0x3f
	.zero		1


	//   ....[35]....
        /*0fd4*/ 	.word	0x00017300
        /*0fd8*/ 	.word	0x00000007
        /*0fdc*/ 	.word	0x00034830
        /*0fe0*/ 	.short	0x010a
        /*0fe2*/ 	.byte	0x3f
	.zero		1


	//   ....[36]....
        /*0fe4*/ 	.word	0x00017350
        /*0fe8*/ 	.word	0x00000007
        /*0fec*/ 	.word	0x00034830
        /*0ff0*/ 	.short	0x010a
        /*0ff2*/ 	.byte	0x3f
	.zero		1


	//   ....[37]....
        /*0ff4*/ 	.word	0x0001a870
        /*0ff8*/ 	.word	0x00000007
        /*0ffc*/ 	.word	0x00034850
        /*1000*/ 	.short	0x010a
        /*1002*/ 	.byte	0x3f
	.zero		1


	//   ....[38]....
        /*1004*/ 	.word	0x0001a8b0
        /*1008*/ 	.word	0x00000007
        /*100c*/ 	.word	0x00034850
        /*1010*/ 	.short	0x010a
        /*1012*/ 	.byte	0x3f
	.zero		1


	//   ....[39]....
        /*1014*/ 	.word	0x0001cb40
        /*1018*/ 	.word	0x00000083
        /*101c*/ 	.word	0x00000000
        /*1020*/ 	.short	0x0101
        /*1022*/ 	.byte	0x3f
	.zero		1


	//   ....[40]....
        /*1024*/ 	.word	0x0001cbe0
        /*1028*/ 	.word	0x00000086
        /*102c*/ 	.word	0x00000000
        /*1030*/ 	.short	0x0101
        /*1032*/ 	.byte	0x3f
	.zero		1


	//   ....[41]....
        /*1034*/ 	.word	0x0001d870
        /*1038*/ 	.word	0x00000009
        /*103c*/ 	.word	0x00034850
        /*1040*/ 	.short	0x010a
        /*1042*/ 	.byte	0x3f
	.zero		1


	//   ....[42]....
        /*1044*/ 	.word	0x0001d8f0
        /*1048*/ 	.word	0x00000009
        /*104c*/ 	.word	0x00034850
        /*1050*/ 	.short	0x010a
        /*1052*/ 	.byte	0x3f
	.zero		1


	//   ....[43]....
        /*1054*/ 	.word	0x0001e1d0
        /*1058*/ 	.word	0x00000008
        /*105c*/ 	.word	0x00000000
        /*1060*/ 	.short	0x0101
        /*1062*/ 	.byte	0x3f
	.zero		1


	//   ....[44]....
        /*1064*/ 	.word	0x0001f700
        /*1068*/ 	.word	0x00000000
        /*106c*/ 	.word	0x00000000
        /*1070*/ 	.short	0x0101
        /*1072*/ 	.byte	0x3f
	.zero		1


	//   ....[45]....
        /*1074*/ 	.word	0x00021af0
        /*1078*/ 	.word	0x00000004
        /*107c*/ 	.word	0x00034820
        /*1080*/ 	.short	0x010a
        /*1082*/ 	.byte	0x3f
	.zero		1


	//   ....[46]....
        /*1084*/ 	.word	0x00021bd0
        /*1088*/ 	.word	0x00000004
        /*108c*/ 	.word	0x000348a0
        /*1090*/ 	.short	0x010a
        /*1092*/ 	.byte	0x3f
	.zero		1


	//   ....[47]....
        /*1094*/ 	.word	0x00021f20
        /*1098*/ 	.word	0x00000004
        /*109c*/ 	.word	0x000348c0
        /*10a0*/ 	.short	0x010a
        /*10a2*/ 	.byte	0x3f
	.zero		1


	//   ....[48]....
        /*10a4*/ 	.word	0x000223d0
        /*10a8*/ 	.word	0x00000006
        /*10ac*/ 	.word	0x000348a0
        /*10b0*/ 	.short	0x010a
        /*10b2*/ 	.byte	0x3f
	.zero		1


	//   ....[49]....
        /*10b4*/ 	.word	0x00022710
        /*10b8*/ 	.word	0x00000006
        /*10bc*/ 	.word	0x000348c0
        /*10c0*/ 	.short	0x010a
        /*10c2*/ 	.byte	0x3f
	.zero		1


	//   ....[50]....
        /*10c4*/ 	.word	0x00023490
        /*10c8*/ 	.word	0x00000000
        /*10cc*/ 	.word	0x00034840
        /*10d0*/ 	.short	0x010a
        /*10d2*/ 	.byte	0x3f
	.zero		1


	//   ....[51]....
        /*10d4*/ 	.word	0x000243e0
        /*10d8*/ 	.word	0x00000009
        /*10dc*/ 	.word	0x00034800
        /*10e0*/ 	.short	0x0107
        /*10e2*/ 	.byte	0x3f
	.zero		1


	//   ....[52]....
        /*10e4*/ 	.word	0x000244f0
        /*10e8*/ 	.word	0x00000002
        /*10ec*/ 	.word	0x00034800
        /*10f0*/ 	.short	0x0101
        /*10f2*/ 	.byte	0x3f
	.zero		1


	//   ....[53]....
        /*10f4*/ 	.word	0x00024510
        /*10f8*/ 	.word	0x00000002
        /*10fc*/ 	.word	0x00034820
        /*1100*/ 	.short	0x010a
        /*1102*/ 	.byte	0x3f
	.zero		1


	//   ....[54]....
        /*1104*/ 	.word	0x000248a0
        /*1108*/ 	.word	0x00000003
        /*110c*/ 	.word	0x00034840
        /*1110*/ 	.short	0x010a
        /*1112*/ 	.byte	0x3f
	.zero		1


	//   ....[55]....
        /*1114*/ 	.word	0x00024c60
        /*1118*/ 	.word	0x00000003
        /*111c*/ 	.word	0x00000060
        /*1120*/ 	.short	0x010a
        /*1122*/ 	.byte	0x3f
	.zero		1


	//   ....[56]....
        /*1124*/ 	.word	0x00025360
        /*1128*/ 	.word	0x00000003
        /*112c*/ 	.word	0x00034840
        /*1130*/ 	.short	0x010a
        /*1132*/ 	.byte	0x3f
	.zero		1


	//   ....[57]....
        /*1134*/ 	.word	0x00025720
        /*1138*/ 	.word	0x00000002
        /*113c*/ 	.word	0x00000060
        /*1140*/ 	.short	0x010a
        /*1142*/ 	.byte	0x3f
	.zero		1


	//   ....[58]....
        /*1144*/ 	.word	0x00025d50
        /*1148*/ 	.word	0x00000002
        /*114c*/ 	.word	0x00034840
        /*1150*/ 	.short	0x010a
        /*1152*/ 	.byte	0x3f
	.zero		1


	//   ....[59]....
        /*1154*/ 	.word	0x00026110
        /*1158*/ 	.word	0x00000002
        /*115c*/ 	.word	0x00000060
        /*1160*/ 	.short	0x010a
        /*1162*/ 	.byte	0x3f
	.zero		1


	//   ....[60]....
        /*1164*/ 	.word	0x000266d0
        /*1168*/ 	.word	0x00000002
        /*116c*/ 	.word	0x00034860
        /*1170*/ 	.short	0x010a
        /*1172*/ 	.byte	0x3f
	.zero		1


	//   ....[61]....
        /*1174*/ 	.word	0x000275d0
        /*1178*/ 	.word	0x00000000
        /*117c*/ 	.word	0x00034820
        /*1180*/ 	.short	0x010a
        /*1182*/ 	.byte	0x3f
	.zero		1


	//   ....[62]....
        /*1184*/ 	.word	0x00027780
        /*1188*/ 	.word	0x00000006
        /*118c*/ 	.word	0x00000000
        /*1190*/ 	.short	0x010a
        /*1192*/ 	.byte	0x3f
	.zero		1


	//   ....[63]....
        /*1194*/ 	.word	0x000277f0
        /*1198*/ 	.word	0x00000007
        /*119c*/ 	.word	0x00000000
        /*11a0*/ 	.short	0x010a
        /*11a2*/ 	.byte	0x3f
	.zero		1


	//   ....[64]....
        /*11a4*/ 	.word	0x00027860
        /*11a8*/ 	.word	0x00000004
        /*11ac*/ 	.word	0x00000000
        /*11b0*/ 	.short	0x010a
        /*11b2*/ 	.byte	0x3f
	.zero		1


	//   ....[65]....
        /*11b4*/ 	.word	0x00027890
        /*11b8*/ 	.word	0x00000003
        /*11bc*/ 	.word	0x00000000
        /*11c0*/ 	.short	0x010a
        /*11c2*/ 	.byte	0x3f
	.zero		1


	//   ....[66]....
        /*11c4*/ 	.word	0x000278f0
        /*11c8*/ 	.word	0x00000003
        /*11cc*/ 	.word	0x00034890
        /*11d0*/ 	.short	0x010a
        /*11d2*/ 	.byte	0x3f
	.zero		1


	//   ....[67]....
        /*11d4*/ 	.word	0x00027940
        /*11d8*/ 	.word	0x00000003
        /*11dc*/ 	.word	0x00034890
        /*11e0*/ 	.short	0x010a
        /*11e2*/ 	.byte	0x3f
	.zero		1


	//   ....[68]....
        /*11e4*/ 	.word	0x00027990
        /*11e8*/ 	.word	0x00000003
        /*11ec*/ 	.word	0x00034890
        /*11f0*/ 	.short	0x010a
        /*11f2*/ 	.byte	0x3f
	.zero		1


	//   ....[69]....
        /*11f4*/ 	.word	0x000279e0
        /*11f8*/ 	.word	0x00000003
        /*11fc*/ 	.word	0x000348b0
        /*1200*/ 	.short	0x010a
        /*1202*/ 	.byte	0x3f
	.zero		1


	//   ....[70]....
        /*1204*/ 	.word	0x00027cf0
        /*1208*/ 	.word	0x00000002
        /*120c*/ 	.word	0x00034800
        /*1210*/ 	.short	0x010a
        /*1212*/ 	.byte	0x3f
	.zero		1


	//   ....[71]....
        /*1214*/ 	.word	0x00027f00
        /*1218*/ 	.word	0x00000002
        /*121c*/ 	.word	0x00034800
        /*1220*/ 	.short	0x010a
        /*1222*/ 	.byte	0x3f
	.zero		1


	//   ....[72]....
        /*1224*/ 	.word	0x00027f50
        /*1228*/ 	.word	0x00000000
        /*122c*/ 	.word	0x00034830
        /*1230*/ 	.short	0x010a
        /*1232*/ 	.byte	0x3f
	.zero		1


	//   ....[73]....
        /*1234*/ 	.word	0x00027fa0
        /*1238*/ 	.word	0x00000007
        /*123c*/ 	.word	0x00034830
        /*1240*/ 	.short	0x010a
        /*1242*/ 	.byte	0x3f
	.zero		1


	//   ....[74]....
        /*1244*/ 	.word	0x00027ff0
        /*1248*/ 	.word	0x00000007
        /*124c*/ 	.word	0x00034850
        /*1250*/ 	.short	0x010a
        /*1252*/ 	.byte	0x3f
	.zero		1


	//   ....[75]....
        /*1254*/ 	.word	0x00028040
        /*1258*/ 	.word	0x00000009
        /*125c*/ 	.word	0x00034850
        /*1260*/ 	.short	0x010a
        /*1262*/ 	.byte	0x3f
	.zero		1


	//   ....[76]....
        /*1264*/ 	.word	0x00028620
        /*1268*/ 	.word	0x00000003
        /*126c*/ 	.word	0x00034820
        /*1270*/ 	.short	0x010a
        /*1272*/ 	.byte	0x3f
	.zero		1


	//   ....[77]....
        /*1274*/ 	.word	0x00028670
        /*1278*/ 	.word	0x00000004
        /*127c*/ 	.word	0x000348a0
        /*1280*/ 	.short	0x010a
        /*1282*/ 	.byte	0x3f
	.zero		1


	//   ....[78]....
        /*1284*/ 	.word	0x000286c0
        /*1288*/ 	.word	0x00000004
        /*128c*/ 	.word	0x000348c0
        /*1290*/ 	.short	0x010a
        /*1292*/ 	.byte	0x3f
	.zero		1


	//   ....[79]....
        /*1294*/ 	.word	0x00028710
        /*1298*/ 	.word	0x00000006
        /*129c*/ 	.word	0x000348a0
        /*12a0*/ 	.short	0x010a
        /*12a2*/ 	.byte	0x3f
	.zero		1


	//   ....[80]....
        /*12a4*/ 	.word	0x00028760
        /*12a8*/ 	.word	0x00000006
        /*12ac*/ 	.word	0x000348c0
        /*12b0*/ 	.short	0x010a
        /*12b2*/ 	.byte	0x3f
	.zero		1


	//   ....[81]....
        /*12b4*/ 	.word	0x00028900
        /*12b8*/ 	.word	0x00000000
        /*12bc*/ 	.word	0x00034840
        /*12c0*/ 	.short	0x010a
        /*12c2*/ 	.byte	0x3f
	.zero		1


	//   ....[82]....
        /*12c4*/ 	.word	0x000294c0
        /*12c8*/ 	.word	0x00000002
        /*12cc*/ 	.word	0x00034820
        /*12d0*/ 	.short	0x010a
        /*12d2*/ 	.byte	0x3f
	.zero		1


	//   ....[83]....
        /*12d4*/ 	.word	0x00029510
        /*12d8*/ 	.word	0x00000003
        /*12dc*/ 	.word	0x00034840
        /*12e0*/ 	.short	0x010a
        /*12e2*/ 	.byte	0x3f
	.zero		1


	//   ....[84]....
        /*12e4*/ 	.word	0x00029560
        /*12e8*/ 	.word	0x00000003
        /*12ec*/ 	.word	0x00000060
        /*12f0*/ 	.short	0x010a
        /*12f2*/ 	.byte	0x3f
	.zero		1


	//   ....[85]....
        /*12f4*/ 	.word	0x000295b0
        /*12f8*/ 	.word	0x00000003
        /*12fc*/ 	.word	0x00034840
        /*1300*/ 	.short	0x010a
        /*1302*/ 	.byte	0x3f
	.zero		1


	//   ....[86]....
        /*1304*/ 	.word	0x00029600
        /*1308*/ 	.word	0x00000002
        /*130c*/ 	.word	0x00000060
        /*1310*/ 	.short	0x010a
        /*1312*/ 	.byte	0x3f
	.zero		1


	//   ....[87]....
        /*1314*/ 	.word	0x00029650
        /*1318*/ 	.word	0x00000002
        /*131c*/ 	.word	0x00034840
        /*1320*/ 	.short	0x010a
        /*1322*/ 	.byte	0x3f
	.zero		1


	//   ....[88]....
        /*1324*/ 	.word	0x000296a0
        /*1328*/ 	.word	0x00000002
        /*132c*/ 	.word	0x00000060
        /*1330*/ 	.short	0x010a
        /*1332*/ 	.byte	0x3f
	.zero		1


	//   ....[89]....
        /*1334*/ 	.word	0x000296f0
        /*1338*/ 	.word	0x00000002
        /*133c*/ 	.word	0x00034860
        /*1340*/ 	.short	0x010a
        /*1342*/ 	.byte	0x3f
	.zero		1


	//   ....[90]....
        /*1344*/ 	.word	0x0002a160
        /*1348*/ 	.word	0x00000000
        /*134c*/ 	.word	0x00034820
        /*1350*/ 	.short	0x010a
        /*1352*/ 	.byte	0x3f
	.zero		1


	//   ....[91]....
        /*1354*/ 	.word	0x0002a300
        /*1358*/ 	.word	0x00000006
        /*135c*/ 	.word	0x00000000
        /*1360*/ 	.short	0x010a
        /*1362*/ 	.byte	0x3f
	.zero		1


	//   ....[92]....
        /*1364*/ 	.word	0x0002a350
        /*1368*/ 	.word	0x00000007
        /*136c*/ 	.word	0x00000000
        /*1370*/ 	.short	0x010a
        /*1372*/ 	.byte	0x3f
	.zero		1


	//   ....[93]....
        /*1374*/ 	.word	0x0002a3a0
        /*1378*/ 	.word	0x00000004
        /*137c*/ 	.word	0x00000000
        /*1380*/ 	.short	0x010a
        /*1382*/ 	.byte	0x3f
	.zero		1


	//----- nvinfo : EIATTR_NUM_MBARRIERS
	.align		4
.L_186:
        /*1384*/ 	.byte	0x03, 0x38
        /*1386*/ 	.short	0x0016


	//----- nvinfo : EIATTR_EXIT_INSTR_OFFSETS
	.align		4
        /*1388*/ 	.byte	0x04, 0x1c
        /*138a*/ 	.short	(.L_188 - .L_187)


	//   ....[0]....
.L_187:
        /*138c*/ 	.word	0x000278e0


	//----- nvinfo : EIATTR_MAX_THREADS
	.align		4
.L_188:
        /*1390*/ 	.byte	0x04, 0x05
        /*1392*/ 	.short	(.L_190 - .L_189)
.L_189:
        /*1394*/ 	.word	0x00000180
        /*1398*/ 	.word	0x00000001
        /*139c*/ 	.word	0x00000001


	//----- nvinfo : EIATTR_CRS_STACK_SIZE
	.align		4
.L_190:
        /*13a0*/ 	.byte	0x04, 0x1e
        /*13a2*/ 	.short	(.L_192 - .L_191)
.L_191:
        /*13a4*/ 	.word	0x00000000


	//----- nvinfo : EIATTR_CBANK_PARAM_SIZE
	.align		4
.L_192:
        /*13a8*/ 	.byte	0x03, 0x19
        /*13aa*/ 	.short	0x0af0


	//----- nvinfo : EIATTR_PARAM_CBANK
	.align		4
        /*13ac*/ 	.byte	0x04, 0x0a
        /*13ae*/ 	.short	(.L_194 - .L_193)
	.align		4
.L_193:
        /*13b0*/ 	.word	index@(.nv.constant0._ZN7cutlass13device_kernelIN5flash11enable_sm90INS1_16FlashAttnFwdSm90INS1_25CollectiveMainloopFwdSm90ILi2EN4cute5tupleIJNS5_1CILi1EEES8_S8_EEENS6_IJNS7_ILi128EEENS7_ILi176EEESA_EEELi128ENS_10bfloat16_tEfNS_4arch4Sm90ELb0ELb0ELb1ELb1ELb0ELb1ELb0ELb1ELb1ELb1ELb0ELb0EEENS1_21CollectiveEpilogueFwdINS6_IJSA_SA_SB_EEES9_SD_SF_Li256ELb1ELb1ELb0ELb0EEENS1_36VarlenDynamicPersistentTileSchedulerILi128ELi176ELi256ELi128ELb0ELb1ELb1ELb0ELb1ELb1EEEEEEEEEvNT_6ParamsE)
        /*13b4*/ 	.short	0x0210
        /*13b6*/ 	.short	0x0af0


	//----- nvinfo : EIATTR_SW_WAR
	.align		4
.L_194:
        /*13b8*/ 	.byte	0x04, 0x36
        /*13ba*/ 	.short	(.L_196 - .L_195)
.L_195:
        /*13bc*/ 	.word	0x00000008
.L_196:


//--------------------- .nv.info._ZN7cutlass13device_kernelIN5flash11enable_sm90INS1_16FlashAttnFwdSm90INS1_25CollectiveMainloopFwdSm90ILi2EN4cute5tupleIJNS5_1CILi1EEES8_S8_EEENS6_IJNS7_ILi128EEESA_SA_EEELi128ENS_10bfloat16_tEfNS_4arch4Sm90ELb0ELb1ELb1ELb0ELb0ELb0ELb0ELb1ELb1ELb1ELb0ELb0EEENS1_21CollectiveEpilogueFwdISB_S9_SC_SE_Li256ELb0ELb1ELb0ELb0EEENS1_30DynamicPersistentTileSchedulerILi256ELi128ELb0ELb1ELb1EEEEEEEEEvNT_6ParamsE --------------------------
	.section	.nv.info._ZN7cutlass13device_kernelIN5flash11enable_sm90INS1_16FlashAttnFwdSm90INS1_25CollectiveMainloopFwdSm90ILi2EN4cute5tupleIJNS5_1CILi1EEES8_S8_EEENS6_IJNS7_ILi128EEESA_SA_EEELi128ENS_10bfloat16_tEfNS_4arch4Sm90ELb0ELb1ELb1ELb0ELb0ELb0ELb0ELb1ELb1ELb1ELb0ELb0EEENS1_21CollectiveEpilogueFwdISB_S9_SC_SE_Li256ELb0ELb1ELb0ELb0EEENS1_30DynamicPersistentTileSchedulerILi256ELi128ELb0ELb1ELb1EEEEEEEEEvNT_6ParamsE,"",@"SHT_CUDA_INFO"
	.sectionflags	@""
	.align	4


	//----- nvinfo : EIATTR_CUDA_API_VERSION
	.align		4
        /*0000*/ 	.byte	0x04, 0x37
        /*0002*/ 	.short	(.L_198 - .L_197)
.L_197:
        /*0004*/ 	.word	0x00000082


	//----- nvinfo : EIATTR_KPARAM_INFO
	.align		4
.L_198:
        /*0008*/ 	.byte	0x04, 0x17
        /*000a*/ 	.short	(.L_200 - .L_199)
.L_199:
        /*000c*/ 	.word	0x00000000
        /*0010*/ 	.short	0x0000
        /*0012*/ 	.short	0x0070
        /*0014*/ 	.byte	0x00, 0xf0, 0x01, 0x2a


	//----- nvinfo : EIATTR_SPARSE_MMA_MASK
	.align		4
.L_200:
        /*0018*/ 	.byte	0x03, 0x50
        /*001a*/ 	.short	0x0000


	//----- nvinfo : EIATTR_MAXREG_COUNT
	.align		4
        /*001c*/ 	.byte	0x03, 0x1b
        /*001e*/ 	.short	0x00a8


	//----- nvinfo : EIATTR_NUM_BARRIERS
	.align		4
        /*0020*/ 	.byte	0x02, 0x4c
        /*0022*/ 	.byte	0x10
	.zero		1


	//----- nvinfo : EIATTR_EXTERNS
	.align		4
        /*0024*/ 	.byte	0x04, 0x0f
        /*0026*/ 	.short	(.L_202 - .L_201)


	//   ....[0]....
	.align		4
.L_201:
        /*0028*/ 	.word	index@(__assertfail)


	//----- nvinfo : EIATTR_ANNOTATIONS
	.align		4
.L_202:
        /*002c*/ 	.byte	0x04, 0x55
        /*002e*/ 	.short	(.L_204 - .L_203)


	//   ....[0]....
.L_203:
        /* <DEDUP_REMOVED lines=24> */


	//----- nvinfo : EIATTR_MERCURY_ISA_VERSION
	.align		4
.L_204:
        /*01a0*/ 	.byte	0x03, 0x5f
        /*01a2*/ 	.short	0x0101


	//----- nvinfo : EIATTR_INT_WARP_WIDE_INSTR_OFFSETS
	.align		4
        /*01a4*/ 	.byte	0x04, 0x31
        /*01a6*/ 	.short	(.L_206 - .L_205)


	//   ....[0]....
.L_205:
        /*01a8*/ 	.word	0x00000130


	//   ....[1]....
        /*01ac*/ 	.word	0x00000170


	//   ....[2]....
        /*01b0*/ 	.word	0x000001e0


	//   ....[3]....
        /*01b4*/ 	.word	0x000122b0


	//   ....[4]....
        /*01b8*/ 	.word	0x00012340


	//   ....[5]....
        /*01bc*/ 	.word	0x000156a0


	//   ....[6]....
        /*01c0*/ 	.word	0x00015730


	//----- nvinfo : EIATTR_COOP_GROUP_MASK_REGIDS
	.align		4
.L_206:
        /*01c4*/ 	.byte	0x04, 0x29
        /*01c6*/ 	.short	(.L_208 - .L_207)


	//   ....[0]....
.L_207:
        /*01c8*/ 	.word	0xffffffff


	//   ....[1]....
        /*01cc*/ 	.word	0xffffffff


	//   ....[2]....
        /*01d0*/ 	.word	0xffffffff


	//   ....[3]....
        /*01d4*/ 	.word	0xffffffff


	//   ....[4]....
        /*01d8*/ 	.word	0xffffffff


	//   ....[5]....
        /*01dc*/ 	.word	0xffffffff


	//   ....[6]....
        /*01e0*/ 	.word	0xffffffff


	//   ....[7]....
        /*01e4*/ 	.word	0xffffffff


	//   ....[8]....
        /*01e8*/ 	.word	0xffffffff


	//   ....[9]....
        /*01ec*/ 	.word	0xffffffff


	//   ....[10]....
        /*01f0*/ 	.word	0xffffffff


	//   ....[11]....
        /*01f4*/ 	.word	0xffffffff


	//   ....[12]....
        /*01f8*/ 	.word	0xffffffff


	//   ....[13]....
        /*01fc*/ 	.word	0xffffffff


	//   ....[14]....
        /*0200*/ 	.word	0xffffffff


	//   ....[15]....
        /*0204*/ 	.word	0xffffffff


	//   ....[16]....
        /*0208*/ 	.word	0xffffffff


	//   ....[17]....
        /*020c*/ 	.word	0xffffffff


	//   ....[18]....
        /*0210*/ 	.word	0xffffffff


	//   ....[19]....
        /*0214*/ 	.word	0xffffffff


	//   ....[20]....
        /*0218*/ 	.word	0xffffffff


	//   ....[21]....
        /*021c*/ 	.word	0xffffffff


	//   ....[22]....
        /*0220*/ 	.word	0xffffffff


	//   ....[23]....
        /*0224*/ 	.word	0xffffffff


	//   ....[24]....
        /*0228*/ 	.word	0xffffffff


	//   ....[25]....
        /*022c*/ 	.word	0xffffffff


	//   ....[26]....
        /*0230*/ 	.word	0xffffffff


	//   ....[27]....
        /*0234*/ 	.word	0xffffffff


	//   ....[28]....
        /*0238*/ 	.word	0xffffffff


	//   ....[29]....
        /*023c*/ 	.word	0xffffffff


	//   ....[30]....
        /*0240*/ 	.word	0xffffffff


	//   ....[31]....
        /*0244*/ 	.word	0xffffffff


	//   ....[32]....
        /*0248*/ 	.word	0xffffffff


	//   ....[33]....
        /*024c*/ 	.word	0xffffffff


	//   ....[34]....
        /*0250*/ 	.word	0xffffffff


	//   ....[35]....
        /*0254*/ 	.word	0xffffffff


	//   ....[36]....
        /*0258*/ 	.word	0xffffffff


	//   ....[37]....
        /*025c*/ 	.word	0xffffffff


	//   ....[38]....
        /*0260*/ 	.word	0xffffffff


	//   ....[39]....
        /*0264*/ 	.word	0xffffffff


	//   ....[40]....
        /*0268*/ 	.word	0xffffffff


	//   ....[41]....
        /*026c*/ 	.word	0xffffffff


	//   ....[42]....
        /*0270*/ 	.word	0xffffffff


	//   ....[43]....
        /*0274*/ 	.word	0xffffffff


	//   ....[44]....
        /*0278*/ 	.word	0xffffffff


	//   ....[45]....
        /*027c*/ 	.word	0xffffffff


	//   ....[46]....
        /*0280*/ 	.word	0xffffffff


	//   ....[47]....
        /*0284*/ 	.word	0xffffffff


	//   ....[48]....
        /*0288*/ 	.word	0xffffffff


	//   ....[49]....
        /*028c*/ 	.word	0xffffffff


	//   ....[50]....
        /*0290*/ 	.word	0xffffffff


	//   ....[51]....
        /*0294*/ 	.word	0xffffffff


	//   ....[52]....
        /*0298*/ 	.word	0xffffffff


	//   ....[53]....
        /*029c*/ 	.word	0xffffffff


	//   ....[54]....
        /*02a0*/ 	.word	0xffffffff


	//   ....[55]....
        /*02a4*/ 	.word	0xffffffff


	//   ....[56]....
        /*02a8*/ 	.word	0xffffffff


	//   ....[57]....
        /*02ac*/ 	.word	0xffffffff


	//   ....[58]....
        /*02b0*/ 	.word	0xffffffff


	//   ....[59]....
        /*02b4*/ 	.word	0xffffffff


	//   ....[60]....
        /*02b8*/ 	.word	0xffffffff


	//   ....[61]....
        /*02bc*/ 	.word	0xffffffff


	//   ....[62]....
        /*02c0*/ 	.word	0xffffffff


	//   ....[63]....
        /*02c4*/ 	.word	0xffffffff


	//   ....[64]....
        /*02c8*/ 	.word	0xffffffff


	//   ....[65]....
        /*02cc*/ 	.word	0xffffffff


	//   ....[66]....
        /*02d0*/ 	.word	0xffffffff


	//   ....[67]....
        /*02d4*/ 	.word	0xffffffff


	//   ....[68]....
        /*02d8*/ 	.word	0xffffffff


	//   ....[69]....
        /*02dc*/ 	.word	0xffffffff


	//   ....[70]....
        /*02e0*/ 	.word	0xffffffff


	//   ....[71]....
        /*02e4*/ 	.word	0xffffffff


	//   ....[72]....
        /*02e8*/ 	.word	0xffffffff


	//   ....[73]....
        /*02ec*/ 	.word	0xffffffff


	//   ....[74]....
        /*02f0*/ 	.word	0x0500000f


	//   ....[75]....
        /*02f4*/ 	.word	0x0500000f


	//   ....[76]....
        /*02f8*/ 	.word	0x0500000f


	//   ....[77]....
        /*02fc*/ 	.word	0x0500000f


	//   ....[78]....
        /*0300*/ 	.word	0x0500000f


	//   ....[79]....
        /*0304*/ 	.word	0x0500000f


	//   ....[80]....
        /*0308*/ 	.word	0x0500000f


	//   ....[81]....
        /*030c*/ 	.word	0x0500000f


	//   ....[82]....
        /*0310*/ 	.word	0x0500000f


	//   ....[83]....
        /*0314*/ 	.word	0x0500000f


	//   ....[84]....
        /*0318*/ 	.word	0x0500000f


	//   ....[85]....
        /*031c*/ 	.word	0x0500000f


	//   ....[86]....
        /*0320*/ 	.word	0x0500000f


	//   ....[87]....
        /*0324*/ 	.word	0x0500000f


	//   ....[88]....
        /*0328*/ 	.word	0x0500000f


	//   ....[89]....
        /*032c*/ 	.word	0x0500000f


	//   ....[90]....
        /*0330*/ 	.word	0x0500000f


	//   ....[91]....
        /*0334*/ 	.word	0x0500000f


	//   ....[92]....
        /*0338*/ 	.word	0x0500000f


	//----- nvinfo : EIATTR_COOP_GROUP_INSTR_OFFSETS
	.align		4
.L_208:
        /*033c*/ 	.byte	0x04, 0x28
        /*033e*/ 	.short	(.L_210 - .L_209)


	//   ....[0]....
.L_209:
        /*0340*/ 	.word	0x00000070


	//   ....[1]....
        /*0344*/ 	.word	0x00000140


	//   ....[2]....
        /*0348*/ 	.word	0x00000190


	//   ....[3]....
        /*034c*/ 	.word	0x000003c0


	//   ....[4]....
        /*0350*/ 	.word	0x00000520


	//   ....[5]....
        /*0354*/ 	.word	0x00000640


	//   ....[6]....
        /*0358*/ 	.word	0x000007a0


	//   ....[7]....
        /*035c*/ 	.word	0x000017c0


	//   ....[8]....
        /*0360*/ 	.word	0x00002100


	//   ....[9]....
        /*0364*/ 	.word	0x00002ab0


	//   ....[10]....
        /*0368*/ 	.word	0x00003c70


	//   ....[11]....
        /*036c*/ 	.word	0x00003d10


	//   ....[12]....
        /*0370*/ 	.word	0x000046c0


	//   ....[13]....
        /*0374*/ 	.word	0x00004730


	//   ....[14]....
        /*0378*/ 	.word	0x00006560


	//   ....[15]....
        /*037c*/ 	.word	0x000067b0


	//   ....[16]....
        /*0380*/ 	.word	0x00007330


	//   ....[17]....
        /*0384*/ 	.word	0x00007350


	//   ....[18]....
        /*0388*/ 	.word	0x00007db0


	//   ....[19]....
        /*038c*/ 	.word	0x00007e50


	//   ....[20]....
        /*0390*/ 	.word	0x0000a250


	//   ....[21]....
        /*0394*/ 	.word	0x0000a2f0


	//   ....[22]....
        /*0398*/ 	.word	0x0000a3f0


	//   ....[23]....
        /*039c*/ 	.word	0x0000a580


	//   ....[24]....
        /*03a0*/ 	.word	0x0000c6c0


	//   ....[25]....
        /*03a4*/ 	.word	0x0000cb80


	//   ....[26]....
        /*03a8*/ 	.word	0x0000d6f0


	//   ....[27]....
        /*03ac*/ 	.word	0x0000d7f0


	//   ....[28]....
        /*03b0*/ 	.word	0x0000e050


	//   ....[29]....
        /*03b4*/ 	.word	0x0000e160


	//   ....[30]....
        /*03b8*/ 	.word	0x0000f1e0


	//   ....[31]....
        /*03bc*/ 	.word	0x0000f220


	//   ....[32]....
        /*03c0*/ 	.word	0x0000f320


	//   ....[33]....
        /*03c4*/ 	.word	0x0000f340


	//   ....[34]....
        /*03c8*/ 	.word	0x00010440


	//   ....[35]....
        /*03cc*/ 	.word	0x000104a0


	//   ....[36]....
        /*03d0*/ 	.word	0x000104f0


	//   ....[37]....
        /*03d4*/ 	.word	0x00010550


	//   ....[38]....
        /*03d8*/ 	.word	0x00010a20


	//   ....[39]....
        /*03dc*/ 	.word	0x00010a60


	//   ....[40]....
        /*03e0*/ 	.word	0x00010b20


	//   ....[41]....
        /*03e4*/ 	.word	0x00010b40


	//   ....[42]....
        /*03e8*/ 	.word	0x00010c00


	//   ....[43]....
        /*03ec*/ 	.word	0x00010c20


	//   ....[44]....
        /*03f0*/ 	.word	0x00010cf0


	//   ....[45]....
        /*03f4*/ 	.word	0x00010d10


	//   ....[46]....
        /*03f8*/ 	.word	0x000113b0


	//   ....[47]....
        /*03fc*/ 	.word	0x000113d0


	//   ....[48]....
        /*0400*/ 	.word	0x00011490


	//   ....[49]....
        /*0404*/ 	.word	0x000114b0


	//   ....[50]....
        /*0408*/ 	.word	0x00011570


	//   ....[51]....
        /*040c*/ 	.word	0x00011590


	//   ....[52]....
        /*0410*/ 	.word	0x00011660


	//   ....[53]....
        /*0414*/ 	.word	0x00011680


	//   ....[54]....
        /*0418*/ 	.word	0x00011800


	//   ....[55]....
        /*041c*/ 	.word	0x000128b0


	//   ....[56]....
        /*0420*/ 	.word	0x000132a0


	//   ....[57]....
        /*0424*/ 	.word	0x000132b0


	//   ....[58]....
        /*0428*/ 	.word	0x00013320


	//   ....[59]....
        /*042c*/ 	.word	0x00013360


	//   ....[60]....
        /*0430*/ 	.word	0x00013400


	//   ....[61]....
        /*0434*/ 	.word	0x00013410


	//   ....[62]....
        /*0438*/ 	.word	0x00013490


	//   ....[63]....
        /*043c*/ 	.word	0x000134a0


	//   ....[64]....
        /*0440*/ 	.word	0x00013520


	//   ....[65]....
        /*0444*/ 	.word	0x00013530


	//   ....[66]....
        /*0448*/ 	.word	0x000135b0


	//   ....[67]....
        /*044c*/ 	.word	0x000135c0


	//   ....[68]....
        /*0450*/ 	.word	0x00013640


	//   ....[69]....
        /*0454*/ 	.word	0x00013650


	//   ....[70]....
        /*0458*/ 	.word	0x00013660


	//   ....[71]....
        /*045c*/ 	.word	0x00013670


	//   ....[72]....
        /*0460*/ 	.word	0x00015c80


	//   ....[73]....
        /*0464*/ 	.word	0x00015e70


	//   ....[74]....
        /*0468*/ 	.word	0x000164a0


	//   ....[75]....
        /*046c*/ 	.word	0x00016620


	//   ....[76]....
        /*0470*/ 	.word	0x00016670


	//   ....[77]....
        /*0474*/ 	.word	0x00016700


	//   ....[78]....
        /*0478*/ 	.word	0x000167e0


	//   ....[79]....
        /*047c*/ 	.word	0x00016840


	//   ....[80]....
        /*0480*/ 	.word	0x00016950


	//   ....[81]....
        /*0484*/ 	.word	0x000169b0


	//   ....[82]....
        /*0488*/ 	.word	0x00016aa0


	//   ....[83]....
        /*048c*/ 	.word	0x00016b00


	//   ....[84]....
        /*0490*/ 	.word	0x00016bf0


	//   ....[85]....
        /*0494*/ 	.word	0x00016c50


	//   ....[86]....
        /*0498*/ 	.word	0x00016d40


	//   ....[87]....
        /*049c*/ 	.word	0x00016da0


	//   ....[88]....
        /*04a0*/ 	.word	0x00016e80


	//   ....[89]....
        /*04a4*/ 	.word	0x00016ee0


	//   ....[90]....
        /*04a8*/ 	.word	0x00016fb0


	//   ....[91]....
        /*04ac*/ 	.word	0x000172d0


	//   ....[92]....
        /*04b0*/ 	.word	0x000173f0


	//----- nvinfo : EIATTR_REG_RECONFIG
	.align		4
.L_210:
        /*04b4*/ 	.byte	0x01, 0x54
	.zero		2


	//----- nvinfo : EIATTR_SYSCALL_OFFSETS
	.align		4
        /*04b8*/ 	.byte	0x04, 0x46
        /*04ba*/ 	.short	(.L_212 - .L_211)


	//   ....[0]....
.L_211:
        /*04bc*/ 	.word	0x000019a0


	//   ....[1]....
        /*04c0*/ 	.word	0x000124b0


	//   ....[2]....
        /*04c4*/ 	.word	0x00012600


	//   ....[3]....
        /*04c8*/ 	.word	0x000126f0


	//   ....[4]....
        /*04cc*/ 	.word	0x00012ea0


	//----- nvinfo : EIATTR_MBARRIER_INSTR_OFFSETS
	.align		4
.L_212:
        /*04d0*/ 	.byte	0x04, 0x39
        /*04d2*/ 	.short	(.L_214 - .L_213)


	//   ....[0]....
.L_213:
        /*04d4*/ 	.word	0x00000270
        /*04d8*/ 	.word	0x000000ff
        /*04dc*/ 	.word	0x00028800
        /*04e0*/ 	.short	0x0100
        /*04e2*/ 	.byte	0x08
	.zero		1


	//   ....[1]....
        /*04e4*/ 	.word	0x00000280
        /*04e8*/ 	.word	0x000000ff
        /*04ec*/ 	.word	0x00028820
        /*04f0*/ 	.short	0x0100
        /*04f2*/ 	.byte	0x08
	.zero		1


	//   ....[2]....
        /*04f4*/ 	.word	0x00000370
        /*04f8*/ 	.word	0x000000ff
        /*04fc*/ 	.word	0x00028830
        /*0500*/ 	.short	0x0100
        /*0502*/ 	.byte	0x08
	.zero		1


	//   ....[3]....
        /*0504*/ 	.word	0x00000380
        /*0508*/ 	.word	0x000000ff
        /*050c*/ 	.word	0x00028840
        /*0510*/ 	.short	0x0100
        /*0512*/ 	.byte	0x08
	.zero		1


	//   ....[4]....
        /*0514*/ 	.word	0x00000390
        /*0518*/ 	.word	0x000000ff
        /*051c*/ 	.word	0x00028838
        /*0520*/ 	.short	0x0100
        /*0522*/ 	.byte	0x08
	.zero		1


	//   ....[5]....
        /*0524*/ 	.word	0x000003a0
        /*0528*/ 	.word	0x000000ff
        /*052c*/ 	.word	0x00028848
        /*0530*/ 	.short	0x0100
        /*0532*/ 	.byte	0x08
	.zero		1


	//   ....[6]....
        /*0534*/ 	.word	0x000004d0
        /*0538*/ 	.word	0x000000ff
        /*053c*/ 	.word	0x00028850
        /*0540*/ 	.short	0x0100
        /*0542*/ 	.byte	0x08
	.zero		1


	//   ....[7]....
        /*0544*/ 	.word	0x000004e0
        /*0548*/ 	.word	0x000000ff
        /*054c*/ 	.word	0x00028860
        /*0550*/ 	.short	0x0100
        /*0552*/ 	.byte	0x08
	.zero		1


	//   ....[8]....
        /*0554*/ 	.word	0x000004f0
        /*0558*/ 	.word	0x000000ff
        /*055c*/ 	.word	0x00028858
        /*0560*/ 	.short	0x0100
        /*0562*/ 	.byte	0x08
	.zero		1


	//   ....[9]....
        /*0564*/ 	.word	0x00000500
        /*0568*/ 	.word	0x000000ff
        /*056c*/ 	.word	0x00028868
        /*0570*/ 	.short	0x0100
        /*0572*/ 	.byte	0x08
	.zero		1


	//   ....[10]....
        /*0574*/ 	.word	0x000005f0
        /*0578*/ 	.word	0x000000ff
        /*057c*/ 	.word	0x00028870
        /*0580*/ 	.short	0x0100
        /*0582*/ 	.byte	0x06
	.zero		1


	//   ....[11]....
        /*0584*/ 	.word	0x00000600
        /*0588*/ 	.word	0x000000ff
        /*058c*/ 	.word	0x00028880
        /*0590*/ 	.short	0x0100
        /*0592*/ 	.byte	0x06
	.zero		1


	//   ....[12]....
        /*0594*/ 	.word	0x00000610
        /*0598*/ 	.word	0x000000ff
        /*059c*/ 	.word	0x00028878
        /*05a0*/ 	.short	0x0100
        /*05a2*/ 	.byte	0x06
	.zero		1


	//   ....[13]....
        /*05a4*/ 	.word	0x00000620
        /*05a8*/ 	.word	0x000000ff
        /*05ac*/ 	.word	0x00028888
        /*05b0*/ 	.short	0x0100
        /*05b2*/ 	.byte	0x06
	.zero		1


	//   ....[14]....
        /*05b4*/ 	.word	0x00000750
        /*05b8*/ 	.word	0x000000ff
        /*05bc*/ 	.word	0x00028890
        /*05c0*/ 	.short	0x0100
        /*05c2*/ 	.byte	0x08
	.zero		1


	//   ....[15]....
        /*05c4*/ 	.word	0x00000760
        /*05c8*/ 	.word	0x000000ff
        /*05cc*/ 	.word	0x000288a0
        /*05d0*/ 	.short	0x0100
        /*05d2*/ 	.byte	0x08
	.zero		1


	//   ....[16]....
        /*05d4*/ 	.word	0x00000770
        /*05d8*/ 	.word	0x000000ff
        /*05dc*/ 	.word	0x00028898
        /*05e0*/ 	.short	0x0100
        /*05e2*/ 	.byte	0x08
	.zero		1


	//   ....[17]....
        /*05e4*/ 	.word	0x00000780
        /*05e8*/ 	.word	0x000000ff
        /*05ec*/ 	.word	0x000288a8
        /*05f0*/ 	.short	0x0100
        /*05f2*/ 	.byte	0x08
	.zero		1


	//   ....[18]....
        /*05f4*/ 	.word	0x000008b0
        /*05f8*/ 	.word	0x000000ff
        /*05fc*/ 	.word	0x000288b0
        /*0600*/ 	.short	0x0100
        /*0602*/ 	.byte	0x08
	.zero		1


	//   ....[19]....
        /*0604*/ 	.word	0x000008c0
        /*0608*/ 	.word	0x000000ff
        /*060c*/ 	.word	0x000288c0
        /*0610*/ 	.short	0x0100
        /*0612*/ 	.byte	0x08
	.zero		1


	//   ....[20]....
        /*0614*/ 	.word	0x000008d0
        /*0618*/ 	.word	0x000000ff
        /*061c*/ 	.word	0x000288b8
        /*0620*/ 	.short	0x0100
        /*0622*/ 	.byte	0x08
	.zero		1


	//   ....[21]....
        /*0624*/ 	.word	0x000008e0
        /*0628*/ 	.word	0x000000ff
        /*062c*/ 	.word	0x000288c8
        /*0630*/ 	.short	0x0100
        /*0632*/ 	.byte	0x08
	.zero		1


	//   ....[22]....
        /*0634*/ 	.word	0x00001a20
        /*0638*/ 	.word	0x000000ff
        /*063c*/ 	.word	0x00028800
        /*0640*/ 	.short	0x010a
        /*0642*/ 	.byte	0x29
	.zero		1


	//   ....[23]....
        /*0644*/ 	.word	0x00001aa0
        /*0648*/ 	.word	0x0000000b
        /*064c*/ 	.word	0x00028830
        /*0650*/ 	.short	0x010a
        /*0652*/ 	.byte	0x3f
	.zero		1


	//   ....[24]....
        /*0654*/ 	.word	0x00001b00
        /*0658*/ 	.word	0x0000000b
        /*065c*/ 	.word	0x00028830
        /*0660*/ 	.short	0x010a
        /*0662*/ 	.byte	0x3f
	.zero		1


	//   ....[25]....
        /*0664*/ 	.word	0x00002500
        /*0668*/ 	.word	0x00000003
        /*066c*/ 	.word	0x00000000
        /*0670*/ 	.short	0x0101
        /*0672*/ 	.byte	0x3f
	.zero		1


	//   ....[26]....
        /*0674*/ 	.word	0x000055e0
        /*0678*/ 	.word	0x000000ff
        /*067c*/ 	.word	0x00028830
        /*0680*/ 	.short	0x010a
        /*0682*/ 	.byte	0x06
	.zero		1


	//   ....[27]....
        /*0684*/ 	.word	0x00005620
        /*0688*/ 	.word	0x000000ff
        /*068c*/ 	.word	0x00028830
        /*0690*/ 	.short	0x010a
        /*0692*/ 	.byte	0x06
	.zero		1


	//   ....[28]....
        /*0694*/ 	.word	0x00005940
        /*0698*/ 	.word	0x000000ff
        /*069c*/ 	.word	0x00028850
        /*06a0*/ 	.short	0x010a
        /*06a2*/ 	.byte	0x06
	.zero		1


	//   ....[29]....
        /*06a4*/ 	.word	0x00005980
        /*06a8*/ 	.word	0x000000ff
        /*06ac*/ 	.word	0x00028850
        /*06b0*/ 	.short	0x010a
        /*06b2*/ 	.byte	0x06
	.zero		1


	//   ....[30]....
        /*06b4*/ 	.word	0x000065f0
        /*06b8*/ 	.word	0x00000031
        /*06bc*/ 	.word	0x00000000
        /*06c0*/ 	.short	0x0101
        /*06c2*/ 	.byte	0x3f
	.zero		1


	//   ....[31]....
        /*06c4*/ 	.word	0x00008370
        /*06c8*/ 	.word	0x0000001e
        /*06cc*/ 	.word	0x00000000
        /*06d0*/ 	.short	0x0101
        /*06d2*/ 	.byte	0x3f
	.zero		1


	//   ....[32]....
        /*06d4*/ 	.word	0x00009150
        /*06d8*/ 	.word	0x000000ff
        /*06dc*/ 	.word	0x00028830
        /*06e0*/ 	.short	0x010a
        /*06e2*/ 	.byte	0x06
	.zero		1


	//   ....[33]....
        /*06e4*/ 	.word	0x00009190
        /*06e8*/ 	.word	0x000000ff
        /*06ec*/ 	.word	0x00028830
        /*06f0*/ 	.short	0x010a
        /*06f2*/ 	.byte	0x06
	.zero		1


	//   ....[34]....
        /*06f4*/ 	.word	0x000094b0
        /*06f8*/ 	.word	0x000000ff
        /*06fc*/ 	.word	0x00028850
        /*0700*/ 	.short	0x010a
        /*0702*/ 	.byte	0x06
	.zero		1


	//   ....[35]....
        /*0704*/ 	.word	0x000094f0
        /*0708*/ 	.word	0x000000ff
        /*070c*/ 	.word	0x00028850
        /*0710*/ 	.short	0x010a
        /*0712*/ 	.byte	0x06
	.zero		1


	//   ....[36]....
        /*0714*/ 	.word	0x0000ae00
        /*0718*/ 	.word	0x00000015
        /*071c*/ 	.word	0x00000000
        /*0720*/ 	.short	0x0101
        /*0722*/ 	.byte	0x3f
	.zero		1


	//   ....[37]....
        /*0724*/ 	.word	0x0000ae90
        /*0728*/ 	.word	0x00000023
        /*072c*/ 	.word	0x00000000
        /*0730*/ 	.short	0x0101
        /*0732*/ 	.byte	0x3f
	.zero		1


	//   ....[38]....
        /*0734*/ 	.word	0x0000b980
        /*0738*/ 	.word	0x000000ff
        /*073c*/ 	.word	0x00028830
        /*0740*/ 	.short	0x010a
        /*0742*/ 	.byte	0x06
	.zero		1


	//   ....[39]....
        /*0744*/ 	.word	0x0000b9c0
        /*0748*/ 	.word	0x000000ff
        /*074c*/ 	.word	0x00028830
        /*0750*/ 	.short	0x010a
        /*0752*/ 	.byte	0x06
	.zero		1


	//   ....[40]....
        /*0754*/ 	.word	0x0000bce0
        /*0758*/ 	.word	0x000000ff
        /*075c*/ 	.word	0x00028850
        /*0760*/ 	.short	0x010a
        /*0762*/ 	.byte	0x06
	.zero		1


	//   ....[41]....
        /*0764*/ 	.word	0x0000bd20
        /*0768*/ 	.word	0x000000ff
        /*076c*/ 	.word	0x00028850
        /*0770*/ 	.short	0x010a
        /*0772*/ 	.byte	0x06
	.zero		1


	//   ....[42]....
        /*0774*/ 	.word	0x0000c910
        /*0778*/ 	.word	0x00000036
        /*077c*/ 	.word	0x00000000
        /*0780*/ 	.short	0x0101
        /*0782*/ 	.byte	0x3f
	.zero		1


	//   ....[43]....
        /*0784*/ 	.word	0x0000e890
        /*0788*/ 	.word	0x00000019
        /*078c*/ 	.word	0x00000000
        /*0790*/ 	.short	0x0101
        /*0792*/ 	.byte	0x3f
	.zero		1


	//   ....[44]....
        /*0794*/ 	.word	0x0000f150
        /*0798*/ 	.word	0x000000ff
        /*079c*/ 	.word	0x00028850
        /*07a0*/ 	.short	0x010a
        /*07a2*/ 	.byte	0x05
	.zero		1


	//   ....[45]....
        /*07a4*/ 	.word	0x0000f190
        /*07a8*/ 	.word	0x000000ff
        /*07ac*/ 	.word	0x00028850
        /*07b0*/ 	.short	0x010a
        /*07b2*/ 	.byte	0x05
	.zero		1


	//   ....[46]....
        /*07b4*/ 	.word	0x0000f6b0
        /*07b8*/ 	.word	0x00000003
        /*07bc*/ 	.word	0x00000000
        /*07c0*/ 	.short	0x0101
        /*07c2*/ 	.byte	0x3f
	.zero		1


	//   ....[47]....
        /*07c4*/ 	.word	0x00010a50
        /*07c8*/ 	.word	0x00000025
        /*07cc*/ 	.word	0x00000000
        /*07d0*/ 	.short	0x0101
        /*07d2*/ 	.byte	0x3f
	.zero		1


	//   ....[48]....
        /*07d4*/ 	.word	0x00012ae0
        /*07d8*/ 	.word	0x00000003
        /*07dc*/ 	.word	0x00028840
        /*07e0*/ 	.short	0x010a
        /*07e2*/ 	.byte	0x3f
	.zero		1


	//   ....[49]....
        /*07e4*/ 	.word	0x00013790
        /*07e8*/ 	.word	0x00000011
        /*07ec*/ 	.word	0x00028800
        /*07f0*/ 	.short	0x0107
        /*07f2*/ 	.byte	0x3f
	.zero		1


	//   ....[50]....
        /*07f4*/ 	.word	0x000138a0
        /*07f8*/ 	.word	0x00000011
        /*07fc*/ 	.word	0x00028800
        /*0800*/ 	.short	0x0101
        /*0802*/ 	.byte	0x3f
	.zero		1


	//   ....[51]....
        /*0804*/ 	.word	0x000138c0
        /*0808*/ 	.word	0x00000011
        /*080c*/ 	.word	0x00028820
        /*0810*/ 	.short	0x010a
        /*0812*/ 	.byte	0x3f
	.zero		1


	//   ....[52]....
        /*0814*/ 	.word	0x00013bf0
        /*0818*/ 	.word	0x00000007
        /*081c*/ 	.word	0x00028840
        /*0820*/ 	.short	0x010a
        /*0822*/ 	.byte	0x3f
	.zero		1


	//   ....[53]....
        /*0824*/ 	.word	0x00013f80
        /*0828*/ 	.word	0x00000007
        /*082c*/ 	.word	0x00000060
        /*0830*/ 	.short	0x010a
        /*0832*/ 	.byte	0x3f
	.zero		1


	//   ....[54]....
        /*0834*/ 	.word	0x000145e0
        /*0838*/ 	.word	0x00000003
        /*083c*/ 	.word	0x00028840
        /*0840*/ 	.short	0x010a
        /*0842*/ 	.byte	0x3f
	.zero		1


	//   ....[55]....
        /*0844*/ 	.word	0x00014970
        /*0848*/ 	.word	0x00000002
        /*084c*/ 	.word	0x00000060
        /*0850*/ 	.short	0x010a
        /*0852*/ 	.byte	0x3f
	.zero		1


	//   ....[56]....
        /*0854*/ 	.word	0x00014f10
        /*0858*/ 	.word	0x00000002
        /*085c*/ 	.word	0x00028840
        /*0860*/ 	.short	0x010a
        /*0862*/ 	.byte	0x3f
	.zero		1


	//   ....[57]....
        /*0864*/ 	.word	0x000152a0
        /*0868*/ 	.word	0x00000002
        /*086c*/ 	.word	0x00000060
        /*0870*/ 	.short	0x010a
        /*0872*/ 	.byte	0x3f
	.zero		1


	//   ....[58]....
        /*0874*/ 	.word	0x000157f0
        /*0878*/ 	.word	0x00000003
        /*087c*/ 	.word	0x00028860
        /*0880*/ 	.short	0x010a
        /*0882*/ 	.byte	0x3f
	.zero		1


	//   ....[59]....
        /*0884*/ 	.word	0x00015df0
        /*0888*/ 	.word	0x00000000
        /*088c*/ 	.word	0x00028820
        /*0890*/ 	.short	0x010a
        /*0892*/ 	.byte	0x3f
	.zero		1


	//   ....[60]....
        /*0894*/ 	.word	0x00015fc0
        /*0898*/ 	.word	0x00000006
        /*089c*/ 	.word	0x00000000
        /*08a0*/ 	.short	0x010a
        /*08a2*/ 	.byte	0x3f
	.zero		1


	//   ....[61]....
        /*08a4*/ 	.word	0x00016010
        /*08a8*/ 	.word	0x00000003
        /*08ac*/ 	.word	0x00000000
        /*08b0*/ 	.short	0x010a
        /*08b2*/ 	.byte	0x3f
	.zero		1


	//   ....[62]....
        /*08b4*/ 	.word	0x00016070
        /*08b8*/ 	.word	0x00000012
        /*08bc*/ 	.word	0x00000000
        /*08c0*/ 	.short	0x010a
        /*08c2*/ 	.byte	0x3f
	.zero		1


	//   ....[63]....
        /*08c4*/ 	.word	0x000160a0
        /*08c8*/ 	.word	0x00000003
        /*08cc*/ 	.word	0x00000000
        /*08d0*/ 	.short	0x010a
        /*08d2*/ 	.byte	0x3f
	.zero		1


	//   ....[64]....
        /*08d4*/ 	.word	0x00016110
        /*08d8*/ 	.word	0x00000003
        /*08dc*/ 	.word	0x00028800
        /*08e0*/ 	.short	0x010a
        /*08e2*/ 	.byte	0x3f
	.zero		1


	//   ....[65]....
        /*08e4*/ 	.word	0x00016160
        /*08e8*/ 	.word	0x0000000b
        /*08ec*/ 	.word	0x00028830
        /*08f0*/ 	.short	0x010a
        /*08f2*/ 	.byte	0x3f
	.zero		1


	//   ....[66]....
        /*08f4*/ 	.word	0x000161c0
        /*08f8*/ 	.word	0x00000007
        /*08fc*/ 	.word	0x00028830
        /*0900*/ 	.short	0x010a
        /*0902*/ 	.byte	0x3f
	.zero		1


	//   ....[67]....
        /*0904*/ 	.word	0x00016220
        /*0908*/ 	.word	0x00000007
        /*090c*/ 	.word	0x00028850
        /*0910*/ 	.short	0x010a
        /*0912*/ 	.byte	0x3f
	.zero		1


	//   ....[68]....
        /*0914*/ 	.word	0x00016280
        /*0918*/ 	.word	0x00000005
        /*091c*/ 	.word	0x00028830
        /*0920*/ 	.short	0x010a
        /*0922*/ 	.byte	0x3f
	.zero		1


	//   ....[69]....
        /*0924*/ 	.word	0x000162e0
        /*0928*/ 	.word	0x00000005
        /*092c*/ 	.word	0x00028850
        /*0930*/ 	.short	0x010a
        /*0932*/ 	.byte	0x3f
	.zero		1


	//   ....[70]....
        /*0934*/ 	.word	0x00016340
        /*0938*/ 	.word	0x00000005
        /*093c*/ 	.word	0x00028830
        /*0940*/ 	.short	0x010a
        /*0942*/ 	.byte	0x3f
	.zero		1


	//   ....[71]....
        /*0944*/ 	.word	0x000163a0
        /*0948*/ 	.word	0x00000005
        /*094c*/ 	.word	0x00028850
        /*0950*/ 	.short	0x010a
        /*0952*/ 	.byte	0x3f
	.zero		1


	//   ....[72]....
        /*0954*/ 	.word	0x00016400
        /*0958*/ 	.word	0x00000008
        /*095c*/ 	.word	0x00028850
        /*0960*/ 	.short	0x010a
        /*0962*/ 	.byte	0x3f
	.zero		1


	//   ....[73]....
        /*0964*/ 	.word	0x00016550
        /*0968*/ 	.word	0x00000003
        /*096c*/ 	.word	0x00028840
        /*0970*/ 	.short	0x010a
        /*0972*/ 	.byte	0x3f
	.zero		1


	//   ....[74]....
        /*0974*/ 	.word	0x00016ff0
        /*0978*/ 	.word	0x00000011
        /*097c*/ 	.word	0x00028820
        /*0980*/ 	.short	0x010a
        /*0982*/ 	.byte	0x3f
	.zero		1


	//   ....[75]....
        /*0984*/ 	.word	0x00017040
        /*0988*/ 	.word	0x00000007
        /*098c*/ 	.word	0x00028840
        /*0990*/ 	.short	0x010a
        /*0992*/ 	.byte	0x3f
	.zero		1


	//   ....[76]....
        /*0994*/ 	.word	0x00017090
        /*0998*/ 	.word	0x00000007
        /*099c*/ 	.word	0x00000060
        /*09a0*/ 	.short	0x010a
        /*09a2*/ 	.byte	0x3f
	.zero		1


	//   ....[77]....
        /*09a4*/ 	.word	0x000170e0
        /*09a8*/ 	.word	0x00000003
        /*09ac*/ 	.word	0x00028840
        /*09b0*/ 	.short	0x010a
        /*09b2*/ 	.byte	0x3f
	.zero		1


	//   ....[78]....
        /*09b4*/ 	.word	0x00017130
        /*09b8*/ 	.word	0x00000002
        /*09bc*/ 	.word	0x00000060
        /*09c0*/ 	.short	0x010a
        /*09c2*/ 	.byte	0x3f
	.zero		1


	//   ....[79]....
        /*09c4*/ 	.word	0x00017180
        /*09c8*/ 	.word	0x00000002
        /*09cc*/ 	.word	0x00028840
        /*09d0*/ 	.short	0x010a
        /*09d2*/ 	.byte	0x3f
	.zero		1


	//   ....[80]....
        /*09d4*/ 	.word	0x000171d0
        /*09d8*/ 	.word	0x00000002
        /*09dc*/ 	.word	0x00000060
        /*09e0*/ 	.short	0x010a
        /*09e2*/ 	.byte	0x3f
	.zero		1


	//   ....[81]....
        /*09e4*/ 	.word	0x00017220
        /*09e8*/ 	.word	0x00000003
        /*09ec*/ 	.word	0x00028860
        /*09f0*/ 	.short	0x010a
        /*09f2*/ 	.byte	0x3f
	.zero		1


	//   ....[82]....
        /*09f4*/ 	.word	0x00017310
        /*09f8*/ 	.word	0x00000000
        /*09fc*/ 	.word	0x00028820
        /*0a00*/ 	.short	0x010a
        /*0a02*/ 	.byte	0x3f
	.zero		1


	//   ....[83]....
        /*0a04*/ 	.word	0x000174b0
        /*0a08*/ 	.word	0x00000006
        /*0a0c*/ 	.word	0x00000000
        /*0a10*/ 	.short	0x010a
        /*0a12*/ 	.byte	0x3f
	.zero		1


	//   ....[84]....
        /*0a14*/ 	.word	0x00017500
        /*0a18*/ 	.word	0x00000003
        /*0a1c*/ 	.word	0x00000000
        /*0a20*/ 	.short	0x010a
        /*0a22*/ 	.byte	0x3f
	.zero		1


	//   ....[85]....
        /*0a24*/ 	.word	0x00017550
        /*0a28*/ 	.word	0x00000012
        /*0a2c*/ 	.word	0x00000000
        /*0a30*/ 	.short	0x010a
        /*0a32*/ 	.byte	0x3f
	.zero		1


	//----- nvinfo : EIATTR_NUM_MBARRIERS
	.align		4
.L_214:
        /*0a34*/ 	.byte	0x03, 0x38
        /*0a36*/ 	.short	0x0016


	//----- nvinfo : EIATTR_EXIT_INSTR_OFFSETS
	.align		4
        /*0a38*/ 	.byte	0x04, 0x1c
        /*0a3a*/ 	.short	(.L_216 - .L_215)


	//   ....[0]....
.L_215:
        /*0a3c*/ 	.word	0x00000a40


	//   ....[1]....
        /*0a40*/ 	.word	0x00011780


	//   ....[2]....
        /*0a44*/ 	.word	0x000160f0


	//----- nvinfo : EIATTR_MAX_THREADS
	.align		4
.L_216:
        /*0a48*/ 	.byte	0x04, 0x05
        /*0a4a*/ 	.short	(.L_218 - .L_217)
.L_217:
        /*0a4c*/ 	.word	0x00000180
        /*0a50*/ 	.word	0x00000001
        /*0a54*/ 	.word	0x00000001


	//----- nvinfo : EIATTR_CRS_STACK_SIZE
	.align		4
.L_218:
        /*0a58*/ 	.byte	0x04, 0x1e
        /*0a5a*/ 	.short	(.L_220 - .L_219)
.L_219:
        /*0a5c*/ 	.word	0x00000000


	//----- nvinfo : EIATTR_CBANK_PARAM_SIZE
	.align		4
.L_220:
        /*0a60*/ 	.byte	0x03, 0x19
        /*0a62*/ 	.short	0x0af0


	//----- nvinfo : EIATTR_PARAM_CBANK
	.align		4
        /*0a64*/ 	.byte	0x04, 0x0a
        /*0a66*/ 	.short	(.L_222 - .L_221)
	.align		4
.L_221:
        /*0a68*/ 	.word	index@(.nv.constant0._ZN7cutlass13device_kernelIN5flash11enable_sm90INS1_16FlashAttnFwdSm90INS1_25CollectiveMainloopFwdSm90ILi2EN4cute5tupleIJNS5_1CILi1EEES8_S8_EEENS6_IJNS7_ILi128EEESA_SA_EEELi128ENS_10bfloat16_tEfNS_4arch4Sm90ELb0ELb1ELb1ELb0ELb0ELb0ELb0ELb1ELb1ELb1ELb0ELb0EEENS1_21CollectiveEpilogueFwdISB_S9_SC_SE_Li256ELb0ELb1ELb0ELb0EEENS1_30DynamicPersistentTileSchedulerILi256ELi128ELb0ELb1ELb1EEEEEEEEEvNT_6ParamsE)
        /*0a6c*/ 	.short	0x0210
        /*0a6e*/ 	.short	0x0af0


	//----- nvinfo : EIATTR_SW_WAR
	.align		4
.L_222:
        /*0a70*/ 	.byte	0x04, 0x36
        /*0a72*/ 	.short	(.L_224 - .L_223)
.L_223:
        /*0a74*/ 	.word	0x00000008
.L_224:


//--------------------- .nv.info._ZN7cutlass13device_kernelIN5flash11enable_sm90INS1_16FlashAttnFwdSm90INS1_25CollectiveMainloopFwdSm90ILi2EN4cute5tupleIJNS5_1CILi1EEES8_S8_EEENS6_IJNS7_ILi128EEESA_SA_EEELi128ENS_10bfloat16_tEfNS_4arch4Sm90ELb0ELb1ELb1ELb1ELb0ELb0ELb0ELb1ELb1ELb1ELb0ELb0EEENS1_21CollectiveEpilogueFwdISB_S9_SC_SE_Li256ELb1ELb1ELb0ELb0EEENS1_36VarlenDynamicPersistentTileSchedulerILi128ELi128ELi256ELi128ELb0ELb1ELb1ELb1ELb0ELb1EEEEEEEEEvNT_6ParamsE --------------------------
	.section	.nv.info._ZN7cutlass13device_kernelIN5flash11enable_sm90INS1_16FlashAttnFwdSm90INS1_25CollectiveMainloopFwdSm90ILi2EN4cute5tupleIJNS5_1CILi1EEES8_S8_EEENS6_IJNS7_ILi128EEESA_SA_EEELi128ENS_10bfloat16_tEfNS_4arch4Sm90ELb0ELb1ELb1ELb1ELb0ELb0ELb0ELb1ELb1ELb1ELb0ELb0EEENS1_21CollectiveEpilogueFwdISB_S9_SC_SE_Li256ELb1ELb1ELb0ELb0EEENS1_36VarlenDynamicPersistentTileSchedulerILi128ELi128ELi256ELi128ELb0ELb1ELb1ELb1ELb0ELb1EEEEEEEEEvNT_6ParamsE,"",@"SHT_CUDA_INFO"
	.sectionflags	@""
	.align	4


	//----- nvinfo : EIATTR_CUDA_API_VERSION
	.align		4
        /*0000*/ 	.byte	0x04, 0x37
        /*0002*/ 	.short	(.L_226 - .L_225)
.L_225:
        /*0004*/ 	.word	0x00000082


	//----- nvinfo : EIATTR_KPARAM_INFO
	.align		4
.L_226:
        /*0008*/ 	.byte	0x04, 0x17
        /*000a*/ 	.short	(.L_228 - .L_227)
.L_227:
        /*000c*/ 	.word	0x00000000
        /*0010*/ 	.short	0x0000
        /*0012*/ 	.short	0x0070
        /*0014*/ 	.byte	0x00, 0xf0, 0x01, 0x2a


	//----- nvinfo : EIATTR_SPARSE_MMA_MASK
	.align		4
.L_228:
        /*0018*/ 	.byte	0x03, 0x50
        /*001a*/ 	.short	0x0000


	//----- nvinfo : EIATTR_MAXREG_COUNT
	.align		4
        /*001c*/ 	.byte	0x03, 0x1b
        /*001e*/ 	.short	0x00a8


	//----- nvinfo : EIATTR_NUM_BARRIERS
	.align		4
        /*0020*/ 	.byte	0x02, 0x4c
        /*0022*/ 	.byte	0x10
	.zero		1


	//----- nvinfo : EIATTR_EXTERNS
	.align		4
        /*0024*/ 	.byte	0x04, 0x0f
        /*0026*/ 	.short	(.L_230 - .L_229)


	//   ....[0]....
	.align		4
.L_229:
        /*0028*/ 	.word	index@(__assertfail)


	//----- nvinfo : EIATTR_ANNOTATIONS
	.align		4
.L_230:
        /*002c*/ 	.byte	0x04, 0x55
        /*002e*/ 	.short	(.L_232 - .L_231)


	//   ....[0]....
.L_231:
        /* <DEDUP_REMOVED lines=62> */


	//----- nvinfo : EIATTR_MERCURY_ISA_VERSION
	.align		4
.L_232:
        /*03f8*/ 	.byte	0x03, 0x5f
        /*03fa*/ 	.short	0x0101


	//----- nvinfo : EIATTR_UNUSED_LOAD_BYTE_OFFSET
	.align		4
        /*03fc*/ 	.byte	0x04, 0x44
        /*03fe*/ 	.short	(.L_234 - .L_233)


	//   ....[0]....
.L_233:
        /*0400*/ 	.word	0x00000a40
        /*0404*/ 	.word	0x0000fff0


	//   ....[1]....
        /*0408*/ 	.word	0x0000fc90
        /*040c*/ 	.word	0x0000fff0


	//----- nvinfo : EIATTR_INT_WARP_WIDE_INSTR_OFFSETS
	.align		4
.L_234:
        /*0410*/ 	.byte	0x04, 0x31
        /*0412*/ 	.short	(.L_236 - .L_235)


	//   ....[0]....
.L_235:
        /*0414*/ 	.word	0x00000130


	//   ....[1]....
        /*0418*/ 	.word	0x00000170


	//   ....[2]....
        /*041c*/ 	.word	0x000001e0


	//   ....[3]....
        /*0420*/ 	.word	0x000133c0


	//   ....[4]....
        /*0424*/ 	.word	0x00013450


	//   ....[5]....
        /*0428*/ 	.word	0x00016bf0


	//   ....[6]....
        /*042c*/ 	.word	0x00016c80


	//----- nvinfo : EIATTR_COOP_GROUP_MASK_REGIDS
	.align		4
.L_236:
        /*0430*/ 	.byte	0x04, 0x29
        /*0432*/ 	.short	(.L_238 - .L_237)


	//   ....[0]....
.L_237:
        /*0434*/ 	.word	0xffffffff


	//   ....[1]....
        /*0438*/ 	.word	0xffffffff


	//   ....[2]....
        /*043c*/ 	.word	0xffffffff


	//   ....[3]....
        /*0440*/ 	.word	0xffffffff


	//   ....[4]....
        /*0444*/ 	.word	0xffffffff


	//   ....[5]....
        /*0448*/ 	.word	0xffffffff


	//   ....[6]....
        /*044c*/ 	.word	0xffffffff


	//   ....[7]....
        /*0450*/ 	.word	0xffffffff


	//   ....[8]....
        /*0454*/ 	.word	0xffffffff


	//   ....[9]....
        /*0458*/ 	.word	0xffffffff


	//   ....[10]....
        /*045c*/ 	.word	0xffffffff


	//   ....[11]....
        /*0460*/ 	.word	0xffffffff


	//   ....[12]....
        /*0464*/ 	.word	0xffffffff


	//   ....[13]....
        /*0468*/ 	.word	0xffffffff


	//   ....[14]....
        /*046c*/ 	.word	0xffffffff


	//   ....[15]....
        /*0470*/ 	.word	0xffffffff


	//   ....[16]....
        /*0474*/ 	.word	0xffffffff


	//   ....[17]....
        /*0478*/ 	.word	0xffffffff


	//   ....[18]....
        /*047c*/ 	.word	0xffffffff


	//   ....[19]....
        /*0480*/ 	.word	0xffffffff


	//   ....[20]....
        /*0484*/ 	.word	0xffffffff


	//   ....[21]....
        /*0488*/ 	.word	0xffffffff


	//   ....[22]....
        /*048c*/ 	.word	0xffffffff


	//   ....[23]....
        /*0490*/ 	.word	0xffffffff


	//   ....[24]....
        /*0494*/ 	.word	0xffffffff


	//   ....[25]....
        /*0498*/ 	.word	0xffffffff


	//   ....[26]....
        /*049c*/ 	.word	0xffffffff


	//   ....[27]....
        /*04a0*/ 	.word	0xffffffff


	//   ....[28]....
        /*04a4*/ 	.word	0xffffffff


	//   ....[29]....
        /*04a8*/ 	.word	0xffffffff


	//   ....[30]....
        /*04ac*/ 	.word	0xffffffff


	//   ....[31]....
        /*04b0*/ 	.word	0xffffffff


	//   ....[32]....
        /*04b4*/ 	.word	0xffffffff


	//   ....[33]....
        /*04b8*/ 	.word	0xffffffff


	//   ....[34]....
        /*04bc*/ 	.word	0xffffffff


	//   ....[35]....
        /*04c0*/ 	.word	0xffffffff


	//   ....[36]....
        /*04c4*/ 	.word	0xffffffff


	//   ....[37]....
        /*04c8*/ 	.word	0xffffffff


	//   ....[38]....
        /*04cc*/ 	.word	0xffffffff


	//   ....[39]....
        /*04d0*/ 	.word	0xffffffff


	//   ....[40]....
        /*04d4*/ 	.word	0xffffffff


	//   ....[41]....
        /*04d8*/ 	.word	0xffffffff


	//   ....[42]....
        /*04dc*/ 	.word	0xffffffff


	//   ....[43]....
        /*04e0*/ 	.word	0xffffffff


	//   ....[44]....
        /*04e4*/ 	.word	0xffffffff


	//   ....[45]....
        /*04e8*/ 	.word	0xffffffff


	//   ....[46]....
        /*04ec*/ 	.word	0xffffffff


	//   ....[47]....
        /*04f0*/ 	.word	0xffffffff


	//   ....[48]....
        /*04f4*/ 	.word	0xffffffff


	//   ....[49]....
        /*04f8*/ 	.word	0xffffffff


	//   ....[50]....
        /*04fc*/ 	.word	0xffffffff


	//   ....[51]....
        /*0500*/ 	.word	0xffffffff


	//   ....[52]....
        /*0504*/ 	.word	0xffffffff


	//   ....[53]....
        /*0508*/ 	.word	0xffffffff


	//   ....[54]....
        /*050c*/ 	.word	0xffffffff


	//   ....[55]....
        /*0510*/ 	.word	0xffffffff


	//   ....[56]....
        /*0514*/ 	.word	0xffffffff


	//   ....[57]....
        /*0518*/ 	.word	0xffffffff


	//   ....[58]....
        /*051c*/ 	.word	0xffffffff


	//   ....[59]....
        /*0520*/ 	.word	0xffffffff


	//   ....[60]....
        /*0524*/ 	.word	0xffffffff


	//   ....[61]....
        /*0528*/ 	.word	0xffffffff


	//   ....[62]....
        /*052c*/ 	.word	0xffffffff


	//   ....[63]....
        /*0530*/ 	.word	0xffffffff


	//   ....[64]....
        /*0534*/ 	.word	0xffffffff


	//   ....[65]....
        /*0538*/ 	.word	0xffffffff


	//   ....[66]....
        /*053c*/ 	.word	0xffffffff


	//   ....[67]....
        /*0540*/ 	.word	0xffffffff


	//   ....[68]....
        /*0544*/ 	.word	0xffffffff


	//   ....[69]....
        /*0548*/ 	.word	0xffffffff


	//   ....[70]....
        /*054c*/ 	.word	0xffffffff


	//   ....[71]....
        /*0550*/ 	.word	0xffffffff


	//   ....[72]....
        /*0554*/ 	.word	0xffffffff


	//   ....[73]....
        /*0558*/ 	.word	0xffffffff


	//   ....[74]....
        /*055c*/ 	.word	0xffffffff


	//   ....[75]....
        /*0560*/ 	.word	0xffffffff


	//   ....[76]....
        /*0564*/ 	.word	0xffffffff


	//   ....[77]....
        /*0568*/ 	.word	0xffffffff


	//   ....[78]....
        /*056c*/ 	.word	0xffffffff


	//   ....[79]....
        /*0570*/ 	.word	0xffffffff


	//   ....[80]....
        /*0574*/ 	.word	0xffffffff


	//   ....[81]....
        /*0578*/ 	.word	0xffffffff


	//   ....[82]....
        /*057c*/ 	.word	0xffffffff


	//   ....[83]....
        /*0580*/ 	.word	0xffffffff


	//   ....[84]....
        /*0584*/ 	.word	0xffffffff


	//   ....[85]....
        /*0588*/ 	.word	0xffffffff


	//   ....[86]....
        /*058c*/ 	.word	0xffffffff


	//   ....[87]....
        /*0590*/ 	.word	0xffffffff


	//   ....[88]....
        /*0594*/ 	.word	0xffffffff


	//   ....[89]....
        /*0598*/ 	.word	0xffffffff


	//   ....[90]....
        /*059c*/ 	.word	0xffffffff


	//   ....[91]....
        /*05a0*/ 	.word	0xffffffff


	//   ....[92]....
        /*05a4*/ 	.word	0xffffffff


	//   ....[93]....
        /*05a8*/ 	.word	0xffffffff


	//   ....[94]....
        /*05ac*/ 	.word	0xffffffff


	//   ....[95]....
        /*05b0*/ 	.word	0xffffffff


	//   ....[96]....
        /*05b4*/ 	.word	0xffffffff


	//   ....[97]....
        /*05b8*/ 	.word	0xffffffff


	//   ....[98]....
        /*05bc*/ 	.word	0xffffffff


	//   ....[99]....
        /*05c0*/ 	.word	0xffffffff


	//   ....[100]....
        /*05c4*/ 	.word	0xffffffff


	//   ....[101]....
        /*05c8*/ 	.word	0xffffffff


	//   ....[102]....
        /*05cc*/ 	.word	0xffffffff


	//   ....[103]....
        /*05d0*/ 	.word	0xffffffff


	//   ....[104]....
        /*05d4*/ 	.word	0xffffffff


	//   ....[105]....
        /*05d8*/ 	.word	0x0500000f


	//   ....[106]....
        /*05dc*/ 	.word	0x0500000f


	//   ....[107]....
        /*05e0*/ 	.word	0x0500000f


	//   ....[108]....
        /*05e4*/ 	.word	0x0500000f


	//   ....[109]....
        /*05e8*/ 	.word	0x0500000f


	//   ....[110]....
        /*05ec*/ 	.word	0x0500000f


	//   ....[111]....
        /*05f0*/ 	.word	0x0500000f


	//   ....[112]....
        /*05f4*/ 	.word	0x0500000f


	//   ....[113]....
        /*05f8*/ 	.word	0x0500000f


	//   ....[114]....
        /*05fc*/ 	.word	0x0500000f


	//   ....[115]....
        /*0600*/ 	.word	0x0500000f


	//   ....[116]....
        /*0604*/ 	.word	0x0500000f


	//   ....[117]....
        /*0608*/ 	.word	0x0500000f


	//   ....[118]....
        /*060c*/ 	.word	0x0500000f


	//   ....[119]....
        /*0610*/ 	.word	0x0500000f


	//   ....[120]....
        /*0614*/ 	.word	0x0500000f


	//   ....[121]....
        /*0618*/ 	.word	0x0500000f


	//   ....[122]....
        /*061c*/ 	.word	0x0500000f


	//   ....[123]....
        /*0620*/ 	.word	0x0500000f


	//   ....[124]....
        /*0624*/ 	.word	0x0500000f


	//   ....[125]....
        /*0628*/ 	.word	0x0500000f


	//   ....[126]....
        /*062c*/ 	.word	0x0500000f


	//   ....[127]....
        /*0630*/ 	.word	0x0500000f


	//   ....[128]....
        /*0634*/ 	.word	0x0500000f


	//   ....[129]....
        /*0638*/ 	.word	0x0500000f


	//   ....[130]....
        /*063c*/ 	.word	0x0500000f


	//   ....[131]....
        /*0640*/ 	.word	0x0500000f


	//   ....[132]....
        /*0644*/ 	.word	0x0500000f


	//   ....[133]....
        /*0648*/ 	.word	0x0500000f


	//   ....[134]....
        /*064c*/ 	.word	0x0500000f


	//   ....[135]....
        /*0650*/ 	.word	0x0500000f


	//   ....[136]....
        /*0654*/ 	.word	0x0500000f


	//   ....[137]....
        /*0658*/ 	.word	0x0500000f


	//   ....[138]....
        /*065c*/ 	.word	0x0500000f


	//   ....[139]....
        /*0660*/ 	.word	0x0500000f


	//----- nvinfo : EIATTR_COOP_GROUP_INSTR_OFFSETS
	.align		4
.L_238:
        /*0664*/ 	.byte	0x04, 0x28
        /*0666*/ 	.short	(.L_240 - .L_239)


	//   ....[0]....
.L_239:
        /*0668*/ 	.word	0x00000070


	//   ....[1]....
        /*066c*/ 	.word	0x00000140


	//   ....[2]....
        /*0670*/ 	.word	0x00000190


	//   ....[3]....
        /*0674*/ 	.word	0x000003c0


	//   ....[4]....
        /*0678*/ 	.word	0x00000520


	//   ....[5]....
        /*067c*/ 	.word	0x00000640


	//   ....[6]....
        /*0680*/ 	.word	0x000007a0


	//   ....[7]....
        /*0684*/ 	.word	0x00001960


	//   ....[8]....
        /*0688*/ 	.word	0x000023b0


	//   ....[9]....
        /*068c*/ 	.word	0x000030d0


	//   ....[10]....
        /*0690*/ 	.word	0x00004110


	//   ....[11]....
        /*0694*/ 	.word	0x00004140


	//   ....[12]....
        /*0698*/ 	.word	0x00004840


	//   ....[13]....
        /*069c*/ 	.word	0x000048b0


	//   ....[14]....
        /*06a0*/ 	.word	0x000066f0


	//   ....[15]....
        /*06a4*/ 	.word	0x00006910


	//   ....[16]....
        /*06a8*/ 	.word	0x000073e0


	//   ....[17]....
        /*06ac*/ 	.word	0x00007400


	//   ....[18]....
        /*06b0*/ 	.word	0x00007f30


	//   ....[19]....
        /*06b4*/ 	.word	0x00007fd0


	//   ....[20]....
        /*06b8*/ 	.word	0x0000a3c0


	//   ....[21]....
        /*06bc*/ 	.word	0x0000a3f0


	//   ....[22]....
        /*06c0*/ 	.word	0x0000a6d0


	//   ....[23]....
        /*06c4*/ 	.word	0x0000a750


	//   ....[24]....
        /*06c8*/ 	.word	0x0000ca20


	//   ....[25]....
        /*06cc*/ 	.word	0x0000cc90


	//   ....[26]....
        /*06d0*/ 	.word	0x0000d760


	//   ....[27]....
        /*06d4*/ 	.word	0x0000d780


	//   ....[28]....
        /*06d8*/ 	.word	0x0000e280


	//   ....[29]....
        /*06dc*/ 	.word	0x0000e320


	//   ....[30]....
        /*06e0*/ 	.word	0x0000f360


	//   ....[31]....
        /*06e4*/ 	.word	0x0000f3a0


	//   ....[32]....
        /*06e8*/ 	.word	0x0000f480


	//   ....[33]....
        /*06ec*/ 	.word	0x0000f4a0


	//   ....[34]....
        /*06f0*/ 	.word	0x000107b0


	//   ....[35]....
        /*06f4*/ 	.word	0x000107f0


	//   ....[36]....
        /*06f8*/ 	.word	0x00010830


	//   ....[37]....
        /*06fc*/ 	.word	0x00010870


	//   ....[38]....
        /*0700*/ 	.word	0x00010df0


	//   ....[39]....
        /*0704*/ 	.word	0x00010e30


	//   ....[40]....
        /*0708*/ 	.word	0x00010ef0


	//   ....[41]....
        /*070c*/ 	.word	0x00010f10


	//   ....[42]....
        /*0710*/ 	.word	0x00010fd0


	//   ....[43]....
        /*0714*/ 	.word	0x00010ff0


	//   ....[44]....
        /*0718*/ 	.word	0x000110c0


	//   ....[45]....
        /*071c*/ 	.word	0x000110e0


	//   ....[46]....
        /*0720*/ 	.word	0x000119b0


	//   ....[47]....
        /*0724*/ 	.word	0x000119d0


	//   ....[48]....
        /*0728*/ 	.word	0x00011a90


	//   ....[49]....
        /*072c*/ 	.word	0x00011ab0


	//   ....[50]....
        /*0730*/ 	.word	0x00011b70


	//   ....[51]....
        /*0734*/ 	.word	0x00011b90


	//   ....[52]....
        /*0738*/ 	.word	0x00011c60


	//   ....[53]....
        /*073c*/ 	.word	0x00011c80


	//   ....[54]....
        /*0740*/ 	.word	0x00011de0


	//   ....[55]....
        /*0744*/ 	.word	0x00011fc0


	//   ....[56]....
        /*0748*/ 	.word	0x00011ff0


	//   ....[57]....
        /*074c*/ 	.word	0x00012020


	//   ....[58]....
        /*0750*/ 	.word	0x00012050


	//   ....[59]....
        /*0754*/ 	.word	0x00012080


	//   ....[60]....
        /*0758*/ 	.word	0x000120b0


	//   ....[61]....
        /*075c*/ 	.word	0x00012220


	//   ....[62]....
        /*0760*/ 	.word	0x00012250


	//   ....[63]....
        /*0764*/ 	.word	0x00012280


	//   ....[64]....
        /*0768*/ 	.word	0x000122b0


	//   ....[65]....
        /*076c*/ 	.word	0x000122e0


	//   ....[66]....
        /*0770*/ 	.word	0x00012310


	//   ....[67]....
        /*0774*/ 	.word	0x000123b0


	//   ....[68]....
        /*0778*/ 	.word	0x00012410


	//   ....[69]....
        /*077c*/ 	.word	0x000124a0


	//   ....[70]....
        /*0780*/ 	.word	0x00013980


	//   ....[71]....
        /*0784*/ 	.word	0x00014550


	//   ....[72]....
        /*0788*/ 	.word	0x00014570


	//   ....[73]....
        /*078c*/ 	.word	0x000145b0


	//   ....[74]....
        /*0790*/ 	.word	0x000145c0


	//   ....[75]....
        /*0794*/ 	.word	0x000146d0


	//   ....[76]....
        /*0798*/ 	.word	0x000146e0


	//   ....[77]....
        /*079c*/ 	.word	0x00014770


	//   ....[78]....
        /*07a0*/ 	.word	0x00014780


	//   ....[79]....
        /*07a4*/ 	.word	0x00014810


	//   ....[80]....
        /*07a8*/ 	.word	0x00014820


	//   ....[81]....
        /*07ac*/ 	.word	0x000148b0


	//   ....[82]....
        /*07b0*/ 	.word	0x000148c0


	//   ....[83]....
        /*07b4*/ 	.word	0x00014950


	//   ....[84]....
        /*07b8*/ 	.word	0x00014960


	//   ....[85]....
        /*07bc*/ 	.word	0x000149b0


	//   ....[86]....
        /*07c0*/ 	.word	0x000149e0


	//   ....[87]....
        /*07c4*/ 	.word	0x000172f0


	//   ....[88]....
        /*07c8*/ 	.word	0x00017350


	//   ....[89]....
        /*07cc*/ 	.word	0x00017380


	//   ....[90]....
        /*07d0*/ 	.word	0x00017390


	//   ....[91]....
        /*07d4*/ 	.word	0x000173c0


	//   ....[92]....
        /*07d8*/ 	.word	0x000173f0


	//   ....[93]....
        /*07dc*/ 	.word	0x00017420


	//   ....[94]....
        /*07e0*/ 	.word	0x00017450


	//   ....[95]....
        /*07e4*/ 	.word	0x000175d0


	//   ....[96]....
        /*07e8*/ 	.word	0x00017600


	//   ....[97]....
        /*07ec*/ 	.word	0x00017630


	//   ....[98]....
        /*07f0*/ 	.word	0x00017660


	//   ....[99]....
        /*07f4*/ 	.word	0x00017690


	//   ....[100]....
        /*07f8*/ 	.word	0x000176c0


	//   ....[101]....
        /*07fc*/ 	.word	0x00017780


	//   ....[102]....
        /*0800*/ 	.word	0x000177a0


	//   ....[103]....
        /*0804*/ 	.word	0x00017810


	//   ....[104]....
        /*0808*/ 	.word	0x00017ed0


	//   ....[105]....
        /*080c*/ 	.word	0x00018560


	//   ....[106]....
        /*0810*/ 	.word	0x00018730


	//   ....[107]....
        /*0814*/ 	.word	0x00018780


	//   ....[108]....
        /*0818*/ 	.word	0x000187e0


	//   ....[109]....
        /*081c*/ 	.word	0x00018880


	//   ....[110]....
        /*0820*/ 	.word	0x00018940


	//   ....[111]....
        /*0824*/ 	.word	0x00018a50


	//   ....[112]....
        /*0828*/ 	.word	0x00018ab0


	//   ....[113]....
        /*082c*/ 	.word	0x00018bb0


	//   ....[114]....
        /*0830*/ 	.word	0x00018c10


	//   ....[115]....
        /*0834*/ 	.word	0x00018d10


	//   ....[116]....
        /*0838*/ 	.word	0x00018d70


	//   ....[117]....
        /*083c*/ 	.word	0x00018e70


	//   ....[118]....
        /*0840*/ 	.word	0x00018ed0


	//   ....[119]....
        /*0844*/ 	.word	0x00018fb0


	//   ....[120]....
        /*0848*/ 	.word	0x00019030


	//   ....[121]....
        /*084c*/ 	.word	0x00019110


	//   ....[122]....
        /*0850*/ 	.word	0x00019440


	//   ....[123]....
        /*0854*/ 	.word	0x000194e0


	//   ....[124]....
        /*0858*/ 	.word	0x00019600


	//   ....[125]....
        /*085c*/ 	.word	0x00019670


	//   ....[126]....
        /*0860*/ 	.word	0x000196e0


	//   ....[127]....
        /*0864*/ 	.word	0x00019750


	//   ....[128]....
        /*0868*/ 	.word	0x000197c0


	//   ....[129]....
        /*086c*/ 	.word	0x00019840


	//   ....[130]....
        /*0870*/ 	.word	0x000198d0


	//   ....[131]....
        /*0874*/ 	.word	0x00019970


	//   ....[132]....
        /*0878*/ 	.word	0x000199e0


	//   ....[133]....
        /*087c*/ 	.word	0x00019a50


	//   ....[134]....
        /*0880*/ 	.word	0x00019ac0


	//   ....[135]....
        /*0884*/ 	.word	0x00019b40


	//   ....[136]....
        /*0888*/ 	.word	0x00019bb0


	//   ....[137]....
        /*088c*/ 	.word	0x00019c50


	//   ....[138]....
        /*0890*/ 	.word	0x00019ce0


	//   ....[139]....
        /*0894*/ 	.word	0x00019e10


	//----- nvinfo : EIATTR_REG_RECONFIG
	.align		4
.L_240:
        /*0898*/ 	.byte	0x01, 0x54
	.zero		2


	//----- nvinfo : EIATTR_SYSCALL_OFFSETS
	.align		4
        /*089c*/ 	.byte	0x04, 0x46
        /*089e*/ 	.short	(.L_242 - .L_241)


	//   ....[0]....
.L_241:
        /*08a0*/ 	.word	0x00001b40


	//   ....[1]....
        /*08a4*/ 	.word	0x000135c0


	//   ....[2]....
        /*08a8*/ 	.word	0x00013710


	//   ....[3]....
        /*08ac*/ 	.word	0x00013800


	//   ....[4]....
        /*08b0*/ 	.word	0x000140c0


	//----- nvinfo : EIATTR_MBARRIER_INSTR_OFFSETS
	.align		4
.L_242:
        /*08b4*/ 	.byte	0x04, 0x39
        /*08b6*/ 	.short	(.L_244 - .L_243)


	//   ....[0]....
.L_243:
        /*08b8*/ 	.word	0x00000270
        /*08bc*/ 	.word	0x000000ff
        /*08c0*/ 	.word	0x00028800
        /*08c4*/ 	.short	0x0100
        /*08c6*/ 	.byte	0x08
	.zero		1


	//   ....[1]....
        /*08c8*/ 	.word	0x00000280
        /*08cc*/ 	.word	0x000000ff
        /*08d0*/ 	.word	0x00028820
        /*08d4*/ 	.short	0x0100
        /*08d6*/ 	.byte	0x08
	.zero		1


	//   ....[2]....
        /*08d8*/ 	.word	0x00000370
        /*08dc*/ 	.word	0x000000ff
        /*08e0*/ 	.word	0x00028830
        /*08e4*/ 	.short	0x0100
        /*08e6*/ 	.byte	0x08
	.zero		1


	//   ....[3]....
        /*08e8*/ 	.word	0x00000380
        /*08ec*/ 	.word	0x000000ff
        /*08f0*/ 	.word	0x00028840
        /*08f4*/ 	.short	0x0100
        /*08f6*/ 	.byte	0x08
	.zero		1


	//   ....[4]....
        /*08f8*/ 	.word	0x00000390
        /*08fc*/ 	.word	0x000000ff
        /*0900*/ 	.word	0x00028838
        /*0904*/ 	.short	0x0100
        /*0906*/ 	.byte	0x08
	.zero		1


	//   ....[5]....
        /*0908*/ 	.word	0x000003a0
        /*090c*/ 	.word	0x000000ff
        /*0910*/ 	.word	0x00028848
        /*0914*/ 	.short	0x0100
        /*0916*/ 	.byte	0x08
	.zero		1


	//   ....[6]....
        /*0918*/ 	.word	0x000004d0
        /*091c*/ 	.word	0x000000ff
        /*0920*/ 	.word	0x00028850
        /*0924*/ 	.short	0x0100
        /*0926*/ 	.byte	0x08
	.zero		1


	//   ....[7]....
        /*0928*/ 	.word	0x000004e0
        /*092c*/ 	.word	0x000000ff
        /*0930*/ 	.word	0x00028860
        /*0934*/ 	.short	0x0100
        /*0936*/ 	.byte	0x08
	.zero		1


	//   ....[8]....
        /*0938*/ 	.word	0x000004f0
        /*093c*/ 	.word	0x000000ff
        /*0940*/ 	.word	0x00028858
        /*0944*/ 	.short	0x0100
        /*0946*/ 	.byte	0x08
	.zero		1


	//   ....[9]....
        /*0948*/ 	.word	0x00000500
        /*094c*/ 	.word	0x000000ff
        /*0950*/ 	.word	0x00028868
        /*0954*/ 	.short	0x0100
        /*0956*/ 	.byte	0x08
	.zero		1


	//   ....[10]....
        /*0958*/ 	.word	0x000005f0
        /*095c*/ 	.word	0x000000ff
        /*0960*/ 	.word	0x00028870
        /*0964*/ 	.short	0x0100
        /*0966*/ 	.byte	0x06
	.zero		1


	//   ....[11]....
        /*0968*/ 	.word	0x00000600
        /*096c*/ 	.word	0x000000ff
        /*0970*/ 	.word	0x00028880
        /*0974*/ 	.short	0x0100
        /*0976*/ 	.byte	0x06
	.zero		1


	//   ....[12]....
        /*0978*/ 	.word	0x00000610
        /*097c*/ 	.word	0x000000ff
        /*0980*/ 	.word	0x00028878
        /*0984*/ 	.short	0x0100
        /*0986*/ 	.byte	0x06
	.zero		1


	//   ....[13]....
        /*0988*/ 	.word	0x00000620
        /*098c*/ 	.word	0x000000ff
        /*0990*/ 	.word	0x00028888
        /*0994*/ 	.short	0x0100
        /*0996*/ 	.byte	0x06
	.zero		1


	//   ....[14]....
        /*0998*/ 	.word	0x00000750
        /*099c*/ 	.word	0x000000ff
        /*09a0*/ 	.word	0x00028890
        /*09a4*/ 	.short	0x0100
        /*09a6*/ 	.byte	0x08
	.zero		1


	//   ....[15]....
        /*09a8*/ 	.word	0x00000760
        /*09ac*/ 	.word	0x000000ff
        /*09b0*/ 	.word	0x000288a0
        /*09b4*/ 	.short	0x0100
        /*09b6*/ 	.byte	0x08
	.zero		1


	//   ....[16]....
        /*09b8*/ 	.word	0x00000770
        /*09bc*/ 	.word	0x000000ff
        /*09c0*/ 	.word	0x00028898
        /*09c4*/ 	.short	0x0100
        /*09c6*/ 	.byte	0x08
	.zero		1


	//   ....[17]....
        /*09c8*/ 	.word	0x00000780
        /*09cc*/ 	.word	0x000000ff
        /*09d0*/ 	.word	0x000288a8
        /*09d4*/ 	.short	0x0100
        /*09d6*/ 	.byte	0x08
	.zero		1


	//   ....[18]....
        /*09d8*/ 	.word	0x000008b0
        /*09dc*/ 	.word	0x000000ff
        /*09e0*/ 	.word	0x000288b0
        /*09e4*/ 	.short	0x0100
        /*09e6*/ 	.byte	0x08
	.zero		1


	//   ....[19]....
        /*09e8*/ 	.word	0x000008c0
        /*09ec*/ 	.word	0x000000ff
        /*09f0*/ 	.word	0x000288c0
        /*09f4*/ 	.short	0x0100
        /*09f6*/ 	.byte	0x08
	.zero		1


	//   ....[20]....
        /*09f8*/ 	.word	0x000008d0
        /*09fc*/ 	.word	0x000000ff
        /*0a00*/ 	.word	0x000288b8
        /*0a04*/ 	.short	0x0100
        /*0a06*/ 	.byte	0x08
	.zero		1


	//   ....[21]....
        /*0a08*/ 	.word	0x000008e0
        /*0a0c*/ 	.word	0x000000ff
        /*0a10*/ 	.word	0x000288c8
        /*0a14*/ 	.short	0x0100
        /*0a16*/ 	.byte	0x08
	.zero		1


	//   ....[22]....
        /*0a18*/ 	.word	0x00001bc0
        /*0a1c*/ 	.word	0x000000ff
        /*0a20*/ 	.word	0x00028800
        /*0a24*/ 	.short	0x010a
        /*0a26*/ 	.byte	0x29
	.zero		1


	//   ....[23]....
        /*0a28*/ 	.word	0x00001c40
        /*0a2c*/ 	.word	0x00000007
        /*0a30*/ 	.word	0x00028830
        /*0a34*/ 	.short	0x010a
        /*0a36*/ 	.byte	0x3f
	.zero		1


	//   ....[24]....
        /*0a38*/ 	.word	0x00001ca0
        /*0a3c*/ 	.word	0x00000007
        /*0a40*/ 	.word	0x00028830
        /*0a44*/ 	.short	0x010a
        /*0a46*/ 	.byte	0x3f
	.zero		1


	//   ....[25]....
        /*0a48*/ 	.word	0x00002360
        /*0a4c*/ 	.word	0x00000003
        /*0a50*/ 	.word	0x00000000
        /*0a54*/ 	.short	0x0101
        /*0a56*/ 	.byte	0x3f
	.zero		1


	//   ....[26]....
        /*0a58*/ 	.word	0x00005760
        /*0a5c*/ 	.word	0x000000ff
        /*0a60*/ 	.word	0x00028830
        /*0a64*/ 	.short	0x010a
        /*0a66*/ 	.byte	0x06
	.zero		1


	//   ....[27]....
        /*0a68*/ 	.word	0x000057a0
        /*0a6c*/ 	.word	0x000000ff
        /*0a70*/ 	.word	0x00028830
        /*0a74*/ 	.short	0x010a
        /*0a76*/ 	.byte	0x06
	.zero		1


	//   ....[28]....
        /*0a78*/ 	.word	0x00005ac0
        /*0a7c*/ 	.word	0x000000ff
        /*0a80*/ 	.word	0x00028850
        /*0a84*/ 	.short	0x010a
        /*0a86*/ 	.byte	0x06
	.zero		1


	//   ....[29]....
        /*0a88*/ 	.word	0x00005b00
        /*0a8c*/ 	.word	0x000000ff
        /*0a90*/ 	.word	0x00028850
        /*0a94*/ 	.short	0x010a
        /*0a96*/ 	.byte	0x06
	.zero		1


	//   ....[30]....
        /*0a98*/ 	.word	0x00006730
        /*0a9c*/ 	.word	0x00000033
        /*0aa0*/ 	.word	0x00000000
        /*0aa4*/ 	.short	0x0101
        /*0aa6*/ 	.byte	0x3f
	.zero		1


	//   ....[31]....
        /*0aa8*/ 	.word	0x00008480
        /*0aac*/ 	.word	0x0000001c
        /*0ab0*/ 	.word	0x00000000
        /*0ab4*/ 	.short	0x0101
        /*0ab6*/ 	.byte	0x3f
	.zero		1


	//   ....[32]....
        /*0ab8*/ 	.word	0x000092e0
        /*0abc*/ 	.word	0x000000ff
        /*0ac0*/ 	.word	0x00028830
        /*0ac4*/ 	.short	0x010a
        /*0ac6*/ 	.byte	0x06
	.zero		1


	//   ....[33]....
        /*0ac8*/ 	.word	0x00009320
        /*0acc*/ 	.word	0x000000ff
        /*0ad0*/ 	.word	0x00028830
        /*0ad4*/ 	.short	0x010a
        /*0ad6*/ 	.byte	0x06
	.zero		1


	//   ....[34]....
        /*0ad8*/ 	.word	0x00009640
        /*0adc*/ 	.word	0x000000ff
        /*0ae0*/ 	.word	0x00028850
        /*0ae4*/ 	.short	0x010a
        /*0ae6*/ 	.byte	0x06
	.zero		1


	//   ....[35]....
        /*0ae8*/ 	.word	0x00009680
        /*0aec*/ 	.word	0x000000ff
        /*0af0*/ 	.word	0x00028850
        /*0af4*/ 	.short	0x010a
        /*0af6*/ 	.byte	0x06
	.zero		1


	//   ....[36]....
        /*0af8*/ 	.word	0x0000af50
        /*0afc*/ 	.word	0x0000001b
        /*0b00*/ 	.word	0x00000000
        /*0b04*/ 	.short	0x0101
        /*0b06*/ 	.byte	0x3f
	.zero		1


	//   ....[37]....
        /*0b08*/ 	.word	0x0000b000
        /*0b0c*/ 	.word	0x00000023
        /*0b10*/ 	.word	0x00000000
        /*0b14*/ 	.short	0x0101
        /*0b16*/ 	.byte	0x3f
	.zero		1


	//   ....[38]....
        /*0b18*/ 	.word	0x0000bb00
        /*0b1c*/ 	.word	0x000000ff
        /*0b20*/ 	.word	0x00028830
        /*0b24*/ 	.short	0x010a
        /*0b26*/ 	.byte	0x06
	.zero		1


	//   ....[39]....
        /*0b28*/ 	.word	0x0000bb40
        /*0b2c*/ 	.word	0x000000ff
        /*0b30*/ 	.word	0x00028830
        /*0b34*/ 	.short	0x010a
        /*0b36*/ 	.byte	0x06
	.zero		1


	//   ....[40]....
        /*0b38*/ 	.word	0x0000be60
        /*0b3c*/ 	.word	0x000000ff
        /*0b40*/ 	.word	0x00028850
        /*0b44*/ 	.short	0x010a
        /*0b46*/ 	.byte	0x06
	.zero		1


	//   ....[41]....
        /*0b48*/ 	.word	0x0000bea0
        /*0b4c*/ 	.word	0x000000ff
        /*0b50*/ 	.word	0x00028850
        /*0b54*/ 	.short	0x010a
        /*0b56*/ 	.byte	0x06
	.zero		1


	//   ....[42]....
        /*0b58*/ 	.word	0x0000ca90
        /*0b5c*/ 	.word	0x00000036
        /*0b60*/ 	.word	0x00000000
        /*0b64*/ 	.short	0x0101
        /*0b66*/ 	.byte	0x3f
	.zero		1


	//   ....[43]....
        /*0b68*/ 	.word	0x0000e2e0
        /*0b6c*/ 	.word	0x00000022
        /*0b70*/ 	.word	0x00000000
        /*0b74*/ 	.short	0x0101
        /*0b76*/ 	.byte	0x3f
	.zero		1


	//   ....[44]....
        /*0b78*/ 	.word	0x0000f2d0
        /*0b7c*/ 	.word	0x000000ff
        /*0b80*/ 	.word	0x00028850
        /*0b84*/ 	.short	0x010a
        /*0b86*/ 	.byte	0x05
	.zero		1


	//   ....[45]....
        /*0b88*/ 	.word	0x0000f310
        /*0b8c*/ 	.word	0x000000ff
        /*0b90*/ 	.word	0x00028850
        /*0b94*/ 	.short	0x010a
        /*0b96*/ 	.byte	0x05
	.zero		1


	//   ....[46]....
        /*0b98*/ 	.word	0x0000f830
        /*0b9c*/ 	.word	0x00000007
        /*0ba0*/ 	.word	0x00000000
        /*0ba4*/ 	.short	0x0101
        /*0ba6*/ 	.byte	0x3f
	.zero		1


	//   ....[47]....
        /*0ba8*/ 	.word	0x00010e20
        /*0bac*/ 	.word	0x00000003
        /*0bb0*/ 	.word	0x00000000
        /*0bb4*/ 	.short	0x0101
        /*0bb6*/ 	.byte	0x3f
	.zero		1


	//   ....[48]....
        /*0bb8*/ 	.word	0x00013c10
        /*0bbc*/ 	.word	0x00000000
        /*0bc0*/ 	.word	0x00028840
        /*0bc4*/ 	.short	0x010a
        /*0bc6*/ 	.byte	0x3f
	.zero		1


	//   ....[49]....
        /*0bc8*/ 	.word	0x00014ad0
        /*0bcc*/ 	.word	0x00000009
        /*0bd0*/ 	.word	0x00028800
        /*0bd4*/ 	.short	0x0107
        /*0bd6*/ 	.byte	0x3f
	.zero		1


	//   ....[50]....
        /*0bd8*/ 	.word	0x00014be0
        /*0bdc*/ 	.word	0x00000002
        /*0be0*/ 	.word	0x00028800
        /*0be4*/ 	.short	0x0101
        /*0be6*/ 	.byte	0x3f
	.zero		1


	//   ....[51]....
        /*0be8*/ 	.word	0x00014c00
        /*0bec*/ 	.word	0x00000002
        /*0bf0*/ 	.word	0x00028820
        /*0bf4*/ 	.short	0x010a
        /*0bf6*/ 	.byte	0x3f
	.zero		1


	//   ....[52]....
        /*0bf8*/ 	.word	0x00014f80
        /*0bfc*/ 	.word	0x00000003
        /*0c00*/ 	.word	0x00028840
        /*0c04*/ 	.short	0x010a
        /*0c06*/ 	.byte	0x3f
	.zero		1


	//   ....[53]....
        /*0c08*/ 	.word	0x00015340
        /*0c0c*/ 	.word	0x00000003
        /*0c10*/ 	.word	0x00000060
        /*0c14*/ 	.short	0x010a
        /*0c16*/ 	.byte	0x3f
	.zero		1


	//   ....[54]....
        /*0c18*/ 	.word	0x00015a30
        /*0c1c*/ 	.word	0x00000003
        /*0c20*/ 	.word	0x00028840
        /*0c24*/ 	.short	0x010a
        /*0c26*/ 	.byte	0x3f
	.zero		1


	//   ....[55]....
        /*0c28*/ 	.word	0x00015df0
        /*0c2c*/ 	.word	0x00000002
        /*0c30*/ 	.word	0x00000060
        /*0c34*/ 	.short	0x010a
        /*0c36*/ 	.byte	0x3f
	.zero		1


	//   ....[56]....
        /*0c38*/ 	.word	0x00016400
        /*0c3c*/ 	.word	0x00000002
        /*0c40*/ 	.word	0x00028840
        /*0c44*/ 	.short	0x010a
        /*0c46*/ 	.byte	0x3f
	.zero		1


	//   ....[57]....
        /*0c48*/ 	.word	0x000167c0
        /*0c4c*/ 	.word	0x00000002
        /*0c50*/ 	.word	0x00000060
        /*0c54*/ 	.short	0x010a
        /*0c56*/ 	.byte	0x3f
	.zero		1


	//   ....[58]....
        /*0c58*/ 	.word	0x00016d60
        /*0c5c*/ 	.word	0x00000000
        /*0c60*/ 	.word	0x00028860
        /*0c64*/ 	.short	0x010a
        /*0c66*/ 	.byte	0x3f
	.zero		1


	//   ....[59]....
        /*0c68*/ 	.word	0x00017e50
        /*0c6c*/ 	.word	0x00000000
        /*0c70*/ 	.word	0x00028820
        /*0c74*/ 	.short	0x010a
        /*0c76*/ 	.byte	0x3f
	.zero		1


	//   ....[60]....
        /*0c78*/ 	.word	0x00018010
        /*0c7c*/ 	.word	0x00000006
        /*0c80*/ 	.word	0x00000000
        /*0c84*/ 	.short	0x010a
        /*0c86*/ 	.byte	0x3f
	.zero		1


	//   ....[61]....
        /*0c88*/ 	.word	0x00018080
        /*0c8c*/ 	.word	0x00000007
        /*0c90*/ 	.word	0x00000000
        /*0c94*/ 	.short	0x010a
        /*0c96*/ 	.byte	0x3f
	.zero		1


	//   ....[62]....
        /*0c98*/ 	.word	0x000180f0
        /*0c9c*/ 	.word	0x00000004
        /*0ca0*/ 	.word	0x00000000
        /*0ca4*/ 	.short	0x010a
        /*0ca6*/ 	.byte	0x3f
	.zero		1


	//   ....[63]....
        /*0ca8*/ 	.word	0x00018120
        /*0cac*/ 	.word	0x00000003
        /*0cb0*/ 	.word	0x00000000
        /*0cb4*/ 	.short	0x010a
        /*0cb6*/ 	.byte	0x3f
	.zero		1


	//   ....[64]....
        /*0cb8*/ 	.word	0x00018190
        /*0cbc*/ 	.word	0x00000003
        /*0cc0*/ 	.word	0x00028800
        /*0cc4*/ 	.short	0x010a
        /*0cc6*/ 	.byte	0x3f
	.zero		1


	//   ....[65]....
        /*0cc8*/ 	.word	0x000181e0
        /*0ccc*/ 	.word	0x00000007
        /*0cd0*/ 	.word	0x00028830
        /*0cd4*/ 	.short	0x010a
        /*0cd6*/ 	.byte	0x3f
	.zero		1


	//   ....[66]....
        /*0cd8*/ 	.word	0x00018240
        /*0cdc*/ 	.word	0x00000007
        /*0ce0*/ 	.word	0x00028830
        /*0ce4*/ 	.short	0x010a
        /*0ce6*/ 	.byte	0x3f
	.zero		1


	//   ....[67]....
        /*0ce8*/ 	.word	0x000182a0
        /*0cec*/ 	.word	0x00000007
        /*0cf0*/ 	.word	0x00028850
        /*0cf4*/ 	.short	0x010a
        /*0cf6*/ 	.byte	0x3f
	.zero		1


	//   ....[68]....
        /*0cf8*/ 	.word	0x00018300
        /*0cfc*/ 	.word	0x00000005
        /*0d00*/ 	.word	0x00028830
        /*0d04*/ 	.short	0x010a
        /*0d06*/ 	.byte	0x3f
	.zero		1


	//   ....[69]....
        /*0d08*/ 	.word	0x00018360
        /*0d0c*/ 	.word	0x00000005
        /*0d10*/ 	.word	0x00028850
        /*0d14*/ 	.short	0x010a
        /*0d16*/ 	.byte	0x3f
	.zero		1


	//   ....[70]....
        /*0d18*/ 	.word	0x000183c0
        /*0d1c*/ 	.word	0x00000005
        /*0d20*/ 	.word	0x00028830
        /*0d24*/ 	.short	0x010a
        /*0d26*/ 	.byte	0x3f
	.zero		1


	//   ....[71]....
        /*0d28*/ 	.word	0x00018420
        /*0d2c*/ 	.word	0x00000005
        /*0d30*/ 	.word	0x00028850
        /*0d34*/ 	.short	0x010a
        /*0d36*/ 	.byte	0x3f
	.zero		1


	//   ....[72]....
        /*0d38*/ 	.word	0x00018480
        /*0d3c*/ 	.word	0x00000008
        /*0d40*/ 	.word	0x00028850
        /*0d44*/ 	.short	0x010a
        /*0d46*/ 	.byte	0x3f
	.zero		1


	//   ....[73]....
        /*0d48*/ 	.word	0x00018620
        /*0d4c*/ 	.word	0x00000000
        /*0d50*/ 	.word	0x00028840
        /*0d54*/ 	.short	0x010a
        /*0d56*/ 	.byte	0x3f
	.zero		1


	//   ....[74]....
        /*0d58*/ 	.word	0x00019160
        /*0d5c*/ 	.word	0x00000002
        /*0d60*/ 	.word	0x00028820
        /*0d64*/ 	.short	0x010a
        /*0d66*/ 	.byte	0x3f
	.zero		1


	//   ....[75]....
        /*0d68*/ 	.word	0x000191b0
        /*0d6c*/ 	.word	0x00000003
        /*0d70*/ 	.word	0x00028840
        /*0d74*/ 	.short	0x010a
        /*0d76*/ 	.byte	0x3f
	.zero		1


	//   ....[76]....
        /*0d78*/ 	.word	0x00019200
        /*0d7c*/ 	.word	0x00000003
        /*0d80*/ 	.word	0x00000060
        /*0d84*/ 	.short	0x010a
        /*0d86*/ 	.byte	0x3f
	.zero		1


	//   ....[77]....
        /*0d88*/ 	.word	0x00019250
        /*0d8c*/ 	.word	0x00000003
        /*0d90*/ 	.word	0x00028840
        /*0d94*/ 	.short	0x010a
        /*0d96*/ 	.byte	0x3f
	.zero		1


	//   ....[78]....
        /*0d98*/ 	.word	0x000192a0
        /*0d9c*/ 	.word	0x00000002
        /*0da0*/ 	.word	0x00000060
        /*0da4*/ 	.short	0x010a
        /*0da6*/ 	.byte	0x3f
	.zero		1


	//   ....[79]....
        /*0da8*/ 	.word	0x000192f0
        /*0dac*/ 	.word	0x00000002
        /*0db0*/ 	.word	0x00028840
        /*0db4*/ 	.short	0x010a
        /*0db6*/ 	.byte	0x3f
	.zero		1


	//   ....[80]....
        /*0db8*/ 	.word	0x00019340
        /*0dbc*/ 	.word	0x00000002
        /*0dc0*/ 	.word	0x00000060
        /*0dc4*/ 	.short	0x010a
        /*0dc6*/ 	.byte	0x3f
	.zero		1


	//   ....[81]....
        /*0dc8*/ 	.word	0x00019390
        /*0dcc*/ 	.word	0x00000000
        /*0dd0*/ 	.word	0x00028860
        /*0dd4*/ 	.short	0x010a
        /*0dd6*/ 	.byte	0x3f
	.zero		1


	//   ....[82]....
        /*0dd8*/ 	.word	0x00019d30
        /*0ddc*/ 	.word	0x00000000
        /*0de0*/ 	.word	0x00028820
        /*0de4*/ 	.short	0x010a
        /*0de6*/ 	.byte	0x3f
	.zero		1


	//   ....[83]....
        /*0de8*/ 	.word	0x00019ed0
        /*0dec*/ 	.word	0x00000006
        /*0df0*/ 	.word	0x00000000
        /*0df4*/ 	.short	0x010a
        /*0df6*/ 	.byte	0x3f
	.zero		1


	//   ....[84]....
        /*0df8*/ 	.word	0x00019f20
        /*0dfc*/ 	.word	0x00000007
        /*0e00*/ 	.word	0x00000000
        /*0e04*/ 	.short	0x010a
        /*0e06*/ 	.byte	0x3f
	.zero		1


	//   ....[85]....
        /*0e08*/ 	.word	0x00019f70
        /*0e0c*/ 	.word	0x00000004
        /*0e10*/ 	.word	0x00000000
        /*0e14*/ 	.short	0x010a
        /*0e16*/ 	.byte	0x3f
	.zero		1


	//----- nvinfo : EIATTR_NUM_MBARRIERS
	.align		4
.L_244:
        /*0e18*/ 	.byte	0x03, 0x38
        /*0e1a*/ 	.short	0x0016


	//----- nvinfo : EIATTR_EXIT_INSTR_OFFSETS
	.align		4
        /*0e1c*/ 	.byte	0x04, 0x1c
        /*0e1e*/ 	.short	(.L_246 - .L_245)


	//   ....[0]....
.L_245:
        /*0e20*/ 	.word	0x00000a80


	//   ....[1]....
        /*0e24*/ 	.word	0x00011d80


	//   ....[2]....
        /*0e28*/ 	.word	0x00018170


	//----- nvinfo : EIATTR_MAX_THREADS
	.align		4
.L_246:
        /*0e2c*/ 	.byte	0x04, 0x05
        /*0e2e*/ 	.short	(.L_248 - .L_247)
.L_247:
        /*0e30*/ 	.word	0x00000180
        /*0e34*/ 	.word	0x00000001
        /*0e38*/ 	.word	0x00000001


	//----- nvinfo : EIATTR_CRS_STACK_SIZE
	.align		4
.L_248:
        /*0e3c*/ 	.byte	0x04, 0x1e
        /*0e3e*/ 	.short	(.L_250 - .L_249)
.L_249:
        /*0e40*/ 	.word	0x00000000


	//----- nvinfo : EIATTR_CBANK_PARAM_SIZE
	.align		4
.L_250:
        /*0e44*/ 	.byte	0x03, 0x19
        /*0e46*/ 	.short	0x0af0


	//----- nvinfo : EIATTR_PARAM_CBANK
	.align		4
        /*0e48*/ 	.byte	0x04, 0x0a
        /*0e4a*/ 	.short	(.L_252 - .L_251)
	.align		4
.L_251:
        /*0e4c*/ 	.word	index@(.nv.constant0._ZN7cutlass13device_kernelIN5flash11enable_sm90INS1_16FlashAttnFwdSm90INS1_25CollectiveMainloopFwdSm90ILi2EN4cute5tupleIJNS5_1CILi1EEES8_S8_EEENS6_IJNS7_ILi128EEESA_SA_EEELi128ENS_10bfloat16_tEfNS_4arch4Sm90ELb0ELb1ELb1ELb1ELb0ELb0ELb0ELb1ELb1ELb1ELb0ELb0EEENS1_21CollectiveEpilogueFwdISB_S9_SC_SE_Li256ELb1ELb1ELb0ELb0EEENS1_36VarlenDynamicPersistentTileSchedulerILi128ELi128ELi256ELi128ELb0ELb1ELb1ELb1ELb0ELb1EEEEEEEEEvNT_6ParamsE)
        /*0e50*/ 	.short	0x0210
        /*0e52*/ 	.short	0x0af0


	//----- nvinfo : EIATTR_SW_WAR
	.align		4
.L_252:
        /*0e54*/ 	.byte	0x04, 0x36
        /*0e56*/ 	.short	(.L_254 - .L_253)
.L_253:
        /*0e58*/ 	.word	0x00000008
.L_254:


//--------------------- .nv.info._ZN7cutlass13device_kernelIN5flash11enable_sm90INS1_16FlashAttnFwdSm90INS1_25CollectiveMainloopFwdSm90ILi2EN4cute5tupleIJNS5_1CILi1EEES8_S8_EEENS6_IJNS7_ILi128EEESA_SA_EEELi128ENS_10bfloat16_tEfNS_4arch4Sm90ELb0ELb1ELb1ELb1ELb0ELb1ELb0ELb1ELb1ELb1ELb0ELb0EEENS1_21CollectiveEpilogueFwdISB_S9_SC_SE_Li256ELb1ELb1ELb0ELb0EEENS1_36VarlenDynamicPersistentTileSchedulerILi128ELi128ELi256ELi128ELb0ELb1ELb1ELb1ELb0ELb1EEEEEEEEEvNT_6ParamsE --------------------------
	.section	.nv.info._ZN7cutlass13device_kernelIN5flash11enable_sm90INS1_16FlashAttnFwdSm90INS1_25CollectiveMainloopFwdSm90ILi2EN4cute5tupleIJNS5_1CILi1EEES8_S8_EEENS6_IJNS7_ILi128EEESA_SA_EEELi128ENS_10bfloat16_tEfNS_4arch4Sm90ELb0ELb1ELb1ELb1ELb0ELb1ELb0ELb1ELb1ELb1ELb0ELb0EEENS1_21CollectiveEpilogueFwdISB_S9_SC_SE_Li256ELb1ELb1ELb0ELb0EEENS1_36VarlenDynamicPersistentTileSchedulerILi128ELi128ELi256ELi128ELb0ELb1ELb1ELb1ELb0ELb1EEEEEEEEEvNT_6ParamsE,"",@"SHT_CUDA_INFO"
	.sectionflags	@""
	.align	4


	//----- nvinfo : EIATTR_CUDA_API_VERSION
	.align		4
        /*0000*/ 	.byte	0x04, 0x37
        /*0002*/ 	.short	(.L_256 - .L_255)
.L_255:
        /*0004*/ 	.word	0x00000082


	//----- nvinfo : EIATTR_KPARAM_INFO
	.align		4
.L_256:
        /*0008*/ 	.byte	0x04, 0x17
        /*000a*/ 	.short	(.L_258 - .L_257)
.L_257:
        /*000c*/ 	.word	0x00000000
        /*0010*/ 	.short	0x0000
        /*0012*/ 	.short	0x0070
        /*0014*/ 	.byte	0x00, 0xf0, 0x01, 0x2a


	//----- nvinfo : EIATTR_SPARSE_MMA_MASK
	.align		4
.L_258:
        /*0018*/ 	.byte	0x03, 0x50
        /*001a*/ 	.short	0x0000


	//----- nvinfo : EIATTR_MAXREG_COUNT
	.align		4
        /*001c*/ 	.byte	0x03, 0x1b
        /*001e*/ 	.short	0x00a8


	//----- nvinfo : EIATTR_NUM_BARRIERS
	.align		4
        /*0020*/ 	.byte	0x02, 0x4c
        /*0022*/ 	.byte	0x10
	.zero		1


	//----- nvinfo : EIATTR_EXTERNS
	.align		4
        /*0024*/ 	.byte	0x04, 0x0f
        /*0026*/ 	.short	(.L_260 - .L_259)


	//   ....[0]....
	.align		4
.L_259:
        /*0028*/ 	.word	index@(__assertfail)


	//----- nvinfo : EIATTR_ANNOTATIONS
	.align		4
.L_260:
        /*002c*/ 	.byte	0x04, 0x55
        /*002e*/ 	.short	(.L_262 - .L_261)


	//   ....[0]....
.L_261:
        /* <DEDUP_REMOVED lines=75> */


	//----- nvinfo : EIATTR_MERCURY_ISA_VERSION
	.align		4
.L_262:
        /*04d0*/ 	.byte	0x03, 0x5f
        /*04d2*/ 	.short	0x0101


	//----- nvinfo : EIATTR_UNUSED_LOAD_BYTE_OFFSET
	.align		4
        /*04d4*/ 	.byte	0x04, 0x44
        /*04d6*/ 	.short	(.L_264 - .L_263)


	//   ....[0]....
.L_263:
        /*04d8*/ 	.word	0x00000ab0
        /*04dc*/ 	.word	0x0000fff0


	//   ....[1]....
        /*04e0*/ 	.word	0x0001d280
        /*04e4*/ 	.word	0x0000fff0


	//----- nvinfo : EIATTR_INT_WARP_WIDE_INSTR_OFFSETS
	.align		4
.L_264:
        /*04e8*/ 	.byte	0x04, 0x31
        /*04ea*/ 	.short	(.L_266 - .L_265)


	//   ....[0]....
.L_265:
        /*04ec*/ 	.word	0x00000180


	//   ....[1]....
        /*04f0*/ 	.word	0x00000220


	//   ....[2]....
        /*04f4*/ 	.word	0x00000290


	//   ....[3]....
        /*04f8*/ 	.word	0x00022020


	//   ....[4]....
        /*04fc*/ 	.word	0x000220b0


	//   ....[5]....
        /*0500*/ 	.word	0x00025840


	//   ....[6]....
        /*0504*/ 	.word	0x000258a0


	//----- nvinfo : EIATTR_COOP_GROUP_MASK_REGIDS
	.align		4
.L_266:
        /*0508*/ 	.byte	0x04, 0x29
        /*050a*/ 	.short	(.L_268 - .L_267)


	//   ....[0]....
.L_267:
        /*050c*/ 	.word	0xffffffff


	//   ....[1]....
        /*0510*/ 	.word	0xffffffff


	//   ....[2]....
        /*0514*/ 	.word	0xffffffff


	//   ....[3]....
        /*0518*/ 	.word	0xffffffff


	//   ....[4]....
        /*051c*/ 	.word	0xffffffff


	//   ....[5]....
        /*0520*/ 	.word	0xffffffff


	//   ....[6]....
        /*0524*/ 	.word	0xffffffff


	//   ....[7]....
        /*0528*/ 	.word	0xffffffff


	//   ....[8]....
        /*052c*/ 	.word	0xffffffff


	//   ....[9]....
        /*0530*/ 	.word	0xffffffff


	//   ....[10]....
        /*0534*/ 	.word	0xffffffff


	//   ....[11]....
        /*0538*/ 	.word	0xffffffff


	//   ....[12]....
        /*053c*/ 	.word	0xffffffff


	//   ....[13]....
        /*0540*/ 	.word	0xffffffff


	//   ....[14]....
        /*0544*/ 	.word	0xffffffff


	//   ....[15]....
        /*0548*/ 	.word	0xffffffff


	//   ....[16]....
        /*054c*/ 	.word	0xffffffff


	//   ....[17]....
        /*0550*/ 	.word	0xffffffff


	//   ....[18]....
        /*0554*/ 	.word	0xffffffff


	//   ....[19]....
        /*0558*/ 	.word	0xffffffff


	//   ....[20]....
        /*055c*/ 	.word	0xffffffff


	//   ....[21]....
        /*0560*/ 	.word	0xffffffff


	//   ....[22]....
        /*0564*/ 	.word	0xffffffff


	//   ....[23]....
        /*0568*/ 	.word	0xffffffff


	//   ....[24]....
        /*056c*/ 	.word	0xffffffff


	//   ....[25]....
        /*0570*/ 	.word	0xffffffff


	//   ....[26]....
        /*0574*/ 	.word	0xffffffff


	//   ....[27]....
        /*0578*/ 	.word	0xffffffff


	//   ....[28]....
        /*057c*/ 	.word	0xffffffff


	//   ....[29]....
        /*0580*/ 	.word	0xffffffff


	//   ....[30]....
        /*0584*/ 	.word	0xffffffff


	//   ....[31]....
        /*0588*/ 	.word	0xffffffff


	//   ....[32]....
        /*058c*/ 	.word	0xffffffff


	//   ....[33]....
        /*0590*/ 	.word	0xffffffff


	//   ....[34]....
        /*0594*/ 	.word	0xffffffff


	//   ....[35]....
        /*0598*/ 	.word	0xffffffff


	//   ....[36]....
        /*059c*/ 	.word	0xffffffff


	//   ....[37]....
        /*05a0*/ 	.word	0xffffffff


	//   ....[38]....
        /*05a4*/ 	.word	0xffffffff


	//   ....[39]....
        /*05a8*/ 	.word	0xffffffff


	//   ....[40]....
        /*05ac*/ 	.word	0xffffffff


	//   ....[41]....
        /*05b0*/ 	.word	0xffffffff


	//   ....[42]....
        /*05b4*/ 	.word	0xffffffff


	//   ....[43]....
        /*05b8*/ 	.word	0xffffffff


	//   ....[44]....
        /*05bc*/ 	.word	0xffffffff


	//   ....[45]....
        /*05c0*/ 	.word	0xffffffff


	//   ....[46]....
        /*05c4*/ 	.word	0xffffffff


	//   ....[47]....
        /*05c8*/ 	.word	0xffffffff


	//   ....[48]....
        /*05cc*/ 	.word	0xffffffff


	//   ....[49]....
        /*05d0*/ 	.word	0xffffffff


	//   ....[50]....
        /*05d4*/ 	.word	0xffffffff


	//   ....[51]....
        /*05d8*/ 	.word	0xffffffff


	//   ....[52]....
        /*05dc*/ 	.word	0xffffffff


	//   ....[53]....
        /*05e0*/ 	.word	0xffffffff


	//   ....[54]....
        /*05e4*/ 	.word	0xffffffff


	//   ....[55]....
        /*05e8*/ 	.word	0xffffffff


	//   ....[56]....
        /*05ec*/ 	.word	0xffffffff


	//   ....[57]....
        /*05f0*/ 	.word	0xffffffff


	//   ....[58]....
        /*05f4*/ 	.word	0xffffffff


	//   ....[59]....
        /*05f8*/ 	.word	0xffffffff


	//   ....[60]....
        /*05fc*/ 	.word	0xffffffff


	//   ....[61]....
        /*0600*/ 	.word	0xffffffff


	//   ....[62]....
        /*0604*/ 	.word	0xffffffff


	//   ....[63]....
        /*0608*/ 	.word	0xffffffff


	//   ....[64]....
        /*060c*/ 	.word	0xffffffff


	//   ....[65]....
        /*0610*/ 	.word	0xffffffff


	//   ....[66]....
        /*0614*/ 	.word	0xffffffff


	//   ....[67]....
        /*0618*/ 	.word	0xffffffff


	//   ....[68]....
        /*061c*/ 	.word	0xffffffff


	//   ....[69]....
        /*0620*/ 	.word	0xffffffff


	//   ....[70]....
        /*0624*/ 	.word	0xffffffff


	//   ....[71]....
        /*0628*/ 	.word	0xffffffff


	//   ....[72]....
        /*062c*/ 	.word	0xffffffff


	//   ....[73]....
        /*0630*/ 	.word	0xffffffff


	//   ....[74]....
        /*0634*/ 	.word	0xffffffff


	//   ....[75]....
        /*0638*/ 	.word	0xffffffff


	//   ....[76]....
        /*063c*/ 	.word	0xffffffff


	//   ....[77]....
        /*0640*/ 	.word	0xffffffff


	//   ....[78]....
        /*0644*/ 	.word	0xffffffff


	//   ....[79]....
        /*0648*/ 	.word	0xffffffff


	//   ....[80]....
        /*064c*/ 	.word	0xffffffff


	//   ....[81]....
        /*0650*/ 	.word	0xffffffff


	//   ....[82]....
        /*0654*/ 	.word	0xffffffff


	//   ....[83]....
        /*0658*/ 	.word	0xffffffff


	//   ....[84]....
        /*065c*/ 	.word	0xffffffff


	//   ....[85]....
        /*0660*/ 	.word	0xffffffff


	//   ....[86]....
        /*0664*/ 	.word	0xffffffff


	//   ....[87]....
        /*0668*/ 	.word	0xffffffff


	//   ....[88]....
        /*066c*/ 	.word	0xffffffff


	//   ....[89]....
        /*0670*/ 	.word	0xffffffff


	//   ....[90]....
        /*0674*/ 	.word	0xffffffff


	//   ....[91]....
        /*0678*/ 	.word	0xffffffff


	//   ....[92]....
        /*067c*/ 	.word	0xffffffff


	//   ....[93]....
        /*0680*/ 	.word	0xffffffff


	//   ....[94]....
        /*0684*/ 	.word	0xffffffff


	//   ....[95]....
        /*0688*/ 	.word	0xffffffff


	//   ....[96]....
        /*068c*/ 	.word	0xffffffff


	//   ....[97]....
        /*0690*/ 	.word	0xffffffff


	//   ....[98]....
        /*0694*/ 	.word	0xffffffff


	//   ....[99]....
        /*0698*/ 	.word	0xffffffff


	//   ....[100]....
        /*069c*/ 	.word	0xffffffff


	//   ....[101]....
        /*06a0*/ 	.word	0xffffffff


	//   ....[102]....
        /*06a4*/ 	.word	0xffffffff


	//   ....[103]....
        /*06a8*/ 	.word	0xffffffff


	//   ....[104]....
        /*06ac*/ 	.word	0xffffffff


	//   ....[105]....
        /*06b0*/ 	.word	0xffffffff


	//   ....[106]....
        /*06b4*/ 	.word	0xffffffff


	//   ....[107]....
        /*06b8*/ 	.word	0xffffffff


	//   ....[108]....
        /*06bc*/ 	.word	0xffffffff


	//   ....[109]....
        /*06c0*/ 	.word	0xffffffff


	//   ....[110]....
        /*06c4*/ 	.word	0xffffffff


	//   ....[111]....
        /*06c8*/ 	.word	0xffffffff


	//   ....[112]....
        /*06cc*/ 	.word	0xffffffff


	//   ....[113]....
        /*06d0*/ 	.word	0xffffffff


	//   ....[114]....
        /*06d4*/ 	.word	0xffffffff


	//   ....[115]....
        /*06d8*/ 	.word	0xffffffff


	//   ....[116]....
        /*06dc*/ 	.word	0xffffffff


	//   ....[117]....
        /*06e0*/ 	.word	0xffffffff


	//   ....[118]....
        /*06e4*/ 	.word	0xffffffff


	//   ....[119]....
        /*06e8*/ 	.word	0xffffffff


	//   ....[120]....
        /*06ec*/ 	.word	0xffffffff


	//   ....[121]....
        /*06f0*/ 	.word	0xffffffff


	//   ....[122]....
        /*06f4*/ 	.word	0xffffffff


	//   ....[123]....
        /*06f8*/ 	.word	0xffffffff


	//   ....[124]....
        /*06fc*/ 	.word	0xffffffff


	//   ....[125]....
        /*0700*/ 	.word	0xffffffff


	//   ....[126]....
        /*0704*/ 	.word	0xffffffff


	//   ....[127]....
        /*0708*/ 	.word	0xffffffff


	//   ....[128]....
        /*070c*/ 	.word	0xffffffff


	//   ....[129]....
        /*0710*/ 	.word	0xffffffff


	//   ....[130]....
        /*0714*/ 	.word	0xffffffff


	//   ....[131]....
        /*0718*/ 	.word	0xffffffff


	//   ....[132]....
        /*071c*/ 	.word	0xffffffff


	//   ....[133]....
        /*0720*/ 	.word	0xffffffff


	//   ....[134]....
        /*0724*/ 	.word	0xffffffff


	//   ....[135]....
        /*0728*/ 	.word	0xffffffff


	//   ....[136]....
        /*072c*/ 	.word	0xffffffff


	//   ....[137]....
        /*0730*/ 	.word	0xffffffff


	//   ....[138]....
        /*0734*/ 	.word	0x0500000f


	//   ....[139]....
        /*0738*/ 	.word	0x0500000f


	//   ....[140]....
        /*073c*/ 	.word	0x0500000f


	//   ....[141]....
        /*0740*/ 	.word	0x0500000f


	//   ....[142]....
        /*0744*/ 	.word	0x0500000f


	//   ....[143]....
        /*0748*/ 	.word	0x0500000f


	//   ....[144]....
        /*074c*/ 	.word	0x0500000f


	//   ....[145]....
        /*0750*/ 	.word	0x0500000f


	//   ....[146]....
        /*0754*/ 	.word	0x0500000f


	//   ....[147]....
        /*0758*/ 	.word	0x0500000f


	//   ....[148]....
        /*075c*/ 	.word	0x0500000f


	//   ....[149]....
        /*0760*/ 	.word	0x0500000f


	//   ....[150]....
        /*0764*/ 	.word	0x0500000f


	//   ....[151]....
        /*0768*/ 	.word	0x0500000f


	//   ....[152]....
        /*076c*/ 	.word	0x0500000f


	//   ....[153]....
        /*0770*/ 	.word	0x0500000f


	//   ....[154]....
        /*0774*/ 	.word	0x0500000f


	//   ....[155]....
        /*0778*/ 	.word	0x0500000f


	//   ....[156]....
        /*077c*/ 	.word	0x0500000f


	//   ....[157]....
        /*0780*/ 	.word	0x0500000f


	//   ....[158]....
        /*0784*/ 	.word	0x0500000f


	//   ....[159]....
        /*0788*/ 	.word	0x0500000f


	//   ....[160]....
        /*078c*/ 	.word	0x0500000f


	//   ....[161]....
        /*0790*/ 	.word	0x0500000f


	//   ....[162]....
        /*0794*/ 	.word	0x0500000f


	//   ....[163]....
        /*0798*/ 	.word	0x0500000f


	//   ....[164]....
        /*079c*/ 	.word	0x0500000f


	//   ....[165]....
        /*07a0*/ 	.word	0x0500000f


	//   ....[166]....
        /*07a4*/ 	.word	0x0500000f


	//   ....[167]....
        /*07a8*/ 	.word	0x0500000f


	//   ....[168]....
        /*07ac*/ 	.word	0x0500000f


	//   ....[169]....
        /*07b0*/ 	.word	0x0500000f


	//   ....[170]....
        /*07b4*/ 	.word	0x0500000f


	//   ....[171]....
        /*07b8*/ 	.word	0x0500000f


	//   ....[172]....
        /*07bc*/ 	.word	0x0500000f


	//   ....[173]....
        /*07c0*/ 	.word	0x0500000f


	//   ....[174]....
        /*07c4*/ 	.word	0x0500000f


	//   ....[175]....
        /*07c8*/ 	.word	0x0500000f


	//   ....[176]....
        /*07cc*/ 	.word	0x0500000f


	//   ....[177]....
        /*07d0*/ 	.word	0x0500000f


	//   ....[178]....
        /*07d4*/ 	.word	0x0500000f


	//   ....[179]....
        /*07d8*/ 	.word	0x0500000f


	//   ....[180]....
        /*07dc*/ 	.word	0x0500000f


	//   ....[181]....
        /*07e0*/ 	.word	0x0500000f


	//   ....[182]....
        /*07e4*/ 	.word	0x0500000f


	//   ....[183]....
        /*07e8*/ 	.word	0x0500000f


	//   ....[184]....
        /*07ec*/ 	.word	0x0500000f


	//   ....[185]....
        /*07f0*/ 	.word	0x0500000f


	//   ....[186]....
        /*07f4*/ 	.word	0x0500000f


	//   ....[187]....
        /*07f8*/ 	.word	0x0500000f


	//   ....[188]....
        /*07fc*/ 	.word	0x0500000f


	//   ....[189]....
        /*0800*/ 	.word	0x0500000f


	//   ....[190]....
        /*0804*/ 	.word	0x0500000f


	//   ....[191]....
        /*0808*/ 	.word	0x0500000f


	//   ....[192]....
        /*080c*/ 	.word	0x0500000f


	//   ....[193]....
        /*0810*/ 	.word	0x0500000f


	//   ....[194]....
        /*0814*/ 	.word	0x0500000f


	//   ....[195]....
        /*0818*/ 	.word	0x0500000f


	//   ....[196]....
        /*081c*/ 	.word	0x0500000f


	//   ....[197]....
        /*0820*/ 	.word	0x0500000f


	//   ....[198]....
        /*0824*/ 	.word	0x0500000f


	//   ....[199]....
        /*0828*/ 	.word	0x0500000f


	//   ....[200]....
        /*082c*/ 	.word	0x0500000f


	//   ....[201]....
        /*0830*/ 	.word	0x0500000f


	//   ....[202]....
        /*0834*/ 	.word	0x0500000f


	//   ....[203]....
        /*0838*/ 	.word	0x0500000f


	//   ....[204]....
        /*083c*/ 	.word	0x0500000f


	//   ....[205]....
        /*0840*/ 	.word	0x0500000f


	//   ....[206]....
        /*0844*/ 	.word	0x0500000f


	//   ....[207]....
        /*0848*/ 	.word	0x0500000f


	//   ....[208]....
        /*084c*/ 	.word	0x0500000f


	//   ....[209]....
        /*0850*/ 	.word	0x0500000f


	//   ....[210]....
        /*0854*/ 	.word	0x0500000f


	//   ....[211]....
        /*0858*/ 	.word	0x0500000f


	//   ....[212]....
        /*085c*/ 	.word	0x0500000f


	//   ....[213]....
        /*0860*/ 	.word	0x0500000f


	//   ....[214]....
        /*0864*/ 	.word	0x0500000f


	//----- nvinfo : EIATTR_COOP_GROUP_INSTR_OFFSETS
	.align		4
.L_268:
        /*0868*/ 	.byte	0x04, 0x28
        /*086a*/ 	.short	(.L_270 - .L_269)


	//   ....[0]....
.L_269:
        /*086c*/ 	.word	0x00000060


	//   ....[1]....
        /*0870*/ 	.word	0x00000190


	//   ....[2]....
        /*0874*/ 	.word	0x00000240


	//   ....[3]....
        /*0878*/ 	.word	0x00000400


	//   ....[4]....
        /*087c*/ 	.word	0x00000560


	//   ....[5]....
        /*0880*/ 	.word	0x00000680


	//   ....[6]....
        /*0884*/ 	.word	0x000007e0


	//   ....[7]....
        /*0888*/ 	.word	0x00009430


	//   ....[8]....
        /*088c*/ 	.word	0x00009af0


	//   ....[9]....
        /*0890*/ 	.word	0x00009b00


	//   ....[10]....
        /*0894*/ 	.word	0x00009b10


	//   ....[11]....
        /*0898*/ 	.word	0x00009b20


	//   ....[12]....
        /*089c*/ 	.word	0x00009e60


	//   ....[13]....
        /*08a0*/ 	.word	0x00009e70


	//   ....[14]....
        /*08a4*/ 	.word	0x00009e80


	//   ....[15]....
        /*08a8*/ 	.word	0x00009e90


	//   ....[16]....
        /*08ac*/ 	.word	0x0000a1b0


	//   ....[17]....
        /*08b0*/ 	.word	0x0000a1c0


	//   ....[18]....
        /*08b4*/ 	.word	0x0000a1d0


	//   ....[19]....
        /*08b8*/ 	.word	0x0000a1e0


	//   ....[20]....
        /*08bc*/ 	.word	0x0000a520


	//   ....[21]....
        /*08c0*/ 	.word	0x0000a530


	//   ....[22]....
        /*08c4*/ 	.word	0x0000a540


	//   ....[23]....
        /*08c8*/ 	.word	0x0000a550


	//   ....[24]....
        /*08cc*/ 	.word	0x0000c440


	//   ....[25]....
        /*08d0*/ 	.word	0x0000c460


	//   ....[26]....
        /*08d4*/ 	.word	0x0000c470


	//   ....[27]....
        /*08d8*/ 	.word	0x0000c480


	//   ....[28]....
        /*08dc*/ 	.word	0x0000c590


	//   ....[29]....
        /*08e0*/ 	.word	0x0000c5b0


	//   ....[30]....
        /*08e4*/ 	.word	0x0000c650


	//   ....[31]....
        /*08e8*/ 	.word	0x0000c680


	//   ....[32]....
        /*08ec*/ 	.word	0x0000c9d0


	//   ....[33]....
        /*08f0*/ 	.word	0x0000c9f0


	//   ....[34]....
        /*08f4*/ 	.word	0x0000ca10


	//   ....[35]....
        /*08f8*/ 	.word	0x0000ca20


	//   ....[36]....
        /*08fc*/ 	.word	0x0000caf0


	//   ....[37]....
        /*0900*/ 	.word	0x0000cb10


	//   ....[38]....
        /*0904*/ 	.word	0x0000cb20


	//   ....[39]....
        /*0908*/ 	.word	0x0000cba0


	//   ....[40]....
        /*090c*/ 	.word	0x0000f2e0


	//   ....[41]....
        /*0910*/ 	.word	0x00010540


	//   ....[42]....
        /*0914*/ 	.word	0x00010c10


	//   ....[43]....
        /*0918*/ 	.word	0x00010cd0


	//   ....[44]....
        /*091c*/ 	.word	0x00011620


	//   ....[45]....
        /*0920*/ 	.word	0x00011690


	//   ....[46]....
        /*0924*/ 	.word	0x000137c0


	//   ....[47]....
        /*0928*/ 	.word	0x00013a70


	//   ....[48]....
        /*092c*/ 	.word	0x00014730


	//   ....[49]....
        /*0930*/ 	.word	0x000147e0


	//   ....[50]....
        /*0934*/ 	.word	0x00014fa0


	//   ....[51]....
        /*0938*/ 	.word	0x00015030


	//   ....[52]....
        /*093c*/ 	.word	0x00017540


	//   ....[53]....
        /*0940*/ 	.word	0x00017560


	//   ....[54]....
        /*0944*/ 	.word	0x00017a80


	//   ....[55]....
        /*0948*/ 	.word	0x00017b00


	//   ....[56]....
        /*094c*/ 	.word	0x00019e70


	//   ....[57]....
        /*0950*/ 	.word	0x0001a1b0


	//   ....[58]....
        /*0954*/ 	.word	0x0001ae70


	//   ....[59]....
        /*0958*/ 	.word	0x0001af20


	//   ....[60]....
        /*095c*/ 	.word	0x0001b900


	//   ....[61]....
        /*0960*/ 	.word	0x0001b990


	//   ....[62]....
        /*0964*/ 	.word	0x0001c8d0


	//   ....[63]....
        /*0968*/ 	.word	0x0001cc70


	//   ....[64]....
        /*096c*/ 	.word	0x0001cca0


	//   ....[65]....
        /*0970*/ 	.word	0x0001ccb0


	//   ....[66]....
        /*0974*/ 	.word	0x0001dca0


	//   ....[67]....
        /*0978*/ 	.word	0x0001dce0


	//   ....[68]....
        /*097c*/ 	.word	0x0001dd20


	//   ....[69]....
        /*0980*/ 	.word	0x0001dd50


	//   ....[70]....
        /*0984*/ 	.word	0x0001e320


	//   ....[71]....
        /*0988*/ 	.word	0x0001e340


	//   ....[72]....
        /*098c*/ 	.word	0x0001e400


	//   ....[73]....
        /*0990*/ 	.word	0x0001e420


	//   ....[74]....
        /*0994*/ 	.word	0x0001e4e0


	//   ....[75]....
        /*0998*/ 	.word	0x0001e500


	//   ....[76]....
        /*099c*/ 	.word	0x0001e5d0


	//   ....[77]....
        /*09a0*/ 	.word	0x0001e5f0


	//   ....[78]....
        /*09a4*/ 	.word	0x0001edc0


	//   ....[79]....
        /*09a8*/ 	.word	0x0001edd0


	//   ....[80]....
        /*09ac*/ 	.word	0x0001eee0


	//   ....[81]....
        /*09b0*/ 	.word	0x0001eef0


	//   ....[82]....
        /*09b4*/ 	.word	0x0001f000


	//   ....[83]....
        /*09b8*/ 	.word	0x0001f010


	//   ....[84]....
        /*09bc*/ 	.word	0x0001f120


	//   ....[85]....
        /*09c0*/ 	.word	0x0001f130


	//   ....[86]....
        /*09c4*/ 	.word	0x0001f2a0


	//   ....[87]....
        /*09c8*/ 	.word	0x0001f470


	//   ....[88]....
        /*09cc*/ 	.word	0x0001f4a0


	//   ....[89]....
        /*09d0*/ 	.word	0x0001f4d0


	//   ....[90]....
        /*09d4*/ 	.word	0x0001f500


	//   ....[91]....
        /*09d8*/ 	.word	0x0001f530


	//   ....[92]....
        /*09dc*/ 	.word	0x0001f560


	//   ....[93]....
        /*09e0*/ 	.word	0x0001f6d0


	//   ....[94]....
        /*09e4*/ 	.word	0x0001f700


	//   ....[95]....
        /*09e8*/ 	.word	0x0001f730


	//   ....[96]....
        /*09ec*/ 	.word	0x0001f760


	//   ....[97]....
        /*09f0*/ 	.word	0x0001f790


	//   ....[98]....
        /*09f4*/ 	.word	0x0001f7c0


	//   ....[99]....
        /*09f8*/ 	.word	0x0001f860


	//   ....[100]....
        /*09fc*/ 	.word	0x0001f8c0


	//   ....[101]....
        /*0a00*/ 	.word	0x0001f950


	//   ....[102]....
        /*0a04*/ 	.word	0x00020a10


	//   ....[103]....
        /*0a08*/ 	.word	0x000225e0


	//   ....[104]....
        /*0a0c*/ 	.word	0x000231d0


	//   ....[105]....
        /*0a10*/ 	.word	0x000231e0


	//   ....[106]....
        /*0a14*/ 	.word	0x00023210


	//   ....[107]....
        /*0a18*/ 	.word	0x00023220


	//   ....[108]....
        /*0a1c*/ 	.word	0x00023330


	//   ....[109]....
        /*0a20*/ 	.word	0x00023340


	//   ....[110]....
        /*0a24*/ 	.word	0x000233d0


	//   ....[111]....
        /*0a28*/ 	.word	0x000233e0


	//   ....[112]....
        /*0a2c*/ 	.word	0x00023470


	//   ....[113]....
        /*0a30*/ 	.word	0x00023480


	//   ....[114]....
        /*0a34*/ 	.word	0x00023510


	//   ....[115]....
        /*0a38*/ 	.word	0x00023520


	//   ....[116]....
        /*0a3c*/ 	.word	0x000235b0


	//   ....[117]....
        /*0a40*/ 	.word	0x000235c0


	//   ....[118]....
        /*0a44*/ 	.word	0x00023610


	//   ....[119]....
        /*0a48*/ 	.word	0x00023640


	//   ....[120]....
        /*0a4c*/ 	.word	0x00025f90


	//   ....[121]....
        /*0a50*/ 	.word	0x00025fc0


	//   ....[122]....
        /*0a54*/ 	.word	0x00025fd0


	//   ....[123]....
        /*0a58*/ 	.word	0x00026000


	//   ....[124]....
        /*0a5c*/ 	.word	0x00026030


	//   ....[125]....
        /*0a60*/ 	.word	0x00026060


	//   ....[126]....
        /*0a64*/ 	.word	0x00026090


	//   ....[127]....
        /*0a68*/ 	.word	0x000260a0


	//   ....[128]....
        /*0a6c*/ 	.word	0x00026220


	//   ....[129]....
        /*0a70*/ 	.word	0x00026250


	//   ....[130]....
        /*0a74*/ 	.word	0x00026280


	//   ....[131]....
        /*0a78*/ 	.word	0x000262b0


	//   ....[132]....
        /*0a7c*/ 	.word	0x000262e0


	//   ....[133]....
        /*0a80*/ 	.word	0x00026310


	//   ....[134]....
        /*0a84*/ 	.word	0x000263d0


	//   ....[135]....
        /*0a88*/ 	.word	0x000263f0


	//   ....[136]....
        /*0a8c*/ 	.word	0x00026460


	//   ....[137]....
        /*0a90*/ 	.word	0x00026b30


	//   ....[138]....
        /*0a94*/ 	.word	0x00026f70


	//   ....[139]....
        /*0a98*/ 	.word	0x00027020


	//   ....[140]....
        /*0a9c*/ 	.word	0x000270b0


	//   ....[141]....
        /*0aa0*/ 	.word	0x00027100


	//   ....[142]....
        /*0aa4*/ 	.word	0x00027150


	//   ....[143]....
        /*0aa8*/ 	.word	0x000271e0


	//   ....[144]....
        /*0aac*/ 	.word	0x00027270


	//   ....[145]....
        /*0ab0*/ 	.word	0x000272c0


	//   ....[146]....
        /*0ab4*/ 	.word	0x00027310


	//   ....[147]....
        /*0ab8*/ 	.word	0x000273a0


	//   ....[148]....
        /*0abc*/ 	.word	0x00027430


	//   ....[149]....
        /*0ac0*/ 	.word	0x00027480


	//   ....[150]....
        /*0ac4*/ 	.word	0x000274d0


	//   ....[151]....
        /*0ac8*/ 	.word	0x00027560


	//   ....[152]....
        /*0acc*/ 	.word	0x000275f0


	//   ....[153]....
        /*0ad0*/ 	.word	0x00027640


	//   ....[154]....
        /*0ad4*/ 	.word	0x00027690


	//   ....[155]....
        /*0ad8*/ 	.word	0x00027780


	//   ....[156]....
        /*0adc*/ 	.word	0x00027830


	//   ....[157]....
        /*0ae0*/ 	.word	0x000278b0


	//   ....[158]....
        /*0ae4*/ 	.word	0x00027950


	//   ....[159]....
        /*0ae8*/ 	.word	0x000279e0


	//   ....[160]....
        /*0aec*/ 	.word	0x00027aa0


	//   ....[161]....
        /*0af0*/ 	.word	0x00027b20


	//   ....[162]....
        /*0af4*/ 	.word	0x00027b90


	//   ....[163]....
        /*0af8*/ 	.word	0x00027d30


	//   ....[164]....
        /*0afc*/ 	.word	0x00027dd0


	//   ....[165]....
        /*0b00*/ 	.word	0x00027e50


	//   ....[166]....
        /*0b04*/ 	.word	0x00027ec0


	//   ....[167]....
        /*0b08*/ 	.word	0x00028030


	//   ....[168]....
        /*0b0c*/ 	.word	0x00028160


	//   ....[169]....
        /*0b10*/ 	.word	0x000281d0


	//   ....[170]....
        /*0b14*/ 	.word	0x00028220


	//   ....[171]....
        /*0b18*/ 	.word	0x000285a0


	//   ....[172]....
        /*0b1c*/ 	.word	0x000285f0


	//   ....[173]....
        /*0b20*/ 	.word	0x00028680


	//   ....[174]....
        /*0b24*/ 	.word	0x00028710


	//   ....[175]....
        /*0b28*/ 	.word	0x000287a0


	//   ....[176]....
        /*0b2c*/ 	.word	0x00028830


	//   ....[177]....
        /*0b30*/ 	.word	0x000288c0


	//   ....[178]....
        /*0b34*/ 	.word	0x00028950


	//   ....[179]....
        /*0b38*/ 	.word	0x00028a10


	//   ....[180]....
        /*0b3c*/ 	.word	0x00028d00


	//   ....[181]....
        /*0b40*/ 	.word	0x00028ee0


	//   ....[182]....
        /*0b44*/ 	.word	0x00028f30


	//   ....[183]....
        /*0b48*/ 	.word	0x00028f90


	//   ....[184]....
        /*0b4c*/ 	.word	0x00029030


	//   ....[185]....
        /*0b50*/ 	.word	0x000290f0


	//   ....[186]....
        /*0b54*/ 	.word	0x00029200


	//   ....[187]....
        /*0b58*/ 	.word	0x00029260


	//   ....[188]....
        /*0b5c*/ 	.word	0x00029360


	//   ....[189]....
        /*0b60*/ 	.word	0x000293c0


	//   ....[190]....
        /*0b64*/ 	.word	0x000294c0


	//   ....[191]....
        /*0b68*/ 	.word	0x00029520


	//   ....[192]....
        /*0b6c*/ 	.word	0x00029620


	//   ....[193]....
        /*0b70*/ 	.word	0x00029680


	//   ....[194]....
        /*0b74*/ 	.word	0x00029760


	//   ....[195]....
        /*0b78*/ 	.word	0x000297e0


	//   ....[196]....
        /*0b7c*/ 	.word	0x000298c0


	//   ....[197]....
        /*0b80*/ 	.word	0x00029bf0


	//   ....[198]....
        /*0b84*/ 	.word	0x00029c90


	//   ....[199]....
        /*0b88*/ 	.word	0x00029db0


	//   ....[200]....
        /*0b8c*/ 	.word	0x00029e30


	//   ....[201]....
        /*0b90*/ 	.word	0x00029eb0


	//   ....[202]....
        /*0b94*/ 	.word	0x00029f30


	//   ....[203]....
        /*0b98*/ 	.word	0x00029fb0


	//   ....[204]....
        /*0b9c*/ 	.word	0x0002a040


	//   ....[205]....
        /*0ba0*/ 	.word	0x0002a0e0


	//   ....[206]....
        /*0ba4*/ 	.word	0x0002a180


	//   ....[207]....
        /*0ba8*/ 	.word	0x0002a200


	//   ....[208]....
        /*0bac*/ 	.word	0x0002a280


	//   ....[209]....
        /*0bb0*/ 	.word	0x0002a300


	//   ....[210]....
        /*0bb4*/ 	.word	0x0002a390


	//   ....[211]....
        /*0bb8*/ 	.word	0x0002a410


	//   ....[212]....
        /*0bbc*/ 	.word	0x0002a4b0


	//   ....[213]....
        /*0bc0*/ 	.word	0x0002a540


	//   ....[214]....
        /*0bc4*/ 	.word	0x0002a670


	//----- nvinfo : EIATTR_REG_RECONFIG
	.align		4
.L_270:
        /*0bc8*/ 	.byte	0x01, 0x54
	.zero		2


	//----- nvinfo : EIATTR_SYSCALL_OFFSETS
	.align		4
        /*0bcc*/ 	.byte	0x04, 0x46
        /*0bce*/ 	.short	(.L_272 - .L_271)


	//   ....[0]....
.L_271:
        /*0bd0*/ 	.word	0x00001cb0


	//   ....[1]....
        /*0bd4*/ 	.word	0x00001e00


	//   ....[2]....
        /*0bd8*/ 	.word	0x000095c0


	//   ....[3]....
        /*0bdc*/ 	.word	0x000098b0


	//   ....[4]....
        /*0be0*/ 	.word	0x00022220


	//   ....[5]....
        /*0be4*/ 	.word	0x00022370


	//   ....[6]....
        /*0be8*/ 	.word	0x00022460


	//   ....[7]....
        /*0bec*/ 	.word	0x00022d20


	//----- nvinfo : EIATTR_MBARRIER_INSTR_OFFSETS
	.align		4
.L_272:
        /*0bf0*/ 	.byte	0x04, 0x39
        /*0bf2*/ 	.short	(.L_274 - .L_273)


	//   ....[0]....
.L_273:
        /*0bf4*/ 	.word	0x000002b0
        /*0bf8*/ 	.word	0x000000ff
        /*0bfc*/ 	.word	0x00028800
        /*0c00*/ 	.short	0x0100
        /*0c02*/ 	.byte	0x08
	.zero		1


	//   ....[1]....
        /*0c04*/ 	.word	0x000002c0
        /*0c08*/ 	.word	0x000000ff
        /*0c0c*/ 	.word	0x00028820
        /*0c10*/ 	.short	0x0100
        /*0c12*/ 	.byte	0x08
	.zero		1


	//   ....[2]....
        /*0c14*/ 	.word	0x000003b0
        /*0c18*/ 	.word	0x000000ff
        /*0c1c*/ 	.word	0x00028830
        /*0c20*/ 	.short	0x0100
        /*0c22*/ 	.byte	0x08
	.zero		1


	//   ....[3]....
        /*0c24*/ 	.word	0x000003c0
        /*0c28*/ 	.word	0x000000ff
        /*0c2c*/ 	.word	0x00028840
        /*0c30*/ 	.short	0x0100
        /*0c32*/ 	.byte	0x08
	.zero		1


	//   ....[4]....
        /*0c34*/ 	.word	0x000003d0
        /*0c38*/ 	.word	0x000000ff
        /*0c3c*/ 	.word	0x00028838
        /*0c40*/ 	.short	0x0100
        /*0c42*/ 	.byte	0x08
	.zero		1


	//   ....[5]....
        /*0c44*/ 	.word	0x000003e0
        /*0c48*/ 	.word	0x000000ff
        /*0c4c*/ 	.word	0x00028848
        /*0c50*/ 	.short	0x0100
        /*0c52*/ 	.byte	0x08
	.zero		1


	//   ....[6]....
        /*0c54*/ 	.word	0x00000510
        /*0c58*/ 	.word	0x000000ff
        /*0c5c*/ 	.word	0x00028850
        /*0c60*/ 	.short	0x0100
        /*0c62*/ 	.byte	0x08
	.zero		1


	//   ....[7]....
        /*0c64*/ 	.word	0x00000520
        /*0c68*/ 	.word	0x000000ff
        /*0c6c*/ 	.word	0x00028860
        /*0c70*/ 	.short	0x0100
        /*0c72*/ 	.byte	0x08
	.zero		1


	//   ....[8]....
        /*0c74*/ 	.word	0x00000530
        /*0c78*/ 	.word	0x000000ff
        /*0c7c*/ 	.word	0x00028858
        /*0c80*/ 	.short	0x0100
        /*0c82*/ 	.byte	0x08
	.zero		1


	//   ....[9]....
        /*0c84*/ 	.word	0x00000540
        /*0c88*/ 	.word	0x000000ff
        /*0c8c*/ 	.word	0x00028868
        /*0c90*/ 	.short	0x0100
        /*0c92*/ 	.byte	0x08
	.zero		1


	//   ....[10]....
        /*0c94*/ 	.word	0x00000630
        /*0c98*/ 	.word	0x000000ff
        /*0c9c*/ 	.word	0x00028870
        /*0ca0*/ 	.short	0x0100
        /*0ca2*/ 	.byte	0x06
	.zero		1


	//   ....[11]....
        /*0ca4*/ 	.word	0x00000640
        /*0ca8*/ 	.word	0x000000ff
        /*0cac*/ 	.word	0x00028880
        /*0cb0*/ 	.short	0x0100
        /*0cb2*/ 	.byte	0x06
	.zero		1


	//   ....[12]....
        /*0cb4*/ 	.word	0x00000650
        /*0cb8*/ 	.word	0x000000ff
        /*0cbc*/ 	.word	0x00028878
        /*0cc0*/ 	.short	0x0100
        /*0cc2*/ 	.byte	0x06
	.zero		1


	//   ....[13]....
        /*0cc4*/ 	.word	0x00000660
        /*0cc8*/ 	.word	0x000000ff
        /*0ccc*/ 	.word	0x00028888
        /*0cd0*/ 	.short	0x0100
        /*0cd2*/ 	.byte	0x06
	.zero		1


	//   ....[14]....
        /*0cd4*/ 	.word	0x00000790
        /*0cd8*/ 	.word	0x000000ff
        /*0cdc*/ 	.word	0x00028890
        /*0ce0*/ 	.short	0x0100
        /*0ce2*/ 	.byte	0x08
	.zero		1


	//   ....[15]....
        /*0ce4*/ 	.word	0x000007a0
        /*0ce8*/ 	.word	0x000000ff
        /*0cec*/ 	.word	0x000288a0
        /*0cf0*/ 	.short	0x0100
        /*0cf2*/ 	.byte	0x08
	.zero		1


	//   ....[16]....
        /*0cf4*/ 	.word	0x000007b0
        /*0cf8*/ 	.word	0x000000ff
        /*0cfc*/ 	.word	0x00028898
        /*0d00*/ 	.short	0x0100
        /*0d02*/ 	.byte	0x08
	.zero		1


	//   ....[17]....
        /*0d04*/ 	.word	0x000007c0
        /*0d08*/ 	.word	0x000000ff
        /*0d0c*/ 	.word	0x000288a8
        /*0d10*/ 	.short	0x0100
        /*0d12*/ 	.byte	0x08
	.zero		1


	//   ....[18]....
        /*0d14*/ 	.word	0x000008f0
        /*0d18*/ 	.word	0x000000ff
        /*0d1c*/ 	.word	0x000288b0
        /*0d20*/ 	.short	0x0100
        /*0d22*/ 	.byte	0x08
	.zero		1


	//   ....[19]....
        /*0d24*/ 	.word	0x00000900
        /*0d28*/ 	.word	0x000000ff
        /*0d2c*/ 	.word	0x000288c0
        /*0d30*/ 	.short	0x0100
        /*0d32*/ 	.byte	0x08
	.zero		1


	//   ....[20]....
        /*0d34*/ 	.word	0x00000910
        /*0d38*/ 	.word	0x000000ff
        /*0d3c*/ 	.word	0x000288b8
        /*0d40*/ 	.short	0x0100
        /*0d42*/ 	.byte	0x08
	.zero		1


	//   ....[21]....
        /*0d44*/ 	.word	0x00000920
        /*0d48*/ 	.word	0x000000ff
        /*0d4c*/ 	.word	0x000288c8
        /*0d50*/ 	.short	0x0100
        /*0d52*/ 	.byte	0x08
	.zero		1


	//   ....[22]....
        /*0d54*/ 	.word	0x000034c0
        /*0d58*/ 	.word	0x0000006a
        /*0d5c*/ 	.word	0x00028890
        /*0d60*/ 	.short	0x010a
        /*0d62*/ 	.byte	0x3f
	.zero		1


	//   ....[23]....
        /*0d64*/ 	.word	0x00005d70
        /*0d68*/ 	.word	0x0000006a
        /*0d6c*/ 	.word	0x00028890
        /*0d70*/ 	.short	0x010a
        /*0d72*/ 	.byte	0x3f
	.zero		1


	//   ....[24]....
        /*0d74*/ 	.word	0x00007fc0
        /*0d78*/ 	.word	0x0000006a
        /*0d7c*/ 	.word	0x00028890
        /*0d80*/ 	.short	0x010a
        /*0d82*/ 	.byte	0x3f
	.zero		1


	//   ....[25]....
        /*0d84*/ 	.word	0x00008620
        /*0d88*/ 	.word	0x0000002c
        /*0d8c*/ 	.word	0x00000000
        /*0d90*/ 	.short	0x0101
        /*0d92*/ 	.byte	0x3f
	.zero		1


	//   ....[26]....
        /*0d94*/ 	.word	0x00008660
        /*0d98*/ 	.word	0x0000006a
        /*0d9c*/ 	.word	0x000288b0
        /*0da0*/ 	.short	0x010a
        /*0da2*/ 	.byte	0x3f
	.zero		1


	//   ....[27]....
        /*0da4*/ 	.word	0x00008cb0
        /*0da8*/ 	.word	0x0000006a
        /*0dac*/ 	.word	0x00000000
        /*0db0*/ 	.short	0x0101
        /*0db2*/ 	.byte	0x3f
	.zero		1


	//   ....[28]....
        /*0db4*/ 	.word	0x00009640
        /*0db8*/ 	.word	0x00000002
        /*0dbc*/ 	.word	0x00028800
        /*0dc0*/ 	.short	0x010a
        /*0dc2*/ 	.byte	0x3f
	.zero		1


	//   ....[29]....
        /*0dc4*/ 	.word	0x00009690
        /*0dc8*/ 	.word	0x00000002
        /*0dcc*/ 	.word	0x00028800
        /*0dd0*/ 	.short	0x010a
        /*0dd2*/ 	.byte	0x3f
	.zero		1


	//   ....[30]....
        /*0dd4*/ 	.word	0x0000a790
        /*0dd8*/ 	.word	0x00000002
        /*0ddc*/ 	.word	0x00028800
        /*0de0*/ 	.short	0x010a
        /*0de2*/ 	.byte	0x3f
	.zero		1


	//   ....[31]....
        /*0de4*/ 	.word	0x0000ce50
        /*0de8*/ 	.word	0x00000002
        /*0dec*/ 	.word	0x00028800
        /*0df0*/ 	.short	0x010a
        /*0df2*/ 	.byte	0x3f
	.zero		1


	//   ....[32]....
        /*0df4*/ 	.word	0x0000eae0
        /*0df8*/ 	.word	0x00000008
        /*0dfc*/ 	.word	0x00028830
        /*0e00*/ 	.short	0x010a
        /*0e02*/ 	.byte	0x3f
	.zero		1


	//   ....[33]....
        /*0e04*/ 	.word	0x0000eb50
        /*0e08*/ 	.word	0x00000008
        /*0e0c*/ 	.word	0x00028830
        /*0e10*/ 	.short	0x010a
        /*0e12*/ 	.byte	0x3f
	.zero		1


	//   ....[34]....
        /*0e14*/ 	.word	0x0000f590
        /*0e18*/ 	.word	0x00000008
        /*0e1c*/ 	.word	0x00000000
        /*0e20*/ 	.short	0x0101
        /*0e22*/ 	.byte	0x3f
	.zero		1


	//   ....[35]....
        /*0e24*/ 	.word	0x000126c0
        /*0e28*/ 	.word	0x00000007
        /*0e2c*/ 	.word	0x00028830
        /*0e30*/ 	.short	0x010a
        /*0e32*/ 	.byte	0x3f
	.zero		1


	//   ....[36]....
        /*0e34*/ 	.word	0x00012710
        /*0e38*/ 	.word	0x00000007
        /*0e3c*/ 	.word	0x00028830
        /*0e40*/ 	.short	0x010a
        /*0e42*/ 	.byte	0x3f
	.zero		1


	//   ....[37]....
        /*0e44*/ 	.word	0x00012b60
        /*0e48*/ 	.word	0x00000007
        /*0e4c*/ 	.word	0x00028850
        /*0e50*/ 	.short	0x010a
        /*0e52*/ 	.byte	0x3f
	.zero		1


	//   ....[38]....
        /*0e54*/ 	.word	0x00012ba0
        /*0e58*/ 	.word	0x00000007
        /*0e5c*/ 	.word	0x00028850
        /*0e60*/ 	.short	0x010a
        /*0e62*/ 	.byte	0x3f
	.zero		1


	//   ....[39]....
        /*0e64*/ 	.word	0x000138e0
        /*0e68*/ 	.word	0x00000007
        /*0e6c*/ 	.word	0x00000000
        /*0e70*/ 	.short	0x0101
        /*0e72*/ 	.byte	0x3f
	.zero		1


	//   ....[40]....
        /*0e74*/ 	.word	0x00015700
        /*0e78*/ 	.word	0x00000033
        /*0e7c*/ 	.word	0x00000000
        /*0e80*/ 	.short	0x0101
        /*0e82*/ 	.byte	0x3f
	.zero		1


	//   ....[41]....
        /*0e84*/ 	.word	0x000163d0
        /*0e88*/ 	.word	0x00000006
        /*0e8c*/ 	.word	0x00028830
        /*0e90*/ 	.short	0x010a
        /*0e92*/ 	.byte	0x3f
	.zero		1


	//   ....[42]....
        /*0e94*/ 	.word	0x00016420
        /*0e98*/ 	.word	0x00000006
        /*0e9c*/ 	.word	0x00028830
        /*0ea0*/ 	.short	0x010a
        /*0ea2*/ 	.byte	0x3f
	.zero		1


	//   ....[43]....
        /*0ea4*/ 	.word	0x00016870
        /*0ea8*/ 	.word	0x00000007
        /*0eac*/ 	.word	0x00028850
        /*0eb0*/ 	.short	0x010a
        /*0eb2*/ 	.byte	0x3f
	.zero		1


	//   ....[44]....
        /*0eb4*/ 	.word	0x000168b0
        /*0eb8*/ 	.word	0x00000007
        /*0ebc*/ 	.word	0x00028850
        /*0ec0*/ 	.short	0x010a
        /*0ec2*/ 	.byte	0x3f
	.zero		1


	//   ....[45]....
        /*0ec4*/ 	.word	0x00018300
        /*0ec8*/ 	.word	0x00000007
        /*0ecc*/ 	.word	0x00000000
        /*0ed0*/ 	.short	0x0101
        /*0ed2*/ 	.byte	0x3f
	.zero		1


	//   ....[46]....
        /*0ed4*/ 	.word	0x00018390
        /*0ed8*/ 	.word	0x0000000f
        /*0edc*/ 	.word	0x00000000
        /*0ee0*/ 	.short	0x0101
        /*0ee2*/ 	.byte	0x3f
	.zero		1


	//   ....[47]....
        /*0ee4*/ 	.word	0x00018e00
        /*0ee8*/ 	.word	0x00000006
        /*0eec*/ 	.word	0x00028830
        /*0ef0*/ 	.short	0x010a
        /*0ef2*/ 	.byte	0x3f
	.zero		1


	//   ....[48]....
        /*0ef4*/ 	.word	0x00018e50
        /*0ef8*/ 	.word	0x00000006
        /*0efc*/ 	.word	0x00028830
        /*0f00*/ 	.short	0x010a
        /*0f02*/ 	.byte	0x3f
	.zero		1


	//   ....[49]....
        /*0f04*/ 	.word	0x000192a0
        /*0f08*/ 	.word	0x00000007
        /*0f0c*/ 	.word	0x00028850
        /*0f10*/ 	.short	0x010a
        /*0f12*/ 	.byte	0x3f
	.zero		1


	//   ....[50]....
        /*0f14*/ 	.word	0x000192e0
        /*0f18*/ 	.word	0x00000007
        /*0f1c*/ 	.word	0x00028850
        /*0f20*/ 	.short	0x010a
        /*0f22*/ 	.byte	0x3f
	.zero		1


	//   ....[51]....
        /*0f24*/ 	.word	0x0001a000
        /*0f28*/ 	.word	0x00000044
        /*0f2c*/ 	.word	0x00000000
        /*0f30*/ 	.short	0x0101
        /*0f32*/ 	.byte	0x3f
	.zero		1


	//   ....[52]....
        /*0f34*/ 	.word	0x0001bef0
        /*0f38*/ 	.word	0x00000037
        /*0f3c*/ 	.word	0x00000000
        /*0f40*/ 	.short	0x0101
        /*0f42*/ 	.byte	0x3f
	.zero		1


	//   ....[53]....
        /*0f44*/ 	.word	0x0001c7d0
        /*0f48*/ 	.word	0x00000009
        /*0f4c*/ 	.word	0x00028850
        /*0f50*/ 	.short	0x010a
        /*0f52*/ 	.byte	0x3f
	.zero		1


	//   ....[54]....
        /*0f54*/ 	.word	0x0001c850
        /*0f58*/ 	.word	0x00000009
        /*0f5c*/ 	.word	0x00028850
        /*0f60*/ 	.short	0x010a
        /*0f62*/ 	.byte	0x3f
	.zero		1


	//   ....[55]....
        /*0f64*/ 	.word	0x0001ce00
        /*0f68*/ 	.word	0x0000000c
        /*0f6c*/ 	.word	0x00000000
        /*0f70*/ 	.short	0x0101
        /*0f72*/ 	.byte	0x3f
	.zero		1


	//   ....[56]....
        /*0f74*/ 	.word	0x0001e330
        /*0f78*/ 	.word	0x00000000
        /*0f7c*/ 	.word	0x00000000
        /*0f80*/ 	.short	0x0101
        /*0f82*/ 	.byte	0x3f
	.zero		1


	//   ....[57]....
        /*0f84*/ 	.word	0x00020b00
        /*0f88*/ 	.word	0x00000007
        /*0f8c*/ 	.word	0x00028820
        /*0f90*/ 	.short	0x010a
        /*0f92*/ 	.byte	0x3f
	.zero		1


	//   ....[58]....
        /*0f94*/ 	.word	0x00020be0
        /*0f98*/ 	.word	0x00000007
        /*0f9c*/ 	.word	0x000288a0
        /*0fa0*/ 	.short	0x010a
        /*0fa2*/ 	.byte	0x3f
	.zero		1


	//   ....[59]....
        /*0fa4*/ 	.word	0x00020f40
        /*0fa8*/ 	.word	0x00000007
        /*0fac*/ 	.word	0x000288c0
        /*0fb0*/ 	.short	0x010a
        /*0fb2*/ 	.byte	0x3f
	.zero		1


	//   ....[60]....
        /*0fb4*/ 	.word	0x00021410
        /*0fb8*/ 	.word	0x00000008
        /*0fbc*/ 	.word	0x000288a0
        /*0fc0*/ 	.short	0x010a
        /*0fc2*/ 	.byte	0x3f
	.zero		1


	//   ....[61]....
        /*0fc4*/ 	.word	0x00021750
        /*0fc8*/ 	.word	0x00000008
        /*0fcc*/ 	.word	0x000288c0
        /*0fd0*/ 	.short	0x010a
        /*0fd2*/ 	.byte	0x3f
	.zero		1


	//   ....[62]....
        /*0fd4*/ 	.word	0x00022870
        /*0fd8*/ 	.word	0x00000000
        /*0fdc*/ 	.word	0x00028840
        /*0fe0*/ 	.short	0x010a
        /*0fe2*/ 	.byte	0x3f
	.zero		1


	//   ....[63]....
        /*0fe4*/ 	.word	0x00023730
        /*0fe8*/ 	.word	0x00000009
        /*0fec*/ 	.word	0x00028800
        /*0ff0*/ 	.short	0x0107
        /*0ff2*/ 	.byte	0x3f
	.zero		1


	//   ....[64]....
        /*0ff4*/ 	.word	0x00023840
        /*0ff8*/ 	.word	0x00000002
        /*0ffc*/ 	.word	0x00028800
        /*1000*/ 	.short	0x0101
        /*1002*/ 	.byte	0x3f
	.zero		1


	//   ....[65]....
        /*1004*/ 	.word	0x00023860
        /*1008*/ 	.word	0x00000002
        /*100c*/ 	.word	0x00028820
        /*1010*/ 	.short	0x010a
        /*1012*/ 	.byte	0x3f
	.zero		1


	//   ....[66]....
        /*1014*/ 	.word	0x00023be0
        /*1018*/ 	.word	0x00000003
        /*101c*/ 	.word	0x00028840
        /*1020*/ 	.short	0x010a
        /*1022*/ 	.byte	0x3f
	.zero		1


	//   ....[67]....
        /*1024*/ 	.word	0x00023fa0
        /*1028*/ 	.word	0x00000003
        /*102c*/ 	.word	0x00000060
        /*1030*/ 	.short	0x010a
        /*1032*/ 	.byte	0x3f
	.zero		1


	//   ....[68]....
        /*1034*/ 	.word	0x00024680
        /*1038*/ 	.word	0x00000003
        /*103c*/ 	.word	0x00028840
        /*1040*/ 	.short	0x010a
        /*1042*/ 	.byte	0x3f
	.zero		1


	//   ....[69]....
        /*1044*/ 	.word	0x00024a40
        /*1048*/ 	.word	0x00000002
        /*104c*/ 	.word	0x00000060
        /*1050*/ 	.short	0x010a
        /*1052*/ 	.byte	0x3f
	.zero		1


	//   ....[70]....
        /*1054*/ 	.word	0x00025050
        /*1058*/ 	.word	0x00000002
        /*105c*/ 	.word	0x00028840
        /*1060*/ 	.short	0x010a
        /*1062*/ 	.byte	0x3f
	.zero		1


	//   ....[71]....
        /*1064*/ 	.word	0x00025410
        /*1068*/ 	.word	0x00000002
        /*106c*/ 	.word	0x00000060
        /*1070*/ 	.short	0x010a
        /*1072*/ 	.byte	0x3f
	.zero		1


	//   ....[72]....
        /*1074*/ 	.word	0x000259b0
        /*1078*/ 	.word	0x00000000
        /*107c*/ 	.word	0x00028860
        /*1080*/ 	.short	0x010a
        /*1082*/ 	.byte	0x3f
	.zero		1


	//   ....[73]....
        /*1084*/ 	.word	0x00026ab0
        /*1088*/ 	.word	0x00000000
        /*108c*/ 	.word	0x00028820
        /*1090*/ 	.short	0x010a
        /*1092*/ 	.byte	0x3f
	.zero		1


	//   ....[74]....
        /*1094*/ 	.word	0x00026c60
        /*1098*/ 	.word	0x00000006
        /*109c*/ 	.word	0x00000000
        /*10a0*/ 	.short	0x010a
        /*10a2*/ 	.byte	0x3f
	.zero		1


	//   ....[75]....
        /*10a4*/ 	.word	0x00026cd0
        /*10a8*/ 	.word	0x00000007
        /*10ac*/ 	.word	0x00000000
        /*10b0*/ 	.short	0x010a
        /*10b2*/ 	.byte	0x3f
	.zero		1


	//   ....[76]....
        /*10b4*/ 	.word	0x00026d40
        /*10b8*/ 	.word	0x00000004
        /*10bc*/ 	.word	0x00000000
        /*10c0*/ 	.short	0x010a
        /*10c2*/ 	.byte	0x3f
	.zero		1


	//   ....[77]....
        /*10c4*/ 	.word	0x00026d70
        /*10c8*/ 	.word	0x00000003
        /*10cc*/ 	.word	0x00000000
        /*10d0*/ 	.short	0x010a
        /*10d2*/ 	.byte	0x3f
	.zero		1


	//   ....[78]....
        /*10d4*/ 	.word	0x00026dd0
        /*10d8*/ 	.word	0x0000006a
        /*10dc*/ 	.word	0x00028890
        /*10e0*/ 	.short	0x010a
        /*10e2*/ 	.byte	0x3f
	.zero		1


	//   ....[79]....
        /*10e4*/ 	.word	0x00026e20
        /*10e8*/ 	.word	0x0000006a
        /*10ec*/ 	.word	0x00028890
        /*10f0*/ 	.short	0x010a
        /*10f2*/ 	.byte	0x3f
	.zero		1


	//   ....[80]....
        /*10f4*/ 	.word	0x00026e70
        /*10f8*/ 	.word	0x0000006a
        /*10fc*/ 	.word	0x00028890
        /*1100*/ 	.short	0x010a
        /*1102*/ 	.byte	0x3f
	.zero		1


	//   ....[81]....
        /*1104*/ 	.word	0x00026ec0
        /*1108*/ 	.word	0x0000006a
        /*110c*/ 	.word	0x000288b0
        /*1110*/ 	.short	0x010a
        /*1112*/ 	.byte	0x3f
	.zero		1


	//   ....[82]....
        /*1114*/ 	.word	0x000276c0
        /*1118*/ 	.word	0x00000002
        /*111c*/ 	.word	0x00028800
        /*1120*/ 	.short	0x010a
        /*1122*/ 	.byte	0x3f
	.zero		1


	//   ....[83]....
        /*1124*/ 	.word	0x00028280
        /*1128*/ 	.word	0x00000002
        /*112c*/ 	.word	0x00028800
        /*1130*/ 	.short	0x010a
        /*1132*/ 	.byte	0x3f
	.zero		1


	//   ....[84]....
        /*1134*/ 	.word	0x000282d0
        /*1138*/ 	.word	0x00000008
        /*113c*/ 	.word	0x00028830
        /*1140*/ 	.short	0x010a
        /*1142*/ 	.byte	0x3f
	.zero		1


	//   ....[85]....
        /*1144*/ 	.word	0x00028320
        /*1148*/ 	.word	0x00000007
        /*114c*/ 	.word	0x00028830
        /*1150*/ 	.short	0x010a
        /*1152*/ 	.byte	0x3f
	.zero		1


	//   ....[86]....
        /*1154*/ 	.word	0x00028370
        /*1158*/ 	.word	0x00000007
        /*115c*/ 	.word	0x00028850
        /*1160*/ 	.short	0x010a
        /*1162*/ 	.byte	0x3f
	.zero		1


	//   ....[87]....
        /*1164*/ 	.word	0x000283c0
        /*1168*/ 	.word	0x00000006
        /*116c*/ 	.word	0x00028830
        /*1170*/ 	.short	0x010a
        /*1172*/ 	.byte	0x3f
	.zero		1


	//   ....[88]....
        /*1174*/ 	.word	0x00028410
        /*1178*/ 	.word	0x00000007
        /*117c*/ 	.word	0x00028850
        /*1180*/ 	.short	0x010a
        /*1182*/ 	.byte	0x3f
	.zero		1


	//   ....[89]....
        /*1184*/ 	.word	0x00028460
        /*1188*/ 	.word	0x00000006
        /*118c*/ 	.word	0x00028830
        /*1190*/ 	.short	0x010a
        /*1192*/ 	.byte	0x3f
	.zero		1


	//   ....[90]....
        /*1194*/ 	.word	0x000284b0
        /*1198*/ 	.word	0x00000007
        /*119c*/ 	.word	0x00028850
        /*11a0*/ 	.short	0x010a
        /*11a2*/ 	.byte	0x3f
	.zero		1


	//   ....[91]....
        /*11a4*/ 	.word	0x00028500
        /*11a8*/ 	.word	0x00000009
        /*11ac*/ 	.word	0x00028850
        /*11b0*/ 	.short	0x010a
        /*11b2*/ 	.byte	0x3f
	.zero		1


	//   ....[92]....
        /*11b4*/ 	.word	0x00028ae0
        /*11b8*/ 	.word	0x00000006
        /*11bc*/ 	.word	0x00028820
        /*11c0*/ 	.short	0x010a
        /*11c2*/ 	.byte	0x3f
	.zero		1


	//   ....[93]....
        /*11c4*/ 	.word	0x00028b30
        /*11c8*/ 	.word	0x00000007
        /*11cc*/ 	.word	0x000288a0
        /*11d0*/ 	.short	0x010a
        /*11d2*/ 	.byte	0x3f
	.zero		1


	//   ....[94]....
        /*11d4*/ 	.word	0x00028b80
        /*11d8*/ 	.word	0x00000007
        /*11dc*/ 	.word	0x000288c0
        /*11e0*/ 	.short	0x010a
        /*11e2*/ 	.byte	0x3f
	.zero		1


	//   ....[95]....
        /*11e4*/ 	.word	0x00028bd0
        /*11e8*/ 	.word	0x00000008
        /*11ec*/ 	.word	0x000288a0
        /*11f0*/ 	.short	0x010a
        /*11f2*/ 	.byte	0x3f
	.zero		1


	//   ....[96]....
        /*11f4*/ 	.word	0x00028c20
        /*11f8*/ 	.word	0x00000008
        /*11fc*/ 	.word	0x000288c0
        /*1200*/ 	.short	0x010a
        /*1202*/ 	.byte	0x3f
	.zero		1


	//   ....[97]....
        /*1204*/ 	.word	0x00028dc0
        /*1208*/ 	.word	0x00000000
        /*120c*/ 	.word	0x00028840
        /*1210*/ 	.short	0x010a
        /*1212*/ 	.byte	0x3f
	.zero		1


	//   ....[98]....
        /*1214*/ 	.word	0x00029910
        /*1218*/ 	.word	0x00000002
        /*121c*/ 	.word	0x00028820
        /*1220*/ 	.short	0x010a
        /*1222*/ 	.byte	0x3f
	.zero		1


	//   ....[99]....
        /*1224*/ 	.word	0x00029960
        /*1228*/ 	.word	0x00000003
        /*122c*/ 	.word	0x00028840
        /*1230*/ 	.short	0x010a
        /*1232*/ 	.byte	0x3f
	.zero		1


	//   ....[100]....
        /*1234*/ 	.word	0x000299b0
        /*1238*/ 	.word	0x00000003
        /*123c*/ 	.word	0x00000060
        /*1240*/ 	.short	0x010a
        /*1242*/ 	.byte	0x3f
	.zero		1


	//   ....[101]....
        /*1244*/ 	.word	0x00029a00
        /*1248*/ 	.word	0x00000003
        /*124c*/ 	.word	0x00028840
        /*1250*/ 	.short	0x010a
        /*1252*/ 	.byte	0x3f
	.zero		1


	//   ....[102]....
        /*1254*/ 	.word	0x00029a50
        /*1258*/ 	.word	0x00000002
        /*125c*/ 	.word	0x00000060
        /*1260*/ 	.short	0x010a
        /*1262*/ 	.byte	0x3f
	.zero		1


	//   ....[103]....
        /*1264*/ 	.word	0x00029aa0
        /*1268*/ 	.word	0x00000002
        /*126c*/ 	.word	0x00028840
        /*1270*/ 	.short	0x010a
        /*1272*/ 	.byte	0x3f
	.zero		1


	//   ....[104]....
        /*1274*/ 	.word	0x00029af0
        /*1278*/ 	.word	0x00000002
        /*127c*/ 	.word	0x00000060
        /*1280*/ 	.short	0x010a
        /*1282*/ 	.byte	0x3f
	.zero		1


	//   ....[105]....
        /*1284*/ 	.word	0x00029b40
        /*1288*/ 	.word	0x00000000
        /*128c*/ 	.word	0x00028860
        /*1290*/ 	.short	0x010a
        /*1292*/ 	.byte	0x3f
	.zero		1


	//   ....[106]....
        /*1294*/ 	.word	0x0002a590
        /*1298*/ 	.word	0x00000000
        /*129c*/ 	.word	0x00028820
        /*12a0*/ 	.short	0x010a
        /*12a2*/ 	.byte	0x3f
	.zero		1


	//   ....[107]....
        /*12a4*/ 	.word	0x0002a730
        /*12a8*/ 	.word	0x00000006
        /*12ac*/ 	.word	0x00000000
        /*12b0*/ 	.short	0x010a
        /*12b2*/ 	.byte	0x3f
	.zero		1


	//   ....[108]....
        /*12b4*/ 	.word	0x0002a780
        /*12b8*/ 	.word	0x00000007
        /*12bc*/ 	.word	0x00000000
        /*12c0*/ 	.short	0x010a
        /*12c2*/ 	.byte	0x3f
	.zero		1


	//   ....[109]....
        /*12c4*/ 	.word	0x0002a7d0
        /*12c8*/ 	.word	0x00000004
        /*12cc*/ 	.word	0x00000000
        /*12d0*/ 	.short	0x010a
        /*12d2*/ 	.byte	0x3f
	.zero		1


	//----- nvinfo : EIATTR_NUM_MBARRIERS
	.align		4
.L_274:
        /*12d4*/ 	.byte	0x03, 0x38
        /*12d6*/ 	.short	0x0016


	//----- nvinfo : EIATTR_EXIT_INSTR_OFFSETS
	.align		4
        /*12d8*/ 	.byte	0x04, 0x1c
        /*12da*/ 	.short	(.L_276 - .L_275)


	//   ....[0]....
.L_275:
        /*12dc*/ 	.word	0x00026dc0


	//----- nvinfo : EIATTR_MAX_THREADS
	.align		4
.L_276:
        /*12e0*/ 	.byte	0x04, 0x05
        /*12e2*/ 	.short	(.L_278 - .L_277)
.L_277:
        /*12e4*/ 	.word	0x00000180
        /*12e8*/ 	.word	0x00000001
        /*12ec*/ 	.word	0x00000001


	//----- nvinfo : EIATTR_CRS_STACK_SIZE
	.align		4
.L_278:
        /*12f0*/ 	.byte	0x04, 0x1e
        /*12f2*/ 	.short	(.L_280 - .L_279)
.L_279:
        /*12f4*/ 	.word	0x00000000


	//----- nvinfo : EIATTR_CBANK_PARAM_SIZE
	.align		4
.L_280:
        /*12f8*/ 	.byte	0x03, 0x19
        /*12fa*/ 	.short	0x0af0


	//----- nvinfo : EIATTR_PARAM_CBANK
	.align		4
        /*12fc*/ 	.byte	0x04, 0x0a
        /*12fe*/ 	.short	(.L_282 - .L_281)
	.align		4
.L_281:
        /*1300*/ 	.word	index@(.nv.constant0._ZN7cutlass13device_kernelIN5flash11enable_sm90INS1_16FlashAttnFwdSm90INS1_25CollectiveMainloopFwdSm90ILi2EN4cute5tupleIJNS5_1CILi1EEES8_S8_EEENS6_IJNS7_ILi128EEESA_SA_EEELi128ENS_10bfloat16_tEfNS_4arch4Sm90ELb0ELb1ELb1ELb1ELb0ELb1ELb0ELb1ELb1ELb1ELb0ELb0EEENS1_21CollectiveEpilogueFwdISB_S9_SC_SE_Li256ELb1ELb1ELb0ELb0EEENS1_36VarlenDynamicPersistentTileSchedulerILi128ELi128ELi256ELi128ELb0ELb1ELb1ELb1ELb0ELb1EEEEEEEEEvNT_6ParamsE)
        /*1304*/ 	.short	0x0210
        /*1306*/ 	.short	0x0af0


	//----- nvinfo : EIATTR_SW_WAR
	.align		4
.L_282:
        /*1308*/ 	.byte	0x04, 0x36
        /*130a*/ 	.short	(.L_284 - .L_283)
.L_283:
        /*130c*/ 	.word	0x00000008
.L_284:


//--------------------- .nv.info._ZN7cutlass13device_kernelIN5flash11enable_sm90INS1_16FlashAttnFwdSm90INS1_25CollectiveMainloopFwdSm90ILi2EN4cute5tupleIJNS5_1CILi1EEES8_S8_EEENS6_IJNS7_ILi128EEESA_SA_EEELi128ENS_10bfloat16_tEfNS_4arch4Sm90ELb1ELb0ELb1ELb0ELb0ELb0ELb0ELb1ELb1ELb1ELb0ELb0EEENS1_21CollectiveEpilogueFwdISB_S9_SC_SE_Li256ELb0ELb1ELb0ELb0EEENS1_30DynamicPersistentTileSchedulerILi256ELi128ELb0ELb1ELb1EEEEEEEEEvNT_6ParamsE --------------------------
	.section	.nv.info._ZN7cutlass13device_kernelIN5flash11enable_sm90INS1_16FlashAttnFwdSm90INS1_25CollectiveMainloopFwdSm90ILi2EN4cute5tupleIJNS5_1CILi1EEES8_S8_EEENS6_IJNS7_ILi128EEESA_SA_EEELi128ENS_10bfloat16_tEfNS_4arch4Sm90ELb1ELb0ELb1ELb0ELb0ELb0ELb0ELb1ELb1ELb1ELb0ELb0EEENS1_21CollectiveEpilogueFwdISB_S9_SC_SE_Li256ELb0ELb1ELb0ELb0EEENS1_30DynamicPersistentTileSchedulerILi256ELi128ELb0ELb1ELb1EEEEEEEEEvNT_6ParamsE,"",@"SHT_CUDA_INFO"
	.sectionflags	@""
	.align	4


	//----- nvinfo : EIATTR_CUDA_API_VERSION
	.align		4
        /*0000*/ 	.byte	0x04, 0x37
        /*0002*/ 	.short	(.L_286 - .L_285)
.L_285:
        /*0004*/ 	.word	0x00000082


	//----- nvinfo : EIATTR_KPARAM_INFO
	.align		4
.L_286:
        /*0008*/ 	.byte	0x04, 0x17
        /*000a*/ 	.short	(.L_288 - .L_287)
.L_287:
        /*000c*/ 	.word	0x00000000
        /*0010*/ 	.short	0x0000
        /*0012*/ 	.short	0x0070
        /*0014*/ 	.byte	0x00, 0xf0, 0x01, 0x2a


	//----- nvinfo : EIATTR_SPARSE_MMA_MASK
	.align		4
.L_288:
        /*0018*/ 	.byte	0x03, 0x50
        /*001a*/ 	.short	0x0000


	//----- nvinfo : EIATTR_MAXREG_COUNT
	.align		4
        /*001c*/ 	.byte	0x03, 0x1b
        /*001e*/ 	.short	0x00a8


	//----- nvinfo : EIATTR_NUM_BARRIERS
	.align		4
        /*0020*/ 	.byte	0x02, 0x4c
        /*0022*/ 	.byte	0x10
	.zero		1


	//----- nvinfo : EIATTR_EXTERNS
	.align		4
        /*0024*/ 	.byte	0x04, 0x0f
        /*0026*/ 	.short	(.L_290 - .L_289)


	//   ....[0]....
	.align		4
.L_289:
        /*0028*/ 	.word	index@(__assertfail)


	//----- nvinfo : EIATTR_ANNOTATIONS
	.align		4
.L_290:
        /*002c*/ 	.byte	0x04, 0x55
        /*002e*/ 	.short	(.L_292 - .L_291)


	//   ....[0]....
.L_291:
        /* <DEDUP_REMOVED lines=25> */


	//----- nvinfo : EIATTR_MERCURY_ISA_VERSION
	.align		4
.L_292:
        /*01b0*/ 	.byte	0x03, 0x5f
        /*01b2*/ 	.short	0x0101


	//----- nvinfo : EIATTR_INT_WARP_WIDE_INSTR_OFFSETS
	.align		4
        /*01b4*/ 	.byte	0x04, 0x31
        /*01b6*/ 	.short	(.L_294 - .L_293)


	//   ....[0]....
.L_293:
        /*01b8*/ 	.word	0x00000130


	//   ....[1]....
        /*01bc*/ 	.word	0x00000170


	//   ....[2]....
        /*01c0*/ 	.word	0x000001e0


	//   ....[3]....
        /*01c4*/ 	.word	0x0000cb00


	//   ....[4]....
        /*01c8*/ 	.word	0x0000cb90


	//   ....[5]....
        /*01cc*/ 	.word	0x0000feb0


	//   ....[6]....
        /*01d0*/ 	.word	0x0000ff40


	//----- nvinfo : EIATTR_COOP_GROUP_MASK_REGIDS
	.align		4
.L_294:
        /*01d4*/ 	.byte	0x04, 0x29
        /*01d6*/ 	.short	(.L_296 - .L_295)


	//   ....[0]....
.L_295:
        /*01d8*/ 	.word	0xffffffff


	//   ....[1]....
        /*01dc*/ 	.word	0xffffffff


	//   ....[2]....
        /*01e0*/ 	.word	0xffffffff


	//   ....[3]....
        /*01e4*/ 	.word	0xffffffff


	//   ....[4]....
        /*01e8*/ 	.word	0xffffffff


	//   ....[5]....
        /*01ec*/ 	.word	0xffffffff


	//   ....[6]....
        /*01f0*/ 	.word	0xffffffff


	//   ....[7]....
        /*01f4*/ 	.word	0xffffffff


	//   ....[8]....
        /*01f8*/ 	.word	0xffffffff


	//   ....[9]....
        /*01fc*/ 	.word	0xffffffff


	//   ....[10]....
        /*0200*/ 	.word	0xffffffff


	//   ....[11]....
        /*0204*/ 	.word	0xffffffff


	//   ....[12]....
        /*0208*/ 	.word	0xffffffff


	//   ....[13]....
        /*020c*/ 	.word	0xffffffff


	//   ....[14]....
        /*0210*/ 	.word	0xffffffff


	//   ....[15]....
        /*0214*/ 	.word	0xffffffff


	//   ....[16]....
        /*0218*/ 	.word	0xffffffff


	//   ....[17]....
        /*021c*/ 	.word	0xffffffff


	//   ....[18]....
        /*0220*/ 	.word	0xffffffff


	//   ....[19]....
        /*0224*/ 	.word	0xffffffff


	//   ....[20]....
        /*0228*/ 	.word	0xffffffff


	//   ....[21]....
        /*022c*/ 	.word	0xffffffff


	//   ....[22]....
        /*0230*/ 	.word	0xffffffff


	//   ....[23]....
        /*0234*/ 	.word	0xffffffff


	//   ....[24]....
        /*0238*/ 	.word	0xffffffff


	//   ....[25]....
        /*023c*/ 	.word	0xffffffff


	//   ....[26]....
        /*0240*/ 	.word	0xffffffff


	//   ....[27]....
        /*0244*/ 	.word	0xffffffff


	//   ....[28]....
        /*0248*/ 	.word	0xffffffff


	//   ....[29]....
        /*024c*/ 	.word	0xffffffff


	//   ....[30]....
        /*0250*/ 	.word	0xffffffff


	//   ....[31]....
        /*0254*/ 	.word	0xffffffff


	//   ....[32]....
        /*0258*/ 	.word	0xffffffff


	//   ....[33]....
        /*025c*/ 	.word	0xffffffff


	//   ....[34]....
        /*0260*/ 	.word	0xffffffff


	//   ....[35]....
        /*0264*/ 	.word	0xffffffff


	//   ....[36]....
        /*0268*/ 	.word	0xffffffff


	//   ....[37]....
        /*026c*/ 	.word	0xffffffff


	//   ....[38]....
        /*0270*/ 	.word	0xffffffff


	//   ....[39]....
        /*0274*/ 	.word	0xffffffff


	//   ....[40]....
        /*0278*/ 	.word	0xffffffff


	//   ....[41]....
        /*027c*/ 	.word	0xffffffff


	//   ....[42]....
        /*0280*/ 	.word	0xffffffff


	//   ....[43]....
        /*0284*/ 	.word	0xffffffff


	//   ....[44]....
        /*0288*/ 	.word	0xffffffff


	//   ....[45]....
        /*028c*/ 	.word	0xffffffff


	//   ....[46]....
        /*0290*/ 	.word	0xffffffff


	//   ....[47]....
        /*0294*/ 	.word	0xffffffff


	//   ....[48]....
        /*0298*/ 	.word	0xffffffff


	//   ....[49]....
        /*029c*/ 	.word	0xffffffff


	//   ....[50]....
        /*02a0*/ 	.word	0xffffffff


	//   ....[51]....
        /*02a4*/ 	.word	0xffffffff


	//   ....[52]....
        /*02a8*/ 	.word	0xffffffff


	//   ....[53]....
        /*02ac*/ 	.word	0xffffffff


	//   ....[54]....
        /*02b0*/ 	.word	0xffffffff


	//   ....[55]....
        /*02b4*/ 	.word	0xffffffff


	//   ....[56]....
        /*02b8*/ 	.word	0xffffffff


	//   ....[57]....
        /*02bc*/ 	.word	0xffffffff


	//   ....[58]....
        /*02c0*/ 	.word	0xffffffff


	//   ....[59]....
        /*02c4*/ 	.word	0xffffffff


	//   ....[60]....
        /*02c8*/ 	.word	0xffffffff


	//   ....[61]....
        /*02cc*/ 	.word	0xffffffff


	//   ....[62]....
        /*02d0*/ 	.word	0xffffffff


	//   ....[63]....
        /*02d4*/ 	.word	0xffffffff


	//   ....[64]....
        /*02d8*/ 	.word	0xffffffff


	//   ....[65]....
        /*02dc*/ 	.word	0xffffffff


	//   ....[66]....
        /*02e0*/ 	.word	0xffffffff


	//   ....[67]....
        /*02e4*/ 	.word	0xffffffff


	//   ....[68]....
        /*02e8*/ 	.word	0x0500000f


	//   ....[69]....
        /*02ec*/ 	.word	0x0500000f


	//   ....[70]....
        /*02f0*/ 	.word	0x0500000f


	//   ....[71]....
        /*02f4*/ 	.word	0x0500000f


	//   ....[72]....
        /*02f8*/ 	.word	0x0500000f


	//   ....[73]....
        /*02fc*/ 	.word	0x0500000f


	//   ....[74]....
        /*0300*/ 	.word	0x0500000f


	//   ....[75]....
        /*0304*/ 	.word	0x0500000f


	//   ....[76]....
        /*0308*/ 	.word	0x0500000f


	//   ....[77]....
        /*030c*/ 	.word	0x0500000f


	//   ....[78]....
        /*0310*/ 	.word	0x0500000f


	//   ....[79]....
        /*0314*/ 	.word	0x0500000f


	//   ....[80]....
        /*0318*/ 	.word	0x0500000f


	//   ....[81]....
        /*031c*/ 	.word	0x0500000f


	//   ....[82]....
        /*0320*/ 	.word	0x0500000f


	//   ....[83]....
        /*0324*/ 	.word	0x0500000f


	//   ....[84]....
        /*0328*/ 	.word	0x0500000f


	//   ....[85]....
        /*032c*/ 	.word	0x0500000f


	//   ....[86]....
        /*0330*/ 	.word	0x0500000f


	//----- nvinfo : EIATTR_COOP_GROUP_INSTR_OFFSETS
	.align		4
.L_296:
        /*0334*/ 	.byte	0x04, 0x28
        /*0336*/ 	.short	(.L_298 - .L_297)


	//   ....[0]....
.L_297:
        /*0338*/ 	.word	0x00000070


	//   ....[1]....
        /*033c*/ 	.word	0x00000140


	//   ....[2]....
        /*0340*/ 	.word	0x00000190


	//   ....[3]....
        /*0344*/ 	.word	0x000003c0


	//   ....[4]....
        /*0348*/ 	.word	0x00000520


	//   ....[5]....
        /*034c*/ 	.word	0x00000640


	//   ....[6]....
        /*0350*/ 	.word	0x000007a0


	//   ....[7]....
        /*0354*/ 	.word	0x00001470


	//   ....[8]....
        /*0358*/ 	.word	0x00001ed0


	//   ....[9]....
        /*035c*/ 	.word	0x00002340


	//   ....[10]....
        /*0360*/ 	.word	0x00002b10


	//   ....[11]....
        /*0364*/ 	.word	0x00002be0


	//   ....[12]....
        /*0368*/ 	.word	0x000036f0


	//   ....[13]....
        /*036c*/ 	.word	0x00003750


	//   ....[14]....
        /*0370*/ 	.word	0x000050d0


	//   ....[15]....
        /*0374*/ 	.word	0x00005300


	//   ....[16]....
        /*0378*/ 	.word	0x000059f0


	//   ....[17]....
        /*037c*/ 	.word	0x00005b00


	//   ....[18]....
        /*0380*/ 	.word	0x00006380


	//   ....[19]....
        /*0384*/ 	.word	0x00006410


	//   ....[20]....
        /*0388*/ 	.word	0x000086e0


	//   ....[21]....
        /*038c*/ 	.word	0x00008710


	//   ....[22]....
        /*0390*/ 	.word	0x000089a0


	//   ....[23]....
        /*0394*/ 	.word	0x00008a50


	//   ....[24]....
        /*0398*/ 	.word	0x00009db0


	//   ....[25]....
        /*039c*/ 	.word	0x00009df0


	//   ....[26]....
        /*03a0*/ 	.word	0x00009ed0


	//   ....[27]....
        /*03a4*/ 	.word	0x00009ef0


	//   ....[28]....
        /*03a8*/ 	.word	0x0000aff0


	//   ....[29]....
        /*03ac*/ 	.word	0x0000b020


	//   ....[30]....
        /*03b0*/ 	.word	0x0000b050


	//   ....[31]....
        /*03b4*/ 	.word	0x0000b080


	//   ....[32]....
        /*03b8*/ 	.word	0x0000b5f0


	//   ....[33]....
        /*03bc*/ 	.word	0x0000b630


	//   ....[34]....
        /*03c0*/ 	.word	0x0000b6f0


	//   ....[35]....
        /*03c4*/ 	.word	0x0000b710


	//   ....[36]....
        /*03c8*/ 	.word	0x0000b7d0


	//   ....[37]....
        /*03cc*/ 	.word	0x0000b7f0


	//   ....[38]....
        /*03d0*/ 	.word	0x0000b8c0


	//   ....[39]....
        /*03d4*/ 	.word	0x0000b8e0


	//   ....[40]....
        /*03d8*/ 	.word	0x0000bf80


	//   ....[41]....
        /*03dc*/ 	.word	0x0000bfa0


	//   ....[42]....
        /*03e0*/ 	.word	0x0000c060


	//   ....[43]....
        /*03e4*/ 	.word	0x0000c080


	//   ....[44]....
        /*03e8*/ 	.word	0x0000c140


	//   ....[45]....
        /*03ec*/ 	.word	0x0000c160


	//   ....[46]....
        /*03f0*/ 	.word	0x0000c230


	//   ....[47]....
        /*03f4*/ 	.word	0x0000c250


	//   ....[48]....
        /*03f8*/ 	.word	0x0000c3b0


	//   ....[49]....
        /*03fc*/ 	.word	0x0000d100


	//   ....[50]....
        /*0400*/ 	.word	0x0000dae0


	//   ....[51]....
        /*0404*/ 	.word	0x0000daf0


	//   ....[52]....
        /*0408*/ 	.word	0x0000db60


	//   ....[53]....
        /*040c*/ 	.word	0x0000db90


	//   ....[54]....
        /*0410*/ 	.word	0x0000dc40


	//   ....[55]....
        /*0414*/ 	.word	0x0000dc50


	//   ....[56]....
        /*0418*/ 	.word	0x0000dcd0


	//   ....[57]....
        /*041c*/ 	.word	0x0000dce0


	//   ....[58]....
        /*0420*/ 	.word	0x0000dd60


	//   ....[59]....
        /*0424*/ 	.word	0x0000dd70


	//   ....[60]....
        /*0428*/ 	.word	0x0000ddf0


	//   ....[61]....
        /*042c*/ 	.word	0x0000de00


	//   ....[62]....
        /*0430*/ 	.word	0x0000de80


	//   ....[63]....
        /*0434*/ 	.word	0x0000de90


	//   ....[64]....
        /*0438*/ 	.word	0x0000dea0


	//   ....[65]....
        /*043c*/ 	.word	0x0000deb0


	//   ....[66]....
        /*0440*/ 	.word	0x000104a0


	//   ....[67]....
        /*0444*/ 	.word	0x00010690


	//   ....[68]....
        /*0448*/ 	.word	0x00010c00


	//   ....[69]....
        /*044c*/ 	.word	0x00010d80


	//   ....[70]....
        /*0450*/ 	.word	0x00010de0


	//   ....[71]....
        /*0454*/ 	.word	0x00010e70


	//   ....[72]....
        /*0458*/ 	.word	0x00010f50


	//   ....[73]....
        /*045c*/ 	.word	0x00010fb0


	//   ....[74]....
        /*0460*/ 	.word	0x000110c0


	//   ....[75]....
        /*0464*/ 	.word	0x00011120


	//   ....[76]....
        /*0468*/ 	.word	0x00011210


	//   ....[77]....
        /*046c*/ 	.word	0x00011270


	//   ....[78]....
        /*0470*/ 	.word	0x00011360


	//   ....[79]....
        /*0474*/ 	.word	0x000113c0


	//   ....[80]....
        /*0478*/ 	.word	0x000114b0


	//   ....[81]....
        /*047c*/ 	.word	0x00011510


	//   ....[82]....
        /*0480*/ 	.word	0x000115f0


	//   ....[83]....
        /*0484*/ 	.word	0x00011650


	//   ....[84]....
        /*0488*/ 	.word	0x00011720


	//   ....[85]....
        /*048c*/ 	.word	0x00011a40


	//   ....[86]....
        /*0490*/ 	.word	0x00011b60


	//----- nvinfo : EIATTR_REG_RECONFIG
	.align		4
.L_298:
        /*0494*/ 	.byte	0x01, 0x54
	.zero		2


	//----- nvinfo : EIATTR_SYSCALL_OFFSETS
	.align		4
        /*0498*/ 	.byte	0x04, 0x46
        /*049a*/ 	.short	(.L_300 - .L_299)


	//   ....[0]....
.L_299:
        /*049c*/ 	.word	0x00001650


	//   ....[1]....
        /*04a0*/ 	.word	0x0000cd00


	//   ....[2]....
        /*04a4*/ 	.word	0x0000ce50


	//   ....[3]....
        /*04a8*/ 	.word	0x0000cf40


	//   ....[4]....
        /*04ac*/ 	.word	0x0000d6b0


	//----- nvinfo : EIATTR_MBARRIER_INSTR_OFFSETS
	.align		4
.L_300:
        /*04b0*/ 	.byte	0x04, 0x39
        /*04b2*/ 	.short	(.L_302 - .L_301)


	//   ....[0]....
.L_301:
        /*04b4*/ 	.word	0x00000270
        /*04b8*/ 	.word	0x000000ff
        /*04bc*/ 	.word	0x00028800
        /*04c0*/ 	.short	0x0100
        /*04c2*/ 	.byte	0x08
	.zero		1


	//   ....[1]....
        /*04c4*/ 	.word	0x00000280
        /*04c8*/ 	.word	0x000000ff
        /*04cc*/ 	.word	0x00028820
        /*04d0*/ 	.short	0x0100
        /*04d2*/ 	.byte	0x08
	.zero		1


	//   ....[2]....
        /*04d4*/ 	.word	0x00000370
        /*04d8*/ 	.word	0x000000ff
        /*04dc*/ 	.word	0x00028830
        /*04e0*/ 	.short	0x0100
        /*04e2*/ 	.byte	0x08
	.zero		1


	//   ....[3]....
        /*04e4*/ 	.word	0x00000380
        /*04e8*/ 	.word	0x000000ff
        /*04ec*/ 	.word	0x00028840
        /*04f0*/ 	.short	0x0100
        /*04f2*/ 	.byte	0x08
	.zero		1


	//   ....[4]....
        /*04f4*/ 	.word	0x00000390
        /*04f8*/ 	.word	0x000000ff
        /*04fc*/ 	.word	0x00028838
        /*0500*/ 	.short	0x0100
        /*0502*/ 	.byte	0x08
	.zero		1


	//   ....[5]....
        /*0504*/ 	.word	0x000003a0
        /*0508*/ 	.word	0x000000ff
        /*050c*/ 	.word	0x00028848
        /*0510*/ 	.short	0x0100
        /*0512*/ 	.byte	0x08
	.zero		1


	//   ....[6]....
        /*0514*/ 	.word	0x000004d0
        /*0518*/ 	.word	0x000000ff
        /*051c*/ 	.word	0x00028850
        /*0520*/ 	.short	0x0100
        /*0522*/ 	.byte	0x08
	.zero		1


	//   ....[7]....
        /*0524*/ 	.word	0x000004e0
        /*0528*/ 	.word	0x000000ff
        /*052c*/ 	.word	0x00028860
        /*0530*/ 	.short	0x0100
        /*0532*/ 	.byte	0x08
	.zero		1


	//   ....[8]....
        /*0534*/ 	.word	0x000004f0
        /*0538*/ 	.word	0x000000ff
        /*053c*/ 	.word	0x00028858
        /*0540*/ 	.short	0x0100
        /*0542*/ 	.byte	0x08
	.zero		1


	//   ....[9]....
        /*0544*/ 	.word	0x00000500
        /*0548*/ 	.word	0x000000ff
        /*054c*/ 	.word	0x00028868
        /*0550*/ 	.short	0x0100
        /*0552*/ 	.byte	0x08
	.zero		1


	//   ....[10]....
        /*0554*/ 	.word	0x000005f0
        /*0558*/ 	.word	0x000000ff
        /*055c*/ 	.word	0x00028870
        /*0560*/ 	.short	0x0100
        /*0562*/ 	.byte	0x06
	.zero		1


	//   ....[11]....
        /*0564*/ 	.word	0x00000600
        /*0568*/ 	.word	0x000000ff
        /*056c*/ 	.word	0x00028880
        /*0570*/ 	.short	0x0100
        /*0572*/ 	.byte	0x06
	.zero		1


	//   ....[12]....
        /*0574*/ 	.word	0x00000610
        /*0578*/ 	.word	0x000000ff
        /*057c*/ 	.word	0x00028878
        /*0580*/ 	.short	0x0100
        /*0582*/ 	.byte	0x06
	.zero		1


	//   ....[13]....
        /*0584*/ 	.word	0x00000620
        /*0588*/ 	.word	0x000000ff
        /*058c*/ 	.word	0x00028888
        /*0590*/ 	.short	0x0100
        /*0592*/ 	.byte	0x06
	.zero		1


	//   ....[14]....
        /*0594*/ 	.word	0x00000750
        /*0598*/ 	.word	0x000000ff
        /*059c*/ 	.word	0x00028890
        /*05a0*/ 	.short	0x0100
        /*05a2*/ 	.byte	0x08
	.zero		1


	//   ....[15]....
        /*05a4*/ 	.word	0x00000760
        /*05a8*/ 	.word	0x000000ff
        /*05ac*/ 	.word	0x000288a0
        /*05b0*/ 	.short	0x0100
        /*05b2*/ 	.byte	0x08
	.zero		1


	//   ....[16]....
        /*05b4*/ 	.word	0x00000770
        /*05b8*/ 	.word	0x000000ff
        /*05bc*/ 	.word	0x00028898
        /*05c0*/ 	.short	0x0100
        /*05c2*/ 	.byte	0x08
	.zero		1


	//   ....[17]....
        /*05c4*/ 	.word	0x00000780
        /*05c8*/ 	.word	0x000000ff
        /*05cc*/ 	.word	0x000288a8
        /*05d0*/ 	.short	0x0100
        /*05d2*/ 	.byte	0x08
	.zero		1


	//   ....[18]....
        /*05d4*/ 	.word	0x000008b0
        /*05d8*/ 	.word	0x000000ff
        /*05dc*/ 	.word	0x000288b0
        /*05e0*/ 	.short	0x0100
        /*05e2*/ 	.byte	0x08
	.zero		1


	//   ....[19]....
        /*05e4*/ 	.word	0x000008c0
        /*05e8*/ 	.word	0x000000ff
        /*05ec*/ 	.word	0x000288c0
        /*05f0*/ 	.short	0x0100
        /*05f2*/ 	.byte	0x08
	.zero		1


	//   ....[20]....
        /*05f4*/ 	.word	0x000008d0
        /*05f8*/ 	.word	0x000000ff
        /*05fc*/ 	.word	0x000288b8
        /*0600*/ 	.short	0x0100
        /*0602*/ 	.byte	0x08
	.zero		1


	//   ....[21]....
        /*0604*/ 	.word	0x000008e0
        /*0608*/ 	.word	0x000000ff
        /*060c*/ 	.word	0x000288c8
        /*0610*/ 	.short	0x0100
        /*0612*/ 	.byte	0x08
	.zero		1


	//   ....[22]....
        /*0614*/ 	.word	0x000016d0
        /*0618*/ 	.word	0x000000ff
        /*061c*/ 	.word	0x00028800
        /*0620*/ 	.short	0x010a
        /*0622*/ 	.byte	0x29
	.zero		1


	//   ....[23]....
        /*0624*/ 	.word	0x00001750
        /*0628*/ 	.word	0x00000000
        /*062c*/ 	.word	0x00028830
        /*0630*/ 	.short	0x010a
        /*0632*/ 	.byte	0x3f
	.zero		1


	//   ....[24]....
        /*0634*/ 	.word	0x000017b0
        /*0638*/ 	.word	0x00000000
        /*063c*/ 	.word	0x00028830
        /*0640*/ 	.short	0x010a
        /*0642*/ 	.byte	0x3f
	.zero		1


	//   ....[25]....
        /*0644*/ 	.word	0x00002640
        /*0648*/ 	.word	0x00000000
        /*064c*/ 	.word	0x00000000
        /*0650*/ 	.short	0x0101
        /*0652*/ 	.byte	0x3f
	.zero		1


	//   ....[26]....
        /*0654*/ 	.word	0x00004480
        /*0658*/ 	.word	0x000000ff
        /*065c*/ 	.word	0x00028830
        /*0660*/ 	.short	0x010a
        /*0662*/ 	.byte	0x06
	.zero		1


	//   ....[27]....
        /*0664*/ 	.word	0x000044c0
        /*0668*/ 	.word	0x000000ff
        /*066c*/ 	.word	0x00028830
        /*0670*/ 	.short	0x010a
        /*0672*/ 	.byte	0x06
	.zero		1


	//   ....[28]....
        /*0674*/ 	.word	0x000047e0
        /*0678*/ 	.word	0x000000ff
        /*067c*/ 	.word	0x00028850
        /*0680*/ 	.short	0x010a
        /*0682*/ 	.byte	0x06
	.zero		1


	//   ....[29]....
        /*0684*/ 	.word	0x00004820
        /*0688*/ 	.word	0x000000ff
        /*068c*/ 	.word	0x00028850
        /*0690*/ 	.short	0x010a
        /*0692*/ 	.byte	0x06
	.zero		1


	//   ....[30]....
        /*0694*/ 	.word	0x00006700
        /*0698*/ 	.word	0x0000002d
        /*069c*/ 	.word	0x00000000
        /*06a0*/ 	.short	0x0101
        /*06a2*/ 	.byte	0x3f
	.zero		1


	//   ....[31]....
        /*06a4*/ 	.word	0x00006a10
        /*06a8*/ 	.word	0x0000002e
        /*06ac*/ 	.word	0x00000000
        /*06b0*/ 	.short	0x0101
        /*06b2*/ 	.byte	0x3f
	.zero		1


	//   ....[32]....
        /*06b4*/ 	.word	0x000075e0
        /*06b8*/ 	.word	0x000000ff
        /*06bc*/ 	.word	0x00028830
        /*06c0*/ 	.short	0x010a
        /*06c2*/ 	.byte	0x06
	.zero		1


	//   ....[33]....
        /*06c4*/ 	.word	0x00007620
        /*06c8*/ 	.word	0x000000ff
        /*06cc*/ 	.word	0x00028830
        /*06d0*/ 	.short	0x010a
        /*06d2*/ 	.byte	0x06
	.zero		1


	//   ....[34]....
        /*06d4*/ 	.word	0x00007940
        /*06d8*/ 	.word	0x000000ff
        /*06dc*/ 	.word	0x00028850
        /*06e0*/ 	.short	0x010a
        /*06e2*/ 	.byte	0x06
	.zero		1


	//   ....[35]....
        /*06e4*/ 	.word	0x00007980
        /*06e8*/ 	.word	0x000000ff
        /*06ec*/ 	.word	0x00028850
        /*06f0*/ 	.short	0x010a
        /*06f2*/ 	.byte	0x06
	.zero		1


	//   ....[36]....
        /*06f4*/ 	.word	0x00009320
        /*06f8*/ 	.word	0x0000001d
        /*06fc*/ 	.word	0x00000000
        /*0700*/ 	.short	0x0101
        /*0702*/ 	.byte	0x3f
	.zero		1


	//   ....[37]....
        /*0704*/ 	.word	0x000094d0
        /*0708*/ 	.word	0x0000001d
        /*070c*/ 	.word	0x00000000
        /*0710*/ 	.short	0x0101
        /*0712*/ 	.byte	0x3f
	.zero		1


	//   ....[38]....
        /*0714*/ 	.word	0x00009d20
        /*0718*/ 	.word	0x000000ff
        /*071c*/ 	.word	0x00028850
        /*0720*/ 	.short	0x010a
        /*0722*/ 	.byte	0x05
	.zero		1


	//   ....[39]....
        /*0724*/ 	.word	0x00009d60
        /*0728*/ 	.word	0x000000ff
        /*072c*/ 	.word	0x00028850
        /*0730*/ 	.short	0x010a
        /*0732*/ 	.byte	0x05
	.zero		1


	//   ....[40]....
        /*0734*/ 	.word	0x0000a280
        /*0738*/ 	.word	0x00000008
        /*073c*/ 	.word	0x00000000
        /*0740*/ 	.short	0x0101
        /*0742*/ 	.byte	0x3f
	.zero		1


	//   ....[41]....
        /*0744*/ 	.word	0x0000b620
        /*0748*/ 	.word	0x00000026
        /*074c*/ 	.word	0x00000000
        /*0750*/ 	.short	0x0101
        /*0752*/ 	.byte	0x3f
	.zero		1


	//   ....[42]....
        /*0754*/ 	.word	0x0000d300
        /*0758*/ 	.word	0x00000000
        /*075c*/ 	.word	0x00028840
        /*0760*/ 	.short	0x010a
        /*0762*/ 	.byte	0x3f
	.zero		1


	//   ....[43]....
        /*0764*/ 	.word	0x0000dfd0
        /*0768*/ 	.word	0x00000011
        /*076c*/ 	.word	0x00028800
        /*0770*/ 	.short	0x0107
        /*0772*/ 	.byte	0x3f
	.zero		1


	//   ....[44]....
        /*0774*/ 	.word	0x0000e0e0
        /*0778*/ 	.word	0x00000011
        /*077c*/ 	.word	0x00028800
        /*0780*/ 	.short	0x0101
        /*0782*/ 	.byte	0x3f
	.zero		1


	//   ....[45]....
        /*0784*/ 	.word	0x0000e100
        /*0788*/ 	.word	0x00000011
        /*078c*/ 	.word	0x00028820
        /*0790*/ 	.short	0x010a
        /*0792*/ 	.byte	0x3f
	.zero		1


	//   ....[46]....
        /*0794*/ 	.word	0x0000e430
        /*0798*/ 	.word	0x00000004
        /*079c*/ 	.word	0x00028840
        /*07a0*/ 	.short	0x010a
        /*07a2*/ 	.byte	0x3f
	.zero		1


	//   ....[47]....
        /*07a4*/ 	.word	0x0000e7b0
        /*07a8*/ 	.word	0x00000004
        /*07ac*/ 	.word	0x00000060
        /*07b0*/ 	.short	0x010a
        /*07b2*/ 	.byte	0x3f
	.zero		1


	//   ....[48]....
        /*07b4*/ 	.word	0x0000ee00
        /*07b8*/ 	.word	0x00000003
        /*07bc*/ 	.word	0x00028840
        /*07c0*/ 	.short	0x010a
        /*07c2*/ 	.byte	0x3f
	.zero		1


	//   ....[49]....
        /*07c4*/ 	.word	0x0000f190
        /*07c8*/ 	.word	0x00000002
        /*07cc*/ 	.word	0x00000060
        /*07d0*/ 	.short	0x010a
        /*07d2*/ 	.byte	0x3f
	.zero		1


	//   ....[50]....
        /*07d4*/ 	.word	0x0000f730
        /*07d8*/ 	.word	0x00000002
        /*07dc*/ 	.word	0x00028840
        /*07e0*/ 	.short	0x010a
        /*07e2*/ 	.byte	0x3f
	.zero		1


	//   ....[51]....
        /*07e4*/ 	.word	0x0000fac0
        /*07e8*/ 	.word	0x00000002
        /*07ec*/ 	.word	0x00000060
        /*07f0*/ 	.short	0x010a
        /*07f2*/ 	.byte	0x3f
	.zero		1


	//   ....[52]....
        /*07f4*/ 	.word	0x00010010
        /*07f8*/ 	.word	0x00000003
        /*07fc*/ 	.word	0x00028860
        /*0800*/ 	.short	0x010a
        /*0802*/ 	.byte	0x3f
	.zero		1


	//   ....[53]....
        /*0804*/ 	.word	0x00010610
        /*0808*/ 	.word	0x00000000
        /*080c*/ 	.word	0x00028820
        /*0810*/ 	.short	0x010a
        /*0812*/ 	.byte	0x3f
	.zero		1


	//   ....[54]....
        /*0814*/ 	.word	0x000107e0
        /*0818*/ 	.word	0x00000006
        /*081c*/ 	.word	0x00000000
        /*0820*/ 	.short	0x010a
        /*0822*/ 	.byte	0x3f
	.zero		1


	//   ....[55]....
        /*0824*/ 	.word	0x00010830
        /*0828*/ 	.word	0x00000003
        /*082c*/ 	.word	0x00000000
        /*0830*/ 	.short	0x010a
        /*0832*/ 	.byte	0x3f
	.zero		1


	//   ....[56]....
        /*0834*/ 	.word	0x00010890
        /*0838*/ 	.word	0x00000012
        /*083c*/ 	.word	0x00000000
        /*0840*/ 	.short	0x010a
        /*0842*/ 	.byte	0x3f
	.zero		1


	//   ....[57]....
        /*0844*/ 	.word	0x000108c0
        /*0848*/ 	.word	0x00000003
        /*084c*/ 	.word	0x00000000
        /*0850*/ 	.short	0x010a
        /*0852*/ 	.byte	0x3f
	.zero		1


	//   ....[58]....
        /*0854*/ 	.word	0x00010930
        /*0858*/ 	.word	0x00000003
        /*085c*/ 	.word	0x00028800
        /*0860*/ 	.short	0x010a
        /*0862*/ 	.byte	0x3f
	.zero		1


	//   ....[59]....
        /*0864*/ 	.word	0x00010980
        /*0868*/ 	.word	0x00000000
        /*086c*/ 	.word	0x00028830
        /*0870*/ 	.short	0x010a
        /*0872*/ 	.byte	0x3f
	.zero		1


	//   ....[60]....
        /*0874*/ 	.word	0x000109e0
        /*0878*/ 	.word	0x00000007
        /*087c*/ 	.word	0x00028830
        /*0880*/ 	.short	0x010a
        /*0882*/ 	.byte	0x3f
	.zero		1


	//   ....[61]....
        /*0884*/ 	.word	0x00010a40
        /*0888*/ 	.word	0x00000007
        /*088c*/ 	.word	0x00028850
        /*0890*/ 	.short	0x010a
        /*0892*/ 	.byte	0x3f
	.zero		1


	//   ....[62]....
        /*0894*/ 	.word	0x00010aa0
        /*0898*/ 	.word	0x00000005
        /*089c*/ 	.word	0x00028830
        /*08a0*/ 	.short	0x010a
        /*08a2*/ 	.byte	0x3f
	.zero		1


	//   ....[63]....
        /*08a4*/ 	.word	0x00010b00
        /*08a8*/ 	.word	0x00000005
        /*08ac*/ 	.word	0x00028850
        /*08b0*/ 	.short	0x010a
        /*08b2*/ 	.byte	0x3f
	.zero		1


	//   ....[64]....
        /*08b4*/ 	.word	0x00010b60
        /*08b8*/ 	.word	0x00000006
        /*08bc*/ 	.word	0x00028850
        /*08c0*/ 	.short	0x010a
        /*08c2*/ 	.byte	0x3f
	.zero		1


	//   ....[65]....
        /*08c4*/ 	.word	0x00010cb0
        /*08c8*/ 	.word	0x00000000
        /*08cc*/ 	.word	0x00028840
        /*08d0*/ 	.short	0x010a
        /*08d2*/ 	.byte	0x3f
	.zero		1


	//   ....[66]....
        /*08d4*/ 	.word	0x00011760
        /*08d8*/ 	.word	0x00000011
        /*08dc*/ 	.word	0x00028820
        /*08e0*/ 	.short	0x010a
        /*08e2*/ 	.byte	0x3f
	.zero		1


	//   ....[67]....
        /*08e4*/ 	.word	0x000117b0
        /*08e8*/ 	.word	0x00000004
        /*08ec*/ 	.word	0x00028840
        /*08f0*/ 	.short	0x010a
        /*08f2*/ 	.byte	0x3f
	.zero		1


	//   ....[68]....
        /*08f4*/ 	.word	0x00011800
        /*08f8*/ 	.word	0x00000004
        /*08fc*/ 	.word	0x00000060
        /*0900*/ 	.short	0x010a
        /*0902*/ 	.byte	0x3f
	.zero		1


	//   ....[69]....
        /*0904*/ 	.word	0x00011850
        /*0908*/ 	.word	0x00000003
        /*090c*/ 	.word	0x00028840
        /*0910*/ 	.short	0x010a
        /*0912*/ 	.byte	0x3f
	.zero		1


	//   ....[70]....
        /*0914*/ 	.word	0x000118a0
        /*0918*/ 	.word	0x00000002
        /*091c*/ 	.word	0x00000060
        /*0920*/ 	.short	0x010a
        /*0922*/ 	.byte	0x3f
	.zero		1


	//   ....[71]....
        /*0924*/ 	.word	0x000118f0
        /*0928*/ 	.word	0x00000002
        /*092c*/ 	.word	0x00028840
        /*0930*/ 	.short	0x010a
        /*0932*/ 	.byte	0x3f
	.zero		1


	//   ....[72]....
        /*0934*/ 	.word	0x00011940
        /*0938*/ 	.word	0x00000002
        /*093c*/ 	.word	0x00000060
        /*0940*/ 	.short	0x010a
        /*0942*/ 	.byte	0x3f
	.zero		1


	//   ....[73]....
        /*0944*/ 	.word	0x00011990
        /*0948*/ 	.word	0x00000003
        /*094c*/ 	.word	0x00028860
        /*0950*/ 	.short	0x010a
        /*0952*/ 	.byte	0x3f
	.zero		1


	//   ....[74]....
        /*0954*/ 	.word	0x00011a80
        /*0958*/ 	.word	0x00000000
        /*095c*/ 	.word	0x00028820
        /*0960*/ 	.short	0x010a
        /*0962*/ 	.byte	0x3f
	.zero		1


	//   ....[75]....
        /*0964*/ 	.word	0x00011c20
        /*0968*/ 	.word	0x00000006
        /*096c*/ 	.word	0x00000000
        /*0970*/ 	.short	0x010a
        /*0972*/ 	.byte	0x3f
	.zero		1


	//   ....[76]....
        /*0974*/ 	.word	0x00011c70
        /*0978*/ 	.word	0x00000003
        /*097c*/ 	.word	0x00000000
        /*0980*/ 	.short	0x010a
        /*0982*/ 	.byte	0x3f
	.zero		1


	//   ....[77]....
        /*0984*/ 	.word	0x00011cc0
        /*0988*/ 	.word	0x00000012
        /*098c*/ 	.word	0x00000000
        /*0990*/ 	.short	0x010a
        /*0992*/ 	.byte	0x3f
	.zero		1


	//----- nvinfo : EIATTR_NUM_MBARRIERS
	.align		4
.L_302:
        /*0994*/ 	.byte	0x03, 0x38
        /*0996*/ 	.short	0x0016


	//----- nvinfo : EIATTR_EXIT_INSTR_OFFSETS
	.align		4
        /*0998*/ 	.byte	0x04, 0x1c
        /*099a*/ 	.short	(.L_304 - .L_303)


	//   ....[0]....
.L_303:
        /*099c*/ 	.word	0x00000a40


	//   ....[1]....
        /*09a0*/ 	.word	0x0000c350


	//   ....[2]....
        /*09a4*/ 	.word	0x00010910


	//----- nvinfo : EIATTR_MAX_THREADS
	.align		4
.L_304:
        /*09a8*/ 	.byte	0x04, 0x05
        /*09aa*/ 	.short	(.L_306 - .L_305)
.L_305:
        /*09ac*/ 	.word	0x00000180
        /*09b0*/ 	.word	0x00000001
        /*09b4*/ 	.word	0x00000001


	//----- nvinfo : EIATTR_CRS_STACK_SIZE
	.align		4
.L_306:
        /*09b8*/ 	.byte	0x04, 0x1e
        /*09ba*/ 	.short	(.L_308 - .L_307)
.L_307:
        /*09bc*/ 	.word	0x00000000


	//----- nvinfo : EIATTR_CBANK_PARAM_SIZE
	.align		4
.L_308:
        /*09c0*/ 	.byte	0x03, 0x19
        /*09c2*/ 	.short	0x0af0


	//----- nvinfo : EIATTR_PARAM_CBANK
	.align		4
        /*09c4*/ 	.byte	0x04, 0x0a
        /*09c6*/ 	.short	(.L_310 - .L_309)
	.align		4
.L_309:
        /*09c8*/ 	.word	index@(.nv.constant0._ZN7cutlass13device_kernelIN5flash11enable_sm90INS1_16FlashAttnFwdSm90INS1_25CollectiveMainloopFwdSm90ILi2EN4cute5tupleIJNS5_1CILi1EEES8_S8_EEENS6_IJNS7_ILi128EEESA_SA_EEELi128ENS_10bfloat16_tEfNS_4arch4Sm90ELb1ELb0ELb1ELb0ELb0ELb0ELb0ELb1ELb1ELb1ELb0ELb0EEENS1_21CollectiveEpilogueFwdISB_S9_SC_SE_Li256ELb0ELb1ELb0ELb0EEENS1_30DynamicPersistentTileSchedulerILi256ELi128ELb0ELb1ELb1EEEEEEEEEvNT_6ParamsE)
        /*09cc*/ 	.short	0x0210
        /*09ce*/ 	.short	0x0af0


	//----- nvinfo : EIATTR_SW_WAR
	.align		4
.L_310:
        /*09d0*/ 	.byte	0x04, 0x36
        /*09d2*/ 	.short	(.L_312 - .L_311)
.L_311:
        /*09d4*/ 	.word	0x00000008
.L_312:


//--------------------- .nv.info._ZN7cutlass13device_kernelIN5flash11enable_sm90INS1_16FlashAttnFwdSm90INS1_25CollectiveMainloopFwdSm90ILi2EN4cute5tupleIJNS5_1CILi1EEES8_S8_EEENS6_IJNS7_ILi128EEESA_SA_EEELi128ENS_10bfloat16_tEfNS_4arch4Sm90ELb1ELb0ELb1ELb1ELb0ELb0ELb0ELb1ELb1ELb1ELb0ELb0EEENS1_21CollectiveEpilogueFwdISB_S9_SC_SE_Li256ELb1ELb1ELb0ELb0EEENS1_36VarlenDynamicPersistentTileSchedulerILi128ELi128ELi256ELi128ELb0ELb1ELb1ELb1ELb1ELb1EEEEEEEEEvNT_6ParamsE --------------------------
	.section	.nv.info._ZN7cutlass13device_kernelIN5flash11enable_sm90INS1_16FlashAttnFwdSm90INS1_25CollectiveMainloopFwdSm90ILi2EN4cute5tupleIJNS5_1CILi1EEES8_S8_EEENS6_IJNS7_ILi128EEESA_SA_EEELi128ENS_10bfloat16_tEfNS_4arch4Sm90ELb1ELb0ELb1ELb1ELb0ELb0ELb0ELb1ELb1ELb1ELb0ELb0EEENS1_21CollectiveEpilogueFwdISB_S9_SC_SE_Li256ELb1ELb1ELb0ELb0EEENS1_36VarlenDynamicPersistentTileSchedulerILi128ELi128ELi256ELi128ELb0ELb1ELb1ELb1ELb1ELb1EEEEEEEEEvNT_6ParamsE,"",@"SHT_CUDA_INFO"
	.sectionflags	@""
	.align	4


	//----- nvinfo : EIATTR_CUDA_API_VERSION
	.align		4
        /*0000*/ 	.byte	0x04, 0x37
        /*0002*/ 	.short	(.L_314 - .L_313)
.L_313:
        /*0004*/ 	.word	0x00000082


	//----- nvinfo : EIATTR_KPARAM_INFO
	.align		4
.L_314:
        /*0008*/ 	.byte	0x04, 0x17
        /*000a*/ 	.short	(.L_316 - .L_315)
.L_315:
        /*000c*/ 	.word	0x00000000
        /*0010*/ 	.short	0x0000
        /*0012*/ 	.short	0x0070
        /*0014*/ 	.byte	0x00, 0xf0, 0x01, 0x2a


	//----- nvinfo : EIATTR_SPARSE_MMA_MASK
	.align		4
.L_316:
        /*0018*/ 	.byte	0x03, 0x50
        /*001a*/ 	.short	0x0000


	//----- nvinfo : EIATTR_MAXREG_COUNT
	.align		4
        /*001c*/ 	.byte	0x03, 0x1b
        /*001e*/ 	.short	0x00a8


	//----- nvinfo : EIATTR_NUM_BARRIERS
	.align		4
        /*0020*/ 	.byte	0x02, 0x4c
        /*0022*/ 	.byte	0x10
	.zero		1


	//----- nvinfo : EIATTR_EXTERNS
	.align		4
        /*0024*/ 	.byte	0x04, 0x0f
        /*0026*/ 	.short	(.L_318 - .L_317)


	//   ....[0]....
	.align		4
.L_317:
        /*0028*/ 	.word	index@(__assertfail)


	//----- nvinfo : EIATTR_ANNOTATIONS
	.align		4
.L_318:
        /*002c*/ 	.byte	0x04, 0x55
        /*002e*/ 	.short	(.L_320 - .L_319)


	//   ....[0]....
.L_319:
        /* <DEDUP_REMOVED lines=74> */


	//----- nvinfo : EIATTR_MERCURY_ISA_VERSION
	.align		4
.L_320:
        /*04b8*/ 	.byte	0x03, 0x5f
        /*04ba*/ 	.short	0x0101


	//----- nvinfo : EIATTR_UNUSED_LOAD_BYTE_OFFSET
	.align		4
        /*04bc*/ 	.byte	0x04, 0x44
        /*04be*/ 	.short	(.L_322 - .L_321)


	//   ....[0]....
.L_321:
        /*04c0*/ 	.word	0x00000a30
        /*04c4*/ 	.word	0x0000fff0


	//   ....[1]....
        /*04c8*/ 	.word	0x0000a6a0
        /*04cc*/ 	.word	0x0000fff0


	//----- nvinfo : EIATTR_INT_WARP_WIDE_INSTR_OFFSETS
	.align		4
.L_322:
        /*04d0*/ 	.byte	0x04, 0x31
        /*04d2*/ 	.short	(.L_324 - .L_323)


	//   ....[0]....
.L_323:
        /*04d4*/ 	.word	0x00000120


	//   ....[1]....
        /*04d8*/ 	.word	0x000001c0


	//   ....[2]....
        /*04dc*/ 	.word	0x00000230


	//   ....[3]....
        /*04e0*/ 	.word	0x0000d950


	//   ....[4]....
        /*04e4*/ 	.word	0x0000d9e0


	//   ....[5]....
        /*04e8*/ 	.word	0x00011220


	//   ....[6]....
        /*04ec*/ 	.word	0x00011280


	//----- nvinfo : EIATTR_COOP_GROUP_MASK_REGIDS
	.align		4
.L_324:
        /*04f0*/ 	.byte	0x04, 0x29
        /*04f2*/ 	.short	(.L_326 - .L_325)


	//   ....[0]....
.L_325:
        /*04f4*/ 	.word	0xffffffff


	//   ....[1]....
        /*04f8*/ 	.word	0xffffffff


	//   ....[2]....
        /*04fc*/ 	.word	0xffffffff


	//   ....[3]....
        /*0500*/ 	.word	0xffffffff


	//   ....[4]....
        /*0504*/ 	.word	0xffffffff


	//   ....[5]....
        /*0508*/ 	.word	0xffffffff


	//   ....[6]....
        /*050c*/ 	.word	0xffffffff


	//   ....[7]....
        /*0510*/ 	.word	0xffffffff


	//   ....[8]....
        /*0514*/ 	.word	0xffffffff


	//   ....[9]....
        /*0518*/ 	.word	0xffffffff


	//   ....[10]....
        /*051c*/ 	.word	0xffffffff


	//   ....[11]....
        /*0520*/ 	.word	0xffffffff


	//   ....[12]....
        /*0524*/ 	.word	0xffffffff


	//   ....[13]....
        /*0528*/ 	.word	0xffffffff


	//   ....[14]....
        /*052c*/ 	.word	0xffffffff


	//   ....[15]....
        /*0530*/ 	.word	0xffffffff


	//   ....[16]....
        /*0534*/ 	.word	0xffffffff


	//   ....[17]....
        /*0538*/ 	.word	0xffffffff


	//   ....[18]....
        /*053c*/ 	.word	0xffffffff


	//   ....[19]....
        /*0540*/ 	.word	0xffffffff


	//   ....[20]....
        /*0544*/ 	.word	0xffffffff


	//   ....[21]....
        /*0548*/ 	.word	0xffffffff


	//   ....[22]....
        /*054c*/ 	.word	0xffffffff


	//   ....[23]....
        /*0550*/ 	.word	0xffffffff


	//   ....[24]....
        /*0554*/ 	.word	0xffffffff


	//   ....[25]....
        /*0558*/ 	.word	0xffffffff


	//   ....[26]....
        /*055c*/ 	.word	0xffffffff


	//   ....[27]....
        /*0560*/ 	.word	0xffffffff


	//   ....[28]....
        /*0564*/ 	.word	0xffffffff


	//   ....[29]....
        /*0568*/ 	.word	0xffffffff


	//   ....[30]....
        /*056c*/ 	.word	0xffffffff


	//   ....[31]....
        /*0570*/ 	.word	0xffffffff


	//   ....[32]....
        /*0574*/ 	.word	0xffffffff


	//   ....[33]....
        /*0578*/ 	.word	0xffffffff


	//   ....[34]....
        /*057c*/ 	.word	0xffffffff


	//   ....[35]....
        /*0580*/ 	.word	0xffffffff


	//   ....[36]....
        /*0584*/ 	.word	0xffffffff


	//   ....[37]....
        /*0588*/ 	.word	0xffffffff


	//   ....[38]....
        /*058c*/ 	.word	0xffffffff


	//   ....[39]....
        /*0590*/ 	.word	0xffffffff


	//   ....[40]....
        /*0594*/ 	.word	0xffffffff


	//   ....[41]....
        /*0598*/ 	.word	0xffffffff


	//   ....[42]....
        /*059c*/ 	.word	0xffffffff


	//   ....[43]....
        /*05a0*/ 	.word	0xffffffff


	//   ....[44]....
        /*05a4*/ 	.word	0xffffffff


	//   ....[45]....
        /*05a8*/ 	.word	0xffffffff


	//   ....[46]....
        /*05ac*/ 	.word	0xffffffff


	//   ....[47]....
        /*05b0*/ 	.word	0xffffffff


	//   ....[48]....
        /*05b4*/ 	.word	0xffffffff


	//   ....[49]....
        /*05b8*/ 	.word	0xffffffff


	//   ....[50]....
        /*05bc*/ 	.word	0xffffffff


	//   ....[51]....
        /*05c0*/ 	.word	0xffffffff


	//   ....[52]....
        /*05c4*/ 	.word	0xffffffff


	//   ....[53]....
        /*05c8*/ 	.word	0xffffffff


	//   ....[54]....
        /*05cc*/ 	.word	0xffffffff


	//   ....[55]....
        /*05d0*/ 	.word	0xffffffff


	//   ....[56]....
        /*05d4*/ 	.word	0xffffffff


	//   ....[57]....
        /*05d8*/ 	.word	0xffffffff


	//   ....[58]....
        /*05dc*/ 	.word	0xffffffff


	//   ....[59]....
        /*05e0*/ 	.word	0xffffffff


	//   ....[60]....
        /*05e4*/ 	.word	0xffffffff


	//   ....[61]....
        /*05e8*/ 	.word	0xffffffff


	//   ....[62]....
        /*05ec*/ 	.word	0xffffffff


	//   ....[63]....
        /*05f0*/ 	.word	0xffffffff


	//   ....[64]....
        /*05f4*/ 	.word	0xffffffff


	//   ....[65]....
        /*05f8*/ 	.word	0xffffffff


	//   ....[66]....
        /*05fc*/ 	.word	0xffffffff


	//   ....[67]....
        /*0600*/ 	.word	0xffffffff


	//   ....[68]....
        /*0604*/ 	.word	0xffffffff


	//   ....[69]....
        /*0608*/ 	.word	0xffffffff


	//   ....[70]....
        /*060c*/ 	.word	0xffffffff


	//   ....[71]....
        /*0610*/ 	.word	0xffffffff


	//   ....[72]....
        /*0614*/ 	.word	0xffffffff


	//   ....[73]....
        /*0618*/ 	.word	0xffffffff


	//   ....[74]....
        /*061c*/ 	.word	0xffffffff


	//   ....[75]....
        /*0620*/ 	.word	0xffffffff


	//   ....[76]....
        /*0624*/ 	.word	0xffffffff


	//   ....[77]....
        /*0628*/ 	.word	0xffffffff


	//   ....[78]....
        /*062c*/ 	.word	0xffffffff


	//   ....[79]....
        /*0630*/ 	.word	0xffffffff


	//   ....[80]....
        /*0634*/ 	.word	0xffffffff


	//   ....[81]....
        /*0638*/ 	.word	0xffffffff


	//   ....[82]....
        /*063c*/ 	.word	0xffffffff


	//   ....[83]....
        /*0640*/ 	.word	0xffffffff


	//   ....[84]....
        /*0644*/ 	.word	0xffffffff


	//   ....[85]....
        /*0648*/ 	.word	0xffffffff


	//   ....[86]....
        /*064c*/ 	.word	0xffffffff


	//   ....[87]....
        /*0650*/ 	.word	0xffffffff


	//   ....[88]....
        /*0654*/ 	.word	0xffffffff


	//   ....[89]....
        /*0658*/ 	.word	0xffffffff


	//   ....[90]....
        /*065c*/ 	.word	0xffffffff


	//   ....[91]....
        /*0660*/ 	.word	0xffffffff


	//   ....[92]....
        /*0664*/ 	.word	0xffffffff


	//   ....[93]....
        /*0668*/ 	.word	0xffffffff


	//   ....[94]....
        /*066c*/ 	.word	0xffffffff


	//   ....[95]....
        /*0670*/ 	.word	0xffffffff


	//   ....[96]....
        /*0674*/ 	.word	0xffffffff


	//   ....[97]....
        /*0678*/ 	.word	0xffffffff


	//   ....[98]....
        /*067c*/ 	.word	0xffffffff


	//   ....[99]....
        /*0680*/ 	.word	0x0500000f


	//   ....[100]....
        /*0684*/ 	.word	0x0500000f


	//   ....[101]....
        /*0688*/ 	.word	0x0500000f


	//   ....[102]....
        /*068c*/ 	.word	0x0500000f


	//   ....[103]....
        /*0690*/ 	.word	0x0500000f


	//   ....[104]....
        /*0694*/ 	.word	0x0500000f


	//   ....[105]....
        /*0698*/ 	.word	0x0500000f


	//   ....[106]....
        /*069c*/ 	.word	0x0500000f


	//   ....[107]....
        /*06a0*/ 	.word	0x0500000f


	//   ....[108]....
        /*06a4*/ 	.word	0x0500000f


	//   ....[109]....
        /*06a8*/ 	.word	0x0500000f


	//   ....[110]....
        /*06ac*/ 	.word	0x0500000f


	//   ....[111]....
        /*06b0*/ 	.word	0x0500000f


	//   ....[112]....
        /*06b4*/ 	.word	0x0500000f


	//   ....[113]....
        /*06b8*/ 	.word	0x0500000f


	//   ....[114]....
        /*06bc*/ 	.word	0x0500000f


	//   ....[115]....
        /*06c0*/ 	.word	0x0500000f


	//   ....[116]....
        /*06c4*/ 	.word	0x0500000f


	//   ....[117]....
        /*06c8*/ 	.word	0x0500000f


	//   ....[118]....
        /*06cc*/ 	.word	0x0500000f


	//   ....[119]....
        /*06d0*/ 	.word	0x0500000f


	//   ....[120]....
        /*06d4*/ 	.word	0x0500000f


	//   ....[121]....
        /*06d8*/ 	.word	0x0500000f


	//   ....[122]....
        /*06dc*/ 	.word	0x0500000f


	//   ....[123]....
        /*06e0*/ 	.word	0x0500000f


	//   ....[124]....
        /*06e4*/ 	.word	0x0500000f


	//   ....[125]....
        /*06e8*/ 	.word	0x0500000f


	//   ....[126]....
        /*06ec*/ 	.word	0x0500000f


	//   ....[127]....
        /*06f0*/ 	.word	0x0500000f


	//   ....[128]....
        /*06f4*/ 	.word	0x0500000f


	//   ....[129]....
        /*06f8*/ 	.word	0x0500000f


	//   ....[130]....
        /*06fc*/ 	.word	0x0500000f


	//   ....[131]....
        /*0700*/ 	.word	0x0500000f


	//   ....[132]....
        /*0704*/ 	.word	0x0500000f


	//   ....[133]....
        /*0708*/ 	.word	0x0500000f


	//----- nvinfo : EIATTR_COOP_GROUP_INSTR_OFFSETS
	.align		4
.L_326:
        /*070c*/ 	.byte	0x04, 0x28
        /*070e*/ 	.short	(.L_328 - .L_327)


	//   ....[0]....
.L_327:
        /*0710*/ 	.word	0x00000060


	//   ....[1]....
        /*0714*/ 	.word	0x00000130


	//   ....[2]....
        /*0718*/ 	.word	0x000001e0


	//   ....[3]....
        /*071c*/ 	.word	0x000003a0


	//   ....[4]....
        /*0720*/ 	.word	0x00000500


	//   ....[5]....
        /*0724*/ 	.word	0x00000620


	//   ....[6]....
        /*0728*/ 	.word	0x00000780


	//   ....[7]....
        /*072c*/ 	.word	0x000014f0


	//   ....[8]....
        /*0730*/ 	.word	0x00002060


	//   ....[9]....
        /*0734*/ 	.word	0x000021a0


	//   ....[10]....
        /*0738*/ 	.word	0x00002b00


	//   ....[11]....
        /*073c*/ 	.word	0x00002b70


	//   ....[12]....
        /*0740*/ 	.word	0x000035f0


	//   ....[13]....
        /*0744*/ 	.word	0x00003660


	//   ....[14]....
        /*0748*/ 	.word	0x00004fa0


	//   ....[15]....
        /*074c*/ 	.word	0x000051d0


	//   ....[16]....
        /*0750*/ 	.word	0x000059f0


	//   ....[17]....
        /*0754*/ 	.word	0x00005af0


	//   ....[18]....
        /*0758*/ 	.word	0x00006380


	//   ....[19]....
        /*075c*/ 	.word	0x000063d0


	//   ....[20]....
        /*0760*/ 	.word	0x00008700


	//   ....[21]....
        /*0764*/ 	.word	0x00008740


	//   ....[22]....
        /*0768*/ 	.word	0x000089a0


	//   ....[23]....
        /*076c*/ 	.word	0x00008a40


	//   ....[24]....
        /*0770*/ 	.word	0x00009d70


	//   ....[25]....
        /*0774*/ 	.word	0x00009da0


	//   ....[26]....
        /*0778*/ 	.word	0x00009e90


	//   ....[27]....
        /*077c*/ 	.word	0x00009eb0


	//   ....[28]....
        /*0780*/ 	.word	0x0000b100


	//   ....[29]....
        /*0784*/ 	.word	0x0000b140


	//   ....[30]....
        /*0788*/ 	.word	0x0000b180


	//   ....[31]....
        /*078c*/ 	.word	0x0000b1c0


	//   ....[32]....
        /*0790*/ 	.word	0x0000b720


	//   ....[33]....
        /*0794*/ 	.word	0x0000b760


	//   ....[34]....
        /*0798*/ 	.word	0x0000b820


	//   ....[35]....
        /*079c*/ 	.word	0x0000b840


	//   ....[36]....
        /*07a0*/ 	.word	0x0000b900


	//   ....[37]....
        /*07a4*/ 	.word	0x0000b920


	//   ....[38]....
        /*07a8*/ 	.word	0x0000b9f0


	//   ....[39]....
        /*07ac*/ 	.word	0x0000ba10


	//   ....[40]....
        /*07b0*/ 	.word	0x0000c210


	//   ....[41]....
        /*07b4*/ 	.word	0x0000c230


	//   ....[42]....
        /*07b8*/ 	.word	0x0000c2f0


	//   ....[43]....
        /*07bc*/ 	.word	0x0000c310


	//   ....[44]....
        /*07c0*/ 	.word	0x0000c3d0


	//   ....[45]....
        /*07c4*/ 	.word	0x0000c3f0


	//   ....[46]....
        /*07c8*/ 	.word	0x0000c4c0


	//   ....[47]....
        /*07cc*/ 	.word	0x0000c4e0


	//   ....[48]....
        /*07d0*/ 	.word	0x0000c620


	//   ....[49]....
        /*07d4*/ 	.word	0x0000c7f0


	//   ....[50]....
        /*07d8*/ 	.word	0x0000c820


	//   ....[51]....
        /*07dc*/ 	.word	0x0000c850


	//   ....[52]....
        /*07e0*/ 	.word	0x0000c880


	//   ....[53]....
        /*07e4*/ 	.word	0x0000c8b0


	//   ....[54]....
        /*07e8*/ 	.word	0x0000c8e0


	//   ....[55]....
        /*07ec*/ 	.word	0x0000ca50


	//   ....[56]....
        /*07f0*/ 	.word	0x0000ca80


	//   ....[57]....
        /*07f4*/ 	.word	0x0000cab0


	//   ....[58]....
        /*07f8*/ 	.word	0x0000cae0


	//   ....[59]....
        /*07fc*/ 	.word	0x0000cb10


	//   ....[60]....
        /*0800*/ 	.word	0x0000cb40


	//   ....[61]....
        /*0804*/ 	.word	0x0000cbe0


	//   ....[62]....
        /*0808*/ 	.word	0x0000cc40


	//   ....[63]....
        /*080c*/ 	.word	0x0000ccd0


	//   ....[64]....
        /*0810*/ 	.word	0x0000df50


	//   ....[65]....
        /*0814*/ 	.word	0x0000eb30


	//   ....[66]....
        /*0818*/ 	.word	0x0000eb40


	//   ....[67]....
        /*081c*/ 	.word	0x0000eb50


	//   ....[68]....
        /*0820*/ 	.word	0x0000ebc0


	//   ....[69]....
        /*0824*/ 	.word	0x0000ecc0


	//   ....[70]....
        /*0828*/ 	.word	0x0000ece0


	//   ....[71]....
        /*082c*/ 	.word	0x0000ed70


	//   ....[72]....
        /*0830*/ 	.word	0x0000ed90


	//   ....[73]....
        /*0834*/ 	.word	0x0000ee20


	//   ....[74]....
        /*0838*/ 	.word	0x0000ee40


	//   ....[75]....
        /*083c*/ 	.word	0x0000eed0


	//   ....[76]....
        /*0840*/ 	.word	0x0000eef0


	//   ....[77]....
        /*0844*/ 	.word	0x0000ef80


	//   ....[78]....
        /*0848*/ 	.word	0x0000efa0


	//   ....[79]....
        /*084c*/ 	.word	0x0000efb0


	//   ....[80]....
        /*0850*/ 	.word	0x0000efc0


	//   ....[81]....
        /*0854*/ 	.word	0x00011940


	//   ....[82]....
        /*0858*/ 	.word	0x000119a0


	//   ....[83]....
        /*085c*/ 	.word	0x000119d0


	//   ....[84]....
        /*0860*/ 	.word	0x000119e0


	//   ....[85]....
        /*0864*/ 	.word	0x00011a10


	//   ....[86]....
        /*0868*/ 	.word	0x00011a40


	//   ....[87]....
        /*086c*/ 	.word	0x00011a70


	//   ....[88]....
        /*0870*/ 	.word	0x00011aa0


	//   ....[89]....
        /*0874*/ 	.word	0x00011c20


	//   ....[90]....
        /*0878*/ 	.word	0x00011c50


	//   ....[91]....
        /*087c*/ 	.word	0x00011c80


	//   ....[92]....
        /*0880*/ 	.word	0x00011cb0


	//   ....[93]....
        /*0884*/ 	.word	0x00011ce0


	//   ....[94]....
        /*0888*/ 	.word	0x00011d10


	//   ....[95]....
        /*088c*/ 	.word	0x00011dd0


	//   ....[96]....
        /*0890*/ 	.word	0x00011df0


	//   ....[97]....
        /*0894*/ 	.word	0x00011e60


	//   ....[98]....
        /*0898*/ 	.word	0x00012520


	//   ....[99]....
        /*089c*/ 	.word	0x00012af0


	//   ....[100]....
        /*08a0*/ 	.word	0x00012c70


	//   ....[101]....
        /*08a4*/ 	.word	0x00012cd0


	//   ....[102]....
        /*08a8*/ 	.word	0x00012d60


	//   ....[103]....
        /*08ac*/ 	.word	0x00012e00


	//   ....[104]....
        /*08b0*/ 	.word	0x00012ed0


	//   ....[105]....
        /*08b4*/ 	.word	0x00012ff0


	//   ....[106]....
        /*08b8*/ 	.word	0x00013050


	//   ....[107]....
        /*08bc*/ 	.word	0x00013160


	//   ....[108]....
        /*08c0*/ 	.word	0x000131c0


	//   ....[109]....
        /*08c4*/ 	.word	0x000132d0


	//   ....[110]....
        /*08c8*/ 	.word	0x00013330


	//   ....[111]....
        /*08cc*/ 	.word	0x00013440


	//   ....[112]....
        /*08d0*/ 	.word	0x000134a0


	//   ....[113]....
        /*08d4*/ 	.word	0x000135a0


	//   ....[114]....
        /*08d8*/ 	.word	0x00013600


	//   ....[115]....
        /*08dc*/ 	.word	0x000136a0


	//   ....[116]....
        /*08e0*/ 	.word	0x00013a20


	//   ....[117]....
        /*08e4*/ 	.word	0x00013ac0


	//   ....[118]....
        /*08e8*/ 	.word	0x00013be0


	//   ....[119]....
        /*08ec*/ 	.word	0x00013c50


	//   ....[120]....
        /*08f0*/ 	.word	0x00013cc0


	//   ....[121]....
        /*08f4*/ 	.word	0x00013d30


	//   ....[122]....
        /*08f8*/ 	.word	0x00013da0


	//   ....[123]....
        /*08fc*/ 	.word	0x00013e20


	//   ....[124]....
        /*0900*/ 	.word	0x00013eb0


	//   ....[125]....
        /*0904*/ 	.word	0x00013f50


	//   ....[126]....
        /*0908*/ 	.word	0x00013fc0


	//   ....[127]....
        /*090c*/ 	.word	0x00014030


	//   ....[128]....
        /*0910*/ 	.word	0x000140a0


	//   ....[129]....
        /*0914*/ 	.word	0x00014120


	//   ....[130]....
        /*0918*/ 	.word	0x00014190


	//   ....[131]....
        /*091c*/ 	.word	0x00014230


	//   ....[132]....
        /*0920*/ 	.word	0x000142c0


	//   ....[133]....
        /*0924*/ 	.word	0x000143f0


	//----- nvinfo : EIATTR_REG_RECONFIG
	.align		4
.L_328:
        /*0928*/ 	.byte	0x01, 0x54
	.zero		2


	//----- nvinfo : EIATTR_SYSCALL_OFFSETS
	.align		4
        /*092c*/ 	.byte	0x04, 0x46
        /*092e*/ 	.short	(.L_330 - .L_329)


	//   ....[0]....
.L_329:
        /*0930*/ 	.word	0x000016d0


	//   ....[1]....
        /*0934*/ 	.word	0x0000db50


	//   ....[2]....
        /*0938*/ 	.word	0x0000dcb0


	//   ....[3]....
        /*093c*/ 	.word	0x0000ddb0


	//   ....[4]....
        /*0940*/ 	.word	0x0000e730


	//----- nvinfo : EIATTR_MBARRIER_INSTR_OFFSETS
	.align		4
.L_330:
        /*0944*/ 	.byte	0x04, 0x39
        /*0946*/ 	.short	(.L_332 - .L_331)


	//   ....[0]....
.L_331:
        /*0948*/ 	.word	0x00000250
        /*094c*/ 	.word	0x000000ff
        /*0950*/ 	.word	0x00028800
        /*0954*/ 	.short	0x0100
        /*0956*/ 	.byte	0x08
	.zero		1


	//   ....[1]....
        /*0958*/ 	.word	0x00000260
        /*095c*/ 	.word	0x000000ff
        /*0960*/ 	.word	0x00028820
        /*0964*/ 	.short	0x0100
        /*0966*/ 	.byte	0x08
	.zero		1


	//   ....[2]....
        /*0968*/ 	.word	0x00000350
        /*096c*/ 	.word	0x000000ff
        /*0970*/ 	.word	0x00028830
        /*0974*/ 	.short	0x0100
        /*0976*/ 	.byte	0x08
	.zero		1


	//   ....[3]....
        /*0978*/ 	.word	0x00000360
        /*097c*/ 	.word	0x000000ff
        /*0980*/ 	.word	0x00028840
        /*0984*/ 	.short	0x0100
        /*0986*/ 	.byte	0x08
	.zero		1


	//   ....[4]....
        /*0988*/ 	.word	0x00000370
        /*098c*/ 	.word	0x000000ff
        /*0990*/ 	.word	0x00028838
        /*0994*/ 	.short	0x0100
        /*0996*/ 	.byte	0x08
	.zero		1


	//   ....[5]....
        /*0998*/ 	.word	0x00000380
        /*099c*/ 	.word	0x000000ff
        /*09a0*/ 	.word	0x00028848
        /*09a4*/ 	.short	0x0100
        /*09a6*/ 	.byte	0x08
	.zero		1


	//   ....[6]....
        /*09a8*/ 	.word	0x000004b0
        /*09ac*/ 	.word	0x000000ff
        /*09b0*/ 	.word	0x00028850
        /*09b4*/ 	.short	0x0100
        /*09b6*/ 	.byte	0x08
	.zero		1


	//   ....[7]....
        /*09b8*/ 	.word	0x000004c0
        /*09bc*/ 	.word	0x000000ff
        /*09c0*/ 	.word	0x00028860
        /*09c4*/ 	.short	0x0100
        /*09c6*/ 	.byte	0x08
	.zero		1


	//   ....[8]....
        /*09c8*/ 	.word	0x000004d0
        /*09cc*/ 	.word	0x000000ff
        /*09d0*/ 	.word	0x00028858
        /*09d4*/ 	.short	0x0100
        /*09d6*/ 	.byte	0x08
	.zero		1


	//   ....[9]....
        /*09d8*/ 	.word	0x000004e0
        /*09dc*/ 	.word	0x000000ff
        /*09e0*/ 	.word	0x00028868
        /*09e4*/ 	.short	0x0100
        /*09e6*/ 	.byte	0x08
	.zero		1


	//   ....[10]....
        /*09e8*/ 	.word	0x000005d0
        /*09ec*/ 	.word	0x000000ff
        /*09f0*/ 	.word	0x00028870
        /*09f4*/ 	.short	0x0100
        /*09f6*/ 	.byte	0x06
	.zero		1


	//   ....[11]....
        /*09f8*/ 	.word	0x000005e0
        /*09fc*/ 	.word	0x000000ff
        /*0a00*/ 	.word	0x00028880
        /*0a04*/ 	.short	0x0100
        /*0a06*/ 	.byte	0x06
	.zero		1


	//   ....[12]....
        /*0a08*/ 	.word	0x000005f0
        /*0a0c*/ 	.word	0x000000ff
        /*0a10*/ 	.word	0x00028878
        /*0a14*/ 	.short	0x0100
        /*0a16*/ 	.byte	0x06
	.zero		1


	//   ....[13]....
        /*0a18*/ 	.word	0x00000600
        /*0a1c*/ 	.word	0x000000ff
        /*0a20*/ 	.word	0x00028888
        /*0a24*/ 	.short	0x0100
        /*0a26*/ 	.byte	0x06
	.zero		1


	//   ....[14]....
        /*0a28*/ 	.word	0x00000730
        /*0a2c*/ 	.word	0x000000ff
        /*0a30*/ 	.word	0x00028890
        /*0a34*/ 	.short	0x0100
        /*0a36*/ 	.byte	0x08
	.zero		1


	//   ....[15]....
        /*0a38*/ 	.word	0x00000740
        /*0a3c*/ 	.word	0x000000ff
        /*0a40*/ 	.word	0x000288a0
        /*0a44*/ 	.short	0x0100
        /*0a46*/ 	.byte	0x08
	.zero		1


	//   ....[16]....
        /*0a48*/ 	.word	0x00000750
        /*0a4c*/ 	.word	0x000000ff
        /*0a50*/ 	.word	0x00028898
        /*0a54*/ 	.short	0x0100
        /*0a56*/ 	.byte	0x08
	.zero		1


	//   ....[17]....
        /*0a58*/ 	.word	0x00000760
        /*0a5c*/ 	.word	0x000000ff
        /*0a60*/ 	.word	0x000288a8
        /*0a64*/ 	.short	0x0100
        /*0a66*/ 	.byte	0x08
	.zero		1


	//   ....[18]....
        /*0a68*/ 	.word	0x00000890
        /*0a6c*/ 	.word	0x000000ff
        /*0a70*/ 	.word	0x000288b0
        /*0a74*/ 	.short	0x0100
        /*0a76*/ 	.byte	0x08
	.zero		1


	//   ....[19]....
        /*0a78*/ 	.word	0x000008a0
        /*0a7c*/ 	.word	0x000000ff
        /*0a80*/ 	.word	0x000288c0
        /*0a84*/ 	.short	0x0100
        /*0a86*/ 	.byte	0x08
	.zero		1


	//   ....[20]....
        /*0a88*/ 	.word	0x000008b0
        /*0a8c*/ 	.word	0x000000ff
        /*0a90*/ 	.word	0x000288b8
        /*0a94*/ 	.short	0x0100
        /*0a96*/ 	.byte	0x08
	.zero		1


	//   ....[21]....
        /*0a98*/ 	.word	0x000008c0
        /*0a9c*/ 	.word	0x000000ff
        /*0aa0*/ 	.word	0x000288c8
        /*0aa4*/ 	.short	0x0100
        /*0aa6*/ 	.byte	0x08
	.zero		1


	//   ....[22]....
        /*0aa8*/ 	.word	0x00001730
        /*0aac*/ 	.word	0x000000ff
        /*0ab0*/ 	.word	0x00028800
        /*0ab4*/ 	.short	0x010a
        /*0ab6*/ 	.byte	0x26
	.zero		1


	//   ....[23]....
        /*0ab8*/ 	.word	0x000017b0
        /*0abc*/ 	.word	0x00000000
        /*0ac0*/ 	.word	0x00028830
        /*0ac4*/ 	.short	0x010a
        /*0ac6*/ 	.byte	0x3f
	.zero		1


	//   ....[24]....
        /*0ac8*/ 	.word	0x00001810
        /*0acc*/ 	.word	0x00000000
        /*0ad0*/ 	.word	0x00028830
        /*0ad4*/ 	.short	0x010a
        /*0ad6*/ 	.byte	0x3f
	.zero		1


	//   ....[25]....
        /*0ad8*/ 	.word	0x000024b0
        /*0adc*/ 	.word	0x00000000
        /*0ae0*/ 	.word	0x00000000
        /*0ae4*/ 	.short	0x0101
        /*0ae6*/ 	.byte	0x3f
	.zero		1


	//   ....[26]....
        /*0ae8*/ 	.word	0x00004420
        /*0aec*/ 	.word	0x000000ff
        /*0af0*/ 	.word	0x00028830
        /*0af4*/ 	.short	0x010a
        /*0af6*/ 	.byte	0x06
	.zero		1


	//   ....[27]....
        /*0af8*/ 	.word	0x00004460
        /*0afc*/ 	.word	0x000000ff
        /*0b00*/ 	.word	0x00028830
        /*0b04*/ 	.short	0x010a
        /*0b06*/ 	.byte	0x06
	.zero		1


	//   ....[28]....
        /*0b08*/ 	.word	0x000047a0
        /*0b0c*/ 	.word	0x000000ff
        /*0b10*/ 	.word	0x00028850
        /*0b14*/ 	.short	0x010a
        /*0b16*/ 	.byte	0x06
	.zero		1


	//   ....[29]....
        /*0b18*/ 	.word	0x000047e0
        /*0b1c*/ 	.word	0x000000ff
        /*0b20*/ 	.word	0x00028850
        /*0b24*/ 	.short	0x010a
        /*0b26*/ 	.byte	0x06
	.zero		1


	//   ....[30]....
        /*0b28*/ 	.word	0x000067d0
        /*0b2c*/ 	.word	0x00000034
        /*0b30*/ 	.word	0x00000000
        /*0b34*/ 	.short	0x0101
        /*0b36*/ 	.byte	0x3f
	.zero		1


	//   ....[31]....
        /*0b38*/ 	.word	0x000069b0
        /*0b3c*/ 	.word	0x00000034
        /*0b40*/ 	.word	0x00000000
        /*0b44*/ 	.short	0x0101
        /*0b46*/ 	.byte	0x3f
	.zero		1


	//   ....[32]....
        /*0b48*/ 	.word	0x00007580
        /*0b4c*/ 	.word	0x000000ff
        /*0b50*/ 	.word	0x00028830
        /*0b54*/ 	.short	0x010a
        /*0b56*/ 	.byte	0x06
	.zero		1


	//   ....[33]....
        /*0b58*/ 	.word	0x000075c0
        /*0b5c*/ 	.word	0x000000ff
        /*0b60*/ 	.word	0x00028830
        /*0b64*/ 	.short	0x010a
        /*0b66*/ 	.byte	0x06
	.zero		1


	//   ....[34]....
        /*0b68*/ 	.word	0x00007900
        /*0b6c*/ 	.word	0x000000ff
        /*0b70*/ 	.word	0x00028850
        /*0b74*/ 	.short	0x010a
        /*0b76*/ 	.byte	0x06
	.zero		1


	//   ....[35]....
        /*0b78*/ 	.word	0x00007940
        /*0b7c*/ 	.word	0x000000ff
        /*0b80*/ 	.word	0x00028850
        /*0b84*/ 	.short	0x010a
        /*0b86*/ 	.byte	0x06
	.zero		1


	//   ....[36]....
        /*0b88*/ 	.word	0x00009240
        /*0b8c*/ 	.word	0x0000001f
        /*0b90*/ 	.word	0x00000000
        /*0b94*/ 	.short	0x0101
        /*0b96*/ 	.byte	0x3f
	.zero		1


	//   ....[37]....
        /*0b98*/ 	.word	0x000093f0
        /*0b9c*/ 	.word	0x00000021
        /*0ba0*/ 	.word	0x00000000
        /*0ba4*/ 	.short	0x0101
        /*0ba6*/ 	.byte	0x3f
	.zero		1


	//   ....[38]....
        /*0ba8*/ 	.word	0x00009ce0
        /*0bac*/ 	.word	0x000000ff
        /*0bb0*/ 	.word	0x00028850
        /*0bb4*/ 	.short	0x010a
        /*0bb6*/ 	.byte	0x05
	.zero		1


	//   ....[39]....
        /*0bb8*/ 	.word	0x00009d20
        /*0bbc*/ 	.word	0x000000ff
        /*0bc0*/ 	.word	0x00028850
        /*0bc4*/ 	.short	0x010a
        /*0bc6*/ 	.byte	0x05
	.zero		1


	//   ....[40]....
        /*0bc8*/ 	.word	0x0000a240
        /*0bcc*/ 	.word	0x00000004
        /*0bd0*/ 	.word	0x00000000
        /*0bd4*/ 	.short	0x0101
        /*0bd6*/ 	.byte	0x3f
	.zero		1


	//   ....[41]....
        /*0bd8*/ 	.word	0x0000b750
        /*0bdc*/ 	.word	0x00000014
        /*0be0*/ 	.word	0x00000000
        /*0be4*/ 	.short	0x0101
        /*0be6*/ 	.byte	0x3f
	.zero		1


	//   ....[42]....
        /*0be8*/ 	.word	0x0000e1e0
        /*0bec*/ 	.word	0x00000000
        /*0bf0*/ 	.word	0x00028840
        /*0bf4*/ 	.short	0x010a
        /*0bf6*/ 	.byte	0x3f
	.zero		1


	//   ....[43]....
        /*0bf8*/ 	.word	0x0000f120
        /*0bfc*/ 	.word	0x00000008
        /*0c00*/ 	.word	0x00028800
        /*0c04*/ 	.short	0x0107
        /*0c06*/ 	.byte	0x3f
	.zero		1


	//   ....[44]....
        /*0c08*/ 	.word	0x0000f230
        /*0c0c*/ 	.word	0x00000002
        /*0c10*/ 	.word	0x00028800
        /*0c14*/ 	.short	0x0101
        /*0c16*/ 	.byte	0x3f
	.zero		1


	//   ....[45]....
        /*0c18*/ 	.word	0x0000f250
        /*0c1c*/ 	.word	0x00000002
        /*0c20*/ 	.word	0x00028820
        /*0c24*/ 	.short	0x010a
        /*0c26*/ 	.byte	0x3f
	.zero		1


	//   ....[46]....
        /*0c28*/ 	.word	0x0000f5b0
        /*0c2c*/ 	.word	0x00000002
        /*0c30*/ 	.word	0x00028840
        /*0c34*/ 	.short	0x010a
        /*0c36*/ 	.byte	0x3f
	.zero		1


	//   ....[47]....
        /*0c38*/ 	.word	0x0000f970
        /*0c3c*/ 	.word	0x00000002
        /*0c40*/ 	.word	0x00000060
        /*0c44*/ 	.short	0x010a
        /*0c46*/ 	.byte	0x3f
	.zero		1


	//   ....[48]....
        /*0c48*/ 	.word	0x00010040
        /*0c4c*/ 	.word	0x00000003
        /*0c50*/ 	.word	0x00028840
        /*0c54*/ 	.short	0x010a
        /*0c56*/ 	.byte	0x3f
	.zero		1


	//   ....[49]....
        /*0c58*/ 	.word	0x00010400
        /*0c5c*/ 	.word	0x00000002
        /*0c60*/ 	.word	0x00000060
        /*0c64*/ 	.short	0x010a
        /*0c66*/ 	.byte	0x3f
	.zero		1


	//   ....[50]....
        /*0c68*/ 	.word	0x00010a20
        /*0c6c*/ 	.word	0x00000002
        /*0c70*/ 	.word	0x00028840
        /*0c74*/ 	.short	0x010a
        /*0c76*/ 	.byte	0x3f
	.zero		1


	//   ....[51]....
        /*0c78*/ 	.word	0x00010de0
        /*0c7c*/ 	.word	0x00000002
        /*0c80*/ 	.word	0x00000060
        /*0c84*/ 	.short	0x010a
        /*0c86*/ 	.byte	0x3f
	.zero		1


	//   ....[52]....
        /*0c88*/ 	.word	0x00011390
        /*0c8c*/ 	.word	0x00000000
        /*0c90*/ 	.word	0x00028860
        /*0c94*/ 	.short	0x010a
        /*0c96*/ 	.byte	0x3f
	.zero		1


	//   ....[53]....
        /*0c98*/ 	.word	0x000124a0
        /*0c9c*/ 	.word	0x00000000
        /*0ca0*/ 	.word	0x00028820
        /*0ca4*/ 	.short	0x010a
        /*0ca6*/ 	.byte	0x3f
	.zero		1


	//   ....[54]....
        /*0ca8*/ 	.word	0x00012660
        /*0cac*/ 	.word	0x00000006
        /*0cb0*/ 	.word	0x00000000
        /*0cb4*/ 	.short	0x010a
        /*0cb6*/ 	.byte	0x3f
	.zero		1


	//   ....[55]....
        /*0cb8*/ 	.word	0x000126d0
        /*0cbc*/ 	.word	0x00000007
        /*0cc0*/ 	.word	0x00000000
        /*0cc4*/ 	.short	0x010a
        /*0cc6*/ 	.byte	0x3f
	.zero		1


	//   ....[56]....
        /*0cc8*/ 	.word	0x00012740
        /*0ccc*/ 	.word	0x00000004
        /*0cd0*/ 	.word	0x00000000
        /*0cd4*/ 	.short	0x010a
        /*0cd6*/ 	.byte	0x3f
	.zero		1


	//   ....[57]....
        /*0cd8*/ 	.word	0x00012770
        /*0cdc*/ 	.word	0x00000003
        /*0ce0*/ 	.word	0x00000000
        /*0ce4*/ 	.short	0x010a
        /*0ce6*/ 	.byte	0x3f
	.zero		1


	//   ....[58]....
        /*0ce8*/ 	.word	0x000127e0
        /*0cec*/ 	.word	0x00000003
        /*0cf0*/ 	.word	0x00028800
        /*0cf4*/ 	.short	0x010a
        /*0cf6*/ 	.byte	0x3f
	.zero		1


	//   ....[59]....
        /*0cf8*/ 	.word	0x00012830
        /*0cfc*/ 	.word	0x00000000
        /*0d00*/ 	.word	0x00028830
        /*0d04*/ 	.short	0x010a
        /*0d06*/ 	.byte	0x3f
	.zero		1


	//   ....[60]....
        /*0d08*/ 	.word	0x00012890
        /*0d0c*/ 	.word	0x00000009
        /*0d10*/ 	.word	0x00028830
        /*0d14*/ 	.short	0x010a
        /*0d16*/ 	.byte	0x3f
	.zero		1


	//   ....[61]....
        /*0d18*/ 	.word	0x000128f0
        /*0d1c*/ 	.word	0x00000009
        /*0d20*/ 	.word	0x00028850
        /*0d24*/ 	.short	0x010a
        /*0d26*/ 	.byte	0x3f
	.zero		1


	//   ....[62]....
        /*0d28*/ 	.word	0x00012950
        /*0d2c*/ 	.word	0x00000008
        /*0d30*/ 	.word	0x00028830
        /*0d34*/ 	.short	0x010a
        /*0d36*/ 	.byte	0x3f
	.zero		1


	//   ....[63]....
        /*0d38*/ 	.word	0x000129b0
        /*0d3c*/ 	.word	0x00000008
        /*0d40*/ 	.word	0x00028850
        /*0d44*/ 	.short	0x010a
        /*0d46*/ 	.byte	0x3f
	.zero		1


	//   ....[64]....
        /*0d48*/ 	.word	0x00012a10
        /*0d4c*/ 	.word	0x00000005
        /*0d50*/ 	.word	0x00028850
        /*0d54*/ 	.short	0x010a
        /*0d56*/ 	.byte	0x3f
	.zero		1


	//   ....[65]....
        /*0d58*/ 	.word	0x00012bb0
        /*0d5c*/ 	.word	0x00000000
        /*0d60*/ 	.word	0x00028840
        /*0d64*/ 	.short	0x010a
        /*0d66*/ 	.byte	0x3f
	.zero		1


	//   ....[66]....
        /*0d68*/ 	.word	0x00013740
        /*0d6c*/ 	.word	0x00000002
        /*0d70*/ 	.word	0x00028820
        /*0d74*/ 	.short	0x010a
        /*0d76*/ 	.byte	0x3f
	.zero		1


	//   ....[67]....
        /*0d78*/ 	.word	0x00013790
        /*0d7c*/ 	.word	0x00000002
        /*0d80*/ 	.word	0x00028840
        /*0d84*/ 	.short	0x010a
        /*0d86*/ 	.byte	0x3f
	.zero		1


	//   ....[68]....
        /*0d88*/ 	.word	0x000137e0
        /*0d8c*/ 	.word	0x00000002
        /*0d90*/ 	.word	0x00000060
        /*0d94*/ 	.short	0x010a
        /*0d96*/ 	.byte	0x3f
	.zero		1


	//   ....[69]....
        /*0d98*/ 	.word	0x00013830
        /*0d9c*/ 	.word	0x00000003
        /*0da0*/ 	.word	0x00028840
        /*0da4*/ 	.short	0x010a
        /*0da6*/ 	.byte	0x3f
	.zero		1


	//   ....[70]....
        /*0da8*/ 	.word	0x00013880
        /*0dac*/ 	.word	0x00000002
        /*0db0*/ 	.word	0x00000060
        /*0db4*/ 	.short	0x010a
        /*0db6*/ 	.byte	0x3f
	.zero		1


	//   ....[71]....
        /*0db8*/ 	.word	0x000138d0
        /*0dbc*/ 	.word	0x00000002
        /*0dc0*/ 	.word	0x00028840
        /*0dc4*/ 	.short	0x010a
        /*0dc6*/ 	.byte	0x3f
	.zero		1


	//   ....[72]....
        /*0dc8*/ 	.word	0x00013920
        /*0dcc*/ 	.word	0x00000002
        /*0dd0*/ 	.word	0x00000060
        /*0dd4*/ 	.short	0x010a
        /*0dd6*/ 	.byte	0x3f
	.zero		1


	//   ....[73]....
        /*0dd8*/ 	.word	0x00013970
        /*0ddc*/ 	.word	0x00000000
        /*0de0*/ 	.word	0x00028860
        /*0de4*/ 	.short	0x010a
        /*0de6*/ 	.byte	0x3f
	.zero		1


	//   ....[74]....
        /*0de8*/ 	.word	0x00014310
        /*0dec*/ 	.word	0x00000000
        /*0df0*/ 	.word	0x00028820
        /*0df4*/ 	.short	0x010a
        /*0df6*/ 	.byte	0x3f
	.zero		1


	//   ....[75]....
        /*0df8*/ 	.word	0x000144b0
        /*0dfc*/ 	.word	0x00000006
        /*0e00*/ 	.word	0x00000000
        /*0e04*/ 	.short	0x010a
        /*0e06*/ 	.byte	0x3f
	.zero		1


	//   ....[76]....
        /*0e08*/ 	.word	0x00014500
        /*0e0c*/ 	.word	0x00000007
        /*0e10*/ 	.word	0x00000000
        /*0e14*/ 	.short	0x010a
        /*0e16*/ 	.byte	0x3f
	.zero		1


	//   ....[77]....
        /*0e18*/ 	.word	0x00014550
        /*0e1c*/ 	.word	0x00000004
        /*0e20*/ 	.word	0x00000000
        /*0e24*/ 	.short	0x010a
        /*0e26*/ 	.byte	0x3f
	.zero		1


	//----- nvinfo : EIATTR_NUM_MBARRIERS
	.align		4
.L_332:
        /*0e28*/ 	.byte	0x03, 0x38
        /*0e2a*/ 	.short	0x0016


	//----- nvinfo : EIATTR_EXIT_INSTR_OFFSETS
	.align		4
        /*0e2c*/ 	.byte	0x04, 0x1c
        /*0e2e*/ 	.short	(.L_334 - .L_333)


	//   ....[0]....
.L_333:
        /*0e30*/ 	.word	0x00000a70


	//   ....[1]....
        /*0e34*/ 	.word	0x0000c5d0


	//   ....[2]....
        /*0e38*/ 	.word	0x000127c0


	//----- nvinfo : EIATTR_MAX_THREADS
	.align		4
.L_334:
        /*0e3c*/ 	.byte	0x04, 0x05
        /*0e3e*/ 	.short	(.L_336 - .L_335)
.L_335:
        /*0e40*/ 	.word	0x00000180
        /*0e44*/ 	.word	0x00000001
        /*0e48*/ 	.word	0x00000001


	//----- nvinfo : EIATTR_CRS_STACK_SIZE
	.align		4
.L_336:
        /*0e4c*/ 	.byte	0x04, 0x1e
        /*0e4e*/ 	.short	(.L_338 - .L_337)
.L_337:
        /*0e50*/ 	.word	0x00000000


	//----- nvinfo : EIATTR_CBANK_PARAM_SIZE
	.align		4
.L_338:
        /*0e54*/ 	.byte	0x03, 0x19
        /*0e56*/ 	.short	0x0af0


	//----- nvinfo : EIATTR_PARAM_CBANK
	.align		4
        /*0e58*/ 	.byte	0x04, 0x0a
        /*0e5a*/ 	.short	(.L_340 - .L_339)
	.align		4
.L_339:
        /*0e5c*/ 	.word	index@(.nv.constant0._ZN7cutlass13device_kernelIN5flash11enable_sm90INS1_16FlashAttnFwdSm90INS1_25CollectiveMainloopFwdSm90ILi2EN4cute5tupleIJNS5_1CILi1EEES8_S8_EEENS6_IJNS7_ILi128EEESA_SA_EEELi128ENS_10bfloat16_tEfNS_4arch4Sm90ELb1ELb0ELb1ELb1ELb0ELb0ELb0ELb1ELb1ELb1ELb0ELb0EEENS1_21CollectiveEpilogueFwdISB_S9_SC_SE_Li256ELb1ELb1ELb0ELb0EEENS1_36VarlenDynamicPersistentTileSchedulerILi128ELi128ELi256ELi128ELb0ELb1ELb1ELb1ELb1ELb1EEEEEEEEEvNT_6ParamsE)
        /*0e60*/ 	.short	0x0210
        /*0e62*/ 	.short	0x0af0


	//----- nvinfo : EIATTR_SW_WAR
	.align		4
.L_340:
        /*0e64*/ 	.byte	0x04, 0x36
        /*0e66*/ 	.short	(.L_342 - .L_341)
.L_341:
        /*0e68*/ 	.word	0x00000008
.L_342:


//--------------------- .nv.info._ZN7cutlass13device_kernelIN5flash11enable_sm90INS1_16FlashAttnFwdSm90INS1_25CollectiveMainloopFwdSm90ILi2EN4cute5tupleIJNS5_1CILi1EEES8_S8_EEENS6_IJNS7_ILi128EEESA_SA_EEELi128ENS_10bfloat16_tEfNS_4arch4Sm90ELb1ELb0ELb1ELb1ELb0ELb1ELb0ELb1ELb1ELb1ELb0ELb0EEENS1_21CollectiveEpilogueFwdISB_S9_SC_SE_Li256ELb1ELb1ELb0ELb0EEENS1_36VarlenDynamicPersistentTileSchedulerILi128ELi128ELi256ELi128ELb0ELb1ELb1ELb1ELb1ELb1EEEEEEEEEvNT_6ParamsE --------------------------
	.section	.nv.info._ZN7cutlass13device_kernelIN5flash11enable_sm90INS1_16FlashAttnFwdSm90INS1_25CollectiveMainloopFwdSm90ILi2EN4cute5tupleIJNS5_1CILi1EEES8_S8_EEENS6_IJNS7_ILi128EEESA_SA_EEELi128ENS_10bfloat16_tEfNS_4arch4Sm90ELb1ELb0ELb1ELb1ELb0ELb1ELb0ELb1ELb1ELb1ELb0ELb0EEENS1_21CollectiveEpilogueFwdISB_S9_SC_SE_Li256ELb1ELb1ELb0ELb0EEENS1_36VarlenDynamicPersistentTileSchedulerILi128ELi128ELi256ELi128ELb0ELb1ELb1ELb1ELb1ELb1EEEEEEEEEvNT_6ParamsE,"",@"SHT_CUDA_INFO"
	.sectionflags	@""
	.align	4


	//----- nvinfo : EIATTR_CUDA_API_VERSION
	.align		4
        /*0000*/ 	.byte	0x04, 0x37
        /*0002*/ 	.short	(.L_344 - .L_343)
.L_343:
        /*0004*/ 	.word	0x00000082


	//----- nvinfo : EIATTR_KPARAM_INFO
	.align		4
.L_344:
        /*0008*/ 	.byte	0x04, 0x17
        /*000a*/ 	.short	(.L_346 - .L_345)
.L_345:
        /*000c*/ 	.word	0x00000000
        /*0010*/ 	.short	0x0000
        /*0012*/ 	.short	0x0070
        /*0014*/ 	.byte	0x00, 0xf0, 0x01, 0x2a


	//----- nvinfo : EIATTR_SPARSE_MMA_MASK
	.align		4
.L_346:
        /*0018*/ 	.byte	0x03, 0x50
        /*001a*/ 	.short	0x0000


	//----- nvinfo : EIATTR_MAXREG_COUNT
	.align		4
        /*001c*/ 	.byte	0x03, 0x1b
        /*001e*/ 	.short	0x00a8


	//----- nvinfo : EIATTR_NUM_BARRIERS
	.align		4
        /*0020*/ 	.byte	0x02, 0x4c
        /*0022*/ 	.byte	0x10
	.zero		1


	//----- nvinfo : EIATTR_EXTERNS
	.align		4
        /*0024*/ 	.byte	0x04, 0x0f
        /*0026*/ 	.short	(.L_348 - .L_347)


	//   ....[0]....
	.align		4
.L_347:
        /*0028*/ 	.word	index@(__assertfail)


	//----- nvinfo : EIATTR_ANNOTATIONS
	.align		4
.L_348:
        /*002c*/ 	.byte	0x04, 0x55
        /*002e*/ 	.short	(.L_350 - .L_349)


	//   ....[0]....
.L_349:
        /* <DEDUP_REMOVED lines=88> */


	//----- nvinfo : EIATTR_MERCURY_ISA_VERSION
	.align		4
.L_350:
        /*05a0*/ 	.byte	0x03, 0x5f
        /*05a2*/ 	.short	0x0101


	//----- nvinfo : EIATTR_UNUSED_LOAD_BYTE_OFFSET
	.align		4
        /*05a4*/ 	.byte	0x04, 0x44
        /*05a6*/ 	.short	(.L_352 - .L_351)


	//   ....[0]....
.L_351:
        /*05a8*/ 	.word	0x00000ab0
        /*05ac*/ 	.word	0x0000fff0


	//   ....[1]....
        /*05b0*/ 	.word	0x000179c0
        /*05b4*/ 	.word	0x0000fff0


	//----- nvinfo : EIATTR_INT_WARP_WIDE_INSTR_OFFSETS
	.align		4
.L_352:
        /*05b8*/ 	.byte	0x04, 0x31
        /*05ba*/ 	.short	(.L_354 - .L_353)


	//   ....[0]....
.L_353:
        /*05bc*/ 	.word	0x00000180


	//   ....[1]....
        /*05c0*/ 	.word	0x00000220


	//   ....[2]....
        /*05c4*/ 	.word	0x00000290


	//   ....[3]....
        /*05c8*/ 	.word	0x0001c130


	//   ....[4]....
        /*05cc*/ 	.word	0x0001c1c0


	//   ....[5]....
        /*05d0*/ 	.word	0x0001fa50


	//   ....[6]....
        /*05d4*/ 	.word	0x0001fab0


	//----- nvinfo : EIATTR_COOP_GROUP_MASK_REGIDS
	.align		4
.L_354:
        /*05d8*/ 	.byte	0x04, 0x29
        /*05da*/ 	.short	(.L_356 - .L_355)


	//   ....[0]....
.L_355:
        /*05dc*/ 	.word	0xffffffff


	//   ....[1]....
        /*05e0*/ 	.word	0xffffffff


	//   ....[2]....
        /*05e4*/ 	.word	0xffffffff


	//   ....[3]....
        /*05e8*/ 	.word	0xffffffff


	//   ....[4]....
        /*05ec*/ 	.word	0xffffffff


	//   ....[5]....
        /*05f0*/ 	.word	0xffffffff


	//   ....[6]....
        /*05f4*/ 	.word	0xffffffff


	//   ....[7]....
        /*05f8*/ 	.word	0xffffffff


	//   ....[8]....
        /*05fc*/ 	.word	0xffffffff


	//   ....[9]....
        /*0600*/ 	.word	0xffffffff


	//   ....[10]....
        /*0604*/ 	.word	0xffffffff


	//   ....[11]....
        /*0608*/ 	.word	0xffffffff


	//   ....[12]....
        /*060c*/ 	.word	0xffffffff


	//   ....[13]....
        /*0610*/ 	.word	0xffffffff


	//   ....[14]....
        /*0614*/ 	.word	0xffffffff


	//   ....[15]....
        /*0618*/ 	.word	0xffffffff


	//   ....[16]....
        /*061c*/ 	.word	0xffffffff


	//   ....[17]....
        /*0620*/ 	.word	0xffffffff


	//   ....[18]....
        /*0624*/ 	.word	0xffffffff


	//   ....[19]....
        /*0628*/ 	.word	0xffffffff


	//   ....[20]....
        /*062c*/ 	.word	0xffffffff


	//   ....[21]....
        /*0630*/ 	.word	0xffffffff


	//   ....[22]....
        /*0634*/ 	.word	0xffffffff


	//   ....[23]....
        /*0638*/ 	.word	0xffffffff


	//   ....[24]....
        /*063c*/ 	.word	0xffffffff


	//   ....[25]....
        /*0640*/ 	.word	0xffffffff


	//   ....[26]....
        /*0644*/ 	.word	0xffffffff


	//   ....[27]....
        /*0648*/ 	.word	0xffffffff


	//   ....[28]....
        /*064c*/ 	.word	0xffffffff


	//   ....[29]....
        /*0650*/ 	.word	0xffffffff


	//   ....[30]....
        /*0654*/ 	.word	0xffffffff


	//   ....[31]....
        /*0658*/ 	.word	0xffffffff


	//   ....[32]....
        /*065c*/ 	.word	0xffffffff


	//   ....[33]....
        /*0660*/ 	.word	0xffffffff


	//   ....[34]....
        /*0664*/ 	.word	0xffffffff


	//   ....[35]....
        /*0668*/ 	.word	0xffffffff


	//   ....[36]....
        /*066c*/ 	.word	0xffffffff


	//   ....[37]....
        /*0670*/ 	.word	0xffffffff


	//   ....[38]....
        /*0674*/ 	.word	0xffffffff


	//   ....[39]....
        /*0678*/ 	.word	0xffffffff


	//   ....[40]....
        /*067c*/ 	.word	0xffffffff


	//   ....[41]....
        /*0680*/ 	.word	0xffffffff


	//   ....[42]....
        /*0684*/ 	.word	0xffffffff


	//   ....[43]....
        /*0688*/ 	.word	0xffffffff


	//   ....[44]....
        /*068c*/ 	.word	0xffffffff


	//   ....[45]....
        /*0690*/ 	.word	0xffffffff


	//   ....[46]....
        /*0694*/ 	.word	0xffffffff


	//   ....[47]....
        /*0698*/ 	.word	0xffffffff


	//   ....[48]....
        /*069c*/ 	.word	0xffffffff


	//   ....[49]....
        /*06a0*/ 	.word	0xffffffff


	//   ....[50]....
        /*06a4*/ 	.word	0xffffffff


	//   ....[51]....
        /*06a8*/ 	.word	0xffffffff


	//   ....[52]....
        /*06ac*/ 	.word	0xffffffff


	//   ....[53]....
        /*06b0*/ 	.word	0xffffffff


	//   ....[54]....
        /*06b4*/ 	.word	0xffffffff


	//   ....[55]....
        /*06b8*/ 	.word	0xffffffff


	//   ....[56]....
        /*06bc*/ 	.word	0xffffffff


	//   ....[57]....
        /*06c0*/ 	.word	0xffffffff


	//   ....[58]....
        /*06c4*/ 	.word	0xffffffff


	//   ....[59]....
        /*06c8*/ 	.word	0xffffffff


	//   ....[60]....
        /*06cc*/ 	.word	0xffffffff


	//   ....[61]....
        /*06d0*/ 	.word	0xffffffff


	//   ....[62]....
        /*06d4*/ 	.word	0xffffffff


	//   ....[63]....
        /*06d8*/ 	.word	0xffffffff


	//   ....[64]....
        /*06dc*/ 	.word	0xffffffff


	//   ....[65]....
        /*06e0*/ 	.word	0xffffffff


	//   ....[66]....
        /*06e4*/ 	.word	0xffffffff


	//   ....[67]....
        /*06e8*/ 	.word	0xffffffff


	//   ....[68]....
        /*06ec*/ 	.word	0xffffffff


	//   ....[69]....
        /*06f0*/ 	.word	0xffffffff


	//   ....[70]....
        /*06f4*/ 	.word	0xffffffff


	//   ....[71]....
        /*06f8*/ 	.word	0xffffffff


	//   ....[72]....
        /*06fc*/ 	.word	0xffffffff


	//   ....[73]....
        /*0700*/ 	.word	0xffffffff


	//   ....[74]....
        /*0704*/ 	.word	0xffffffff


	//   ....[75]....
        /*0708*/ 	.word	0xffffffff


	//   ....[76]....
        /*070c*/ 	.word	0xffffffff


	//   ....[77]....
        /*0710*/ 	.word	0xffffffff


	//   ....[78]....
        /*0714*/ 	.word	0xffffffff


	//   ....[79]....
        /*0718*/ 	.word	0xffffffff


	//   ....[80]....
        /*071c*/ 	.word	0xffffffff


	//   ....[81]....
        /*0720*/ 	.word	0xffffffff


	//   ....[82]....
        /*0724*/ 	.word	0xffffffff


	//   ....[83]....
        /*0728*/ 	.word	0xffffffff


	//   ....[84]....
        /*072c*/ 	.word	0xffffffff


	//   ....[85]....
        /*0730*/ 	.word	0xffffffff


	//   ....[86]....
        /*0734*/ 	.word	0xffffffff


	//   ....[87]....
        /*0738*/ 	.word	0xffffffff


	//   ....[88]....
        /*073c*/ 	.word	0xffffffff


	//   ....[89]....
        /*0740*/ 	.word	0xffffffff


	//   ....[90]....
        /*0744*/ 	.word	0xffffffff


	//   ....[91]....
        /*0748*/ 	.word	0xffffffff


	//   ....[92]....
        /*074c*/ 	.word	0xffffffff


	//   ....[93]....
        /*0750*/ 	.word	0xffffffff


	//   ....[94]....
        /*0754*/ 	.word	0xffffffff


	//   ....[95]....
        /*0758*/ 	.word	0xffffffff


	//   ....[96]....
        /*075c*/ 	.word	0xffffffff


	//   ....[97]....
        /*0760*/ 	.word	0xffffffff


	//   ....[98]....
        /*0764*/ 	.word	0xffffffff


	//   ....[99]....
        /*0768*/ 	.word	0xffffffff


	//   ....[100]....
        /*076c*/ 	.word	0xffffffff


	//   ....[101]....
        /*0770*/ 	.word	0xffffffff


	//   ....[102]....
        /*0774*/ 	.word	0xffffffff


	//   ....[103]....
        /*0778*/ 	.word	0xffffffff


	//   ....[104]....
        /*077c*/ 	.word	0xffffffff


	//   ....[105]....
        /*0780*/ 	.word	0xffffffff


	//   ....[106]....
        /*0784*/ 	.word	0xffffffff


	//   ....[107]....
        /*0788*/ 	.word	0xffffffff


	//   ....[108]....
        /*078c*/ 	.word	0xffffffff


	//   ....[109]....
        /*0790*/ 	.word	0xffffffff


	//   ....[110]....
        /*0794*/ 	.word	0xffffffff


	//   ....[111]....
        /*0798*/ 	.word	0xffffffff


	//   ....[112]....
        /*079c*/ 	.word	0xffffffff


	//   ....[113]....
        /*07a0*/ 	.word	0xffffffff


	//   ....[114]....
        /*07a4*/ 	.word	0xffffffff


	//   ....[115]....
        /*07a8*/ 	.word	0xffffffff


	//   ....[116]....
        /*07ac*/ 	.word	0xffffffff


	//   ....[117]....
        /*07b0*/ 	.word	0xffffffff


	//   ....[118]....
        /*07b4*/ 	.word	0xffffffff


	//   ....[119]....
        /*07b8*/ 	.word	0xffffffff


	//   ....[120]....
        /*07bc*/ 	.word	0xffffffff


	//   ....[121]....
        /*07c0*/ 	.word	0xffffffff


	//   ....[122]....
        /*07c4*/ 	.word	0xffffffff


	//   ....[123]....
        /*07c8*/ 	.word	0xffffffff


	//   ....[124]....
        /*07cc*/ 	.word	0xffffffff


	//   ....[125]....
        /*07d0*/ 	.word	0xffffffff


	//   ....[126]....
        /*07d4*/ 	.word	0xffffffff


	//   ....[127]....
        /*07d8*/ 	.word	0xffffffff


	//   ....[128]....
        /*07dc*/ 	.word	0xffffffff


	//   ....[129]....
        /*07e0*/ 	.word	0xffffffff


	//   ....[130]....
        /*07e4*/ 	.word	0xffffffff


	//   ....[131]....
        /*07e8*/ 	.word	0xffffffff


	//   ....[132]....
        /*07ec*/ 	.word	0x0500000f


	//   ....[133]....
        /*07f0*/ 	.word	0x0500000f


	//   ....[134]....
        /*07f4*/ 	.word	0x0500000f


	//   ....[135]....
        /*07f8*/ 	.word	0x0500000f


	//   ....[136]....
        /*07fc*/ 	.word	0x0500000f


	//   ....[137]....
        /*0800*/ 	.word	0x0500000f


	//   ....[138]....
        /*0804*/ 	.word	0x0500000f


	//   ....[139]....
        /*0808*/ 	.word	0x0500000f


	//   ....[140]....
        /*080c*/ 	.word	0x0500000f


	//   ....[141]....
        /*0810*/ 	.word	0x0500000f


	//   ....[142]....
        /*0814*/ 	.word	0x0500000f


	//   ....[143]....
        /*0818*/ 	.word	0x0500000f


	//   ....[144]....
        /*081c*/ 	.word	0x0500000f


	//   ....[145]....
        /*0820*/ 	.word	0x0500000f


	//   ....[146]....
        /*0824*/ 	.word	0x0500000f


	//   ....[147]....
        /*0828*/ 	.word	0x0500000f


	//   ....[148]....
        /*082c*/ 	.word	0x0500000f


	//   ....[149]....
        /*0830*/ 	.word	0x0500000f


	//   ....[150]....
        /*0834*/ 	.word	0x0500000f


	//   ....[151]....
        /*0838*/ 	.word	0x0500000f


	//   ....[152]....
        /*083c*/ 	.word	0x0500000f


	//   ....[153]....
        /*0840*/ 	.word	0x0500000f


	//   ....[154]....
        /*0844*/ 	.word	0x0500000f


	//   ....[155]....
        /*0848*/ 	.word	0x0500000f


	//   ....[156]....
        /*084c*/ 	.word	0x0500000f


	//   ....[157]....
        /*0850*/ 	.word	0x0500000f


	//   ....[158]....
        /*0854*/ 	.word	0x0500000f


	//   ....[159]....
        /*0858*/ 	.word	0x0500000f


	//   ....[160]....
        /*085c*/ 	.word	0x0500000f


	//   ....[161]....
        /*0860*/ 	.word	0x0500000f


	//   ....[162]....
        /*0864*/ 	.word	0x0500000f


	//   ....[163]....
        /*0868*/ 	.word	0x0500000f


	//   ....[164]....
        /*086c*/ 	.word	0x0500000f


	//   ....[165]....
        /*0870*/ 	.word	0x0500000f


	//   ....[166]....
        /*0874*/ 	.word	0x0500000f


	//   ....[167]....
        /*0878*/ 	.word	0x0500000f


	//   ....[168]....
        /*087c*/ 	.word	0x0500000f


	//   ....[169]....
        /*0880*/ 	.word	0x0500000f


	//   ....[170]....
        /*0884*/ 	.word	0x0500000f


	//   ....[171]....
        /*0888*/ 	.word	0x0500000f


	//   ....[172]....
        /*088c*/ 	.word	0x0500000f


	//   ....[173]....
        /*0890*/ 	.word	0x0500000f


	//   ....[174]....
        /*0894*/ 	.word	0x0500000f


	//   ....[175]....
        /*0898*/ 	.word	0x0500000f


	//   ....[176]....
        /*089c*/ 	.word	0x0500000f


	//   ....[177]....
        /*08a0*/ 	.word	0x0500000f


	//   ....[178]....
        /*08a4*/ 	.word	0x0500000f


	//   ....[179]....
        /*08a8*/ 	.word	0x0500000f


	//   ....[180]....
        /*08ac*/ 	.word	0x0500000f


	//   ....[181]....
        /*08b0*/ 	.word	0x0500000f


	//   ....[182]....
        /*08b4*/ 	.word	0x0500000f


	//   ....[183]....
        /*08b8*/ 	.word	0x0500000f


	//   ....[184]....
        /*08bc*/ 	.word	0x0500000f


	//   ....[185]....
        /*08c0*/ 	.word	0x0500000f


	//   ....[186]....
        /*08c4*/ 	.word	0x0500000f


	//   ....[187]....
        /*08c8*/ 	.word	0x0500000f


	//   ....[188]....
        /*08cc*/ 	.word	0x0500000f


	//   ....[189]....
        /*08d0*/ 	.word	0x0500000f


	//   ....[190]....
        /*08d4*/ 	.word	0x0500000f


	//   ....[191]....
        /*08d8*/ 	.word	0x0500000f


	//   ....[192]....
        /*08dc*/ 	.word	0x0500000f


	//   ....[193]....
        /*08e0*/ 	.word	0x0500000f


	//   ....[194]....
        /*08e4*/ 	.word	0x0500000f


	//   ....[195]....
        /*08e8*/ 	.word	0x0500000f


	//   ....[196]....
        /*08ec*/ 	.word	0x0500000f


	//   ....[197]....
        /*08f0*/ 	.word	0x0500000f


	//   ....[198]....
        /*08f4*/ 	.word	0x0500000f


	//   ....[199]....
        /*08f8*/ 	.word	0x0500000f


	//   ....[200]....
        /*08fc*/ 	.word	0x0500000f


	//   ....[201]....
        /*0900*/ 	.word	0x0500000f


	//   ....[202]....
        /*0904*/ 	.word	0x0500000f


	//   ....[203]....
        /*0908*/ 	.word	0x0500000f


	//   ....[204]....
        /*090c*/ 	.word	0x0500000f


	//   ....[205]....
        /*0910*/ 	.word	0x0500000f


	//   ....[206]....
        /*0914*/ 	.word	0x0500000f


	//   ....[207]....
        /*0918*/ 	.word	0x0500000f


	//   ....[208]....
        /*091c*/ 	.word	0x0500000f


	//----- nvinfo : EIATTR_COOP_GROUP_INSTR_OFFSETS
	.align		4
.L_356:
        /*0920*/ 	.byte	0x04, 0x28
        /*0922*/ 	.short	(.L_358 - .L_357)


	//   ....[0]....
.L_357:
        /*0924*/ 	.word	0x00000060


	//   ....[1]....
        /*0928*/ 	.word	0x00000190


	//   ....[2]....
        /*092c*/ 	.word	0x00000240


	//   ....[3]....
        /*0930*/ 	.word	0x00000400


	//   ....[4]....
        /*0934*/ 	.word	0x00000560


	//   ....[5]....
        /*0938*/ 	.word	0x00000680


	//   ....[6]....
        /*093c*/ 	.word	0x000007e0


	//   ....[7]....
        /*0940*/ 	.word	0x00008de0


	//   ....[8]....
        /*0944*/ 	.word	0x000094a0


	//   ....[9]....
        /*0948*/ 	.word	0x000094b0


	//   ....[10]....
        /*094c*/ 	.word	0x000094c0


	//   ....[11]....
        /*0950*/ 	.word	0x000094d0


	//   ....[12]....
        /*0954*/ 	.word	0x00009810


	//   ....[13]....
        /*0958*/ 	.word	0x00009820


	//   ....[14]....
        /*095c*/ 	.word	0x00009830


	//   ....[15]....
        /*0960*/ 	.word	0x00009840


	//   ....[16]....
        /*0964*/ 	.word	0x00009b60


	//   ....[17]....
        /*0968*/ 	.word	0x00009b70


	//   ....[18]....
        /*096c*/ 	.word	0x00009b80


	//   ....[19]....
        /*0970*/ 	.word	0x00009b90


	//   ....[20]....
        /*0974*/ 	.word	0x00009ed0


	//   ....[21]....
        /*0978*/ 	.word	0x00009ee0


	//   ....[22]....
        /*097c*/ 	.word	0x00009ef0


	//   ....[23]....
        /*0980*/ 	.word	0x00009f00


	//   ....[24]....
        /*0984*/ 	.word	0x0000bdf0


	//   ....[25]....
        /*0988*/ 	.word	0x0000be10


	//   ....[26]....
        /*098c*/ 	.word	0x0000be20


	//   ....[27]....
        /*0990*/ 	.word	0x0000be30


	//   ....[28]....
        /*0994*/ 	.word	0x0000bf40


	//   ....[29]....
        /*0998*/ 	.word	0x0000bf60


	//   ....[30]....
        /*099c*/ 	.word	0x0000c000


	//   ....[31]....
        /*09a0*/ 	.word	0x0000c030


	//   ....[32]....
        /*09a4*/ 	.word	0x0000c380


	//   ....[33]....
        /*09a8*/ 	.word	0x0000c3a0


	//   ....[34]....
        /*09ac*/ 	.word	0x0000c3c0


	//   ....[35]....
        /*09b0*/ 	.word	0x0000c3d0


	//   ....[36]....
        /*09b4*/ 	.word	0x0000c4a0


	//   ....[37]....
        /*09b8*/ 	.word	0x0000c4c0


	//   ....[38]....
        /*09bc*/ 	.word	0x0000c4d0


	//   ....[39]....
        /*09c0*/ 	.word	0x0000c550


	//   ....[40]....
        /*09c4*/ 	.word	0x0000ee50


	//   ....[41]....
        /*09c8*/ 	.word	0x0000ef90


	//   ....[42]....
        /*09cc*/ 	.word	0x0000f920


	//   ....[43]....
        /*09d0*/ 	.word	0x0000f9a0


	//   ....[44]....
        /*09d4*/ 	.word	0x00010400


	//   ....[45]....
        /*09d8*/ 	.word	0x00010480


	//   ....[46]....
        /*09dc*/ 	.word	0x000120a0


	//   ....[47]....
        /*09e0*/ 	.word	0x00012310


	//   ....[48]....
        /*09e4*/ 	.word	0x00012900


	//   ....[49]....
        /*09e8*/ 	.word	0x00012950


	//   ....[50]....
        /*09ec*/ 	.word	0x000133a0


	//   ....[51]....
        /*09f0*/ 	.word	0x00013410


	//   ....[52]....
        /*09f4*/ 	.word	0x000156b0


	//   ....[53]....
        /*09f8*/ 	.word	0x000156d0


	//   ....[54]....
        /*09fc*/ 	.word	0x00015c50


	//   ....[55]....
        /*0a00*/ 	.word	0x00015d30


	//   ....[56]....
        /*0a04*/ 	.word	0x00017010


	//   ....[57]....
        /*0a08*/ 	.word	0x000173b0


	//   ....[58]....
        /*0a0c*/ 	.word	0x000173e0


	//   ....[59]....
        /*0a10*/ 	.word	0x000173f0


	//   ....[60]....
        /*0a14*/ 	.word	0x000183d0


	//   ....[61]....
        /*0a18*/ 	.word	0x00018410


	//   ....[62]....
        /*0a1c*/ 	.word	0x00018450


	//   ....[63]....
        /*0a20*/ 	.word	0x00018480


	//   ....[64]....
        /*0a24*/ 	.word	0x00018a50


	//   ....[65]....
        /*0a28*/ 	.word	0x00018a70


	//   ....[66]....
        /*0a2c*/ 	.word	0x00018b30


	//   ....[67]....
        /*0a30*/ 	.word	0x00018b50


	//   ....[68]....
        /*0a34*/ 	.word	0x00018c10


	//   ....[69]....
        /*0a38*/ 	.word	0x00018c30


	//   ....[70]....
        /*0a3c*/ 	.word	0x00018d00


	//   ....[71]....
        /*0a40*/ 	.word	0x00018d20


	//   ....[72]....
        /*0a44*/ 	.word	0x000194e0


	//   ....[73]....
        /*0a48*/ 	.word	0x000194f0


	//   ....[74]....
        /*0a4c*/ 	.word	0x00019600


	//   ....[75]....
        /*0a50*/ 	.word	0x00019610


	//   ....[76]....
        /*0a54*/ 	.word	0x00019720


	//   ....[77]....
        /*0a58*/ 	.word	0x00019730


	//   ....[78]....
        /*0a5c*/ 	.word	0x00019840


	//   ....[79]....
        /*0a60*/ 	.word	0x00019850


	//   ....[80]....
        /*0a64*/ 	.word	0x000199c0


	//   ....[81]....
        /*0a68*/ 	.word	0x00019b90


	//   ....[82]....
        /*0a6c*/ 	.word	0x00019bc0


	//   ....[83]....
        /*0a70*/ 	.word	0x00019bf0


	//   ....[84]....
        /*0a74*/ 	.word	0x00019c20


	//   ....[85]....
        /*0a78*/ 	.word	0x00019c50


	//   ....[86]....
        /*0a7c*/ 	.word	0x00019c80


	//   ....[87]....
        /*0a80*/ 	.word	0x00019df0


	//   ....[88]....
        /*0a84*/ 	.word	0x00019e20


	//   ....[89]....
        /*0a88*/ 	.word	0x00019e50


	//   ....[90]....
        /*0a8c*/ 	.word	0x00019e80


	//   ....[91]....
        /*0a90*/ 	.word	0x00019eb0


	//   ....[92]....
        /*0a94*/ 	.word	0x00019ee0


	//   ....[93]....
        /*0a98*/ 	.word	0x00019f80


	//   ....[94]....
        /*0a9c*/ 	.word	0x00019fe0


	//   ....[95]....
        /*0aa0*/ 	.word	0x0001a070


	//   ....[96]....
        /*0aa4*/ 	.word	0x0001ae90


	//   ....[97]....
        /*0aa8*/ 	.word	0x0001c730


	//   ....[98]....
        /*0aac*/ 	.word	0x0001d360


	//   ....[99]....
        /*0ab0*/ 	.word	0x0001d370


	//   ....[100]....
        /*0ab4*/ 	.word	0x0001d3b0


	//   ....[101]....
        /*0ab8*/ 	.word	0x0001d3f0


	//   ....[102]....
        /*0abc*/ 	.word	0x0001d480


	//   ....[103]....
        /*0ac0*/ 	.word	0x0001d510


	//   ....[104]....
        /*0ac4*/ 	.word	0x0001d540


	//   ....[105]....
        /*0ac8*/ 	.word	0x0001d5c0


	//   ....[106]....
        /*0acc*/ 	.word	0x0001d5f0


	//   ....[107]....
        /*0ad0*/ 	.word	0x0001d670


	//   ....[108]....
        /*0ad4*/ 	.word	0x0001d6a0


	//   ....[109]....
        /*0ad8*/ 	.word	0x0001d720


	//   ....[110]....
        /*0adc*/ 	.word	0x0001d750


	//   ....[111]....
        /*0ae0*/ 	.word	0x0001d7d0


	//   ....[112]....
        /*0ae4*/ 	.word	0x0001d7e0


	//   ....[113]....
        /*0ae8*/ 	.word	0x0001d860


	//   ....[114]....
        /*0aec*/ 	.word	0x000201c0


	//   ....[115]....
        /*0af0*/ 	.word	0x000201f0


	//   ....[116]....
        /*0af4*/ 	.word	0x00020200


	//   ....[117]....
        /*0af8*/ 	.word	0x00020230


	//   ....[118]....
        /*0afc*/ 	.word	0x00020260


	//   ....[119]....
        /*0b00*/ 	.word	0x00020290


	//   ....[120]....
        /*0b04*/ 	.word	0x000202c0


	//   ....[121]....
        /*0b08*/ 	.word	0x000202d0


	//   ....[122]....
        /*0b0c*/ 	.word	0x00020450


	//   ....[123]....
        /*0b10*/ 	.word	0x00020480


	//   ....[124]....
        /*0b14*/ 	.word	0x000204b0


	//   ....[125]....
        /*0b18*/ 	.word	0x000204e0


	//   ....[126]....
        /*0b1c*/ 	.word	0x00020510


	//   ....[127]....
        /*0b20*/ 	.word	0x00020540


	//   ....[128]....
        /*0b24*/ 	.word	0x00020600


	//   ....[129]....
        /*0b28*/ 	.word	0x00020620


	//   ....[130]....
        /*0b2c*/ 	.word	0x00020690


	//   ....[131]....
        /*0b30*/ 	.word	0x00020d60


	//   ....[132]....
        /*0b34*/ 	.word	0x000211a0


	//   ....[133]....
        /*0b38*/ 	.word	0x00021250


	//   ....[134]....
        /*0b3c*/ 	.word	0x000212e0


	//   ....[135]....
        /*0b40*/ 	.word	0x00021330


	//   ....[136]....
        /*0b44*/ 	.word	0x00021380


	//   ....[137]....
        /*0b48*/ 	.word	0x00021410


	//   ....[138]....
        /*0b4c*/ 	.word	0x000214a0


	//   ....[139]....
        /*0b50*/ 	.word	0x000214f0


	//   ....[140]....
        /*0b54*/ 	.word	0x00021540


	//   ....[141]....
        /*0b58*/ 	.word	0x000215d0


	//   ....[142]....
        /*0b5c*/ 	.word	0x00021660


	//   ....[143]....
        /*0b60*/ 	.word	0x000216b0


	//   ....[144]....
        /*0b64*/ 	.word	0x00021700


	//   ....[145]....
        /*0b68*/ 	.word	0x00021790


	//   ....[146]....
        /*0b6c*/ 	.word	0x00021820


	//   ....[147]....
        /*0b70*/ 	.word	0x00021870


	//   ....[148]....
        /*0b74*/ 	.word	0x000218c0


	//   ....[149]....
        /*0b78*/ 	.word	0x000219b0


	//   ....[150]....
        /*0b7c*/ 	.word	0x00021a60


	//   ....[151]....
        /*0b80*/ 	.word	0x00021ae0


	//   ....[152]....
        /*0b84*/ 	.word	0x00021b80


	//   ....[153]....
        /*0b88*/ 	.word	0x00021c10


	//   ....[154]....
        /*0b8c*/ 	.word	0x00021cd0


	//   ....[155]....
        /*0b90*/ 	.word	0x00021d50


	//   ....[156]....
        /*0b94*/ 	.word	0x00021dc0


	//   ....[157]....
        /*0b98*/ 	.word	0x00021f60


	//   ....[158]....
        /*0b9c*/ 	.word	0x00022000


	//   ....[159]....
        /*0ba0*/ 	.word	0x00022080


	//   ....[160]....
        /*0ba4*/ 	.word	0x000220f0


	//   ....[161]....
        /*0ba8*/ 	.word	0x00022260


	//   ....[162]....
        /*0bac*/ 	.word	0x00022390


	//   ....[163]....
        /*0bb0*/ 	.word	0x00022400


	//   ....[164]....
        /*0bb4*/ 	.word	0x00022450


	//   ....[165]....
        /*0bb8*/ 	.word	0x00022730


	//   ....[166]....
        /*0bbc*/ 	.word	0x00022780


	//   ....[167]....
        /*0bc0*/ 	.word	0x00022810


	//   ....[168]....
        /*0bc4*/ 	.word	0x000228a0


	//   ....[169]....
        /*0bc8*/ 	.word	0x00022930


	//   ....[170]....
        /*0bcc*/ 	.word	0x000229c0


	//   ....[171]....
        /*0bd0*/ 	.word	0x00022a50


	//   ....[172]....
        /*0bd4*/ 	.word	0x00022ae0


	//   ....[173]....
        /*0bd8*/ 	.word	0x00022ba0


	//   ....[174]....
        /*0bdc*/ 	.word	0x00022e90


	//   ....[175]....
        /*0be0*/ 	.word	0x00023010


	//   ....[176]....
        /*0be4*/ 	.word	0x00023070


	//   ....[177]....
        /*0be8*/ 	.word	0x00023100


	//   ....[178]....
        /*0bec*/ 	.word	0x000231a0


	//   ....[179]....
        /*0bf0*/ 	.word	0x00023270


	//   ....[180]....
        /*0bf4*/ 	.word	0x000232f0


	//   ....[181]....
        /*0bf8*/ 	.word	0x000233e0


	//   ....[182]....
        /*0bfc*/ 	.word	0x00023470


	//   ....[183]....
        /*0c00*/ 	.word	0x00023550


	//   ....[184]....
        /*0c04*/ 	.word	0x000235e0


	//   ....[185]....
        /*0c08*/ 	.word	0x000236c0


	//   ....[186]....
        /*0c0c*/ 	.word	0x00023750


	//   ....[187]....
        /*0c10*/ 	.word	0x00023830


	//   ....[188]....
        /*0c14*/ 	.word	0x000238c0


	//   ....[189]....
        /*0c18*/ 	.word	0x00023990


	//   ....[190]....
        /*0c1c*/ 	.word	0x00023a90


	//   ....[191]....
        /*0c20*/ 	.word	0x00023dc0


	//   ....[192]....
        /*0c24*/ 	.word	0x00023e60


	//   ....[193]....
        /*0c28*/ 	.word	0x00023f80


	//   ....[194]....
        /*0c2c*/ 	.word	0x00024000


	//   ....[195]....
        /*0c30*/ 	.word	0x00024080


	//   ....[196]....
        /*0c34*/ 	.word	0x00024100


	//   ....[197]....
        /*0c38*/ 	.word	0x00024180


	//   ....[198]....
        /*0c3c*/ 	.word	0x00024210


	//   ....[199]....
        /*0c40*/ 	.word	0x000242b0


	//   ....[200]....
        /*0c44*/ 	.word	0x00024350


	//   ....[201]....
        /*0c48*/ 	.word	0x000243d0


	//   ....[202]....
        /*0c4c*/ 	.word	0x00024450


	//   ....[203]....
        /*0c50*/ 	.word	0x000244d0


	//   ....[204]....
        /*0c54*/ 	.word	0x00024560


	//   ....[205]....
        /*0c58*/ 	.word	0x000245e0


	//   ....[206]....
        /*0c5c*/ 	.word	0x00024680


	//   ....[207]....
        /*0c60*/ 	.word	0x00024710


	//   ....[208]....
        /*0c64*/ 	.word	0x00024840


	//----- nvinfo : EIATTR_REG_RECONFIG
	.align		4
.L_358:
        /*0c68*/ 	.byte	0x01, 0x54
	.zero		2


	//----- nvinfo : EIATTR_SYSCALL_OFFSETS
	.align		4
        /*0c6c*/ 	.byte	0x04, 0x46
        /*0c6e*/ 	.short	(.L_360 - .L_359)


	//   ....[0]....
.L_359:
        /*0c70*/ 	.word	0x000019a0


	//   ....[1]....
        /*0c74*/ 	.word	0x00001af0


	//   ....[2]....
        /*0c78*/ 	.word	0x00008f70


	//   ....[3]....
        /*0c7c*/ 	.word	0x00009260


	//   ....[4]....
        /*0c80*/ 	.word	0x0001c330


	//   ....[5]....
        /*0c84*/ 	.word	0x0001c490


	//   ....[6]....
        /*0c88*/ 	.word	0x0001c590


	//   ....[7]....
        /*0c8c*/ 	.word	0x0001cf50


	//----- nvinfo : EIATTR_MBARRIER_INSTR_OFFSETS
	.align		4
.L_360:
        /*0c90*/ 	.byte	0x04, 0x39
        /*0c92*/ 	.short	(.L_362 - .L_361)


	//   ....[0]....
.L_361:
        /*0c94*/ 	.word	0x000002b0
        /*0c98*/ 	.word	0x000000ff
        /*0c9c*/ 	.word	0x00028800
        /*0ca0*/ 	.short	0x0100
        /*0ca2*/ 	.byte	0x08
	.zero		1


	//   ....[1]....
        /*0ca4*/ 	.word	0x000002c0
        /*0ca8*/ 	.word	0x000000ff
        /*0cac*/ 	.word	0x00028820
        /*0cb0*/ 	.short	0x0100
        /*0cb2*/ 	.byte	0x08
	.zero		1


	//   ....[2]....
        /*0cb4*/ 	.word	0x000003b0
        /*0cb8*/ 	.word	0x000000ff
        /*0cbc*/ 	.word	0x00028830
        /*0cc0*/ 	.short	0x0100
        /*0cc2*/ 	.byte	0x08
	.zero		1


	//   ....[3]....
        /*0cc4*/ 	.word	0x000003c0
        /*0cc8*/ 	.word	0x000000ff
        /*0ccc*/ 	.word	0x00028840
        /*0cd0*/ 	.short	0x0100
        /*0cd2*/ 	.byte	0x08
	.zero		1


	//   ....[4]....
        /*0cd4*/ 	.word	0x000003d0
        /*0cd8*/ 	.word	0x000000ff
        /*0cdc*/ 	.word	0x00028838
        /*0ce0*/ 	.short	0x0100
        /*0ce2*/ 	.byte	0x08
	.zero		1


	//   ....[5]....
        /*0ce4*/ 	.word	0x000003e0
        /*0ce8*/ 	.word	0x000000ff
        /*0cec*/ 	.word	0x00028848
        /*0cf0*/ 	.short	0x0100
        /*0cf2*/ 	.byte	0x08
	.zero		1


	//   ....[6]....
        /*0cf4*/ 	.word	0x00000510
        /*0cf8*/ 	.word	0x000000ff
        /*0cfc*/ 	.word	0x00028850
        /*0d00*/ 	.short	0x0100
        /*0d02*/ 	.byte	0x08
	.zero		1


	//   ....[7]....
        /*0d04*/ 	.word	0x00000520
        /*0d08*/ 	.word	0x000000ff
        /*0d0c*/ 	.word	0x00028860
        /*0d10*/ 	.short	0x0100
        /*0d12*/ 	.byte	0x08
	.zero		1


	//   ....[8]....
        /*0d14*/ 	.word	0x00000530
        /*0d18*/ 	.word	0x000000ff
        /*0d1c*/ 	.word	0x00028858
        /*0d20*/ 	.short	0x0100
        /*0d22*/ 	.byte	0x08
	.zero		1


	//   ....[9]....
        /*0d24*/ 	.word	0x00000540
        /*0d28*/ 	.word	0x000000ff
        /*0d2c*/ 	.word	0x00028868
        /*0d30*/ 	.short	0x0100
        /*0d32*/ 	.byte	0x08
	.zero		1


	//   ....[10]....
        /*0d34*/ 	.word	0x00000630
        /*0d38*/ 	.word	0x000000ff
        /*0d3c*/ 	.word	0x00028870
        /*0d40*/ 	.short	0x0100
        /*0d42*/ 	.byte	0x06
	.zero		1


	//   ....[11]....
        /*0d44*/ 	.word	0x00000640
        /*0d48*/ 	.word	0x000000ff
        /*0d4c*/ 	.word	0x00028880
        /*0d50*/ 	.short	0x0100
        /*0d52*/ 	.byte	0x06
	.zero		1


	//   ....[12]....
        /*0d54*/ 	.word	0x00000650
        /*0d58*/ 	.word	0x000000ff
        /*0d5c*/ 	.word	0x00028878
        /*0d60*/ 	.short	0x0100
        /*0d62*/ 	.byte	0x06
	.zero		1


	//   ....[13]....
        /*0d64*/ 	.word	0x00000660
        /*0d68*/ 	.word	0x000000ff
        /*0d6c*/ 	.word	0x00028888
        /*0d70*/ 	.short	0x0100
        /*0d72*/ 	.byte	0x06
	.zero		1


	//   ....[14]....
        /*0d74*/ 	.word	0x00000790
        /*0d78*/ 	.word	0x000000ff
        /*0d7c*/ 	.word	0x00028890
        /*0d80*/ 	.short	0x0100
        /*0d82*/ 	.byte	0x08
	.zero		1


	//   ....[15]....
        /*0d84*/ 	.word	0x000007a0
        /*0d88*/ 	.word	0x000000ff
        /*0d8c*/ 	.word	0x000288a0
        /*0d90*/ 	.short	0x0100
        /*0d92*/ 	.byte	0x08
	.zero		1


	//   ....[16]....
        /*0d94*/ 	.word	0x000007b0
        /*0d98*/ 	.word	0x000000ff
        /*0d9c*/ 	.word	0x00028898
        /*0da0*/ 	.short	0x0100
        /*0da2*/ 	.byte	0x08
	.zero		1


	//   ....[17]....
        /*0da4*/ 	.word	0x000007c0
        /*0da8*/ 	.word	0x000000ff
        /*0dac*/ 	.word	0x000288a8
        /*0db0*/ 	.short	0x0100
        /*0db2*/ 	.byte	0x08
	.zero		1


	//   ....[18]....
        /*0db4*/ 	.word	0x000008f0
        /*0db8*/ 	.word	0x000000ff
        /*0dbc*/ 	.word	0x000288b0
        /*0dc0*/ 	.short	0x0100
        /*0dc2*/ 	.byte	0x08
	.zero		1


	//   ....[19]....
        /*0dc4*/ 	.word	0x00000900
        /*0dc8*/ 	.word	0x000000ff
        /*0dcc*/ 	.word	0x000288c0
        /*0dd0*/ 	.short	0x0100
        /*0dd2*/ 	.byte	0x08
	.zero		1


	//   ....[20]....
        /*0dd4*/ 	.word	0x00000910
        /*0dd8*/ 	.word	0x000000ff
        /*0ddc*/ 	.word	0x000288b8
        /*0de0*/ 	.short	0x0100
        /*0de2*/ 	.byte	0x08
	.zero		1


	//   ....[21]....
        /*0de4*/ 	.word	0x00000920
        /*0de8*/ 	.word	0x000000ff
        /*0dec*/ 	.word	0x000288c8
        /*0df0*/ 	.short	0x0100
        /*0df2*/ 	.byte	0x08
	.zero		1


	//   ....[22]....
        /*0df4*/ 	.word	0x000031b0
        /*0df8*/ 	.word	0x0000006e
        /*0dfc*/ 	.word	0x00028890
        /*0e00*/ 	.short	0x010a
        /*0e02*/ 	.byte	0x3f
	.zero		1


	//   ....[23]....
        /*0e04*/ 	.word	0x00005a60
        /*0e08*/ 	.word	0x0000006e
        /*0e0c*/ 	.word	0x00028890
        /*0e10*/ 	.short	0x010a
        /*0e12*/ 	.byte	0x3f
	.zero		1


	//   ....[24]....
        /*0e14*/ 	.word	0x00007cd0
        /*0e18*/ 	.word	0x0000006e
        /*0e1c*/ 	.word	0x00028890
        /*0e20*/ 	.short	0x010a
        /*0e22*/ 	.byte	0x3f
	.zero		1


	//   ....[25]....
        /*0e24*/ 	.word	0x00008330
        /*0e28*/ 	.word	0x00000030
        /*0e2c*/ 	.word	0x00000000
        /*0e30*/ 	.short	0x0101
        /*0e32*/ 	.byte	0x3f
	.zero		1


	//   ....[26]....
        /*0e34*/ 	.word	0x00008370
        /*0e38*/ 	.word	0x0000006e
        /*0e3c*/ 	.word	0x000288b0
        /*0e40*/ 	.short	0x010a
        /*0e42*/ 	.byte	0x3f
	.zero		1


	//   ....[27]....
        /*0e44*/ 	.word	0x000089c0
        /*0e48*/ 	.word	0x0000006e
        /*0e4c*/ 	.word	0x00000000
        /*0e50*/ 	.short	0x0101
        /*0e52*/ 	.byte	0x3f
	.zero		1


	//   ....[28]....
        /*0e54*/ 	.word	0x00008ff0
        /*0e58*/ 	.word	0x00000002
        /*0e5c*/ 	.word	0x00028800
        /*0e60*/ 	.short	0x010a
        /*0e62*/ 	.byte	0x3f
	.zero		1


	//   ....[29]....
        /*0e64*/ 	.word	0x00009040
        /*0e68*/ 	.word	0x00000002
        /*0e6c*/ 	.word	0x00028800
        /*0e70*/ 	.short	0x010a
        /*0e72*/ 	.byte	0x3f
	.zero		1


	//   ....[30]....
        /*0e74*/ 	.word	0x0000a140
        /*0e78*/ 	.word	0x00000002
        /*0e7c*/ 	.word	0x00028800
        /*0e80*/ 	.short	0x010a
        /*0e82*/ 	.byte	0x3f
	.zero		1


	//   ....[31]....
        /*0e84*/ 	.word	0x0000c800
        /*0e88*/ 	.word	0x00000002
        /*0e8c*/ 	.word	0x00028800
        /*0e90*/ 	.short	0x010a
        /*0e92*/ 	.byte	0x3f
	.zero		1


	//   ....[32]....
        /*0e94*/ 	.word	0x0000e490
        /*0e98*/ 	.word	0x00000000
        /*0e9c*/ 	.word	0x00028830
        /*0ea0*/ 	.short	0x010a
        /*0ea2*/ 	.byte	0x3f
	.zero		1


	//   ....[33]....
        /*0ea4*/ 	.word	0x0000e500
        /*0ea8*/ 	.word	0x00000000
        /*0eac*/ 	.word	0x00028830
        /*0eb0*/ 	.short	0x010a
        /*0eb2*/ 	.byte	0x3f
	.zero		1


	//   ....[34]....
        /*0eb4*/ 	.word	0x0000f2c0
        /*0eb8*/ 	.word	0x00000000
        /*0ebc*/ 	.word	0x00000000
        /*0ec0*/ 	.short	0x0101
        /*0ec2*/ 	.byte	0x3f
	.zero		1


	//   ....[35]....
        /*0ec4*/ 	.word	0x00011240
        /*0ec8*/ 	.word	0x00000006
        /*0ecc*/ 	.word	0x00028830
        /*0ed0*/ 	.short	0x010a
        /*0ed2*/ 	.byte	0x3f
	.zero		1


	//   ....[36]....
        /*0ed4*/ 	.word	0x00011290
        /*0ed8*/ 	.word	0x00000006
        /*0edc*/ 	.word	0x00028830
        /*0ee0*/ 	.short	0x010a
        /*0ee2*/ 	.byte	0x3f
	.zero		1


	//   ....[37]....
        /*0ee4*/ 	.word	0x000116e0
        /*0ee8*/ 	.word	0x00000007
        /*0eec*/ 	.word	0x00028850
        /*0ef0*/ 	.short	0x010a
        /*0ef2*/ 	.byte	0x3f
	.zero		1


	//   ....[38]....
        /*0ef4*/ 	.word	0x00011720
        /*0ef8*/ 	.word	0x00000007
        /*0efc*/ 	.word	0x00028850
        /*0f00*/ 	.short	0x010a
        /*0f02*/ 	.byte	0x3f
	.zero		1


	//   ....[39]....
        /*0f04*/ 	.word	0x00013940
        /*0f08*/ 	.word	0x0000000a
        /*0f0c*/ 	.word	0x00000000
        /*0f10*/ 	.short	0x0101
        /*0f12*/ 	.byte	0x3f
	.zero		1


	//   ....[40]....
        /*0f14*/ 	.word	0x000139d0
        /*0f18*/ 	.word	0x00000008
        /*0f1c*/ 	.word	0x00000000
        /*0f20*/ 	.short	0x0101
        /*0f22*/ 	.byte	0x3f
	.zero		1


	//   ....[41]....
        /*0f24*/ 	.word	0x000145a0
        /*0f28*/ 	.word	0x00000006
        /*0f2c*/ 	.word	0x00028830
        /*0f30*/ 	.short	0x010a
        /*0f32*/ 	.byte	0x3f
	.zero		1


	//   ....[42]....
        /*0f34*/ 	.word	0x000145f0
        /*0f38*/ 	.word	0x00000006
        /*0f3c*/ 	.word	0x00028830
        /*0f40*/ 	.short	0x010a
        /*0f42*/ 	.byte	0x3f
	.zero		1


	//   ....[43]....
        /*0f44*/ 	.word	0x00014a40
        /*0f48*/ 	.word	0x00000007
        /*0f4c*/ 	.word	0x00028850
        /*0f50*/ 	.short	0x010a
        /*0f52*/ 	.byte	0x3f
	.zero		1


	//   ....[44]....
        /*0f54*/ 	.word	0x00014a80
        /*0f58*/ 	.word	0x00000007
        /*0f5c*/ 	.word	0x00028850
        /*0f60*/ 	.short	0x010a
        /*0f62*/ 	.byte	0x3f
	.zero		1


	//   ....[45]....
        /*0f64*/ 	.word	0x00016420
        /*0f68*/ 	.word	0x0000001d
        /*0f6c*/ 	.word	0x00000000
        /*0f70*/ 	.short	0x0101
        /*0f72*/ 	.byte	0x3f
	.zero		1


	//   ....[46]....
        /*0f74*/ 	.word	0x00016570
        /*0f78*/ 	.word	0x0000001f
        /*0f7c*/ 	.word	0x00000000
        /*0f80*/ 	.short	0x0101
        /*0f82*/ 	.byte	0x3f
	.zero		1


	//   ....[47]....
        /*0f84*/ 	.word	0x00016f10
        /*0f88*/ 	.word	0x0000000b
        /*0f8c*/ 	.word	0x00028850
        /*0f90*/ 	.short	0x010a
        /*0f92*/ 	.byte	0x3f
	.zero		1


	//   ....[48]....
        /*0f94*/ 	.word	0x00016f90
        /*0f98*/ 	.word	0x0000000b
        /*0f9c*/ 	.word	0x00028850
        /*0fa0*/ 	.short	0x010a
        /*0fa2*/ 	.byte	0x3f
	.zero		1


	//   ....[49]....
        /*0fa4*/ 	.word	0x00017530
        /*0fa8*/ 	.word	0x0000000a
        /*0fac*/ 	.word	0x00000000
        /*0fb0*/ 	.short	0x0101
        /*0fb2*/ 	.byte	0x3f
	.zero		1


	//   ....[50]....
        /*0fb4*/ 	.word	0x00018a40
        /*0fb8*/ 	.word	0x00000000
        /*0fbc*/ 	.word	0x00000000
        /*0fc0*/ 	.short	0x0101
        /*0fc2*/ 	.byte	0x3f
	.zero		1


	//   ....[51]....
        /*0fc4*/ 	.word	0x0001af80
        /*0fc8*/ 	.word	0x00000005
        /*0fcc*/ 	.word	0x00028820
        /*0fd0*/ 	.short	0x010a
        /*0fd2*/ 	.byte	0x3f
	.zero		1


	//   ....[52]....
        /*0fd4*/ 	.word	0x0001b060
        /*0fd8*/ 	.word	0x00000005
        /*0fdc*/ 	.word	0x000288a0
        /*0fe0*/ 	.short	0x010a
        /*0fe2*/ 	.byte	0x3f
	.zero		1


	//   ....[53]....
        /*0fe4*/ 	.word	0x0001b3c0
        /*0fe8*/ 	.word	0x00000005
        /*0fec*/ 	.word	0x000288c0
        /*0ff0*/ 	.short	0x010a
        /*0ff2*/ 	.byte	0x3f
	.zero		1


	//   ....[54]....
        /*0ff4*/ 	.word	0x0001b890
        /*0ff8*/ 	.word	0x00000007
        /*0ffc*/ 	.word	0x000288a0
        /*1000*/ 	.short	0x010a
        /*1002*/ 	.byte	0x3f
	.zero		1


	//   ....[55]....
        /*1004*/ 	.word	0x0001bbd0
        /*1008*/ 	.word	0x00000007
        /*100c*/ 	.word	0x000288c0
        /*1010*/ 	.short	0x010a
        /*1012*/ 	.byte	0x3f
	.zero		1


	//   ....[56]....
        /*1014*/ 	.word	0x0001c9e0
        /*1018*/ 	.word	0x00000000
        /*101c*/ 	.word	0x00028840
        /*1020*/ 	.short	0x010a
        /*1022*/ 	.byte	0x3f
	.zero		1


	//   ....[57]....
        /*1024*/ 	.word	0x0001d950
        /*1028*/ 	.word	0x00000008
        /*102c*/ 	.word	0x00028800
        /*1030*/ 	.short	0x0107
        /*1032*/ 	.byte	0x3f
	.zero		1


	//   ....[58]....
        /*1034*/ 	.word	0x0001da60
        /*1038*/ 	.word	0x00000002
        /*103c*/ 	.word	0x00028800
        /*1040*/ 	.short	0x0101
        /*1042*/ 	.byte	0x3f
	.zero		1


	//   ....[59]....
        /*1044*/ 	.word	0x0001da80
        /*1048*/ 	.word	0x00000002
        /*104c*/ 	.word	0x00028820
        /*1050*/ 	.short	0x010a
        /*1052*/ 	.byte	0x3f
	.zero		1


	//   ....[60]....
        /*1054*/ 	.word	0x0001dde0
        /*1058*/ 	.word	0x00000003
        /*105c*/ 	.word	0x00028840
        /*1060*/ 	.short	0x010a
        /*1062*/ 	.byte	0x3f
	.zero		1


	//   ....[61]....
        /*1064*/ 	.word	0x0001e1a0
        /*1068*/ 	.word	0x00000003
        /*106c*/ 	.word	0x00000060
        /*1070*/ 	.short	0x010a
        /*1072*/ 	.byte	0x3f
	.zero		1


	//   ....[62]....
        /*1074*/ 	.word	0x0001e870
        /*1078*/ 	.word	0x00000003
        /*107c*/ 	.word	0x00028840
        /*1080*/ 	.short	0x010a
        /*1082*/ 	.byte	0x3f
	.zero		1


	//   ....[63]....
        /*1084*/ 	.word	0x0001ec30
        /*1088*/ 	.word	0x00000002
        /*108c*/ 	.word	0x00000060
        /*1090*/ 	.short	0x010a
        /*1092*/ 	.byte	0x3f
	.zero		1


	//   ....[64]....
        /*1094*/ 	.word	0x0001f250
        /*1098*/ 	.word	0x00000002
        /*109c*/ 	.word	0x00028840
        /*10a0*/ 	.short	0x010a
        /*10a2*/ 	.byte	0x3f
	.zero		1


	//   ....[65]....
        /*10a4*/ 	.word	0x0001f610
        /*10a8*/ 	.word	0x00000002
        /*10ac*/ 	.word	0x00000060
        /*10b0*/ 	.short	0x010a
        /*10b2*/ 	.byte	0x3f
	.zero		1


	//   ....[66]....
        /*10b4*/ 	.word	0x0001fbc0
        /*10b8*/ 	.word	0x00000000
        /*10bc*/ 	.word	0x00028860
        /*10c0*/ 	.short	0x010a
        /*10c2*/ 	.byte	0x3f
	.zero		1


	//   ....[67]....
        /*10c4*/ 	.word	0x00020ce0
        /*10c8*/ 	.word	0x00000000
        /*10cc*/ 	.word	0x00028820
        /*10d0*/ 	.short	0x010a
        /*10d2*/ 	.byte	0x3f
	.zero		1


	//   ....[68]....
        /*10d4*/ 	.word	0x00020e90
        /*10d8*/ 	.word	0x00000006
        /*10dc*/ 	.word	0x00000000
        /*10e0*/ 	.short	0x010a
        /*10e2*/ 	.byte	0x3f
	.zero		1


	//   ....[69]....
        /*10e4*/ 	.word	0x00020f00
        /*10e8*/ 	.word	0x00000007
        /*10ec*/ 	.word	0x00000000
        /*10f0*/ 	.short	0x010a
        /*10f2*/ 	.byte	0x3f
	.zero		1


	//   ....[70]....
        /*10f4*/ 	.word	0x00020f70
        /*10f8*/ 	.word	0x00000004
        /*10fc*/ 	.word	0x00000000
        /*1100*/ 	.short	0x010a
        /*1102*/ 	.byte	0x3f
	.zero		1


	//   ....[71]....
        /*1104*/ 	.word	0x00020fa0
        /*1108*/ 	.word	0x00000003
        /*110c*/ 	.word	0x00000000
        /*1110*/ 	.short	0x010a
        /*1112*/ 	.byte	0x3f
	.zero		1


	//   ....[72]....
        /*1114*/ 	.word	0x00021000
        /*1118*/ 	.word	0x0000006e
        /*111c*/ 	.word	0x00028890
        /*1120*/ 	.short	0x010a
        /*1122*/ 	.byte	0x3f
	.zero		1


	//   ....[73]....
        /*1124*/ 	.word	0x00021050
        /*1128*/ 	.word	0x0000006e
        /*112c*/ 	.word	0x00028890
        /*1130*/ 	.short	0x010a
        /*1132*/ 	.byte	0x3f
	.zero		1


	//   ....[74]....
        /*1134*/ 	.word	0x000210a0
        /*1138*/ 	.word	0x0000006e
        /*113c*/ 	.word	0x00028890
        /*1140*/ 	.short	0x010a
        /*1142*/ 	.byte	0x3f
	.zero		1


	//   ....[75]....
        /*1144*/ 	.word	0x000210f0
        /*1148*/ 	.word	0x0000006e
        /*114c*/ 	.word	0x000288b0
        /*1150*/ 	.short	0x010a
        /*1152*/ 	.byte	0x3f
	.zero		1


	//   ....[76]....
        /*1154*/ 	.word	0x000218f0
        /*1158*/ 	.word	0x00000002
        /*115c*/ 	.word	0x00028800
        /*1160*/ 	.short	0x010a
        /*1162*/ 	.byte	0x3f
	.zero		1


	//   ....[77]....
        /*1164*/ 	.word	0x000224b0
        /*1168*/ 	.word	0x00000002
        /*116c*/ 	.word	0x00028800
        /*1170*/ 	.short	0x010a
        /*1172*/ 	.byte	0x3f
	.zero		1


	//   ....[78]....
        /*1174*/ 	.word	0x00022500
        /*1178*/ 	.word	0x00000000
        /*117c*/ 	.word	0x00028830
        /*1180*/ 	.short	0x010a
        /*1182*/ 	.byte	0x3f
	.zero		1


	//   ....[79]....
        /*1184*/ 	.word	0x00022550
        /*1188*/ 	.word	0x00000006
        /*118c*/ 	.word	0x00028830
        /*1190*/ 	.short	0x010a
        /*1192*/ 	.byte	0x3f
	.zero		1


	//   ....[80]....
        /*1194*/ 	.word	0x000225a0
        /*1198*/ 	.word	0x00000007
        /*119c*/ 	.word	0x00028850
        /*11a0*/ 	.short	0x010a
        /*11a2*/ 	.byte	0x3f
	.zero		1


	//   ....[81]....
        /*11a4*/ 	.word	0x000225f0
        /*11a8*/ 	.word	0x00000006
        /*11ac*/ 	.word	0x00028830
        /*11b0*/ 	.short	0x010a
        /*11b2*/ 	.byte	0x3f
	.zero		1


	//   ....[82]....
        /*11b4*/ 	.word	0x00022640
        /*11b8*/ 	.word	0x00000007
        /*11bc*/ 	.word	0x00028850
        /*11c0*/ 	.short	0x010a
        /*11c2*/ 	.byte	0x3f
	.zero		1


	//   ....[83]....
        /*11c4*/ 	.word	0x00022690
        /*11c8*/ 	.word	0x0000000b
        /*11cc*/ 	.word	0x00028850
        /*11d0*/ 	.short	0x010a
        /*11d2*/ 	.byte	0x3f
	.zero		1


	//   ....[84]....
        /*11d4*/ 	.word	0x00022c70
        /*11d8*/ 	.word	0x00000004
        /*11dc*/ 	.word	0x00028820
        /*11e0*/ 	.short	0x010a
        /*11e2*/ 	.byte	0x3f
	.zero		1


	//   ....[85]....
        /*11e4*/ 	.word	0x00022cc0
        /*11e8*/ 	.word	0x00000005
        /*11ec*/ 	.word	0x000288a0
        /*11f0*/ 	.short	0x010a
        /*11f2*/ 	.byte	0x3f
	.zero		1


	//   ....[86]....
        /*11f4*/ 	.word	0x00022d10
        /*11f8*/ 	.word	0x00000005
        /*11fc*/ 	.word	0x000288c0
        /*1200*/ 	.short	0x010a
        /*1202*/ 	.byte	0x3f
	.zero		1


	//   ....[87]....
        /*1204*/ 	.word	0x00022d60
        /*1208*/ 	.word	0x00000007
        /*120c*/ 	.word	0x000288a0
        /*1210*/ 	.short	0x010a
        /*1212*/ 	.byte	0x3f
	.zero		1


	//   ....[88]....
        /*1214*/ 	.word	0x00022db0
        /*1218*/ 	.word	0x00000007
        /*121c*/ 	.word	0x000288c0
        /*1220*/ 	.short	0x010a
        /*1222*/ 	.byte	0x3f
	.zero		1


	//   ....[89]....
        /*1224*/ 	.word	0x00022f50
        /*1228*/ 	.word	0x00000000
        /*122c*/ 	.word	0x00028840
        /*1230*/ 	.short	0x010a
        /*1232*/ 	.byte	0x3f
	.zero		1


	//   ....[90]....
        /*1234*/ 	.word	0x00023ae0
        /*1238*/ 	.word	0x00000002
        /*123c*/ 	.word	0x00028820
        /*1240*/ 	.short	0x010a
        /*1242*/ 	.byte	0x3f
	.zero		1


	//   ....[91]....
        /*1244*/ 	.word	0x00023b30
        /*1248*/ 	.word	0x00000003
        /*124c*/ 	.word	0x00028840
        /*1250*/ 	.short	0x010a
        /*1252*/ 	.byte	0x3f
	.zero		1


	//   ....[92]....
        /*1254*/ 	.word	0x00023b80
        /*1258*/ 	.word	0x00000003
        /*125c*/ 	.word	0x00000060
        /*1260*/ 	.short	0x010a
        /*1262*/ 	.byte	0x3f
	.zero		1


	//   ....[93]....
        /*1264*/ 	.word	0x00023bd0
        /*1268*/ 	.word	0x00000003
        /*126c*/ 	.word	0x00028840
        /*1270*/ 	.short	0x010a
        /*1272*/ 	.byte	0x3f
	.zero		1


	//   ....[94]....
        /*1274*/ 	.word	0x00023c20
        /*1278*/ 	.word	0x00000002
        /*127c*/ 	.word	0x00000060
        /*1280*/ 	.short	0x010a
        /*1282*/ 	.byte	0x3f
	.zero		1


	//   ....[95]....
        /*1284*/ 	.word	0x00023c70
        /*1288*/ 	.word	0x00000002
        /*128c*/ 	.word	0x00028840
        /*1290*/ 	.short	0x010a
        /*1292*/ 	.byte	0x3f
	.zero		1


	//   ....[96]....
        /*1294*/ 	.word	0x00023cc0
        /*1298*/ 	.word	0x00000002
        /*129c*/ 	.word	0x00000060
        /*12a0*/ 	.short	0x010a
        /*12a2*/ 	.byte	0x3f
	.zero		1


	//   ....[97]....
        /*12a4*/ 	.word	0x00023d10
        /*12a8*/ 	.word	0x00000000
        /*12ac*/ 	.word	0x00028860
        /*12b0*/ 	.short	0x010a
        /*12b2*/ 	.byte	0x3f
	.zero		1


	//   ....[98]....
        /*12b4*/ 	.word	0x00024760
        /*12b8*/ 	.word	0x00000000
        /*12bc*/ 	.word	0x00028820
        /*12c0*/ 	.short	0x010a
        /*12c2*/ 	.byte	0x3f
	.zero		1


	//   ....[99]....
        /*12c4*/ 	.word	0x00024900
        /*12c8*/ 	.word	0x00000006
        /*12cc*/ 	.word	0x00000000
        /*12d0*/ 	.short	0x010a
        /*12d2*/ 	.byte	0x3f
	.zero		1


	//   ....[100]....
        /*12d4*/ 	.word	0x00024950
        /*12d8*/ 	.word	0x00000007
        /*12dc*/ 	.word	0x00000000
        /*12e0*/ 	.short	0x010a
        /*12e2*/ 	.byte	0x3f
	.zero		1


	//   ....[101]....
        /*12e4*/ 	.word	0x000249a0
        /*12e8*/ 	.word	0x00000004
        /*12ec*/ 	.word	0x00000000
        /*12f0*/ 	.short	0x010a
        /*12f2*/ 	.byte	0x3f
	.zero		1


	//----- nvinfo : EIATTR_NUM_MBARRIERS
	.align		4
.L_362:
        /*12f4*/ 	.byte	0x03, 0x38
        /*12f6*/ 	.short	0x0016


	//----- nvinfo : EIATTR_EXIT_INSTR_OFFSETS
	.align		4
        /*12f8*/ 	.byte	0x04, 0x1c
        /*12fa*/ 	.short	(.L_364 - .L_363)


	//   ....[0]....
.L_363:
        /*12fc*/ 	.word	0x00020ff0


	//----- nvinfo : EIATTR_MAX_THREADS
	.align		4
.L_364:
        /*1300*/ 	.byte	0x04, 0x05
        /*1302*/ 	.short	(.L_366 - .L_365)
.L_365:
        /*1304*/ 	.word	0x00000180
        /*1308*/ 	.word	0x00000001
        /*130c*/ 	.word	0x00000001


	//----- nvinfo : EIATTR_CRS_STACK_SIZE
	.align		4
.L_366:
        /*1310*/ 	.byte	0x04, 0x1e
        /*1312*/ 	.short	(.L_368 - .L_367)
.L_367:
        /*1314*/ 	.word	0x00000000


	//----- nvinfo : EIATTR_CBANK_PARAM_SIZE
	.align		4
.L_368:
        /*1318*/ 	.byte	0x03, 0x19
        /*131a*/ 	.short	0x0af0


	//----- nvinfo : EIATTR_PARAM_CBANK
	.align		4
        /*131c*/ 	.byte	0x04, 0x0a
        /*131e*/ 	.short	(.L_370 - .L_369)
	.align		4
.L_369:
        /*1320*/ 	.word	index@(.nv.constant0._ZN7cutlass13device_kernelIN5flash11enable_sm90INS1_16FlashAttnFwdSm90INS1_25CollectiveMainloopFwdSm90ILi2EN4cute5tupleIJNS5_1CILi1EEES8_S8_EEENS6_IJNS7_ILi128EEESA_SA_EEELi128ENS_10bfloat16_tEfNS_4arch4Sm90ELb1ELb0ELb1ELb1ELb0ELb1ELb0ELb1ELb1ELb1ELb0ELb0EEENS1_21CollectiveEpilogueFwdISB_S9_SC_SE_Li256ELb1ELb1ELb0ELb0EEENS1_36VarlenDynamicPersistentTileSchedulerILi128ELi128ELi256ELi128ELb0ELb1ELb1ELb1ELb1ELb1EEEEEEEEEvNT_6ParamsE)
        /*1324*/ 	.short	0x0210
        /*1326*/ 	.short	0x0af0


	//----- nvinfo : EIATTR_SW_WAR
	.align		4
.L_370:
        /*1328*/ 	.byte	0x04, 0x36
        /*132a*/ 	.short	(.L_372 - .L_371)
.L_371:
        /*132c*/ 	.word	0x00000008
.L_372:


//--------------------- .nv.callgraph             --------------------------
	.section	.nv.callgraph,"",@"SHT_CUDA_CALLGRAPH"
	.align	4
	.sectionentsize	8
	.align		4
        /*0000*/ 	.word	0x00000000
	.align		4
        /*0004*/ 	.word	0xffffffff
	.align		4
        /*0008*/ 	.word	index@(_ZN7cutlass13device_kernelIN5flash11enable_sm90INS1_16FlashAttnFwdSm90INS1_25CollectiveMainloopFwdSm90ILi2EN4cute5tupleIJNS5_1CILi1EEES8_S8_EEENS6_IJNS7_ILi128EEENS7_ILi176EEESA_EEELi128ENS_10bfloat16_tEfNS_4arch4Sm90ELb0ELb0ELb1ELb0ELb0ELb0ELb0ELb1ELb1ELb1ELb0ELb0EEENS1_21CollectiveEpilogueFwdINS6_IJSA_SA_SB_EEES9_SD_SF_Li256ELb0ELb1ELb0ELb0EEENS1_29StaticPersistentTileSchedulerILb0EEEEEEEEEvNT_6ParamsE)
	.align		4
        /*000c*/ 	.word	index@(__assertfail)
	.align		4
        /*0010*/ 	.word	index@(_ZN7cutlass13device_kernelIN5flash11enable_sm90INS1_16FlashAttnFwdSm90INS1_25CollectiveMainloopFwdSm90ILi2EN4cute5tupleIJNS5_1CILi2EEENS7_ILi1EEES9_EEENS6_IJNS7_ILi128EEENS7_ILi176EEESB_EEELi128ENS_10bfloat16_tEfNS_4arch4Sm90ELb0ELb0ELb1ELb0ELb0ELb0ELb0ELb1ELb1ELb1ELb0ELb0EEENS1_21CollectiveEpilogueFwdINS6_IJSB_SB_SC_EEESA_SE_SG_Li256ELb0ELb1ELb0ELb0EEENS1_29StaticPersistentTileSchedulerILb0EEEEEEEEEvNT_6ParamsE)
	.align		4
        /*0014*/ 	.word	index@(__assertfail)
	.align		4
        /*0018*/ 	.word	index@(_ZN7cutlass13device_kernelIN5flash11enable_sm90INS1_16FlashAttnFwdSm90INS1_25CollectiveMainloopFwdSm90ILi2EN4cute5tupleIJNS5_1CILi1EEES8_S8_EEENS6_IJNS7_ILi128EEENS7_ILi176EEESA_EEELi128ENS_10bfloat16_tEfNS_4arch4Sm90ELb0ELb0ELb1ELb1ELb0ELb0ELb0ELb1ELb1ELb1ELb0ELb0EEENS1_21CollectiveEpilogueFwdINS6_IJSA_SA_SB_EEES9_SD_SF_Li256ELb1ELb1ELb0ELb0EEENS1_36VarlenDynamicPersistentTileSchedulerILi128ELi176ELi256ELi128ELb0ELb1ELb1ELb0ELb1ELb1EEEEEEEEEvNT_6ParamsE)
	.align		4
        /*001c*/ 	.word	index@(__assertfail)
	.align		4
        /*0020*/ 	.word	index@(_ZN7cutlass13device_kernelIN5flash11enable_sm90INS1_16FlashAttnFwdSm90INS1_25CollectiveMainloopFwdSm90ILi2EN4cute5tupleIJNS5_1CILi1EEES8_S8_EEENS6_IJNS7_ILi128EEENS7_ILi176EEESA_EEELi128ENS_10bfloat16_tEfNS_4arch4Sm90ELb0ELb0ELb1ELb1ELb0ELb1ELb0ELb1ELb1ELb1ELb0ELb0EEENS1_21CollectiveEpilogueFwdINS6_IJSA_SA_SB_EEES9_SD_SF_Li256ELb1ELb1ELb0ELb0EEENS1_36VarlenDynamicPersistentTileSchedulerILi128ELi176ELi256ELi128ELb0ELb1ELb1ELb0ELb1ELb1EEEEEEEEEvNT_6ParamsE)
	.align		4
        /*0024*/ 	.word	index@(__assertfail)
	.align		4
        /*0028*/ 	.word	index@(_ZN7cutlass13device_kernelIN5flash11enable_sm90INS1_16FlashAttnFwdSm90INS1_25CollectiveMainloopFwdSm90ILi2EN4cute5tupleIJNS5_1CILi1EEES8_S8_EEENS6_IJNS7_ILi128EEESA_SA_EEELi128ENS_10bfloat16_tEfNS_4arch4Sm90ELb0ELb1ELb1ELb0ELb0ELb0ELb0ELb1ELb1ELb1ELb0ELb0EEENS1_21CollectiveEpilogueFwdISB_S9_SC_SE_Li256ELb0ELb1ELb0ELb0EEENS1_30DynamicPersistentTileSchedulerILi256ELi128ELb0ELb1ELb1EEEEEEEEEvNT_6ParamsE)
	.align		4
        /*002c*/ 	.word	index@(__assertfail)
	.align		4
        /*0030*/ 	.word	index@(_ZN7cutlass13device_kernelIN5flash11enable_sm90INS1_16FlashAttnFwdSm90INS1_25CollectiveMainloopFwdSm90ILi2EN4cute5tupleIJNS5_1CILi1EEES8_S8_EEENS6_IJNS7_ILi128EEESA_SA_EEELi128ENS_10bfloat16_tEfNS_4arch4Sm90ELb0ELb1ELb1ELb1ELb0ELb0ELb0ELb1ELb1ELb1ELb0ELb0EEENS1_21CollectiveEpilogueFwdISB_S9_SC_SE_Li256ELb1ELb1ELb0ELb0EEENS1_36VarlenDynamicPersistentTileSchedulerILi128ELi128ELi256ELi128ELb0ELb1ELb1ELb1ELb0ELb1EEEEEEEEEvNT_6ParamsE)
	.align		4
        /*0034*/ 	.word	index@(__assertfail)
	.align		4
        /*0038*/ 	.word	index@(_ZN7cutlass13device_kernelIN5flash11enable_sm90INS1_16FlashAttnFwdSm90INS1_25CollectiveMainloopFwdSm90ILi2EN4cute5tupleIJNS5_1CILi1EEES8_S8_EEENS6_IJNS7_ILi128EEESA_SA_EEELi128ENS_10bfloat16_tEfNS_4arch4Sm90ELb0ELb1ELb1ELb1ELb0ELb1ELb0ELb1ELb1ELb1ELb0ELb0EEENS1_21CollectiveEpilogueFwdISB_S9_SC_SE_Li256ELb1ELb1ELb0ELb0EEENS1_36VarlenDynamicPersistentTileSchedulerILi128ELi128ELi256ELi128ELb0ELb1ELb1ELb1ELb0ELb1EEEEEEEEEvNT_6ParamsE)
	.align		4
        /*003c*/ 	.word	index@(__assertfail)
	.align		4
        /*0040*/ 	.word	index@(_ZN7cutlass13device_kernelIN5flash11enable_sm90INS1_16FlashAttnFwdSm90INS1_25CollectiveMainloopFwdSm90ILi2EN4cute5tupleIJNS5_1CILi1EEES8_S8_EEENS6_IJNS7_ILi128EEESA_SA_EEELi128ENS_10bfloat16_tEfNS_4arch4Sm90ELb1ELb0ELb1ELb0ELb0ELb0ELb0ELb1ELb1ELb1ELb0ELb0EEENS1_21CollectiveEpilogueFwdISB_S9_SC_SE_Li256ELb0ELb1ELb0ELb0EEENS1_30DynamicPersistentTileSchedulerILi256ELi128ELb0ELb1ELb1EEEEEEEEEvNT_6ParamsE)
	.align		4
        /*0044*/ 	.word	index@(__assertfail)
	.align		4
        /*0048*/ 	.word	index@(_ZN7cutlass13device_kernelIN5flash11enable_sm90INS1_16FlashAttnFwdSm90INS1_25CollectiveMainloopFwdSm90ILi2EN4cute5tupleIJNS5_1CILi1EEES8_S8_EEENS6_IJNS7_ILi128EEESA_SA_EEELi128ENS_10bfloat16_tEfNS_4arch4Sm90ELb1ELb0ELb1ELb1ELb0ELb0ELb0ELb1ELb1ELb1ELb0ELb0EEENS1_21CollectiveEpilogueFwdISB_S9_SC_SE_Li256ELb1ELb1ELb0ELb0EEENS1_36VarlenDynamicPersistentTileSchedulerILi128ELi128ELi256ELi128ELb0ELb1ELb1ELb1ELb1ELb1EEEEEEEEEvNT_6ParamsE)
	.align		4
        /*004c*/ 	.word	index@(__assertfail)
	.align		4
        /*0050*/ 	.word	index@(_ZN7cutlass13device_kernelIN5flash11enable_sm90INS1_16FlashAttnFwdSm90INS1_25CollectiveMainloopFwdSm90ILi2EN4cute5tupleIJNS5_1CILi1EEES8_S8_EEENS6_IJNS7_ILi128EEESA_SA_EEELi128ENS_10bfloat16_tEfNS_4arch4Sm90ELb1ELb0ELb1ELb1ELb0ELb1ELb0ELb1ELb1ELb1ELb0ELb0EEENS1_21CollectiveEpilogueFwdISB_S9_SC_SE_Li256ELb1ELb1ELb0ELb0EEENS1_36VarlenDynamicPersistentTileSchedulerILi128ELi128ELi256ELi128ELb0ELb1ELb1ELb1ELb1ELb1EEEEEEEEEvNT_6ParamsE)
	.align		4
        /*0054*/ 	.word	index@(__assertfail)
	.align		4
        /*0058*/ 	.word	0x00000000
	.align		4
        /*005c*/ 	.word	0xfffffffe
	.align		4
        /*0060*/ 	.word	0x00000000
	.align		4
        /*0064*/ 	.word	0xfffffffd
	.align		4
        /*0068*/ 	.word	0x00000000
	.align		4
        /*006c*/ 	.word	0xfffffffc


//--------------------- .nv.constant4             --------------------------
	.section	.nv.constant4,"a",@progbits
	.align	8
	.align		8
.nv.constant4:
        /*0000*/ 	.dword	__assertfail
	.align		8
        /*0008*/ 	.dword	__unnamed_1
	.align		8
        /*0010*/ 	.dword	__unnamed_2
	.align		8
        /*0018*/ 	.dword	__unnamed_3
	.align		8
        /*0020*/ 	.dword	__unnamed_4
	.align		8
        /*0028*/ 	.dword	__unnamed_5
	.align		8
        /*0030*/ 	.dword	__unnamed_6
	.align		8
        /*0038*/ 	.dword	__unnamed_7
	.align		8
        /*0040*/ 	.dword	__unnamed_8
	.align		8
        /*0048*/ 	.dword	_ZN82_INTERNAL_8ec1d924_46_flash_fwd_hdim128_bf16_softcap_packgqa_sm90_cu_348dd9ca_29474cuda3std3__45__cpo5beginE
	.align		8
        /*0050*/ 	.dword	_ZN82_INTERNAL_8ec1d924_46_flash_fwd_hdim128_bf16_softcap_packgqa_sm90_cu_348dd9ca_29474cuda3std3__45__cpo3endE
	.align		8
        /*0058*/ 	.dword	_ZN82_INTERNAL_8ec1d924_46_flash_fwd_hdim128_bf16_softcap_packgqa_sm90_cu_348dd9ca_29474cuda3std3__45__cpo6cbeginE
	.align		8
        /*0060*/ 	.dword	_ZN82_INTERNAL_8ec1d924_46_flash_fwd_hdim128_bf16_softcap_packgqa_sm90_cu_348dd9ca_29474cuda3std3__45__cpo4cendE
	.align		8
        /*0068*/ 	.dword	_ZN82_INTERNAL_8ec1d924_46_flash_fwd_hdim128_bf16_softcap_packgqa_sm90_cu_348dd9ca_29474cuda3std3__484_GLOBAL__N__8ec1d924_46_flash_fwd_hdim128_bf16_softcap_packgqa_sm90_cu_348dd9ca_29476ignoreE
	.align		8
        /*0070*/ 	.dword	_ZN82_INTERNAL_8ec1d924_46_flash_fwd_hdim128_bf16_softcap_packgqa_sm90_cu_348dd9ca_29474cuda3std3__419piecewise_constructE
	.align		8
        /*0078*/ 	.dword	_ZN82_INTERNAL_8ec1d924_46_flash_fwd_hdim128_bf16_softcap_packgqa_sm90_cu_348dd9ca_29474cuda3std3__48in_placeE
	.align		8
        /*0080*/ 	.dword	_ZN82_INTERNAL_8ec1d924_46_flash_fwd_hdim128_bf16_softcap_packgqa_sm90_cu_348dd9ca_29474cuda3std6ranges3__45__cpo4swapE
	.align		8
        /*0088*/ 	.dword	_ZN82_INTERNAL_8ec1d924_46_flash_fwd_hdim128_bf16_softcap_packgqa_sm90_cu_348dd9ca_29474cuda3std6ranges3__45__cpo9iter_moveE
	.align		8
        /*0090*/ 	.dword	_ZN82_INTERNAL_8ec1d924_46_flash_fwd_hdim128_bf16_softcap_packgqa_sm90_cu_348dd9ca_29474cute7productE
	.align		8
        /*0098*/ 	.dword	_ZN82_INTERNAL_8ec1d924_46_flash_fwd_hdim128_bf16_softcap_packgqa_sm90_cu_348dd9ca_29474cute1_E
	.align		8
        /*00a0*/ 	.dword	$str$23
	.align		8
        /*00a8*/ 	.dword	$str$24


//--------------------- .text._ZN7cutlass13device_kernelIN5flash11enable_sm90INS1_16FlashAttnFwdSm90INS1_25CollectiveMainloopFwdSm90ILi2EN4cute5tupleIJNS5_1CILi1EEES8_S8_EEENS6_IJNS7_ILi128EEENS7_ILi176EEESA_EEELi128ENS_10bfloat16_tEfNS_4arch4Sm90ELb0ELb0ELb1ELb0ELb0ELb0ELb0ELb1ELb1ELb1ELb0ELb0EEENS1_21CollectiveEpilogueFwdINS6_IJSA_SA_SB_EEES9_SD_SF_Li256ELb0ELb1ELb0ELb0EEENS1_29StaticPersistentTileSchedulerILb0EEEEEEEEEvNT_6ParamsE --------------------------
	.section	.text._ZN7cutlass13device_kernelIN5flash11enable_sm90INS1_16FlashAttnFwdSm90INS1_25CollectiveMainloopFwdSm90ILi2EN4cute5tupleIJNS5_1CILi1EEES8_S8_EEENS6_IJNS7_ILi128EEENS7_ILi176EEESA_EEELi128ENS_10bfloat16_tEfNS_4arch4Sm90ELb0ELb0ELb1ELb0ELb0ELb0ELb0ELb1ELb1ELb1ELb0ELb0EEENS1_21CollectiveEpilogueFwdINS6_IJSA_SA_SB_EEES9_SD_SF_Li256ELb0ELb1ELb0ELb0EEENS1_29StaticPersistentTileSchedulerILb0EEEEEEEEEvNT_6ParamsE,"ax",@progbits
	.align	128
.text._ZN7cutlass13device_kernelIN5flash11enable_sm90INS1_16FlashAttnFwdSm90INS1_25CollectiveMainloopFwdSm90ILi2EN4cute5tupleIJNS5_1CILi1EEES8_S8_EEENS6_IJNS7_ILi128EEENS7_ILi176EEESA_EEELi128ENS_10bfloat16_tEfNS_4arch4Sm90ELb0ELb0ELb1ELb0ELb0ELb0ELb0ELb1ELb1ELb1ELb0ELb0EEENS1_21CollectiveEpilogueFwdINS6_IJSA_SA_SB_EEES9_SD_SF_Li256ELb0ELb1ELb0ELb0EEENS1_29StaticPersistentTileSchedulerILb0EEEEEEEEEvNT_6ParamsE:
        .type           _ZN7cutlass13device_kernelIN5flash11enable_sm90INS1_16FlashAttnFwdSm90INS1_25CollectiveMainloopFwdSm90ILi2EN4cute5tupleIJNS5_1CILi1EEES8_S8_EEENS6_IJNS7_ILi128EEENS7_ILi176EEESA_EEELi128ENS_10bfloat16_tEfNS_4arch4Sm90ELb0ELb0ELb1ELb0ELb0ELb0ELb0ELb1ELb1ELb1ELb0ELb0EEENS1_21CollectiveEpilogueFwdINS6_IJSA_SA_SB_EEES9_SD_SF_Li256ELb0ELb1ELb0ELb0EEENS1_29StaticPersistentTileSchedulerILb0EEEEEEEEEvNT_6ParamsE,@function
        .size           _ZN7cutlass13device_kernelIN5flash11enable_sm90INS1_16FlashAttnFwdSm90INS1_25CollectiveMainloopFwdSm90ILi2EN4cute5tupleIJNS5_1CILi1EEES8_S8_EEENS6_IJNS7_ILi128EEENS7_ILi176EEESA_EEELi128ENS_10bfloat16_tEfNS_4arch4Sm90ELb0ELb0ELb1ELb0ELb0ELb0ELb0ELb1ELb1ELb1ELb0ELb0EEENS1_21CollectiveEpilogueFwdINS6_IJSA_SA_SB_EEES9_SD_SF_Li256ELb0ELb1ELb0ELb0EEENS1_29StaticPersistentTileSchedulerILb0EEEEEEEEEvNT_6ParamsE,(.L_x_3217 - _ZN7cutlass13device_kernelIN5flash11enable_sm90INS1_16FlashAttnFwdSm90INS1_25CollectiveMainloopFwdSm90ILi2EN4cute5tupleIJNS5_1CILi1EEES8_S8_EEENS6_IJNS7_ILi128EEENS7_ILi176EEESA_EEELi128ENS_10bfloat16_tEfNS_4arch4Sm90ELb0ELb0ELb1ELb0ELb0ELb0ELb0ELb1ELb1ELb1ELb0ELb0EEENS1_21CollectiveEpilogueFwdINS6_IJSA_SA_SB_EEES9_SD_SF_Li256ELb0ELb1ELb0ELb0EEENS1_29StaticPersistentTileSchedulerILb0EEEEEEEEEvNT_6ParamsE)
        .other          _ZN7cutlass13device_kernelIN5flash11enable_sm90INS1_16FlashAttnFwdSm90INS1_25CollectiveMainloopFwdSm90ILi2EN4cute5tupleIJNS5_1CILi1EEES8_S8_EEENS6_IJNS7_ILi128EEENS7_ILi176EEESA_EEELi128ENS_10bfloat16_tEfNS_4arch4Sm90ELb0ELb0ELb1ELb0ELb0ELb0ELb0ELb1ELb1ELb1ELb0ELb0EEENS1_21CollectiveEpilogueFwdINS6_IJSA_SA_SB_EEES9_SD_SF_Li256ELb0ELb1ELb0ELb0EEENS1_29StaticPersistentTileSchedulerILb0EEEEEEEEEvNT_6ParamsE,@"STO_CUDA_ENTRY STV_DEFAULT"
_ZN7cutlass13device_kernelIN5flash11enable_sm90INS1_16FlashAttnFwdSm90INS1_25CollectiveMainloopFwdSm90ILi2EN4cute5tupleIJNS5_1CILi1EEES8_S8_EEENS6_IJNS7_ILi128EEENS7_ILi176EEESA_EEELi128ENS_10bfloat16_tEfNS_4arch4Sm90ELb0ELb0ELb1ELb0ELb0ELb0ELb0ELb1ELb1ELb1ELb0ELb0EEENS1_21CollectiveEpilogueFwdINS6_IJSA_SA_SB_EEES9_SD_SF_Li256ELb0ELb1ELb0ELb0EEENS1_29StaticPersistentTileSchedulerILb0EEEEEEEEEvNT_6ParamsE:
[----:B------:R-:W0:Y:S02]  /*0000*/  LDC R1, c[0x0][0x28] ;  /* 0x00000a00ff017b82 */ /* 0x000e240000000800 */
[----:B0-----:R-:W-:Y:S01]  /*0010*/  VIADD R1, R1, 0xffffffc8 ;  /* 0xffffffc801017836 */ /* 0x001fe20000000000 */
[----:B------:R-:W0:Y:S01]  /*0020*/  S2R R0, SR_TID.X ;  /* 0x0000000000007919 */ /* 0x000e220000002100 */
[----:B------:R-:W-:Y:S01]  /*0030*/  ELECT P0, URZ, PT ;  /* 0x00000000003f782f */ /* 0x000fe20003800000 */
[----:B------:R-:W-:Y:S01]  /*0040*/  BSSY B0, `(.L_x_0) ;  /* 0x000000d000007945 */ /* 0x000fe20003800000 */
[----:B0-----:R-:W-:-:S05]  /*0050*/  SHF.R.U32.HI R2, RZ, 0x5, R0 ;  /* 0x00000005ff027819 */ /* 0x001fca0000011600 */
[----:B------:R-:W0:Y:S02]  /*0060*/  SHFL.IDX PT, R3, R2, RZ, 0x1f ;  /* 0x00001fff02037589 */ /* 0x000e2400000e0000 */
[----:B0-----:R-:W-:-:S13]  /*0070*/  ISETP.EQ.AND P0, PT, R3, RZ, P0 ;  /* 0x000000ff0300720c */ /* 0x001fda0000702270 */
[----:B------:R-:W-:Y:S05]  /*0080*/  @!P0 BRA `(.L_x_1) ;  /* 0x0000000000208947 */ /* 0x000fea0003800000 */
[----:B------:R-:W-:Y:S02]  /*0090*/  ULDC.64 UR4, c[0x0][0x198] ;  /* 0x0000660000047ab9 */ /* 0x000fe40000000a00 */
[----:B------:R-:W-:Y:S02]  /*00a0*/  UIADD3 UR6, UP0, UR4, 0x370, URZ ;  /* 0x0000037004067890 */ /* 0x000fe4000ff1e03f */
[----:B------:R-:W-:Y:S02]  /*00b0*/  UIADD3 UR4, UP1, UR4, 0x470, URZ ;  /* 0x0000047004047890 */ /* 0x000fe4000ff3e03f */
[----:B------:R-:W-:Y:S02]  /*00c0*/  UIADD3.X UR7, URZ, UR5, URZ, UP0, !UPT ;  /* 0x000000053f077290 */ /* 0x000fe400087fe43f */
[----:B------:R-:W-:-:S07]  /*00d0*/  UIADD3.X UR5, URZ, UR5, URZ, UP1, !UPT ;  /* 0x000000053f057290 */ /* 0x000fce0008ffe43f */
[----:B------:R0:W-:Y:S02]  /*00e0*/  UTMACCTL.PF [UR6] ;  /* 0x00000000060079b9 */ /* 0x0001e40008040000 */
[----:B------:R0:W-:Y:S02]  /*00f0*/  UTMACCTL.PF [UR4] ;  /* 0x00000000040079b9 */ /* 0x0001e40008040000 */
[----:B0-----:R-:W-:Y:S01]  /*0100*/  NOP ;  /* 0x0000000000007918 */ /* 0x001fe20000000000 */
.L_x_1:
[----:B------:R-:W-:Y:S05]  /*0110*/  BSYNC B0 ;  /* 0x0000000000007941 */ /* 0x000fea0003800000 */
.L_x_0:
[----:B------:R-:W-:Y:S01]  /*0120*/  VOTEU.ANY UP0, P0 ;  /* 0x00000000003f7886 */ /* 0x000fe20000000100 */
[----:B------:R-:W0:Y:S01]  /*0130*/  SHFL.IDX PT, R3, R2, RZ, 0x1f ;  /* 0x00001fff02037589 */ /* 0x000e2200000e0000 */
[----:B------:R-:W-:Y:S01]  /*0140*/  UMOV UR4, 0x80 ;  /* 0x0000008000047882 */ /* 0x000fe20000000000 */
[----:B------:R-:W-:Y:S01]  /*0150*/  UMOV UR7, 0x100 ;  /* 0x0000010000077882 */ /* 0x000fe20000000000 */
[----:B------:R-:W-:Y:S01]  /*0160*/  SHF.R.U32.HI R4, RZ, 0x7, R0 ;  /* 0x00000007ff047819 */ /* 0x000fe20000011600 */
[----:B------:R-:W1:Y:S01]  /*0170*/  @UP0 S2UR UR8, SR_CgaCtaId ;  /* 0x00000000000809c3 */ /* 0x000e620000008800 */
[----:B------:R-:W-:Y:S01]  /*0180*/  @UP0 UMOV UR6, 0x400 ;  /* 0x0000040000060882 */ /* 0x000fe20000000000 */
[----:B------:R-:W-:-:S04]  /*0190*/  @UP0 UIADD3 UR4, -UR4, 0x100000, URZ ;  /* 0x0010000004040890 */ /* 0x000fc8000fffe13f */
[----:B------:R-:W-:Y:S02]  /*01a0*/  @UP0 USHF.L.U32 UR5, UR4, 0xb, URZ ;  /* 0x0000000b04050899 */ /* 0x000fe4000800063f */
[----:B------:R-:W-:Y:S01]  /*01b0*/  @UP0 USHF.L.U32 UR4, UR4, 0x1, URZ ;  /* 0x0000000104040899 */ /* 0x000fe2000800063f */
[----:B------:R-:W-:Y:S01]  /*01c0*/  VOTEU.ANY UP1, P0 ;  /* 0x00000000003f7886 */ /* 0x000fe20000020100 */
[----:B0-----:R-:W-:Y:S02]  /*01d0*/  ISETP.NE.AND P1, PT, R3, RZ, PT ;  /* 0x000000ff0300720c */ /* 0x001fe40003f25270 */
[----:B------:R0:W2:Y:S01]  /*01e0*/  SHFL.IDX PT, R3, R4, RZ, 0x1f ;  /* 0x00001fff04037589 */ /* 0x0000a200000e0000 */
[----:B-1----:R-:W-:Y:S02]  /*01f0*/  @UP0 ULEA UR8, UR8, UR6, 0x18 ;  /* 0x0000000608080291 */ /* 0x002fe4000f8ec03f */
[----:B------:R-:W-:-:S04]  /*0200*/  @UP0 UIADD3 UR6, -UR7, 0x100000, URZ ;  /* 0x0010000007060890 */ /* 0x000fc8000fffe13f */
[----:B------:R-:W-:Y:S02]  /*0210*/  @UP0 USHF.L.U32 UR7, UR6, 0xb, URZ ;  /* 0x0000000b06070899 */ /* 0x000fe4000800063f */
[----:B------:R-:W-:Y:S01]  /*0220*/  @UP0 USHF.L.U32 UR6, UR6, 0x1, URZ ;  /* 0x0000000106060899 */ /* 0x000fe2000800063f */
[----:B------:R-:W-:Y:S01]  /*0230*/  VOTEU.ANY UP0, P0 ;  /* 0x00000000003f7886 */ /* 0x000fe20000000100 */
[----:B------:R-:W1:Y:S04]  /*0240*/  FENCE.VIEW.ASYNC.S ;  /* 0x00000000000073c6 */ /* 0x000e680000000000 */
[----:B-1----:R0:W1:Y:S06]  /*0250*/  @UP0 SYNCS.EXCH.64 URZ, [UR8+0x34800], UR4 ;  /* 0x03480004083f05b2 */ /* 0x00206c0008000100 */
[----:B------:R0:W3:Y:S02]  /*0260*/  @UP1 SYNCS.EXCH.64 URZ, [UR8+0x34820], UR6 ;  /* 0x03482006083f15b2 */ /* 0x0000e40008000100 */
[----:B0-----:R-:W-:Y:S05]  /*0270*/  @P1 BRA `(.L_x_2) ;  /* 0x0000000000481947 */ /* 0x001fea0003800000 */
[----:B------:R-:W0:Y:S01]  /*0280*/  S2UR UR5, SR_CgaCtaId ;  /* 0x00000000000579c3 */ /* 0x000e220000008800 */
[----:B------:R-:W-:Y:S01]  /*0290*/  UMOV UR4, 0x400 ;  /* 0x0000040000047882 */ /* 0x000fe20000000000 */
[----:B------:R-:W-:Y:S01]  /*02a0*/  UMOV UR6, 0x1 ;  /* 0x0000000100067882 */ /* 0x000fe20000000000 */
[----:B------:R-:W-:Y:S01]  /*02b0*/  UMOV UR7, 0x2 ;  /* 0x0000000200077882 */ /* 0x000fe20000000000 */
[----:B------:R-:W-:Y:S01]  /*02c0*/  ELECT P0, URZ, PT ;  /* 0x00000000003f782f */ /* 0x000fe20003800000 */
[----:B0-----:R-:W-:Y:S02]  /*02d0*/  ULEA UR8, UR5, UR4, 0x18 ;  /* 0x0000000405087291 */ /* 0x001fe4000f8ec03f */
[----:B------:R-:W-:-:S04]  /*02e0*/  UIADD3 UR4, -UR6, 0x100000, URZ ;  /* 0x0010000006047890 */ /* 0x000fc8000fffe13f */
[----:B------:R-:W-:Y:S02]  /*02f0*/  USHF.L.U32 UR5, UR4, 0xb, URZ ;  /* 0x0000000b04057899 */ /* 0x000fe4000800063f */
[----:B------:R-:W-:Y:S02]  /*0300*/  USHF.L.U32 UR4, UR4, 0x1, URZ ;  /* 0x0000000104047899 */ /* 0x000fe4000800063f */
[----:B------:R-:W-:-:S04]  /*0310*/  UIADD3 UR6, -UR7, 0x100000, URZ ;  /* 0x0010000007067890 */ /* 0x000fc8000fffe13f */
[----:B------:R-:W-:Y:S02]  /*0320*/  USHF.L.U32 UR7, UR6, 0xb, URZ ;  /* 0x0000000b06077899 */ /* 0x000fe4000800063f */
[----:B------:R-:W-:Y:S01]  /*0330*/  USHF.L.U32 UR6, UR6, 0x1, URZ ;  /* 0x0000000106067899 */ /* 0x000fe2000800063f */
[----:B------:R-:W0:Y:S03]  /*0340*/  FENCE.VIEW.ASYNC.S ;  /* 0x00000000000073c6 */ /* 0x000e260000000000 */
[----:B0-----:R0:W4:Y:S08]  /*0350*/  SYNCS.EXCH.64 URZ, [UR8+0x34830], UR4 ;  /* 0x03483004083f75b2 */ /* 0x0011300008000100 */
[----:B------:R0:W0:Y:S01]  /*0360*/  SYNCS.EXCH.64 URZ, [UR8+0x34840], UR6 ;  /* 0x03484006083f75b2 */ /* 0x0000220008000100 */
[----:B------:R0:W0:Y:S01]  /*0370*/  SYNCS.EXCH.64 URZ, [UR8+0x34838], UR4 ;  /* 0x03483804083f75b2 */ /* 0x0000220008000100 */
[----:B------:R0:W0:Y:S01]  /*0380*/  SYNCS.EXCH.64 URZ, [UR8+0x34848], UR6 ;  /* 0x03484806083f75b2 */ /* 0x0000220008000100 */
[----:B------:R-:W-:Y:S01]  /*0390*/  NOP ;  /* 0x0000000000007918 */ /* 0x000fe20000000000 */
.L_x_2:
[----:B------:R-:W5:Y:S01]  /*03a0*/  SHFL.IDX PT, R4, R2, RZ, 0x1f ;  /* 0x00001fff02047589 */ /* 0x000f6200000e0000 */
[----:B------:R-:W-:Y:S01]  /*03b0*/  NOP ;  /* 0x0000000000007918 */ /* 0x000fe20000000000 */
[----:B-----5:R-:W-:-:S13]  /*03c0*/  ISETP.NE.AND P0, PT, R4, RZ, PT ;  /* 0x000000ff0400720c */ /* 0x020fda0003f05270 */
[----:B------:R-:W-:Y:S05]  /*03d0*/  @P0 BRA `(.L_x_3) ;  /* 0x0000000000480947 */ /* 0x000fea0003800000 */
[----:B0-----:R-:W0:Y:S01]  /*03e0*/  S2UR UR5, SR_CgaCtaId ;  /* 0x00000000000579c3 */ /* 0x001e220000008800 */
        /* <DEDUP_REMOVED lines=12> */
[----:B0-----:R0:W0:Y:S08]  /*04b0*/  SYNCS.EXCH.64 URZ, [UR8+0x34850], UR4 ;  /* 0x03485004083f75b2 */ /* 0x0010300008000100 */
[----:B------:R0:W0:Y:S01]  /*04c0*/  SYNCS.EXCH.64 URZ, [UR8+0x34860], UR6 ;  /* 0x03486006083f75b2 */ /* 0x0000220008000100 */
[----:B------:R0:W0:Y:S01]  /*04d0*/  SYNCS.EXCH.64 URZ, [UR8+0x34858], UR4 ;  /* 0x03485804083f75b2 */ /* 0x0000220008000100 */
[----:B------:R0:W0:Y:S01]  /*04e0*/  SYNCS.EXCH.64 URZ, [UR8+0x34868], UR6 ;  /* 0x03486806083f75b2 */ /* 0x0000220008000100 */
[----:B------:R-:W-:Y:S01]  /*04f0*/  NOP ;  /* 0x0000000000007918 */ /* 0x000fe20000000000 */
.L_x_3:
[----:B------:R-:W5:Y:S01]  /*0500*/  SHFL.IDX PT, R4, R2, RZ, 0x1f ;  /* 0x00001fff02047589 */ /* 0x000f6200000e0000 */
[----:B------:R-:W-:Y:S01]  /*0510*/  NOP ;  /* 0x0000000000007918 */ /* 0x000fe20000000000 */
[----:B-----5:R-:W-:-:S13]  /*0520*/  ISETP.NE.AND P0, PT, R4, RZ, PT ;  /* 0x000000ff0400720c */ /* 0x020fda0003f05270 */
[----:B------:R-:W-:Y:S05]  /*0530*/  @P0 BRA `(.L_x_4) ;  /* 0x0000000000380947 */ /* 0x000fea0003800000 */
[----:B0-----:R-:W0:Y:S01]  /*0540*/  S2UR UR5, SR_CgaCtaId ;  /* 0x00000000000579c3 */ /* 0x001e220000008800 */
[----:B------:R-:W-:Y:S01]  /*0550*/  UMOV UR4, 0x400 ;  /* 0x0000040000047882 */ /* 0x000fe20000000000 */
[----:B------:R-:W-:Y:S01]  /*0560*/  UMOV UR7, 0x1 ;  /* 0x0000000100077882 */ /* 0x000fe20000000000 */
[----:B------:R-:W-:Y:S01]  /*0570*/  ELECT P0, URZ, PT ;  /* 0x00000000003f782f */ /* 0x000fe20003800000 */
[----:B0-----:R-:W-:Y:S02]  /*0580*/  ULEA UR6, UR5, UR4, 0x18 ;  /* 0x0000000405067291 */ /* 0x001fe4000f8ec03f */
[----:B------:R-:W-:-:S04]  /*0590*/  UIADD3 UR4, -UR7, 0x100000, URZ ;  /* 0x0010000007047890 */ /* 0x000fc8000fffe13f */
[----:B------:R-:W-:Y:S02]  /*05a0*/  USHF.L.U32 UR5, UR4, 0xb, URZ ;  /* 0x0000000b04057899 */ /* 0x000fe4000800063f */
[----:B------:R-:W-:Y:S01]  /*05b0*/  USHF.L.U32 UR4, UR4, 0x1, URZ ;  /* 0x0000000104047899 */ /* 0x000fe2000800063f */
[----:B------:R-:W0:Y:S11]  /*05c0*/  FENCE.VIEW.ASYNC.S ;  /* 0x00000000000073c6 */ /* 0x000e360000000000 */
[----:B0-----:R0:W0:Y:S01]  /*05d0*/  SYNCS.EXCH.64 URZ, [UR6+0x34870], UR4 ;  /* 0x03487004063f75b2 */ /* 0x0010220008000100 */
[----:B------:R0:W0:Y:S01]  /*05e0*/  SYNCS.EXCH.64 URZ, [UR6+0x34880], UR4 ;  /* 0x03488004063f75b2 */ /* 0x0000220008000100 */
[----:B------:R0:W0:Y:S01]  /*05f0*/  SYNCS.EXCH.64 URZ, [UR6+0x34878], UR4 ;  /* 0x03487804063f75b2 */ /* 0x0000220008000100 */
[----:B------:R0:W0:Y:S01]  /*0600*/  SYNCS.EXCH.64 URZ, [UR6+0x34888], UR4 ;  /* 0x03488804063f75b2 */ /* 0x0000220008000100 */
[----:B------:R-:W-:Y:S01]  /*0610*/  NOP ;  /* 0x0000000000007918 */ /* 0x000fe20000000000 */
.L_x_4:
        /* <DEDUP_REMOVED lines=22> */
.L_x_5:
        /* <DEDUP_REMOVED lines=22> */
.L_x_6:
[----:B--2---:R-:W-:Y:S01]  /*08e0*/  ISETP.NE.AND P0, PT, R3, RZ, PT ;  /* 0x000000ff0300720c */ /* 0x004fe20003f05270 */
[----:B------:R-:W-:Y:S01]  /*08f0*/  IMAD.MOV.U32 R3, RZ, RZ, 0x1 ;  /* 0x00000001ff037424 */ /* 0x000fe200078e00ff */
[----:B------:R-:W-:-:S04]  /*0900*/  NOP ;  /* 0x0000000000007918 */ /* 0x000fc80000000000 */
[----:B------:R-:W-:-:S05]  /*0910*/  SEL R3, R3, 0x2, !P0 ;  /* 0x0000000203037807 */ /* 0x000fca0004000000 */
[----:B------:R2:W-:Y:S01]  /*0920*/  STL [R1+0x34], R3 ;  /* 0x0000340301007387 */ /* 0x0005e20000100800 */
[----:B01-34-:R-:W-:Y:S06]  /*0930*/  BAR.SYNC.DEFER_BLOCKING 0x0 ;  /* 0x0000000000007b1d */ /* 0x01bfec0000010000 */
[----:B------:R-:W-:Y:S05]  /*0940*/  @!P0 BRA `(.L_x_7) ;  /* 0x000000d800648947 */ /* 0x000fea0003800000 */
.L_x_8:
[----:B------:R-:W-:-:S08]  /*0950*/  NOP ;  /* 0x0000000000007918 */ /* 0x000fd00000000000 */
[----:B------:R-:W0:Y:S02]  /*0960*/  USETMAXREG.TRY_ALLOC.CTAPOOL UP0, 0xf0 ;  /* 0x000000f0000079c8 */ /* 0x000e240008000600 */
[----:B0-----:R-:W-:-:S13]  /*0970*/  PLOP3.LUT P0, PT, PT, PT, UP0, 0x80, 0x0 ;  /* 0x000000000000781c */ /* 0x001fda0003f0f008 */
[----:B------:R-:W-:Y:S05]  /*0980*/  @!P0 BRA `(.L_x_8) ;  /* 0xfffffffc00f08947 */ /* 0x000fea000383ffff */
[----:B------:R-:W-:Y:S01]  /*0990*/  LOP3.LUT R2, R0, 0xffffff80, RZ, 0xc0, !PT ;  /* 0xffffff8000027812 */ /* 0x000fe200078ec0ff */
[----:B------:R-:W0:Y:S08]  /*09a0*/  S2UR UR4, SR_CTAID.X ;  /* 0x00000000000479c3 */ /* 0x000e300000002500 */
[----:B------:R-:W-:Y:S06]  /*09b0*/  BAR.ARV 0x8, 0x180 ;  /* 0x0206000000007b1d */ /* 0x000fec0000002000 */
[----:B------:R-:W-:-:S02]  /*09c0*/  ISETP.NE.AND P0, PT, R2, 0x80, PT ;  /* 0x000000800200780c */ /* 0x000fc40003f05270 */
[----:B------:R-:W0:Y:S11]  /*09d0*/  LDC R2, c[0x0][0xc34] ;  /* 0x00030d00ff027b82 */ /* 0x000e360000000800 */
[----:B------:R-:W-:Y:S06]  /*09e0*/  @!P0 BAR.ARV 0x9, 0x100 ;  /* 0x0244000000008b1d */ /* 0x000fec0000002000 */
[----:B0-----:R-:W-:-:S13]  /*09f0*/  ISETP.LE.AND P0, PT, R2, UR4, PT ;  /* 0x0000000402007c0c */ /* 0x001fda000bf03270 */
[----:B------:R-:W-:Y:S05]  /*0a00*/  @P0 EXIT ;  /* 0x000000000000094d */ /* 0x000fea0003800000 */
[----:B------:R-:W3:Y:S01]  /*0a10*/  LDL.LU R12, [R1+0x34] ;  /* 0x00003400010c7983 */ /* 0x000ee20000300800 */
[----:B------:R-:W-:Y:S01]  /*0a20*/  VIADD R0, R0, 0xffffff80 ;  /* 0xffffff8000007836 */ /* 0x000fe20000000000 */
[----:B------:R-:W-:Y:S01]  /*0a30*/  UMOV UR60, URZ ;  /* 0x0000003f003c7c82 */ /* 0x000fe20008000000 */
[----:B------:R-:W-:Y:S02]  /*0a40*/  IMAD.MOV.U32 R231, RZ, RZ, -0x2 ;  /* 0xfffffffeffe77424 */ /* 0x000fe400078e00ff */
[----:B------:R-:W-:Y:S01]  /*0a50*/  IMAD.U32 R220, RZ, RZ, UR4 ;  /* 0x00000004ffdc7e24 */ /* 0x000fe2000f8e00ff */
[----:B--2---:R-:W-:Y:S01]  /*0a60*/  SHF.R.S32.HI R3, RZ, 0x1f, R0 ;  /* 0x0000001fff037819 */ /* 0x004fe20000011400 */
[----:B------:R-:W-:Y:S01]  /*0a70*/  UMOV UR4, URZ ;  /* 0x0000003f00047c82 */ /* 0x000fe20008000000 */
[----:B------:R-:W-:Y:S02]  /*0a80*/  IMAD.MOV.U32 R221, RZ, RZ, RZ ;  /* 0x000000ffffdd7224 */ /* 0x000fe400078e00ff */
[CC--:B------:R-:W-:Y:S01]  /*0a90*/  LEA.HI R2, R3.reuse, R0.reuse, RZ, 0x7 ;  /* 0x0000000003027211 */ /* 0x0c0fe200078f38ff */
[----:B------:R-:W-:Y:S01]  /*0aa0*/  IMAD.U32 R16, RZ, RZ, UR4 ;  /* 0x00000004ff107e24 */ /* 0x000fe2000f8e00ff */
[----:B------:R-:W-:-:S02]  /*0ab0*/  LEA.HI R4, R3, R0, RZ, 0x5 ;  /* 0x0000000003047211 */ /* 0x000fc400078f28ff */
[----:B------:R-:W-:Y:S02]  /*0ac0*/  LOP3.LUT R223, R2, 0xffffff80, RZ, 0xc0, !PT ;  /* 0xffffff8002df7812 */ /* 0x000fe400078ec0ff */
[CC--:B------:R-:W-:Y:S01]  /*0ad0*/  LEA.HI R6, R3.reuse, R0.reuse, RZ, 0x4 ;  /* 0x0000000003067211 */ /* 0x0c0fe200078f20ff */
[----:B------:R-:W-:Y:S01]  /*0ae0*/  IMAD.SHL.U32 R4, R4, 0x20, RZ ;  /* 0x0000002004047824 */ /* 0x000fe200078e00ff */
[----:B------:R-:W-:Y:S01]  /*0af0*/  LEA.HI R10, R3, R0, RZ, 0x2 ;  /* 0x00000000030a7211 */ /* 0x000fe200078f10ff */
[----:B------:R-:W-:Y:S01]  /*0b00*/  IMAD.IADD R223, R0, 0x1, -R223 ;  /* 0x0000000100df7824 */ /* 0x000fe200078e0adf */
[----:B------:R-:W-:Y:S02]  /*0b10*/  LOP3.LUT R5, R6, 0x3fffff0, RZ, 0xc0, !PT ;  /* 0x03fffff006057812 */ /* 0x000fe400078ec0ff */
[----:B------:R-:W-:Y:S02]  /*0b20*/  LOP3.LUT R8, R4, 0xfffffc00, RZ, 0xc0, !PT ;  /* 0xfffffc0004087812 */ /* 0x000fe400078ec0ff */
[----:B------:R-:W-:Y:S01]  /*0b30*/  SHF.R.S32.HI R4, RZ, 0x1f, R223 ;  /* 0x0000001fff047819 */ /* 0x000fe200000114df */
[----:B------:R-:W-:Y:S01]  /*0b40*/  IMAD.IADD R7, R0, 0x1, -R5 ;  /* 0x0000000100077824 */ /* 0x000fe200078e0a05 */
[----:B------:R-:W-:-:S02]  /*0b50*/  SHF.R.S32.HI R9, RZ, 0x4, R6 ;  /* 0x00000004ff097819 */ /* 0x000fc40000011406 */
[----:B------:R-:W-:Y:S02]  /*0b60*/  LEA.HI R5, R4, R223, RZ, 0x2 ;  /* 0x000000df04057211 */ /* 0x000fe400078f10ff */
[----:B------:R-:W-:Y:S02]  /*0b70*/  LEA.HI R6, R6, R9, RZ, 0x1 ;  /* 0x0000000906067211 */ /* 0x000fe400078f08ff */
[----:B------:R-:W-:Y:S02]  /*0b80*/  LEA R7, R7, R8, 0x6 ;  /* 0x0000000807077211 */ /* 0x000fe400078e30ff */
[--C-:B------:R-:W-:Y:S02]  /*0b90*/  SHF.R.S32.HI R8, RZ, 0x2, R5.reuse ;  /* 0x00000002ff087819 */ /* 0x100fe40000011405 */
[----:B------:R-:W-:Y:S02]  /*0ba0*/  SHF.R.S32.HI R11, RZ, 0x1f, R5 ;  /* 0x0000001fff0b7819 */ /* 0x000fe40000011405 */
[----:B------:R-:W-:-:S02]  /*0bb0*/  LEA.HI R222, R3, R0, RZ, 0x3 ;  /* 0x0000000003de7211 */ /* 0x000fc400078f18ff */
[----:B------:R-:W-:Y:S02]  /*0bc0*/  LOP3.LUT R6, R6, 0x1ffffffe, RZ, 0xc0, !PT ;  /* 0x1ffffffe06067812 */ /* 0x000fe400078ec0ff */
[----:B------:R-:W-:Y:S02]  /*0bd0*/  LOP3.LUT R3, R10, 0xfffffffc, RZ, 0xc0, !PT ;  /* 0xfffffffc0a037812 */ /* 0x000fe400078ec0ff */
[----:B------:R-:W-:Y:S01]  /*0be0*/  LEA.HI R11, R11, R8, RZ, 0x3 ;  /* 0x000000080b0b7211 */ /* 0x000fe200078f18ff */
[----:B------:R-:W-:Y:S01]  /*0bf0*/  IMAD.IADD R6, R9, 0x1, -R6 ;  /* 0x0000000109067824 */ /* 0x000fe200078e0a06 */
[----:B------:R-:W-:Y:S01]  /*0c00*/  SHF.R.S32.HI R227, RZ, 0x7, R2 ;  /* 0x00000007ffe37819 */ /* 0x000fe20000011402 */
[----:B------:R-:W-:Y:S01]  /*0c10*/  IMAD.IADD R3, R0, 0x1, -R3 ;  /* 0x0000000100037824 */ /* 0x000fe200078e0a03 */
[----:B------:R-:W-:Y:S01]  /*0c20*/  LOP3.LUT R23, R222, 0xfffffff8, RZ, 0xc0, !PT ;  /* 0xfffffff8de177812 */ /* 0x000fe200078ec0ff */
[----:B------:R-:W-:Y:S01]  /*0c30*/  IMAD R230, R6, 0x8, R7 ;  /* 0x0000000806e67824 */ /* 0x000fe200078e0207 */
[----:B------:R-:W-:-:S02]  /*0c40*/  LOP3.LUT R11, R11, 0xfffffff8, RZ, 0xc0, !PT ;  /* 0xfffffff80b0b7812 */ /* 0x000fc400078ec0ff */
[----:B------:R-:W-:Y:S01]  /*0c50*/  LEA.HI R4, R4, R223, RZ, 0x5 ;  /* 0x000000df04047211 */ /* 0x000fe200078f28ff */
[----:B------:R-:W-:Y:S01]  /*0c60*/  IMAD.IADD R23, R0, 0x1, -R23 ;  /* 0x0000000100177824 */ /* 0x000fe200078e0a17 */
[----:B------:R-:W-:Y:S01]  /*0c70*/  LEA.HI R2, R2, R227, RZ, 0x1 ;  /* 0x000000e302027211 */ /* 0x000fe200078f08ff */
[----:B------:R-:W-:Y:S01]  /*0c80*/  IMAD.IADD R11, R8, 0x1, -R11 ;  /* 0x00000001080b7824 */ /* 0x000fe200078e0a0b */
[----:B------:R-:W-:Y:S01]  /*0c90*/  LEA.HI R6, R3, R3, RZ, 0x1 ;  /* 0x0000000303067211 */ /* 0x000fe200078f08ff */
[----:B------:R-:W-:Y:S01]  /*0ca0*/  IMAD.SHL.U32 R19, R23, 0x8, RZ ;  /* 0x0000000817137824 */ /* 0x000fe200078e00ff */
[----:B------:R-:W-:Y:S02]  /*0cb0*/  SHF.R.S32.HI R4, RZ, 0x5, R4 ;  /* 0x00000005ff047819 */ /* 0x000fe40000011404 */
[----:B------:R-:W-:Y:S02]  /*0cc0*/  LOP3.LUT R2, R2, 0x3fffffe, RZ, 0xc0, !PT ;  /* 0x03fffffe02027812 */ /* 0x000fe400078ec0ff */
[----:B------:R-:W-:Y:S01]  /*0cd0*/  LOP3.LUT R0, R5, 0x7ffffffc, RZ, 0xc0, !PT ;  /* 0x7ffffffc05007812 */ /* 0x000fe200078ec0ff */
[----:B------:R-:W-:Y:S01]  /*0ce0*/  IMAD R11, R4, 0x10, R11 ;  /* 0x00000010040b7824 */ /* 0x000fe200078e020b */
[----:B------:R-:W-:Y:S01]  /*0cf0*/  LOP3.LUT R6, R6, 0x1ffffffe, RZ, 0xc0, !PT ;  /* 0x1ffffffe06067812 */ /* 0x000fe200078ec0ff */
[----:B------:R-:W-:Y:S01]  /*0d00*/  IMAD.IADD R2, R227, 0x1, -R2 ;  /* 0x00000001e3027824 */ /* 0x000fe200078e0a02 */
[----:B------:R-:W-:-:S02]  /*0d10*/  IADD3 R0, R223, -R0, RZ ;  /* 0x80000000df007210 */ /* 0x000fc40007ffe0ff */
[----:B------:R-:W-:Y:S01]  /*0d20*/  IADD3 R22, R19, 0x40, RZ ;  /* 0x0000004013167810 */ /* 0x000fe20007ffe0ff */
[----:B------:R-:W-:Y:S01]  /*0d30*/  IMAD.IADD R229, R3, 0x1, -R6 ;  /* 0x0000000103e57824 */ /* 0x000fe200078e0a06 */
[----:B------:R-:W-:Y:S01]  /*0d40*/  SHF.R.S32.HI R222, RZ, 0x3, R222 ;  /* 0x00000003ffde7819 */ /* 0x000fe200000114de */
[----:B------:R-:W-:Y:S01]  /*0d50*/  IMAD R228, R2, 0x40, R11 ;  /* 0x0000004002e47824 */ /* 0x000fe200078e020b */
[----:B------:R-:W-:Y:S01]  /*0d60*/  SHF.R.S32.HI R232, RZ, 0x1f, R22 ;  /* 0x0000001fffe87819 */ /* 0x000fe20000011416 */
[----:B------:R-:W-:Y:S02]  /*0d70*/  IMAD R231, R0, R231, 0xb0 ;  /* 0x000000b000e77424 */ /* 0x000fe400078e02e7 */
[----:B------:R-:W-:Y:S01]  /*0d80*/  IMAD R229, R229, 0x8, R228 ;  /* 0x00000008e5e57824 */ /* 0x000fe200078e02e4 */
[----:B---3--:R-:W-:-:S07]  /*0d90*/  LOP3.LUT R18, R12, 0x1, RZ, 0xfc, !PT ;  /* 0x000000010c127812 */ /* 0x008fce00078efcff */
.L_x_37:
[----:B0-----:R-:W0:Y:S01]  /*0da0*/  SHFL.IDX PT, R0, R227, RZ, 0x1f ;  /* 0x00001fffe3007589 */ /* 0x001e2200000e0000 */
[----:B-1----:R-:W1:Y:S01]  /*0db0*/  S2UR UR5, SR_CgaCtaId ;  /* 0x00000000000579c3 */ /* 0x002e620000008800 */
[----:B------:R-:W-:Y:S01]  /*0dc0*/  ULDC UR4, c[0x0][0xc38] ;  /* 0x00030e0000047ab9 */ /* 0x000fe20000000800 */
[----:B------:R-:W-:Y:S01]  /*0dd0*/  ULDC.64 UR6, c[0x0][0x418] ;  /* 0x0001060000067ab9 */ /* 0x000fe20000000a00 */
[----:B------:R-:W-:Y:S01]  /*0de0*/  R2UR UR12, R220 ;  /* 0x00000000dc0c72ca */ /* 0x000fe200000e0000 */
[----:B------:R-:W-:Y:S02]  /*0df0*/  UISETP.NE.AND UP1, UPT, UR4, 0x1, UPT ;  /* 0x000000010400788c */ /* 0x000fe4000bf25270 */
[----:B------:R-:W-:Y:S02]  /*0e00*/  UISETP.NE.U32.AND UP0, UPT, UR6, URZ, UPT ;  /* 0x0000003f0600728c */ /* 0x000fe4000bf05070 */
[----:B------:R-:W2:Y:S01]  /*0e10*/  LDC R80, c[0x0][0x2f0] ;  /* 0x0000bc00ff507b82 */ /* 0x000ea20000000800 */
[----:B------:R-:W-:Y:S01]  /*0e20*/  UMOV UR4, 0x400 ;  /* 0x0000040000047882 */ /* 0x000fe20000000000 */
[----:B------:R-:W-:Y:S01]  /*0e30*/  UISETP.NE.AND.EX UP0, UPT, UR7, URZ, UPT, UP0 ;  /* 0x0000003f0700728c */ /* 0x000fe2000bf05300 */
[----:B------:R-:W-:-:S02]  /*0e40*/  ULDC UR6, c[0x0][0x424] ;  /* 0x0001090000067ab9 */ /* 0x000fc40000000800 */
[----:B------:R-:W-:Y:S01]  /*0e50*/  ULDC UR7, c[0x0][0xc44] ;  /* 0x0003110000077ab9 */ /* 0x000fe20000000800 */
[----:B------:R-:W-:Y:S02]  /*0e60*/  USEL UR6, UR6, 0x1, UP0 ;  /* 0x0000000106067887 */ /* 0x000fe40008000000 */
[----:B------:R-:W-:Y:S01]  /*0e70*/  UISETP.NE.AND UP2, UPT, UR7, 0x1, UPT ;  /* 0x000000010700788c */ /* 0x000fe2000bf45270 */
[----:B------:R-:W-:Y:S01]  /*0e80*/  @UP1 ULDC UR11, c[0x0][0xc40] ;  /* 0x00031000000b1ab9 */ /* 0x000fe20000000800 */
[----:B------:R-:W-:Y:S01]  /*0e90*/  UMOV UR13, UR12 ;  /* 0x0000000c000d7c82 */ /* 0x000fe20008000000 */
[----:B0-----:R-:W-:Y:S01]  /*0ea0*/  R2UR UR14, R0 ;  /* 0x00000000000e72ca */ /* 0x001fe200000e0000 */
[----:B-1----:R-:W-:-:S03]  /*0eb0*/  ULEA UR8, UR5, UR4, 0x18 ;  /* 0x0000000405087291 */ /* 0x002fc6000f8ec03f */
[----:B------:R-:W-:Y:S01]  /*0ec0*/  @UP1 ULDC UR4, c[0x0][0xc3c] ;  /* 0x00030f0000041ab9 */ /* 0x000fe20000000800 */
[----:B------:R-:W-:Y:S02]  /*0ed0*/  UIADD3 UR10, UR8, 0x16400, URZ ;  /* 0x00016400080a7890 */ /* 0x000fe4000fffe03f */
[----:B------:R-:W-:Y:S01]  /*0ee0*/  UIMAD.WIDE.U32 UR4, UR12, UR4, URZ ;  /* 0x000000040c0472a5 */ /* 0x000fe2000f8e003f */
[----:B------:R-:W-:Y:S01]  /*0ef0*/  IMAD.U32 R2, RZ, RZ, UR8 ;  /* 0x00000008ff027e24 */ /* 0x000fe2000f8e00ff */
[----:B------:R-:W-:Y:S01]  /*0f00*/  ULOP3.LUT UP0, URZ, UR10, 0x9f, URZ, 0xc0, !UPT ;  /* 0x0000009f0a3f7892 */ /* 0x000fe2000f80c03f */
[----:B--2---:R-:W-:Y:S01]  /*0f10*/  IMAD R80, R80, UR6, RZ ;  /* 0x0000000650507c24 */ /* 0x004fe2000f8e02ff */
[----:B------:R-:W-:Y:S02]  /*0f20*/  @UP1 USHF.R.U32.HI UR13, URZ, UR11, UR5 ;  /* 0x0000000b3f0d1299 */ /* 0x000fe40008011605 */
[----:B------:R-:W-:Y:S01]  /*0f30*/  ULEA.HI UR7, UR14, UR14, URZ, 0x1 ;  /* 0x0000000e0e077291 */ /* 0x000fe2000f8f083f */
[----:B------:R-:W-:Y:S01]  /*0f40*/  VIADD R0, R80, 0xaf ;  /* 0x000000af50007836 */ /* 0x000fe20000000000 */
[----:B------:R-:W-:Y:S01]  /*0f50*/  @UP2 ULDC.64 UR8, c[0x0][0xc48] ;  /* 0x0003120000082ab9 */ /* 0x000fe20000000a00 */
[----:B------:R-:W-:Y:S01]  /*0f60*/  PLOP3.LUT P0, PT, PT, PT, UP0, 0x80, 0x0 ;  /* 0x000000000000781c */ /* 0x000fe20003f0f008 */
[----:B------:R-:W-:Y:S01]  /*0f70*/  ULOP3.LUT UR7, UR7, 0x1e, URZ, 0xc0, !UPT ;  /* 0x0000001e07077892 */ /* 0x000fe2000f8ec03f */
[----:B------:R-:W-:Y:S01]  /*0f80*/  IMAD.HI R0, R0, 0x2e8ba2e9, RZ ;  /* 0x2e8ba2e900007827 */ /* 0x000fe200078e02ff */
[----:B------:R-:W-:-:S02]  /*0f90*/  UIMAD.WIDE.U32 UR4, UR13, UR8, URZ ;  /* 0x000000080d0472a5 */ /* 0x000fc4000f8e003f */
[----:B------:R-:W-:Y:S01]  /*0fa0*/  MOV R226, UR13 ;  /* 0x0000000d00e27c02 */ /* 0x000fe20008000f00 */
[----:B------:R-:W-:Y:S02]  /*0fb0*/  UIADD3 UR7, UR14, -UR7, URZ ;  /* 0x800000070e077290 */ /* 0x000fe4000fffe03f */
[----:B------:R-:W-:Y:S01]  /*0fc0*/  IMAD.U32 R17, RZ, RZ, UR14 ;  /* 0x0000000eff117e24 */ /* 0x000fe2000f8e00ff */
[----:B------:R-:W-:Y:S01]  /*0fd0*/  UMOV UR6, UR13 ;  /* 0x0000000d00067c82 */ /* 0x000fe20008000000 */
[----:B------:R-:W-:Y:S01]  /*0fe0*/  @UP2 USHF.R.U32.HI UR6, URZ, UR9, UR5 ;  /* 0x000000093f062299 */ /* 0x000fe20008011605 */
[----:B------:R-:W-:Y:S01]  /*0ff0*/  SHF.R.U32.HI R3, RZ, 0x1f, R0 ;  /* 0x0000001fff037819 */ /* 0x000fe20000011600 */
[----:B------:R-:W-:Y:S01]  /*1000*/  ULEA UR7, UR7, UR10, 0xd ;  /* 0x0000000a07077291 */ /* 0x000fe2000f8e683f */
[----:B------:R-:W-:Y:S02]  /*1010*/  UMOV UR4, UR12 ;  /* 0x0000000c00047c82 */ /* 0x000fe40008000000 */
[----:B------:R-:W-:Y:S01]  /*1020*/  LEA.HI.SX32 R120, R0, R3, 0x1b ;  /* 0x0000000300787211 */ /* 0x000fe200078fdaff */
[----:B------:R-:W-:Y:S01]  /*1030*/  USHF.R.U32.HI UR7, URZ, 0x4, UR7 ;  /* 0x000000043f077899 */ /* 0x000fe20008011607 */
[----:B------:R-:W-:-:S02]  /*1040*/  IMAD.U32 R225, RZ, RZ, UR6 ;  /* 0x00000006ffe17e24 */ /* 0x000fc4000f8e00ff */
[----:B------:R-:W-:Y:S01]  /*1050*/  IMAD.U32 R224, RZ, RZ, UR4 ;  /* 0x00000004ffe07e24 */ /* 0x000fe2000f8e00ff */
[----:B------:R-:W-:Y:S01]  /*1060*/  ULOP3.LUT UR36, UR7, 0x3fff, URZ, 0xc0, !UPT ;  /* 0x00003fff07247892 */ /* 0x000fe2000f8ec03f */
[----:B---3-5:R-:W-:Y:S11]  /*1070*/  @!P0 BRA `(.L_x_9) ;  /* 0x0000000000408947 */ /* 0x028ff60003800000 */
[----:B------:R-:W-:Y:S01]  /*1080*/  MOV R0, 0x0 ;  /* 0x0000000000007802 */ /* 0x000fe20000000f00 */
[----:B------:R-:W-:Y:S01]  /*1090*/  ULDC.64 UR4, c[0x4][0xa0] ;  /* 0x0100280000047ab9 */ /* 0x000fe20000000a00 */
[----:B------:R-:W-:Y:S01]  /*10a0*/  ULDC.64 UR6, c[0x4][0x40] ;  /* 0x0100100000067ab9 */ /* 0x000fe20000000a00 */
[----:B------:R-:W-:Y:S01]  /*10b0*/  IMAD.U32 R4, RZ, RZ, UR4 ;  /* 0x00000004ff047e24 */ /* 0x000fe2000f8e00ff */
[----:B------:R0:W1:Y:S01]  /*10c0*/  LDC.64 R14, c[0x4][R0] ;  /* 0x01000000000e7b82 */ /* 0x0000620000000a00 */
[----:B------:R-:W-:Y:S01]  /*10d0*/  IMAD.U32 R5, RZ, RZ, UR5 ;  /* 0x00000005ff057e24 */ /* 0x000fe2000f8e00ff */
[----:B------:R-:W-:Y:S01]  /*10e0*/  ULDC.64 UR4, c[0x4][0xa8] ;  /* 0x01002a0000047ab9 */ /* 0x000fe20000000a00 */
[----:B------:R-:W-:Y:S01]  /*10f0*/  MOV R10, UR6 ;  /* 0x00000006000a7c02 */ /* 0x000fe20008000f00 */
[----:B------:R-:W-:Y:S02]  /*1100*/  IMAD.U32 R6, RZ, RZ, UR4 ;  /* 0x00000004ff067e24 */ /* 0x000fe4000f8e00ff */
[----:B------:R-:W-:-:S02]  /*1110*/  IMAD.U32 R7, RZ, RZ, UR5 ;  /* 0x00000005ff077e24 */ /* 0x000fc4000f8e00ff */
[----:B------:R-:W-:Y:S02]  /*1120*/  IMAD.U32 R11, RZ, RZ, UR7 ;  /* 0x00000007ff0b7e24 */ /* 0x000fe4000f8e00ff */
[----:B------:R-:W-:Y:S02]  /*1130*/  IMAD.MOV.U32 R8, RZ, RZ, 0x70 ;  /* 0x00000070ff087424 */ /* 0x000fe400078e00ff */
[----:B------:R-:W-:Y:S02]  /*1140*/  IMAD.MOV.U32 R12, RZ, RZ, 0x1 ;  /* 0x00000001ff0c7424 */ /* 0x000fe400078e00ff */
[----:B0-----:R-:W-:-:S07]  /*1150*/  IMAD.MOV.U32 R13, RZ, RZ, RZ ;  /* 0x000000ffff0d7224 */ /* 0x001fce00078e00ff */
[----:B------:R-:W-:-:S07]  /*1160*/  LEPC R20, `(.L_x_9) ;  /* 0x000000001014794e */ /* 0x000fce0000000000 */
[----:B-1----:R-:W-:Y:S05]  /*1170*/  CALL.ABS.NOINC R14 ;  /* 0x000000000e007343 */ /* 0x002fea0003c00000 */
.L_x_9:
[----:B------:R-:W-:Y:S02]  /*1180*/  R2UR UR4, R2 ;  /* 0x00000000020472ca */ /* 0x000fe400000e0000 */
[----:B------:R-:W-:Y:S02]  /*1190*/  LOP3.LUT R0, R221, 0x1, RZ, 0xc0, !PT ;  /* 0x00000001dd007812 */ /* 0x000fe400078ec0ff */
[----:B------:R-:W-:Y:S02]  /*11a0*/  ISETP.NE.AND P0, PT, R18, 0x3, PT ;  /* 0x000000031200780c */ /* 0x000fe40003f05270 */
[----:B------:R-:W-:-:S07]  /*11b0*/  SHF.L.U32 R0, R0, 0x1f, RZ ;  /* 0x0000001f00007819 */ /* 0x000fce00000006ff */
[----:B------:R-:W0:Y:S02]  /*11c0*/  SYNCS.PHASECHK.TRANS64.TRYWAIT P1, [UR4+0x34800], R0 ;  /* 0x03480000ff0075a7 */ /* 0x000e240008020144 */
[----:B0-----:R-:W-:Y:S05]  /*11d0*/  @!P1 BRA `(.L_x_10) ;  /* 0x0000011000009947 */ /* 0x001fea0003800000 */
.L_x_124:
[----:B------:R-:W-:Y:S05]  /*11e0*/  @!P0 BRA `(.L_x_11) ;  /* 0x0000000000048947 */ /* 0x000fea0003800000 */
[----:B------:R-:W-:Y:S01]  /*11f0*/  BPT.TRAP 0x1 ;  /* 0x000000040000795c */ /* 0x000fe20000300000 */
.L_x_11:
[----:B------:R-:W-:Y:S01]  /*1200*/  R2UR UR5, R16 ;  /* 0x00000000100572ca */ /* 0x000fe200000e0000 */
[----:B0-----:R-:W-:Y:S01]  /*1210*/  IMAD.U32 R3, RZ, RZ, UR60 ;  /* 0x0000003cff037e24 */ /* 0x001fe2000f8e00ff */
[----:B------:R-:W-:-:S11]  /*1220*/  R2UR UR4, R2 ;  /* 0x00000000020472ca */ /* 0x000fd600000e0000 */
[----:B------:R-:W-:Y:S02]  /*1230*/  IMAD.U32 R0, RZ, RZ, UR5 ;  /* 0x00000005ff007e24 */ /* 0x000fe4000f8e00ff */
[----:B------:R-:W-:-:S03]  /*1240*/  LEA R3, R3, UR4, 0x3 ;  /* 0x0000000403037c11 */ /* 0x000fc6000f8e18ff */
[----:B------:R-:W-:-:S04]  /*1250*/  SHF.L.U32 R0, R0, 0x1f, RZ ;  /* 0x0000001f00007819 */ /* 0x000fc800000006ff */
[----:B------:R0:W1:Y:S01]  /*1260*/  SYNCS.PHASECHK.TRANS64.TRYWAIT P2, [R3+URZ+0x34830], R0 ;  /* 0x03483000030075a7 */ /* 0x000062000804017f */
[----:B------:R-:W-:Y:S05]  /*1270*/  @!P0 BRA `(.L_x_12) ;  /* 0x0000000000048947 */ /* 0x000fea0003800000 */
[----:B------:R-:W-:Y:S01]  /*1280*/  BPT.TRAP 0x1 ;  /* 0x000000040000795c */ /* 0x000fe20000300000 */
.L_x_12:
[----:B------:R-:W2:Y:S01]  /*1290*/  S2R R4, SR_TID.X ;  /* 0x0000000000047919 */ /* 0x000ea20000002100 */
[----:B------:R-:W-:Y:S02]  /*12a0*/  MOV R87, RZ ;  /* 0x000000ff00577202 */ /* 0x000fe40000000f00 */
[----:B--2---:R-:W-:-:S04]  /*12b0*/  LOP3.LUT R4, R4, 0x7f, RZ, 0xc0, !PT ;  /* 0x0000007f04047812 */ /* 0x004fc800078ec0ff */
[----:B------:R-:W-:Y:S01]  /*12c0*/  ISETP.NE.AND P1, PT, R4, RZ, PT ;  /* 0x000000ff0400720c */ /* 0x000fe20003f25270 */
[----:B-1----:R-:W-:-:S12]  /*12d0*/  @P2 BRA `(.L_x_13) ;  /* 0x0000000000082947 */ /* 0x002fd80003800000 */
[----:B------:R-:W1:Y:S02]  /*12e0*/  SYNCS.PHASECHK.TRANS64.TRYWAIT P2, [R3+URZ+0x34830], R0 ;  /* 0x03483000030075a7 */ /* 0x000e64000804017f */
[----:B-1----:R-:W-:Y:S05]  /*12f0*/  @!P2 BRA `(.L_x_14) ;  /* 0x0000010c00d4a947 */ /* 0x002fea0003800000 */
.L_x_13:
[----:B------:R-:W-:Y:S05]  /*1300*/  WARPSYNC.ALL ;  /* 0x0000000000007948 */ /* 0x000fea0003800000 */
[----:B------:R-:W-:Y:S01]  /*1310*/  R2UR UR4, R2 ;  /* 0x00000000020472ca */ /* 0x000fe200000e0000 */
[----:B------:R-:W-:Y:S01]  /*1320*/  ULOP3.LUT UR25, UR36, 0x10000, URZ, 0xfc, !UPT ;  /* 0x0001000024197892 */ /* 0x000fe2000f8efc3f */
[----:B------:R-:W-:Y:S01]  /*1330*/  WARPGROUP.ARRIVE ;  /* 0x00000000000079c5 */ /* 0x000fe20000000000 */
[----:B------:R-:W-:Y:S01]  /*1340*/  UMOV UR7, 0x40000040 ;  /* 0x4000004000077882 */ /* 0x000fe20000000000 */
        /* <DEDUP_REMOVED lines=8> */
[----:B------:R-:W-:Y:S01]  /*13d0*/  UIADD3 UR26, UR25, 0x2, URZ ;  /* 0x00000002191a7890 */ /* 0x000fe2000fffe03f */
[----:B------:R-:W-:Y:S01]  /*13e0*/  P2R R122, PR, RZ, 0x1 ;  /* 0x00000001ff7a7803 */ /* 0x000fe20000000000 */
[----:B------:R-:W-:Y:S01]  /*13f0*/  UIADD3 UR4, UR4, 0x1e400, URZ ;  /* 0x0001e40004047890 */ /* 0x000fe2000fffe03f */
[----:B01----:R-:W-:Y:S01]  /*1400*/  @!P1 VIADD R3, R3, 0x34840 ;  /* 0x0003484003039836 */ /* 0x003fe20000000000 */
[----:B------:R-:W-:Y:S01]  /*1410*/  UMOV UR47, 0x40000040 ;  /* 0x40000040002f7882 */ /* 0x000fe20000000000 */
[----:B------:R-:W-:Y:S01]  /*1420*/  UMOV UR51, 0x40000040 ;  /* 0x4000004000337882 */ /* 0x000fe20000000000 */
[----:B------:R-:W-:Y:S01]  /*1430*/  USHF.R.U32.HI UR4, URZ, 0x4, UR4 ;  /* 0x000000043f047899 */ /* 0x000fe20008011604 */
[----:B------:R-:W-:Y:S01]  /*1440*/  UMOV UR55, 0x40000040 ;  /* 0x4000004000377882 */ /* 0x000fe20000000000 */
[----:B------:R-:W-:-:S02]  /*1450*/  @!P1 PRMT R3, RZ, 0x654, R3 ;  /* 0x00000654ff039816 */ /* 0x000fc40000000003 */
[----:B------:R-:W-:-:S04]  /*1460*/  ULOP3.LUT UR4, UR4, 0x3fff, URZ, 0xc0, !UPT ;  /* 0x00003fff04047892 */ /* 0x000fc8000f8ec03f */
[----:B------:R-:W-:-:S03]  /*1470*/  ULOP3.LUT UR5, UR4, 0x10000, URZ, 0xfc, !UPT ;  /* 0x0001000004057892 */ /* 0x000fc6000f8efc3f */
[----:B------:R-:W-:Y:S01]  /*1480*/  UMOV UR4, UR25 ;  /* 0x0000001900047c82 */ /* 0x000fe20008000000 */
[----:B------:R-:W-:Y:S01]  /*1490*/  UIMAD UR24, UR60, 0xb00, UR5 ;  /* 0x00000b003c1878a4 */ /* 0x000fe2000f8e0205 */
[----:B------:R-:W-:Y:S01]  /*14a0*/  IMAD.U32 R8, RZ, RZ, UR4 ;  /* 0x00000004ff087e24 */ /* 0x000fe2000f8e00ff */
[----:B------:R-:W-:Y:S01]  /*14b0*/  UMOV UR44, UR4 ;  /* 0x00000004002c7c82 */ /* 0x000fe20008000000 */
[----:B------:R-:W-:Y:S01]  /*14c0*/  IMAD.U32 R0, RZ, RZ, UR5 ;  /* 0x00000005ff007e24 */ /* 0x000fe2000f8e00ff */
[----:B------:R-:W-:Y:S01]  /*14d0*/  UMOV UR5, 0x40000040 ;  /* 0x4000004000057882 */ /* 0x000fe20000000000 */
[----:B------:R-:W-:Y:S01]  /*14e0*/  UIADD3 UR10, UR24, 0x100, URZ ;  /* 0x00000100180a7890 */ /* 0x000fe2000fffe03f */
[----:B------:R-:W-:Y:S01]  /*14f0*/  IMAD.U32 R9, RZ, RZ, UR5 ;  /* 0x00000005ff097e24 */ /* 0x000fe2000f8e00ff */
[----:B------:R-:W-:Y:S01]  /*1500*/  UMOV UR6, UR24 ;  /* 0x0000001800067c82 */ /* 0x000fe20008000000 */
[----:B------:R-:W-:Y:S01]  /*1510*/  UMOV UR45, UR5 ;  /* 0x00000005002d7c82 */ /* 0x000fe20008000000 */
[----:B------:R-:W-:Y:S01]  /*1520*/  HGMMA.64x16x16.F32.BF16 R112, gdesc[UR4], RZ, !UPT, gsb0 ;  /* 0x00200000047079f0 */ /* 0x000fe2000c0018ff */
[----:B------:R-:W-:Y:S01]  /*1530*/  UIADD3 UR6, UR24, 0x80, URZ ;  /* 0x0000008018067890 */ /* 0x000fe2000fffe03f */
[----:B------:R-:W-:Y:S01]  /*1540*/  UMOV UR4, UR44 ;  /* 0x0000002c00047c82 */ /* 0x000fe20008000000 */
[----:B------:R-:W-:Y:S01]  /*1550*/  UMOV UR5, UR45 ;  /* 0x0000002d00057c82 */ /* 0x000fe20008000000 */
[----:B------:R-:W-:Y:S01]  /*1560*/  UMOV UR7, 0x40000040 ;  /* 0x4000004000077882 */ /* 0x000fe20000000000 */
[----:B------:R-:W-:Y:S01]  /*1570*/  UMOV UR8, UR44 ;  /* 0x0000002c00087c82 */ /* 0x000fe20008000000 */
[----:B------:R-:W-:Y:S01]  /*1580*/  UMOV UR9, UR45 ;  /* 0x0000002d00097c82 */ /* 0x000fe20008000000 */
[----:B------:R-:W-:Y:S01]  /*1590*/  UIADD3 UR14, UR24, 0x180, URZ ;  /* 0x00000180180e7890 */ /* 0x000fe2000fffe03f */
        /* <DEDUP_REMOVED lines=20> */
[----:B------:R-:W-:-:S02]  /*16e0*/  UIADD3 UR46, UR24, 0x600, URZ ;  /* 0x00000600182e7890 */ /* 0x000fc4000fffe03f */
[----:B------:R-:W-:Y:S02]  /*16f0*/  UIADD3 UR50, UR24, 0x602, URZ ;  /* 0x0000060218327890 */ /* 0x000fe4000fffe03f */
[----:B------:R-:W-:Y:S01]  /*1700*/  UIADD3 UR54, UR24, 0x604, URZ ;  /* 0x0000060418367890 */ /* 0x000fe2000fffe03f */
[----:B------:R-:W-:Y:S02]  /*1710*/  WARPGROUP.DEPBAR.LE gsb0, 0x0 ;  /* 0x00008000000079c5 */ /* 0x000fe40000010000 */
[----:B------:R-:W-:-:S06]  /*1720*/  WARPGROUP.ARRIVE ;  /* 0x00000000000079c5 */ /* 0x000fcc0000000000 */
[----:B------:R-:W-:Y:S01]  /*1730*/  HGMMA.64x16x16.F32.BF16 R104, gdesc[UR4], RZ, !UPT, gsb0 ;  /* 0x00200000046879f0 */ /* 0x000fe2000c0018ff */
[----:B------:R-:W-:Y:S01]  /*1740*/  UIADD3 UR6, UR24, 0x500, URZ ;  /* 0x0000050018067890 */ /* 0x000fe2000fffe03f */
[----:B------:R-:W-:Y:S01]  /*1750*/  UMOV UR4, UR44 ;  /* 0x0000002c00047c82 */ /* 0x000fe20008000000 */
[----:B------:R-:W-:Y:S01]  /*1760*/  UMOV UR5, UR45 ;  /* 0x0000002d00057c82 */ /* 0x000fe20008000000 */
[----:B------:R-:W-:Y:S01]  /*1770*/  UMOV UR7, 0x40000040 ;  /* 0x4000004000077882 */ /* 0x000fe20000000000 */
[----:B------:R-:W-:Y:S02]  /*1780*/  WARPGROUP.DEPBAR.LE gsb0, 0x0 ;  /* 0x00008000000079c5 */ /* 0x000fe40000010000 */
[----:B------:R-:W-:-:S06]  /*1790*/  WARPGROUP.ARRIVE ;  /* 0x00000000000079c5 */ /* 0x000fcc0000000000 */
[----:B------:R-:W-:Y:S01]  /*17a0*/  HGMMA.64x16x16.F32.BF16 R96, gdesc[UR8], RZ, !UPT, gsb0 ;  /* 0x00200000086079f0 */ /* 0x000fe2000c0018ff */
[----:B------:R-:W-:Y:S02]  /*17b0*/  UIADD3 UR8, UR24, 0x2, URZ ;  /* 0x0000000218087890 */ /* 0x000fe4000fffe03f */
[----:B------:R-:W-:Y:S01]  /*17c0*/  UIADD3 UR10, UR24, 0x102, URZ ;  /* 0x00000102180a7890 */ /* 0x000fe2000fffe03f */
[----:B------:R-:W-:Y:S01]  /*17d0*/  UMOV UR11, 0x40000040 ;  /* 0x40000040000b7882 */ /* 0x000fe20000000000 */
[----:B------:R-:W-:Y:S02]  /*17e0*/  WARPGROUP.DEPBAR.LE gsb0, 0x0 ;  /* 0x00008000000079c5 */ /* 0x000fe40000010000 */
[----:B------:R-:W-:-:S06]  /*17f0*/  WARPGROUP.ARRIVE ;  /* 0x00000000000079c5 */ /* 0x000fcc0000000000 */
[----:B------:R-:W-:Y:S01]  /*1800*/  HGMMA.64x16x16.F32.BF16 R88, gdesc[UR12], RZ, !UPT, gsb0 ;  /* 0x002000000c5879f0 */ /* 0x000fe2000c0018ff */
[----:B------:R-:W-:Y:S01]  /*1810*/  UMOV UR12, UR26 ;  /* 0x0000001a000c7c82 */ /* 0x000fe20008000000 */
[----:B------:R-:W-:Y:S01]  /*1820*/  UMOV UR13, 0x40000040 ;  /* 0x40000040000d7882 */ /* 0x000fe20000000000 */
[----:B------:R-:W-:Y:S01]  /*1830*/  UMOV UR14, UR8 ;  /* 0x00000008000e7c82 */ /* 0x000fe20008000000 */
[----:B------:R-:W-:Y:S01]  /*1840*/  UMOV UR15, 0x40000040 ;  /* 0x40000040000f7882 */ /* 0x000fe20000000000 */
[----:B------:R-:W-:Y:S01]  /*1850*/  UMOV UR44, UR12 ;  /* 0x0000000c002c7c82 */ /* 0x000fe20008000000 */
[----:B------:R-:W-:Y:S01]  /*1860*/  UMOV UR45, UR13 ;  /* 0x0000000d002d7c82 */ /* 0x000fe20008000000 */
[----:B------:R-:W-:Y:S01]  /*1870*/  UMOV UR8, UR44 ;  /* 0x0000002c00087c82 */ /* 0x000fe20008000000 */
[----:B------:R-:W-:Y:S01]  /*1880*/  UMOV UR9, UR45 ;  /* 0x0000002d00097c82 */ /* 0x000fe20008000000 */
[----:B------:R-:W-:Y:S01]  /*1890*/  IMAD.U32 R6, RZ, RZ, UR12 ;  /* 0x0000000cff067e24 */ /* 0x000fe2000f8e00ff */
[----:B------:R-:W-:Y:S01]  /*18a0*/  UIADD3 UR26, UR25, 0x4, URZ ;  /* 0x00000004191a7890 */ /* 0x000fe2000fffe03f */
[----:B------:R-:W-:Y:S01]  /*18b0*/  IMAD.U32 R7, RZ, RZ, UR13 ;  /* 0x0000000dff077e24 */ /* 0x000fe2000f8e00ff */
[----:B------:R-:W-:-:S02]  /*18c0*/  WARPGROUP.DEPBAR.LE gsb0, 0x0 ;  /* 0x00008000000079c5 */ /* 0x000fc40000010000 */
        /* <DEDUP_REMOVED lines=50> */
[----:B------:R-:W-:Y:S01]  /*1bf0*/  HGMMA.64x16x16.F32.BF16 R112, gdesc[UR12], R112, gsb0 ;  /* 0x002000000c7079f0 */ /* 0x000fe20008001870 */
        /* <DEDUP_REMOVED lines=14> */
[----:B------:R-:W-:Y:S02]  /*1ce0*/  UIADD3 UR8, UR24, 0x4, URZ ;  /* 0x0000000418087890 */ /* 0x000fe4000fffe03f */
[----:B------:R-:W-:Y:S01]  /*1cf0*/  UIADD3 UR10, UR24, 0x104, URZ ;  /* 0x00000104180a7890 */ /* 0x000fe2000fffe03f */
[----:B------:R-:W-:Y:S01]  /*1d00*/  UMOV UR11, 0x40000040 ;  /* 0x40000040000b7882 */ /* 0x000fe20000000000 */
[----:B------:R-:W-:Y:S02]  /*1d10*/  WARPGROUP.DEPBAR.LE gsb0, 0x0 ;  /* 0x00008000000079c5 */ /* 0x000fe40000010000 */
[----:B------:R-:W-:-:S06]  /*1d20*/  WARPGROUP.ARRIVE ;  /* 0x00000000000079c5 */ /* 0x000fcc0000000000 */
[----:B------:R-:W-:Y:S01]  /*1d30*/  HGMMA.64x16x16.F32.BF16 R88, gdesc[UR12], R88, gsb0 ;  /* 0x002000000c5879f0 */ /* 0x000fe20008001858 */
        /* <DEDUP_REMOVED lines=9> */
[----:B------:R-:W-:Y:S01]  /*1dd0*/  MOV R5, UR13 ;  /* 0x0000000d00057c02 */ /* 0x000fe20008000f00 */
[----:B------:R-:W-:Y:S01]  /*1de0*/  UIADD3 UR26, UR25, 0x6, URZ ;  /* 0x00000006191a7890 */ /* 0x000fe2000fffe03f */
[----:B------:R-:W-:-:S02]  /*1df0*/  WARPGROUP.DEPBAR.LE gsb0, 0x0 ;  /* 0x00008000000079c5 */ /* 0x000fc40000010000 */
        /* <DEDUP_REMOVED lines=126> */
[----:B------:R-:W-:Y:S01]  /*25e0*/  UIADD3 UR26, UR25, 0x400, URZ ;  /* 0x00000400191a7890 */ /* 0x000fe2000fffe03f */
[----:B------:R-:W-:-:S02]  /*25f0*/  WARPGROUP.DEPBAR.LE gsb0, 0x0 ;  /* 0x00008000000079c5 */ /* 0x000fc40000010000 */
        /* <DEDUP_REMOVED lines=13> */
[----:B------:R-:W-:Y:S01]  /*26d0*/  UMOV UR8, UR26 ;  /* 0x0000001a00087c82 */ /* 0x000fe20008000000 */
[----:B------:R-:W-:Y:S01]  /*26e0*/  UMOV UR9, 0x40000040 ;  /* 0x4000004000097882 */ /* 0x000fe20000000000 */
[----:B------:R-:W-:Y:S01]  /*26f0*/  UMOV UR11, 0x40000040 ;  /* 0x40000040000b7882 */ /* 0x000fe20000000000 */
[----:B------:R-:W-:Y:S01]  /*2700*/  UMOV UR44, UR8 ;  /* 0x00000008002c7c82 */ /* 0x000fe20008000000 */
[----:B------:R-:W-:Y:S01]  /*2710*/  UMOV UR45, UR9 ;  /* 0x00000009002d7c82 */ /* 0x000fe20008000000 */
        /* <DEDUP_REMOVED lines=53> */
[----:B------:R-:W-:Y:S01]  /*2a70*/  ULDC UR7, c[0x0][0x988] ;  /* 0x0002620000077ab9 */ /* 0x000fe20000000800 */
        /* <DEDUP_REMOVED lines=71> */
[----:B------:R-:W-:Y:S03]  /*2ef0*/  HGMMA.64x16x16.F32.BF16 R24, gdesc[UR8], R24, gsb0 ;  /* 0x00200000081879f0 */ /* 0x000fe60008001818 */
        /* <DEDUP_REMOVED lines=79> */
[----:B------:R-:W-:Y:S03]  /*33f0*/  HGMMA.64x16x16.F32.BF16 R104, gdesc[UR52], R104, gsb0 ;  /* 0x00200000346879f0 */ /* 0x000fe60008001868 */
        /* <DEDUP_REMOVED lines=18> */
[----:B------:R-:W-:Y:S01]  /*3520*/  ULDC UR6, c[0x0][0x9d8] ;  /* 0x0002760000067ab9 */ /* 0x000fe20000000800 */
        /* <DEDUP_REMOVED lines=21> */
[----:B------:R-:W-:Y:S01]  /*3680*/  WARPGROUP.ARRIVE ;  /* 0x00000000000079c5 */ /* 0x000fe20000000000 */
[----:B------:R-:W-:Y:S01]  /*3690*/  FMUL.FTZ R10, R112, UR6 ;  /* 0x00000006700a7c20 */ /* 0x000fe20008410000 */
[----:B------:R-:W-:Y:S01]  /*36a0*/  FMUL.FTZ R12, R113, UR6 ;  /* 0x00000006710c7c20 */ /* 0x000fe20008410000 */
[----:B------:R-:W-:Y:S01]  /*36b0*/  FMUL.FTZ R20, R117, UR6 ;  /* 0x0000000675147c20 */ /* 0x000fe20008410000 */
[----:B------:R-:W-:Y:S01]  /*36c0*/  FMUL.FTZ R14, R116, UR6 ;  /* 0x00000006740e7c20 */ /* 0x000fe20008410000 */
[----:B------:R-:W-:Y:S01]  /*36d0*/  FMUL.FTZ R11, R114, UR6 ;  /* 0x00000006720b7c20 */ /* 0x000fe20008410000 */
[----:B------:R-:W-:Y:S01]  /*36e0*/  HGMMA.64x16x16.F32.BF16 R104, gdesc[UR20], R104, gsb0 ;  /* 0x00200000146879f0 */ /* 0x000fe20008001868 */
[----:B------:R-:W-:Y:S01]  /*36f0*/  UIADD3 UR22, UR24, 0x686, URZ ;  /* 0x0000068618167890 */ /* 0x000fe2000fffe03f */
[----:B------:R-:W0:Y:S01]  /*3700*/  MUFU.TANH R10, R10 ;  /* 0x0000000a000a7308 */ /* 0x000e220000002400 */
[----:B------:R-:W-:Y:S01]  /*3710*/  UMOV UR23, 0x40000040 ;  /* 0x4000004000177882 */ /* 0x000fe20000000000 */
[----:B------:R-:W-:Y:S01]  /*3720*/  FMUL.FTZ R13, R115, UR6 ;  /* 0x00000006730d7c20 */ /* 0x000fe20008410000 */
[----:B------:R-:W-:Y:S01]  /*3730*/  FMUL.FTZ R15, R118, UR6 ;  /* 0x00000006760f7c20 */ /* 0x000fe20008410000 */
[----:B------:R-:W-:-:S04]  /*3740*/  FMUL.FTZ R21, R119, UR6 ;  /* 0x0000000677157c20 */ /* 0x000fc80008410000 */
[----:B------:R-:W1:Y:S08]  /*3750*/  MUFU.TANH R12, R12 ;  /* 0x0000000c000c7308 */ /* 0x000e700000002400 */
[----:B------:R-:W2:Y:S08]  /*3760*/  MUFU.TANH R20, R20 ;  /* 0x0000001400147308 */ /* 0x000eb00000002400 */
[----:B------:R-:W3:Y:S08]  /*3770*/  MUFU.TANH R14, R14 ;  /* 0x0000000e000e7308 */ /* 0x000ef00000002400 */
[----:B------:R-:W4:Y:S08]  /*3780*/  MUFU.TANH R11, R11 ;  /* 0x0000000b000b7308 */ /* 0x000f300000002400 */
[----:B------:R-:W-:Y:S08]  /*3790*/  MUFU.TANH R13, R13 ;  /* 0x0000000d000d7308 */ /* 0x000ff00000002400 */
[----:B------:R-:W-:Y:S01]  /*37a0*/  MUFU.TANH R15, R15 ;  /* 0x0000000f000f7308 */ /* 0x000fe20000002400 */
[----:B------:R-:W-:-:S02]  /*37b0*/  WARPGROUP.DEPBAR.LE gsb0, 0x0 ;  /* 0x00008000000079c5 */ /* 0x000fc40000010000 */
        /* <DEDUP_REMOVED lines=8> */
[----:B------:R-:W-:Y:S01]  /*3840*/  FMUL.FTZ R83, R109, UR6 ;  /* 0x000000066d537c20 */ /* 0x000fe20008410000 */
[----:B------:R-:W-:Y:S01]  /*3850*/  UMOV UR23, 0x40000040 ;  /* 0x4000004000177882 */ /* 0x000fe20000000000 */
[----:B------:R-:W5:Y:S01]  /*3860*/  MUFU.TANH R81, R81 ;  /* 0x0000005100517308 */ /* 0x000f620000002400 */
[----:B------:R-:W-:Y:S01]  /*3870*/  FMUL.FTZ R85, R107, UR6 ;  /* 0x000000066b557c20 */ /* 0x000fe20008410000 */
[----:B------:R-:W-:-:S06]  /*3880*/  FMUL.FTZ R105, R111, UR6 ;  /* 0x000000066f697c20 */ /* 0x000fcc0008410000 */
[----:B------:R-:W5:Y:S08]  /*3890*/  MUFU.TANH R82, R82 ;  /* 0x0000005200527308 */ /* 0x000f700000002400 */
[----:B------:R-:W5:Y:S08]  /*38a0*/  MUFU.TANH R84, R84 ;  /* 0x0000005400547308 */ /* 0x000f700000002400 */
[----:B------:R-:W5:Y:S08]  /*38b0*/  MUFU.TANH R21, R21 ;  /* 0x0000001500157308 */ /* 0x000f700000002400 */
[----:B------:R-:W5:Y:S08]  /*38c0*/  MUFU.TANH R83, R83 ;  /* 0x0000005300537308 */ /* 0x000f700000002400 */
[----:B------:R-:W5:Y:S01]  /*38d0*/  MUFU.TANH R86, R86 ;  /* 0x0000005600567308 */ /* 0x000f620000002400 */
[----:B------:R-:W-:-:S02]  /*38e0*/  WARPGROUP.DEPBAR.LE gsb0, 0x0 ;  /* 0x00008000000079c5 */ /* 0x000fc40000010000 */
[----:B------:R-:W-:Y:S01]  /*38f0*/  WARPGROUP.ARRIVE ;  /* 0x00000000000079c5 */ /* 0x000fe20000000000 */
[----:B------:R-:W-:Y:S01]  /*3900*/  FMUL.FTZ R99, R99, UR6 ;  /* 0x0000000663637c20 */ /* 0x000fe20008410000 */
[----:B------:R-:W-:Y:S01]  /*3910*/  FMUL.FTZ R104, R96, UR6 ;  /* 0x0000000660687c20 */ /* 0x000fe20008410000 */
[----:B------:R-:W-:Y:S01]  /*3920*/  FMUL.FTZ R96, R97, UR6 ;  /* 0x0000000661607c20 */ /* 0x000fe20008410000 */
[----:B------:R-:W-:Y:S01]  /*3930*/  FMUL.FTZ R97, R101, UR6 ;  /* 0x0000000665617c20 */ /* 0x000fe20008410000 */
[----:B------:R0:W-:Y:S01]  /*3940*/  MUFU.TANH R108, R99 ;  /* 0x00000063006c7308 */ /* 0x0001e20000002400 */
[----:B------:R-:W-:Y:S01]  /*3950*/  HGMMA.64x16x16.F32.BF16 R88, gdesc[UR20], R88, gsb0 ;  /* 0x00200000145879f0 */ /* 0x000fe20008001858 */
[----:B------:R-:W-:Y:S01]  /*3960*/  UIADD3 UR22, UR24, 0x786, URZ ;  /* 0x0000078618167890 */ /* 0x000fe2000fffe03f */
[----:B------:R-:W-:Y:S01]  /*3970*/  FMUL.FTZ R103, R103, UR6 ;  /* 0x0000000667677c20 */ /* 0x000fe20008410000 */
[----:B------:R-:W-:Y:S01]  /*3980*/  UMOV UR23, 0x40000040 ;  /* 0x4000004000177882 */ /* 0x000fe20000000000 */
[----:B------:R-:W-:Y:S01]  /*3990*/  FMUL.FTZ R115, R100, UR6 ;  /* 0x0000000664737c20 */ /* 0x000fe20008410000 */
[----:B------:R-:W-:Y:S01]  /*39a0*/  FMUL.FTZ R98, R98, UR6 ;  /* 0x0000000662627c20 */ /* 0x000fe20008410000 */
[----:B------:R-:W-:Y:S01]  /*39b0*/  FMUL.FTZ R102, R102, UR6 ;  /* 0x0000000666667c20 */ /* 0x000fe20008410000 */
[----:B------:R-:W5:Y:S08]  /*39c0*/  MUFU.TANH R104, R104 ;  /* 0x0000006800687308 */ /* 0x000f700000002400 */
[----:B------:R-:W5:Y:S08]  /*39d0*/  MUFU.TANH R85, R85 ;  /* 0x0000005500557308 */ /* 0x000f700000002400 */
[----:B------:R-:W5:Y:S08]  /*39e0*/  MUFU.TANH R96, R96 ;  /* 0x0000006000607308 */ /* 0x000f700000002400 */
[----:B------:R-:W-:Y:S08]  /*39f0*/  MUFU.TANH R100, R103 ;  /* 0x0000006700647308 */ /* 0x000ff00000002400 */
[----:B------:R-:W5:Y:S08]  /*3a00*/  MUFU.TANH R106, R106 ;  /* 0x0000006a006a7308 */ /* 0x000f700000002400 */
[----:B------:R-:W5:Y:S01]  /*3a10*/  MUFU.TANH R115, R115 ;  /* 0x0000007300737308 */ /* 0x000f620000002400 */
[----:B------:R-:W-:-:S02]  /*3a20*/  WARPGROUP.DEPBAR.LE gsb0, 0x0 ;  /* 0x00008000000079c5 */ /* 0x000fc40000010000 */
[----:B------:R-:W-:Y:S01]  /*3a30*/  WARPGROUP.ARRIVE ;  /* 0x00000000000079c5 */ /* 0x000fe20000000000 */
[----:B------:R-:W-:Y:S01]  /*3a40*/  FMUL.FTZ R91, R91, UR6 ;  /* 0x000000065b5b7c20 */ /* 0x000fe20008410000 */
[----:B0-----:R-:W-:Y:S01]  /*3a50*/  FMUL.FTZ R99, R88, UR6 ;  /* 0x0000000658637c20 */ /* 0x001fe20008410000 */
        /* <DEDUP_REMOVED lines=10> */
[----:B------:R-:W-:Y:S08]  /*3b00*/  MUFU.TANH R119, R99 ;  /* 0x0000006300777308 */ /* 0x000ff00000002400 */
[----:B------:R-:W5:Y:S08]  /*3b10*/  MUFU.TANH R105, R105 ;  /* 0x0000006900697308 */ /* 0x000f700000002400 */
[----:B------:R-:W5:Y:S08]  /*3b20*/  MUFU.TANH R97, R97 ;  /* 0x0000006100617308 */ /* 0x000f700000002400 */
[----:B------:R-:W5:Y:S08]  /*3b30*/  MUFU.TANH R98, R98 ;  /* 0x0000006200627308 */ /* 0x000f700000002400 */
[----:B------:R-:W5:Y:S08]  /*3b40*/  MUFU.TANH R88, R88 ;  /* 0x0000005800587308 */ /* 0x000f700000002400 */
[----:B------:R-:W5:Y:S01]  /*3b50*/  MUFU.TANH R102, R102 ;  /* 0x0000006600667308 */ /* 0x000f620000002400 */
[----:B------:R-:W-:-:S02]  /*3b60*/  WARPGROUP.DEPBAR.LE gsb0, 0x0 ;  /* 0x00008000000079c5 */ /* 0x000fc40000010000 */
[----:B------:R-:W-:Y:S01]  /*3b70*/  WARPGROUP.ARRIVE ;  /* 0x00000000000079c5 */ /* 0x000fe20000000000 */
[----:B0-----:R-:W-:Y:S01]  /*3b80*/  FMUL.FTZ R91, R72, UR6 ;  /* 0x00000006485b7c20 */ /* 0x001fe20008410000 */
[----:B------:R-:W-:Y:S01]  /*3b90*/  FMUL.FTZ R72, R73, UR6 ;  /* 0x0000000649487c20 */ /* 0x000fe20008410000 */
[----:B------:R-:W-:Y:S02]  /*3ba0*/  FMUL.FTZ R73, R77, UR6 ;  /* 0x000000064d497c20 */ /* 0x000fe40008410000 */
[----:B------:R-:W0:Y:S01]  /*3bb0*/  MUFU.TANH R92, R92 ;  /* 0x0000005c005c7308 */ /* 0x000e220000002400 */
[----:B------:R-:W-:Y:S01]  /*3bc0*/  FMUL.FTZ R76, R76, UR6 ;  /* 0x000000064c4c7c20 */ /* 0x000fe20008410000 */
[----:B------:R-:W-:Y:S01]  /*3bd0*/  HGMMA.64x16x16.F32.BF16 R64, gdesc[UR20], R64, gsb0 ;  /* 0x00200000144079f0 */ /* 0x000fe20008001840 */
[----:B------:R-:W-:Y:S01]  /*3be0*/  UIADD3 UR22, UR24, 0x886, URZ ;  /* 0x0000088618167890 */ /* 0x000fe2000fffe03f */
[----:B------:R-:W-:Y:S01]  /*3bf0*/  FMUL.FTZ R78, R78, UR6 ;  /* 0x000000064e4e7c20 */ /* 0x000fe20008410000 */
[----:B------:R-:W-:Y:S01]  /*3c00*/  UMOV UR23, 0x40000040 ;  /* 0x4000004000177882 */ /* 0x000fe20000000000 */
[----:B------:R-:W-:Y:S01]  /*3c10*/  FMUL.FTZ R74, R74, UR6 ;  /* 0x000000064a4a7c20 */ /* 0x000fe20008410000 */
[----:B------:R-:W-:Y:S01]  /*3c20*/  FMUL.FTZ R75, R75, UR6 ;  /* 0x000000064b4b7c20 */ /* 0x000fe20008410000 */
[----:B------:R-:W-:Y:S01]  /*3c30*/  MUFU.TANH R127, R91 ;  /* 0x0000005b007f7308 */ /* 0x000fe20000002400 */
[----:B------:R-:W-:-:S07]  /*3c40*/  FMUL.FTZ R79, R79, UR6 ;  /* 0x000000064f4f7c20 */ /* 0x000fce0008410000 */
[----:B------:R-:W0:Y:S08]  /*3c50*/  MUFU.TANH R89, R89 ;  /* 0x0000005900597308 */ /* 0x000e300000002400 */
[----:B------:R-:W0:Y:S08]  /*3c60*/  MUFU.TANH R90, R90 ;  /* 0x0000005a005a7308 */ /* 0x000e300000002400 */
[----:B------:R-:W0:Y:S08]  /*3c70*/  MUFU.TANH R72, R72 ;  /* 0x0000004800487308 */ /* 0x000e300000002400 */
[----:B------:R-:W-:Y:S08]  /*3c80*/  MUFU.TANH R76, R76 ;  /* 0x0000004c004c7308 */ /* 0x000ff00000002400 */
[----:B------:R-:W0:Y:S01]  /*3c90*/  MUFU.TANH R78, R78 ;  /* 0x0000004e004e7308 */ /* 0x000e220000002400 */
        /* <DEDUP_REMOVED lines=15> */
[----:B------:R-:W-:Y:S08]  /*3d90*/  MUFU.TANH R137, R64 ;  /* 0x0000004000897308 */ /* 0x000ff00000002400 */
[----:B------:R-:W-:Y:S08]  /*3da0*/  MUFU.TANH R64, R69 ;  /* 0x0000004500407308 */ /* 0x000ff00000002400 */
[----:B------:R-:W-:Y:S08]  /*3db0*/  MUFU.TANH R112, R67 ;  /* 0x0000004300707308 */ /* 0x000ff00000002400 */
[----:B------:R-:W0:Y:S08]  /*3dc0*/  MUFU.TANH R94, R94 ;  /* 0x0000005e005e7308 */ /* 0x000e300000002400 */
[----:B------:R-:W0:Y:S01]  /*3dd0*/  MUFU.TANH R95, R95 ;  /* 0x0000005f005f7308 */ /* 0x000e220000002400 */
[----:B------:R-:W-:-:S02]  /*3de0*/  WARPGROUP.DEPBAR.LE gsb0, 0x0 ;  /* 0x00008000000079c5 */ /* 0x000fc40000010000 */
[----:B------:R-:W-:Y:S01]  /*3df0*/  WARPGROUP.ARRIVE ;  /* 0x00000000000079c5 */ /* 0x000fe20000000000 */
[----:B-1----:R-:W-:Y:S01]  /*3e00*/  FMUL.FTZ R66, R56, UR6 ;  /* 0x0000000638427c20 */ /* 0x002fe20008410000 */
        /* <DEDUP_REMOVED lines=8> */
[----:B------:R-:W-:Y:S01]  /*3e90*/  IMAD.IADD R63, R231, 0x1, R80 ;  /* 0x00000001e73f7824 */ /* 0x000fe200078e0250 */
[----:B------:R1:W-:Y:S01]  /*3ea0*/  MUFU.TANH R116, R57 ;  /* 0x0000003900747308 */ /* 0x0003e20000002400 */
[----:B------:R-:W-:Y:S01]  /*3eb0*/  FMUL.FTZ R59, R59, UR6 ;  /* 0x000000063b3b7c20 */ /* 0x000fe20008410000 */
[----:B------:R-:W-:-:S06]  /*3ec0*/  FMUL.FTZ R60, R60, UR6 ;  /* 0x000000063c3c7c20 */ /* 0x000fcc0008410000 */
[----:B------:R-:W0:Y:S08]  /*3ed0*/  MUFU.TANH R73, R73 ;  /* 0x0000004900497308 */ /* 0x000e300000002400 */
[----:B------:R2:W-:Y:S08]  /*3ee0*/  MUFU.TANH R124, R61 ;  /* 0x0000003d007c7308 */ /* 0x0005f00000002400 */
[----:B------:R-:W0:Y:S08]  /*3ef0*/  MUFU.TANH R74, R74 ;  /* 0x0000004a004a7308 */ /* 0x000e300000002400 */
[----:B------:R3:W-:Y:S08]  /*3f00*/  MUFU.TANH R118, R59 ;  /* 0x0000003b00767308 */ /* 0x0007f00000002400 */
[----:B------:R-:W0:Y:S01]  /*3f10*/  MUFU.TANH R75, R75 ;  /* 0x0000004b004b7308 */ /* 0x000e220000002400 */
[----:B------:R-:W-:-:S02]  /*3f20*/  WARPGROUP.DEPBAR.LE gsb0, 0x0 ;  /* 0x00008000000079c5 */ /* 0x000fc40000010000 */
[----:B------:R-:W-:Y:S01]  /*3f30*/  WARPGROUP.ARRIVE ;  /* 0x00000000000079c5 */ /* 0x000fe20000000000 */
[----:B-1----:R-:W-:Y:S01]  /*3f40*/  FMUL.FTZ R57, R48, UR6 ;  /* 0x0000000630397c20 */ /* 0x002fe20008410000 */
[----:B------:R-:W-:Y:S02]  /*3f50*/  IMAD R48, R120, -0xb0, R63 ;  /* 0xffffff5078307824 */ /* 0x000fe400078e023f */
[----:B------:R-:W-:Y:S01]  /*3f60*/  FMUL.FTZ R49, R49, UR6 ;  /* 0x0000000631317c20 */ /* 0x000fe20008410000 */
[----:B------:R-:W-:Y:S01]  /*3f70*/  FMUL.FTZ R51, R51, UR6 ;  /* 0x0000000633337c20 */ /* 0x000fe20008410000 */
[----:B------:R-:W-:Y:S01]  /*3f80*/  FMUL.FTZ R53, R53, UR6 ;  /* 0x0000000635357c20 */ /* 0x000fe20008410000 */
[----:B------:R-:W-:Y:S01]  /*3f90*/  HGMMA.64x16x16.F32.BF16 R40, gdesc[UR20], R40, gsb0 ;  /* 0x00200000142879f0 */ /* 0x000fe20008001828 */
[C---:B------:R-:W-:Y:S01]  /*3fa0*/  ISETP.GT.AND P5, PT, R48.reuse, RZ, PT ;  /* 0x000000ff3000720c */ /* 0x040fe20003fa4270 */
[----:B------:R-:W-:Y:S01]  /*3fb0*/  UIADD3 UR22, UR24, 0xa06, URZ ;  /* 0x00000a0618167890 */ /* 0x000fe2000fffe03f */
[C---:B------:R-:W-:Y:S01]  /*3fc0*/  ISETP.GT.AND P4, PT, R48.reuse, 0x1, PT ;  /* 0x000000013000780c */ /* 0x040fe20003f84270 */
[----:B------:R-:W-:Y:S01]  /*3fd0*/  UMOV UR23, 0x40000040 ;  /* 0x4000004000177882 */ /* 0x000fe20000000000 */
[C---:B------:R-:W-:Y:S01]  /*3fe0*/  ISETP.GT.AND P3, PT, R48.reuse, 0x9, PT ;  /* 0x000000093000780c */ /* 0x040fe20003f64270 */
[----:B------:R1:W-:Y:S01]  /*3ff0*/  MUFU.TANH R159, R49 ;  /* 0x00000031009f7308 */ /* 0x0003e20000002400 */
[----:B------:R-:W-:Y:S01]  /*4000*/  ISETP.GT.AND P2, PT, R48, 0x8, PT ;  /* 0x000000083000780c */ /* 0x000fe20003f44270 */
[----:B--2---:R-:W-:Y:S01]  /*4010*/  FMUL.FTZ R61, R55, UR6 ;  /* 0x00000006373d7c20 */ /* 0x004fe20008410000 */
[----:B------:R-:W-:Y:S01]  /*4020*/  FSEL R91, R10, -INF , P5 ;  /* 0xff8000000a5b7808 */ /* 0x000fe20002800000 */
[----:B---3--:R-:W-:Y:S01]  /*4030*/  FMUL.FTZ R59, R50, UR6 ;  /* 0x00000006323b7c20 */ /* 0x008fe20008410000 */
[----:B------:R-:W-:Y:S01]  /*4040*/  FSEL R12, R12, -INF , P4 ;  /* 0xff8000000c0c7808 */ /* 0x000fe20002000000 */
[----:B------:R-:W-:Y:S01]  /*4050*/  FMUL.FTZ R52, R52, UR6 ;  /* 0x0000000634347c20 */ /* 0x000fe20008410000 */
[----:B------:R-:W-:Y:S01]  /*4060*/  FSEL R99, R20, -INF , P3 ;  /* 0xff80000014637808 */ /* 0x000fe20001800000 */
[----:B------:R-:W-:Y:S01]  /*4070*/  MUFU.TANH R163, R53 ;  /* 0x0000003500a37308 */ /* 0x000fe20000002400 */
[----:B------:R-:W-:Y:S01]  /*4080*/  FSEL R93, R14, -INF , P2 ;  /* 0xff8000000e5d7808 */ /* 0x000fe20001000000 */
[----:B------:R-:W-:Y:S01]  /*4090*/  FMUL.FTZ R54, R54, UR6 ;  /* 0x0000000636367c20 */ /* 0x000fe20008410000 */
[----:B------:R-:W-:-:S02]  /*40a0*/  FMNMX.FTZ R20, R91, R12, !PT ;  /* 0x0000000c5b147209 */ /* 0x000fc40007810000 */
[C---:B------:R-:W-:Y:S02]  /*40b0*/  ISETP.GT.AND P6, PT, R48.reuse, 0x10, PT ;  /* 0x000000103000780c */ /* 0x040fe40003fc4270 */
[----:B------:R-:W-:Y:S01]  /*40c0*/  FMNMX.FTZ R20, R93, R20, !PT ;  /* 0x000000145d147209 */ /* 0x000fe20007810000 */
[----:B------:R-:W-:Y:S01]  /*40d0*/  MUFU.TANH R50, R57 ;  /* 0x0000003900327308 */ /* 0x000fe20000002400 */
[----:B----4-:R-:W-:Y:S02]  /*40e0*/  FSEL R11, R11, -INF , P5 ;  /* 0xff8000000b0b7808 */ /* 0x010fe40002800000 */
[----:B------:R-:W-:Y:S02]  /*40f0*/  ISETP.GT.AND P5, PT, R48, 0x11, PT ;  /* 0x000000113000780c */ /* 0x000fe40003fa4270 */
[----:B-----5:R-:W-:Y:S02]  /*4100*/  FSEL R101, R81, -INF , P6 ;  /* 0xff80000051657808 */ /* 0x020fe40003000000 */
[----:B------:R-:W-:Y:S01]  /*4110*/  FMNMX.FTZ R20, R99, R20, !PT ;  /* 0x0000001463147209 */ /* 0x000fe20007810000 */
[----:B------:R-:W2:Y:S01]  /*4120*/  MUFU.TANH R68, R68 ;  /* 0x0000004400447308 */ /* 0x000ea20000002400 */
[----:B------:R-:W-:-:S02]  /*4130*/  FSEL R10, R13, -INF , P4 ;  /* 0xff8000000d0a7808 */ /* 0x000fc40002000000 */
[----:B------:R-:W-:Y:S02]  /*4140*/  ISETP.GT.AND P4, PT, R48, 0x18, PT ;  /* 0x000000183000780c */ /* 0x000fe40003f84270 */
[----:B------:R-:W-:Y:S01]  /*4150*/  FSEL R103, R82, -INF , P5 ;  /* 0xff80000052677808 */ /* 0x000fe20002800000 */
[--C-:B------:R-:W-:Y:S01]  /*4160*/  IMAD.MOV.U32 R82, RZ, RZ, R87.reuse ;  /* 0x000000ffff527224 */ /* 0x100fe200078e0057 */
[----:B------:R-:W-:Y:S01]  /*4170*/  FMNMX.FTZ R20, R101, R20, !PT ;  /* 0x0000001465147209 */ /* 0x000fe20007810000 */
[----:B------:R-:W3:Y:S01]  /*4180*/  MUFU.TANH R79, R79 ;  /* 0x0000004f004f7308 */ /* 0x000ee20000002400 */
[----:B------:R-:W-:Y:S02]  /*4190*/  FSEL R13, R15, -INF , P2 ;  /* 0xff8000000f0d7808 */ /* 0x000fe40001000000 */
[----:B------:R-:W-:Y:S02]  /*41a0*/  ISETP.GT.AND P2, PT, R48, 0x19, PT ;  /* 0x000000193000780c */ /* 0x000fe40003f44270 */
[----:B------:R-:W-:Y:S01]  /*41b0*/  FSEL R107, R84, -INF , P4 ;  /* 0xff800000546b7808 */ /* 0x000fe20002000000 */
[----:B------:R-:W-:Y:S01]  /*41c0*/  IMAD.MOV.U32 R84, RZ, RZ, R87 ;  /* 0x000000ffff547224 */ /* 0x000fe200078e0057 */
[----:B------:R-:W-:Y:S01]  /*41d0*/  FMNMX.FTZ R20, R103, R20, !PT ;  /* 0x0000001467147209 */ /* 0x000fe20007810000 */
[----:B------:R-:W-:Y:S01]  /*41e0*/  MUFU.TANH R14, R61 ;  /* 0x0000003d000e7308 */ /* 0x000fe20000002400 */
[----:B------:R-:W-:-:S02]  /*41f0*/  FSEL R15, R21, -INF , P3 ;  /* 0xff800000150f7808 */ /* 0x000fc40001800000 */
[----:B------:R-:W-:Y:S02]  /*4200*/  ISETP.GT.AND P3, PT, R48, 0x20, PT ;  /* 0x000000203000780c */ /* 0x000fe40003f64270 */
[----:B------:R-:W-:Y:S01]  /*4210*/  FSEL R109, R83, -INF , P2 ;  /* 0xff800000536d7808 */ /* 0x000fe20001000000 */
[----:B------:R-:W-:Y:S02]  /*4220*/  WARPGROUP.DEPBAR.LE gsb0, 0x0 ;  /* 0x00008000000079c5 */ /* 0x000fe40000010000 */
[----:B------:R-:W-:Y:S01]  /*4230*/  WARPGROUP.ARRIVE ;  /* 0x00000000000079c5 */ /* 0x000fe20000000000 */
[----:B------:R-:W-:Y:S01]  /*4240*/  FMNMX.FTZ R20, R107, R20, !PT ;  /* 0x000000146b147209 */ /* 0x000fe20007810000 */
[----:B------:R-:W-:Y:S01]  /*4250*/  FMUL.FTZ R65, R41, UR6 ;  /* 0x0000000629417c20 */ /* 0x000fe20008410000 */
[----:B------:R-:W-:Y:S01]  /*4260*/  FSEL R21, R86, -INF , P6 ;  /* 0xff80000056157808 */ /* 0x000fe20003000000 */
[----:B------:R-:W-:Y:S01]  /*4270*/  FMUL.FTZ R69, R43, UR6 ;  /* 0x000000062b457c20 */ /* 0x000fe20008410000 */
[----:B------:R-:W-:Y:S01]  /*4280*/  ISETP.GT.AND P6, PT, R48, 0x21, PT ;  /* 0x000000213000780c */ /* 0x000fe20003fc4270 */
[----:B------:R-:W-:Y:S01]  /*4290*/  HGMMA.64x16x16.F32.BF16 R32, gdesc[UR20], R32, gsb0 ;  /* 0x00200000142079f0 */ /* 0x000fe20008001820 */
[----:B------:R-:W-:Y:S01]  /*42a0*/  FSEL R111, R104, -INF , P3 ;  /* 0xff800000686f7808 */ /* 0x000fe20001800000 */
[----:B------:R-:W-:Y:S01]  /*42b0*/  FMUL.FTZ R126, R45, UR6 ;  /* 0x000000062d7e7c20 */ /* 0x000fe20008410000 */
[----:B------:R-:W-:Y:S01]  /*42c0*/  FMNMX.FTZ R20, R109, R20, !PT ;  /* 0x000000146d147209 */ /* 0x000fe20007810000 */
[----:B------:R-:W-:Y:S01]  /*42d0*/  FMUL.FTZ R128, R47, UR6 ;  /* 0x000000062f807c20 */ /* 0x000fe20008410000 */
[----:B------:R-:W-:Y:S01]  /*42e0*/  FSEL R41, R85, -INF , P5 ;  /* 0xff80000055297808 */ /* 0x000fe20002800000 */
[----:B------:R-:W-:Y:S01]  /*42f0*/  FMUL.FTZ R67, R42, UR6 ;  /* 0x000000062a437c20 */ /* 0x000fe20008410000 */
[----:B------:R-:W-:Y:S01]  /*4300*/  ISETP.GT.AND P5, PT, R48, 0x28, PT ;  /* 0x000000283000780c */ /* 0x000fe20003fa4270 */
[----:B------:R4:W-:Y:S01]  /*4310*/  MUFU.TANH R42, R51 ;  /* 0x00000033002a7308 */ /* 0x0009e20000002400 */
[----:B------:R-:W-:Y:S01]  /*4320*/  FSEL R113, R96, -INF , P6 ;  /* 0xff80000060717808 */ /* 0x000fe20003000000 */
[----:B------:R-:W-:Y:S01]  /*4330*/  FMUL.FTZ R63, R40, UR6 ;  /* 0x00000006283f7c20 */ /* 0x000fe20008410000 */
[----:B------:R-:W-:Y:S01]  /*4340*/  FMNMX.FTZ R20, R111, R20, !PT ;  /* 0x000000146f147209 */ /* 0x000fe20007810000 */
[----:B------:R-:W-:Y:S01]  /*4350*/  UIADD3 UR22, UR24, 0xa86, URZ ;  /* 0x00000a8618167890 */ /* 0x000fe2000fffe03f */
[----:B------:R-:W-:Y:S01]  /*4360*/  FSEL R43, R106, -INF , P4 ;  /* 0xff8000006a2b7808 */ /* 0x000fe20002000000 */
[----:B------:R-:W-:Y:S01]  /*4370*/  UMOV UR23, 0x40000040 ;  /* 0x4000004000177882 */ /* 0x000fe20000000000 */
[----:B------:R-:W-:Y:S01]  /*4380*/  ISETP.GT.AND P4, PT, R48, 0x29, PT ;  /* 0x000000293000780c */ /* 0x000fe20003f84270 */
[----:B------:R-:W-:Y:S01]  /*4390*/  MUFU.TANH R40, R59 ;  /* 0x0000003b00287308 */ /* 0x000fe20000002400 */
[----:B------:R-:W-:Y:S01]  /*43a0*/  FSEL R115, R115, -INF , P5 ;  /* 0xff80000073737808 */ /* 0x000fe20002800000 */
[----:B------:R-:W-:Y:S01]  /*43b0*/  FMUL.FTZ R44, R44, UR6 ;  /* 0x000000062c2c7c20 */ /* 0x000fe20008410000 */
[----:B------:R-:W-:Y:S01]  /*43c0*/  FMNMX.FTZ R20, R113, R20, !PT ;  /* 0x0000001471147209 */ /* 0x000fe20007810000 */
[----:B------:R-:W-:Y:S01]  /*43d0*/  FMUL.FTZ R46, R46, UR6 ;  /* 0x000000062e2e7c20 */ /* 0x000fe20008410000 */
[----:B------:R-:W-:Y:S01]  /*43e0*/  FSEL R45, R105, -INF , P2 ;  /* 0xff800000692d7808 */ /* 0x000fe20001000000 */
[----:B------:R-:W-:Y:S01]  /*43f0*/  IMAD.MOV.U32 R86, RZ, RZ, R87 ;  /* 0x000000ffff567224 */ /* 0x000fe200078e0057 */
[----:B------:R-:W-:Y:S01]  /*4400*/  ISETP.GT.AND P2, PT, R48, 0x30, PT ;  /* 0x000000303000780c */ /* 0x000fe20003f44270 */
[----:B------:R-:W-:Y:S01]  /*4410*/  MUFU.TANH R165, R63 ;  /* 0x0000003f00a57308 */ /* 0x000fe20000002400 */
[----:B------:R-:W-:-:S02]  /*4420*/  FSEL R117, R97, -INF , P4 ;  /* 0xff80000061757808 */ /* 0x000fc40002000000 */
[----:B------:R-:W-:Y:S02]  /*4430*/  FMNMX.FTZ R20, R115, R20, !PT ;  /* 0x0000001473147209 */ /* 0x000fe40007810000 */
[----:B------:R-:W-:Y:S02]  /*4440*/  FSEL R47, R98, -INF , P3 ;  /* 0xff800000622f7808 */ /* 0x000fe40001800000 */
[----:B------:R-:W-:Y:S01]  /*4450*/  ISETP.GT.AND P3, PT, R48, 0x31, PT ;  /* 0x000000313000780c */ /* 0x000fe20003f64270 */
[----:B------:R5:W-:Y:S01]  /*4460*/  MUFU.TANH R97, R67 ;  /* 0x0000004300617308 */ /* 0x000be20000002400 */
[----:B------:R-:W-:Y:S02]  /*4470*/  FSEL R119, R119, -INF , P2 ;  /* 0xff80000077777808 */ /* 0x000fe40001000000 */
[----:B------:R-:W-:Y:S02]  /*4480*/  FMNMX.FTZ R20, R117, R20, !PT ;  /* 0x0000001475147209 */ /* 0x000fe40007810000 */
[----:B-1----:R-:W-:-:S02]  /*4490*/  FSEL R49, R108, -INF , P6 ;  /* 0xff8000006c317808 */ /* 0x002fc40003000000 */
[----:B------:R-:W-:Y:S01]  /*44a0*/  ISETP.GT.AND P6, PT, R48, 0x38, PT ;  /* 0x000000383000780c */ /* 0x000fe20003fc4270 */
[----:B------:R-:W1:Y:S01]  /*44b0*/  MUFU.TANH R66, R66 ;  /* 0x0000004200427308 */ /* 0x000e620000002400 */
[----:B------:R-:W-:Y:S01]  /*44c0*/  FSEL R121, R88, -INF , P3 ;  /* 0xff80000058797808 */ /* 0x000fe20001800000 */
[----:B------:R-:W-:Y:S01]  /*44d0*/  IMAD.U32 R88, RZ, RZ, UR7 ;  /* 0x00000007ff587e24 */ /* 0x000fe2000f8e00ff */
[----:B------:R-:W-:Y:S02]  /*44e0*/  FMNMX.FTZ R20, R119, R20, !PT ;  /* 0x0000001477147209 */ /* 0x000fe40007810000 */
[----:B----4-:R-:W-:Y:S02]  /*44f0*/  FSEL R51, R102, -INF , P5 ;  /* 0xff80000066337808 */ /* 0x010fe40002800000 */
[----:B------:R-:W-:Y:S01]  /*4500*/  ISETP.GT.AND P5, PT, R48, 0x39, PT ;  /* 0x000000393000780c */ /* 0x000fe20003fa4270 */
[----:B------:R4:W-:Y:S01]  /*4510*/  MUFU.TANH R167, R65 ;  /* 0x0000004100a77308 */ /* 0x0009e20000002400 */
[----:B0-----:R-:W-:-:S02]  /*4520*/  FSEL R123, R92, -INF , P6 ;  /* 0xff8000005c7b7808 */ /* 0x001fc40003000000 */
[----:B------:R-:W-:Y:S01]  /*4530*/  FMNMX.FTZ R20, R121, R20, !PT ;  /* 0x0000001479147209 */ /* 0x000fe20007810000 */
[----:B------:R-:W-:Y:S02]  /*4540*/  WARPGROUP.DEPBAR.LE gsb0, 0x0 ;  /* 0x00008000000079c5 */ /* 0x000fe40000010000 */
[----:B------:R-:W-:Y:S01]  /*4550*/  FSEL R53, R100, -INF , P4 ;  /* 0xff80000064357808 */ /* 0x000fe20002000000 */
[----:B------:R-:W-:Y:S01]  /*4560*/  WARPGROUP.ARRIVE ;  /* 0x00000000000079c5 */ /* 0x000fe20000000000 */
[----:B------:R-:W-:Y:S01]  /*4570*/  ISETP.GT.AND P4, PT, R48, 0x40, PT ;  /* 0x000000403000780c */ /* 0x000fe20003f84270 */
[----:B------:R-:W0:Y:S01]  /*4580*/  MUFU.TANH R56, R56 ;  /* 0x0000003800387308 */ /* 0x000e220000002400 */
[----:B------:R-:W-:Y:S01]  /*4590*/  FSEL R125, R89, -INF , P5 ;  /* 0xff800000597d7808 */ /* 0x000fe20002800000 */
[----:B------:R-:W-:Y:S01]  /*45a0*/  FMUL.FTZ R32, R32, UR6 ;  /* 0x0000000620207c20 */ /* 0x000fe20008410000 */
[----:B------:R-:W-:Y:S01]  /*45b0*/  FMNMX.FTZ R20, R123, R20, !PT ;  /* 0x000000147b147209 */ /* 0x000fe20007810000 */
[----:B------:R-:W-:Y:S01]  /*45c0*/  HGMMA.64x16x16.F32.BF16 R24, gdesc[UR20], R24, gsb0 ;  /* 0x00200000141879f0 */ /* 0x000fe20008001818 */
[----:B------:R-:W-:Y:S01]  /*45d0*/  FSEL R55, R90, -INF , P2 ;  /* 0xff8000005a377808 */ /* 0x000fe20001000000 */
[----:B------:R-:W-:Y:S01]  /*45e0*/  FMUL.FTZ R36, R36, UR6 ;  /* 0x0000000624247c20 */ /* 0x000fe20008410000 */
[----:B------:R-:W-:Y:S01]  /*45f0*/  ISETP.GT.AND P2, PT, R48, 0x41, PT ;  /* 0x000000413000780c */ /* 0x000fe20003f44270 */
[----:B------:R-:W0:Y:S01]  /*4600*/  MUFU.TANH R70, R70 ;  /* 0x0000004600467308 */ /* 0x000e220000002400 */
[----:B------:R-:W-:Y:S01]  /*4610*/  FSEL R127, R127, -INF , P4 ;  /* 0xff8000007f7f7808 */ /* 0x000fe20002000000 */
[----:B------:R-:W-:Y:S01]  /*4620*/  FMUL.FTZ R34, R34, UR6 ;  /* 0x0000000622227c20 */ /* 0x000fe20008410000 */
[----:B------:R-:W-:Y:S01]  /*4630*/  FMNMX.FTZ R20, R125, R20, !PT ;  /* 0x000000147d147209 */ /* 0x000fe20007810000 */
[----:B------:R-:W-:Y:S01]  /*4640*/  FMUL.FTZ R38, R38, UR6 ;  /* 0x0000000626267c20 */ /* 0x000fe20008410000 */
[----:B------:R-:W-:Y:S01]  /*4650*/  FSEL R57, R110, -INF , P3 ;  /* 0xff8000006e397808 */ /* 0x000fe20001800000 */
[----:B------:R-:W-:Y:S01]  /*4660*/  FMUL.FTZ R39, R39, UR6 ;  /* 0x0000000627277c20 */ /* 0x000fe20008410000 */
[----:B------:R-:W-:Y:S01]  /*4670*/  ISETP.GT.AND P3, PT, R48, 0x48, PT ;  /* 0x000000483000780c */ /* 0x000fe20003f64270 */
[----:B------:R-:W0:Y:S01]  /*4680*/  MUFU.TANH R60, R60 ;  /* 0x0000003c003c7308 */ /* 0x000e220000002400 */
[----:B------:R-:W-:Y:S01]  /*4690*/  FSEL R129, R72, -INF , P2 ;  /* 0xff80000048817808 */ /* 0x000fe20001000000 */
[----:B------:R-:W-:Y:S01]  /*46a0*/  IMAD.MOV.U32 R72, RZ, RZ, R87 ;  /* 0x000000ffff487224 */ /* 0x000fe200078e0057 */
[----:B------:R-:W-:-:S02]  /*46b0*/  FMNMX.FTZ R20, R127, R20, !PT ;  /* 0x000000147f147209 */ /* 0x000fc40007810000 */
[----:B-----5:R-:W-:Y:S01]  /*46c0*/  FSEL R67, R78, -INF , P3 ;  /* 0xff8000004e437808 */ /* 0x020fe20001800000 */
[----:B------:R-:W-:Y:S01]  /*46d0*/  IMAD.MOV.U32 R78, RZ, RZ, R87 ;  /* 0x000000ffff4e7224 */ /* 0x000fe200078e0057 */
[----:B------:R-:W-:Y:S01]  /*46e0*/  FSEL R131, R76, -INF , P3 ;  /* 0xff8000004c837808 */ /* 0x000fe20001800000 */
[----:B------:R-:W5:Y:S01]  /*46f0*/  MUFU.TANH R114, R71 ;  /* 0x0000004700727308 */ /* 0x000f620000002400 */
[----:B------:R-:W-:Y:S02]  /*4700*/  FSEL R59, R94, -INF , P6 ;  /* 0xff8000005e3b7808 */ /* 0x000fe40003000000 */
[C---:B------:R-:W-:Y:S02]  /*4710*/  ISETP.GT.AND P3, PT, R48.reuse, 0x59, PT ;  /* 0x000000593000780c */ /* 0x040fe40003f64270 */
[----:B------:R-:W-:Y:S02]  /*4720*/  ISETP.GT.AND P6, PT, R48, 0x49, PT ;  /* 0x000000493000780c */ /* 0x000fe40003fc4270 */
[----:B------:R-:W-:Y:S01]  /*4730*/  FMNMX.FTZ R20, R129, R20, !PT ;  /* 0x0000001481147209 */ /* 0x000fe20007810000 */
[----:B------:R3:W-:Y:S01]  /*4740*/  MUFU.TANH R105, R69 ;  /* 0x0000004500697308 */ /* 0x0007e20000002400 */
[----:B------:R-:W-:-:S02]  /*4750*/  FSEL R61, R95, -INF , P5 ;  /* 0xff8000005f3d7808 */ /* 0x000fc40002800000 */
[----:B------:R-:W-:Y:S02]  /*4760*/  FSEL R147, R64, -INF , P3 ;  /* 0xff80000040937808 */ /* 0x000fe40001800000 */
[----:B------:R-:W-:Y:S02]  /*4770*/  ISETP.GT.AND P5, PT, R48, 0x50, PT ;  /* 0x000000503000780c */ /* 0x000fe40003fa4270 */
[----:B------:R-:W-:Y:S01]  /*4780*/  FSEL R133, R73, -INF , P6 ;  /* 0xff80000049857808 */ /* 0x000fe20003000000 */
[----:B------:R-:W5:Y:S01]  /*4790*/  MUFU.TANH R58, R58 ;  /* 0x0000003a003a7308 */ /* 0x000f620000002400 */
[----:B------:R-:W-:Y:S01]  /*47a0*/  FMNMX.FTZ R64, R131, R20, !PT ;  /* 0x0000001483407209 */ /* 0x000fe20007810000 */
[----:B------:R-:W-:Y:S01]  /*47b0*/  FMUL.FTZ R20, R33, UR6 ;  /* 0x0000000621147c20 */ /* 0x000fe20008410000 */
[----:B------:R-:W-:Y:S01]  /*47c0*/  FSEL R63, R74, -INF , P4 ;  /* 0xff8000004a3f7808 */ /* 0x000fe20002000000 */
[----:B------:R-:W-:Y:S01]  /*47d0*/  IMAD.MOV.U32 R74, RZ, RZ, R87 ;  /* 0x000000ffff4a7224 */ /* 0x000fe200078e0057 */
[----:B------:R-:W-:-:S02]  /*47e0*/  ISETP.GT.AND P4, PT, R48, 0x51, PT ;  /* 0x000000513000780c */ /* 0x000fc40003f84270 */
[----:B------:R-:W-:Y:S01]  /*47f0*/  FSEL R137, R137, -INF , P5 ;  /* 0xff80000089897808 */ /* 0x000fe20002800000 */
[----:B------:R-:W5:Y:S01]  /*4800*/  MUFU.TANH R52, R52 ;  /* 0x0000003400347308 */ /* 0x000f620000002400 */
[----:B------:R-:W-:Y:S02]  /*4810*/  FMNMX.FTZ R64, R133, R64, !PT ;  /* 0x0000004085407209 */ /* 0x000fe40007810000 */
[----:B----4-:R-:W-:Y:S02]  /*4820*/  FSEL R65, R75, -INF , P2 ;  /* 0xff8000004b417808 */ /* 0x010fe40001000000 */
[----:B------:R-:W-:Y:S02]  /*4830*/  ISETP.GT.AND P2, PT, R48, 0x58, PT ;  /* 0x000000583000780c */ /* 0x000fe40003f44270 */
[----:B------:R-:W-:Y:S01]  /*4840*/  FSEL R141, R141, -INF , P4 ;  /* 0xff8000008d8d7808 */ /* 0x000fe20002000000 */
[----:B------:R-:W4:Y:S01]  /*4850*/  MUFU.TANH R62, R62 ;  /* 0x0000003e003e7308 */ /* 0x000f220000002400 */
[----:B------:R-:W-:Y:S01]  /*4860*/  FMNMX.FTZ R64, R137, R64, !PT ;  /* 0x0000004089407209 */ /* 0x000fe20007810000 */
[----:B------:R-:W-:-:S02]  /*4870*/  WARPGROUP.DEPBAR.LE gsb0, 0x0 ;  /* 0x00008000000079c5 */ /* 0x000fc40000010000 */
[----:B--2---:R-:W-:Y:S01]  /*4880*/  FSEL R145, R68, -INF , P2 ;  /* 0xff80000044917808 */ /* 0x004fe20001000000 */
[----:B------:R-:W-:Y:S01]  /*4890*/  FMUL.FTZ R24, R24, UR6 ;  /* 0x0000000618187c20 */ /* 0x000fe20008410000 */
[----:B------:R-:W-:Y:S01]  /*48a0*/  FMNMX.FTZ R64, R141, R64, !PT ;  /* 0x000000408d407209 */ /* 0x000fe20007810000 */
[----:B------:R-:W-:Y:S01]  /*48b0*/  FMUL.FTZ R28, R28, UR6 ;  /* 0x000000061c1c7c20 */ /* 0x000fe20008410000 */
[----:B---3--:R-:W-:Y:S01]  /*48c0*/  FSEL R69, R79, -INF , P6 ;  /* 0xff8000004f457808 */ /* 0x008fe20003000000 */
[----:B------:R-:W2:Y:S01]  /*48d0*/  MUFU.TANH R54, R54 ;  /* 0x0000003600367308 */ /* 0x000ea20000002400 */
[----:B------:R-:W-:Y:S01]  /*48e0*/  ISETP.GT.AND P6, PT, R48, 0x60, PT ;  /* 0x000000603000780c */ /* 0x000fe20003fc4270 */
[----:B------:R-:W-:Y:S01]  /*48f0*/  FMUL.FTZ R26, R26, UR6 ;  /* 0x000000061a1a7c20 */ /* 0x000fe20008410000 */
[----:B------:R-:W-:Y:S01]  /*4900*/  FMNMX.FTZ R64, R145, R64, !PT ;  /* 0x0000004091407209 */ /* 0x000fe20007810000 */
[----:B------:R-:W-:Y:S01]  /*4910*/  FMUL.FTZ R30, R30, UR6 ;  /* 0x000000061e1e7c20 */ /* 0x000fe20008410000 */
[----:B------:R-:W-:Y:S01]  /*4920*/  FSEL R71, R77, -INF , P5 ;  /* 0xff8000004d477808 */ /* 0x000fe20002800000 */
[----:B------:R3:W-:Y:S01]  /*4930*/  @!P1 SYNCS.ARRIVE.TRANS64.RED.A1T0 RZ, [R3+URZ], RZ ;  /* 0x000000ff03ff99a7 */ /* 0x0007e2000810043f */
[----:B------:R-:W-:Y:S01]  /*4940*/  ISETP.GT.AND P5, PT, R48, 0x61, PT ;  /* 0x000000613000780c */ /* 0x000fe20003fa4270 */
[----:B------:R-:W3:Y:S01]  /*4950*/  MUFU.TANH R44, R44 ;  /* 0x0000002c002c7308 */ /* 0x000ee20000002400 */
[----:B-1----:R-:W-:Y:S01]  /*4960*/  FSEL R149, R66, -INF , P6 ;  /* 0xff80000042957808 */ /* 0x002fe20003000000 */
[--C-:B------:R-:W-:Y:S01]  /*4970*/  IMAD.MOV.U32 R68, RZ, RZ, R87.reuse ;  /* 0x000000ffff447224 */ /* 0x100fe200078e0057 */
[----:B------:R-:W-:Y:S01]  /*4980*/  FMNMX.FTZ R64, R147, R64, !PT ;  /* 0x0000004093407209 */ /* 0x000fe20007810000 */
[----:B------:R-:W-:Y:S01]  /*4990*/  IMAD.MOV.U32 R66, RZ, RZ, R87 ;  /* 0x000000ffff427224 */ /* 0x000fe200078e0057 */
[----:B------:R-:W-:-:S02]  /*49a0*/  FSEL R73, R112, -INF , P4 ;  /* 0xff80000070497808 */ /* 0x000fc40002000000 */
[----:B------:R-:W-:Y:S01]  /*49b0*/  ISETP.GT.AND P4, PT, R48, 0x68, PT ;  /* 0x000000683000780c */ /* 0x000fe20003f84270 */
[----:B------:R-:W1:Y:S01]  /*49c0*/  MUFU.TANH R126, R126 ;  /* 0x0000007e007e7308 */ /* 0x000e620000002400 */
[----:B0-----:R-:W-:Y:S01]  /*49d0*/  FSEL R151, R56, -INF , P5 ;  /* 0xff80000038977808 */ /* 0x001fe20002800000 */
[----:B------:R-:W-:Y:S01]  /*49e0*/  FMUL.FTZ R56, R35, UR6 ;  /* 0x0000000623387c20 */ /* 0x000fe20008410000 */
[----:B------:R-:W-:Y:S02]  /*49f0*/  FMNMX.FTZ R64, R149, R64, !PT ;  /* 0x0000004095407209 */ /* 0x000fe40007810000 */
[----:B------:R-:W-:Y:S01]  /*4a00*/  FSEL R75, R70, -INF , P2 ;  /* 0xff800000464b7808 */ /* 0x000fe20001000000 */
[----:B------:R-:W-:Y:S01]  /*4a10*/  IMAD.MOV.U32 R70, RZ, RZ, R87 ;  /* 0x000000ffff467224 */ /* 0x000fe200078e0057 */
[----:B------:R-:W-:Y:S01]  /*4a20*/  ISETP.GT.AND P2, PT, R48, 0x69, PT ;  /* 0x000000693000780c */ /* 0x000fe20003f44270 */
[----:B------:R-:W0:Y:S01]  /*4a30*/  MUFU.TANH R32, R32 ;  /* 0x0000002000207308 */ /* 0x000e220000002400 */
[----:B------:R-:W-:-:S02]  /*4a40*/  FSEL R153, R60, -INF , P4 ;  /* 0xff8000003c997808 */ /* 0x000fc40002000000 */
[----:B------:R-:W-:Y:S02]  /*4a50*/  FMNMX.FTZ R64, R151, R64, !PT ;  /* 0x0000004097407209 */ /* 0x000fe40007810000 */
[----:B-----5:R-:W-:Y:S02]  /*4a60*/  FSEL R77, R114, -INF , P3 ;  /* 0xff800000724d7808 */ /* 0x020fe40001800000 */
[----:B------:R-:W-:Y:S01]  /*4a70*/  ISETP.GT.AND P3, PT, R48, 0x70, PT ;  /* 0x000000703000780c */ /* 0x000fe20003f64270 */
[----:B------:R-:W5:Y:S01]  /*4a80*/  MUFU.TANH R20, R20 ;  /* 0x0000001400147308 */ /* 0x000f620000002400 */
[----:B------:R-:W-:Y:S02]  /*4a90*/  FSEL R155, R58, -INF , P2 ;  /* 0xff8000003a9b7808 */ /* 0x000fe40001000000 */
[----:B------:R-:W-:Y:S02]  /*4aa0*/  FMNMX.FTZ R64, R153, R64, !PT ;  /* 0x0000004099407209 */ /* 0x000fe40007810000 */
[----:B------:R-:W-:-:S02]  /*4ab0*/  FSEL R79, R116, -INF , P6 ;  /* 0xff800000744f7808 */ /* 0x000fc40003000000 */
[----:B------:R-:W-:Y:S01]  /*4ac0*/  ISETP.GT.AND P6, PT, R48, 0x71, PT ;  /* 0x000000713000780c */ /* 0x000fe20003fc4270 */
[----:B------:R-:W5:Y:S01]  /*4ad0*/  MUFU.TANH R46, R46 ;  /* 0x0000002e002e7308 */ /* 0x000f620000002400 */
[----:B------:R-:W-:Y:S02]  /*4ae0*/  FSEL R157, R50, -INF , P3 ;  /* 0xff800000329d7808 */ /* 0x000fe40001800000 */
[----:B------:R-:W-:Y:S02]  /*4af0*/  FMNMX.FTZ R64, R155, R64, !PT ;  /* 0x000000409b407209 */ /* 0x000fe40007810000 */
[----:B------:R-:W-:Y:S02]  /*4b00*/  FSEL R33, R118, -INF , P5 ;  /* 0xff80000076217808 */ /* 0x000fe40002800000 */
[----:B------:R-:W-:Y:S01]  /*4b10*/  ISETP.GT.AND P5, PT, R48, 0x78, PT ;  /* 0x000000783000780c */ /* 0x000fe20003fa4270 */
[----:B------:R-:W5:Y:S01]  /*4b20*/  MUFU.TANH R36, R36 ;  /* 0x0000002400247308 */ /* 0x000f620000002400 */
[----:B------:R-:W-:-:S02]  /*4b30*/  FSEL R159, R159, -INF , P6 ;  /* 0xff8000009f9f7808 */ /* 0x000fc40003000000 */
[----:B------:R-:W-:Y:S02]  /*4b40*/  FMNMX.FTZ R64, R157, R64, !PT ;  /* 0x000000409d407209 */ /* 0x000fe40007810000 */
[----:B------:R-:W-:Y:S02]  /*4b50*/  FSEL R81, R124, -INF , P4 ;  /* 0xff8000007c517808 */ /* 0x000fe40002000000 */
[----:B------:R-:W-:Y:S01]  /*4b60*/  ISETP.GT.AND P4, PT, R48, 0x79, PT ;  /* 0x000000793000780c */ /* 0x000fe20003f84270 */
[----:B------:R-:W5:Y:S01]  /*4b70*/  MUFU.TANH R128, R128 ;  /* 0x0000008000807308 */ /* 0x000f620000002400 */
[----:B------:R-:W-:Y:S02]  /*4b80*/  FSEL R161, R52, -INF , P5 ;  /* 0xff80000034a17808 */ /* 0x000fe40002800000 */
[----:B------:R-:W-:Y:S02]  /*4b90*/  FMNMX.FTZ R64, R159, R64, !PT ;  /* 0x000000409f407209 */ /* 0x000fe40007810000 */
[----:B----4-:R-:W-:-:S02]  /*4ba0*/  FSEL R35, R62, -INF , P2 ;  /* 0xff8000003e237808 */ /* 0x010fc40001000000 */
[----:B------:R-:W-:Y:S01]  /*4bb0*/  ISETP.GT.AND P2, PT, R48, 0x80, PT ;  /* 0x000000803000780c */ /* 0x000fe20003f44270 */
[----:B------:R-:W-:Y:S01]  /*4bc0*/  MUFU.TANH R34, R34 ;  /* 0x0000002200227308 */ /* 0x000fe20000002400 */
[----:B------:R-:W-:Y:S02]  /*4bd0*/  FSEL R163, R163, -INF , P4 ;  /* 0xff800000a3a37808 */ /* 0x000fe40002000000 */
[----:B------:R-:W-:Y:S02]  /*4be0*/  FMNMX.FTZ R64, R161, R64, !PT ;  /* 0x00000040a1407209 */ /* 0x000fe40007810000 */
[----:B------:R-:W-:Y:S01]  /*4bf0*/  FSEL R83, R40, -INF , P3 ;  /* 0xff80000028537808 */ /* 0x000fe20001800000 */
[----:B------:R-:W-:Y:S01]  /*4c00*/  FMUL.FTZ R40, R37, UR6 ;  /* 0x0000000625287c20 */ /* 0x000fe20008410000 */
[----:B------:R-:W-:Y:S01]  /*4c10*/  ISETP.GT.AND P3, PT, R48, 0x81, PT ;  /* 0x000000813000780c */ /* 0x000fe20003f64270 */
[----:B------:R-:W-:Y:S01]  /*4c20*/  MUFU.TANH R24, R24 ;  /* 0x0000001800187308 */ /* 0x000fe20000002400 */
[----:B------:R-:W-:-:S02]  /*4c30*/  FSEL R165, R165, -INF , P2 ;  /* 0xff800000a5a57808 */ /* 0x000fc40001000000 */
[----:B------:R-:W-:Y:S02]  /*4c40*/  FMNMX.FTZ R64, R163, R64, !PT ;  /* 0x00000040a3407209 */ /* 0x000fe40007810000 */
[----:B------:R-:W-:Y:S02]  /*4c50*/  FSEL R37, R42, -INF , P6 ;  /* 0xff8000002a257808 */ /* 0x000fe40003000000 */
[----:B------:R-:W-:Y:S01]  /*4c60*/  ISETP.GT.AND P6, PT, R48, 0x88, PT ;  /* 0x000000883000780c */ /* 0x000fe20003fc4270 */
[----:B------:R-:W4:Y:S01]  /*4c70*/  MUFU.TANH R40, R40 ;  /* 0x0000002800287308 */ /* 0x000f220000002400 */
[----:B------:R-:W-:Y:S02]  /*4c80*/  FSEL R167, R167, -INF , P3 ;  /* 0xff800000a7a77808 */ /* 0x000fe40001800000 */
[----:B------:R-:W-:Y:S02]  /*4c90*/  FMNMX.FTZ R64, R165, R64, !PT ;  /* 0x00000040a5407209 */ /* 0x000fe40007810000 */
[----:B--2---:R-:W-:-:S02]  /*4ca0*/  FSEL R85, R54, -INF , P5 ;  /* 0xff80000036557808 */ /* 0x004fc40002800000 */
[----:B------:R-:W-:Y:S01]  /*4cb0*/  ISETP.GT.AND P5, PT, R48, 0x89, PT ;  /* 0x000000893000780c */ /* 0x000fe20003fa4270 */
[----:B------:R-:W2:Y:S01]  /*4cc0*/  MUFU.TANH R56, R56 ;  /* 0x0000003800387308 */ /* 0x000ea20000002400 */
[----:B---3--:R-:W-:Y:S02]  /*4cd0*/  FSEL R169, R44, -INF , P6 ;  /* 0xff8000002ca97808 */ /* 0x008fe40003000000 */
[----:B------:R-:W-:Y:S02]  /*4ce0*/  FMNMX.FTZ R64, R167, R64, !PT ;  /* 0x00000040a7407209 */ /* 0x000fe40007810000 */
[----:B------:R-:W-:Y:S01]  /*4cf0*/  FSEL R95, R14, -INF , P4 ;  /* 0xff8000000e5f7808 */ /* 0x000fe20002000000 */
[----:B------:R-:W-:Y:S01]  /*4d00*/  FMUL.FTZ R14, R25, UR6 ;  /* 0x00000006190e7c20 */ /* 0x000fe20008410000 */
[----:B------:R-:W-:Y:S01]  /*4d10*/  ISETP.GT.AND P4, PT, R48, 0x90, PT ;  /* 0x000000903000780c */ /* 0x000fe20003f84270 */
[----:B------:R-:W-:Y:S01]  /*4d20*/  MUFU.TANH R38, R38 ;  /* 0x0000002600267308 */ /* 0x000fe20000002400 */
[----:B-1----:R-:W-:-:S02]  /*4d30*/  FSEL R171, R126, -INF , P5 ;  /* 0xff8000007eab7808 */ /* 0x002fc40002800000 */
[----:B------:R-:W-:Y:S02]  /*4d40*/  FMNMX.FTZ R64, R169, R64, !PT ;  /* 0x00000040a9407209 */ /* 0x000fe40007810000 */
[----:B------:R-:W-:Y:S02]  /*4d50*/  FSEL R105, R105, -INF , P3 ;  /* 0xff80000069697808 */ /* 0x000fe40001800000 */
[----:B------:R-:W-:Y:S01]  /*4d60*/  ISETP.GT.AND P3, PT, R48, 0x91, PT ;  /* 0x000000913000780c */ /* 0x000fe20003f64270 */
[----:B------:R-:W1:Y:S01]  /*4d70*/  MUFU.TANH R14, R14 ;  /* 0x0000000e000e7308 */ /* 0x000e620000002400 */
[----:B0-----:R-:W-:Y:S02]  /*4d80*/  FSEL R173, R32, -INF , P4 ;  /* 0xff80000020ad7808 */ /* 0x001fe40002000000 */
[----:B------:R-:W-:Y:S02]  /*4d90*/  FMNMX.FTZ R64, R171, R64, !PT ;  /* 0x00000040ab407209 */ /* 0x000fe40007810000 */
[----:B------:R-:W-:-:S02]  /*4da0*/  FSEL R97, R97, -INF , P2 ;  /* 0xff80000061617808 */ /* 0x000fc40001000000 */
[----:B------:R-:W-:Y:S01]  /*4db0*/  ISETP.GT.AND P2, PT, R48, 0x98, PT ;  /* 0x000000983000780c */ /* 0x000fe20003f44270 */
[----:B------:R-:W0:Y:S01]  /*4dc0*/  MUFU.TANH R28, R28 ;  /* 0x0000001c001c7308 */ /* 0x000e220000002400 */
[----:B-----5:R-:W-:Y:S01]  /*4dd0*/  FSEL R175, R20, -INF , P3 ;  /* 0xff80000014af7808 */ /* 0x020fe20001800000 */
[----:B------:R-:W-:Y:S01]  /*4de0*/  FMUL.FTZ R20, R29, UR6 ;  /* 0x000000061d147c20 */ /* 0x000fe20008410000 */
[----:B------:R-:W-:Y:S02]  /*4df0*/  FMNMX.FTZ R64, R173, R64, !PT ;  /* 0x00000040ad407209 */ /* 0x000fe40007810000 */
[----:B------:R-:W-:Y:S02]  /*4e00*/  FSEL R25, R46, -INF , P6 ;  /* 0xff8000002e197808 */ /* 0x000fe40003000000 */
[----:B------:R-:W-:Y:S01]  /*4e10*/  ISETP.GT.AND P6, PT, R48, 0x99, PT ;  /* 0x000000993000780c */ /* 0x000fe20003fc4270 */
[----:B------:R-:W3:Y:S01]  /*4e20*/  MUFU.TANH R20, R20 ;  /* 0x0000001400147308 */ /* 0x000ee20000002400 */
[----:B------:R-:W-:-:S02]  /*4e30*/  FSEL R177, R36, -INF , P2 ;  /* 0xff80000024b17808 */ /* 0x000fc40001000000 */
[----:B------:R-:W-:Y:S02]  /*4e40*/  FMNMX.FTZ R64, R175, R64, !PT ;  /* 0x00000040af407209 */ /* 0x000fe40007810000 */
[----:B------:R-:W-:Y:S02]  /*4e50*/  FSEL R29, R128, -INF , P5 ;  /* 0xff800000801d7808 */ /* 0x000fe40002800000 */
[----:B------:R-:W-:Y:S01]  /*4e60*/  ISETP.GT.AND P5, PT, R48, 0xa0, PT ;  /* 0x000000a03000780c */ /* 0x000fe20003fa4270 */
[----:B------:R-:W-:Y:S01]  /*4e70*/  MUFU.TANH R26, R26 ;  /* 0x0000001a001a7308 */ /* 0x000fe20000002400 */
[----:B----4-:R-:W-:Y:S02]  /*4e80*/  FSEL R179, R40, -INF , P6 ;  /* 0xff80000028b37808 */ /* 0x010fe40003000000 */
[----:B------:R-:W-:Y:S02]  /*4e90*/  FMNMX.FTZ R64, R177, R64, !PT ;  /* 0x00000040b1407209 */ /* 0x000fe40007810000 */
[----:B------:R-:W-:-:S02]  /*4ea0*/  FSEL R135, R34, -INF , P4 ;  /* 0xff80000022877808 */ /* 0x000fc40002000000 */
[----:B------:R-:W-:Y:S01]  /*4eb0*/  ISETP.GT.AND P4, PT, R48, 0xa1, PT ;  /* 0x000000a13000780c */ /* 0x000fe20003f84270 */
[----:B------:R-:W-:Y:S01]  /*4ec0*/  MUFU.TANH R30, R30 ;  /* 0x0000001e001e7308 */ /* 0x000fe20000002400 */
[----:B------:R-:W-:Y:S02]  /*4ed0*/  FSEL R181, R24, -INF , P5 ;  /* 0xff80000018b57808 */ /* 0x000fe40002800000 */
[----:B------:R-:W-:Y:S02]  /*4ee0*/  FMNMX.FTZ R64, R179, R64, !PT ;  /* 0x00000040b3407209 */ /* 0x000fe40007810000 */
[----:B--2---:R-:W-:Y:S02]  /*4ef0*/  FSEL R139, R56, -INF , P3 ;  /* 0xff800000388b7808 */ /* 0x004fe40001800000 */
[----:B------:R-:W-:Y:S02]  /*4f00*/  ISETP.GT.AND P3, PT, R48, 0xa8, PT ;  /* 0x000000a83000780c */ /* 0x000fe40003f64270 */
[----:B-1----:R-:W-:-:S02]  /*4f10*/  FSEL R183, R14, -INF , P4 ;  /* 0xff8000000eb77808 */ /* 0x002fc40002000000 */
[----:B------:R-:W-:Y:S02]  /*4f20*/  FMNMX.FTZ R64, R181, R64, !PT ;  /* 0x00000040b5407209 */ /* 0x000fe40007810000 */
[----:B------:R-:W-:Y:S02]  /*4f30*/  FSEL R143, R38, -INF , P2 ;  /* 0xff800000268f7808 */ /* 0x000fe40001000000 */
[----:B------:R-:W-:Y:S02]  /*4f40*/  ISETP.GT.AND P2, PT, R48, 0xa9, PT ;  /* 0x000000a93000780c */ /* 0x000fe40003f44270 */
[----:B0-----:R-:W-:Y:S01]  /*4f50*/  FSEL R185, R28, -INF , P3 ;  /* 0xff8000001cb97808 */ /* 0x001fe20001800000 */
[----:B------:R-:W-:Y:S01]  /*4f60*/  FMUL.FTZ R28, R31, UR6 ;  /* 0x000000061f1c7c20 */ /* 0x000fe20008410000 */
[----:B------:R-:W-:Y:S02]  /*4f70*/  FMNMX.FTZ R64, R183, R64, !PT ;  /* 0x00000040b7407209 */ /* 0x000fe40007810000 */
[----:B---3--:R-:W-:-:S02]  /*4f80*/  FSEL R187, R20, -INF , P2 ;  /* 0xff80000014bb7808 */ /* 0x008fc40001000000 */
[----:B------:R-:W-:Y:S01]  /*4f90*/  FMNMX.FTZ R64, R185, R64, !PT ;  /* 0x00000040b9407209 */ /* 0x000fe20007810000 */
[----:B------:R-:W0:Y:S01]  /*4fa0*/  MUFU.TANH R20, R39 ;  /* 0x0000002700147308 */ /* 0x000e220000002400 */
[-C--:B------:R-:W-:Y:S02]  /*4fb0*/  MOV R76, R87.reuse ;  /* 0x00000057004c7202 */ /* 0x080fe40000000f00 */
[----:B------:R-:W-:Y:S02]  /*4fc0*/  FMNMX.FTZ R64, R187, R64, !PT ;  /* 0x00000040bb407209 */ /* 0x000fe40007810000 */
[----:B------:R-:W-:-:S03]  /*4fd0*/  MOV R62, R87 ;  /* 0x00000057003e7202 */ /* 0x000fc60000000f00 */
[----:B------:R-:W1:Y:S01]  /*4fe0*/  SHFL.BFLY PT, R89, R64, 0x2, 0x1f ;  /* 0x0c401f0040597f89 */ /* 0x000e6200000e0000 */
[----:B------:R-:W-:Y:S01]  /*4ff0*/  MUFU.TANH R28, R28 ;  /* 0x0000001c001c7308 */ /* 0x000fe20000002400 */
[----:B-1----:R-:W-:Y:S01]  /*5000*/  FMNMX.FTZ R24, R64, R89, !PT ;  /* 0x0000005940187209 */ /* 0x002fe20007810000 */
[----:B------:R-:W-:-:S04]  /*5010*/  IMAD.MOV.U32 R64, RZ, RZ, R87 ;  /* 0x000000ffff407224 */ /* 0x000fc800078e0057 */
[----:B------:R-:W1:Y:S02]  /*5020*/  SHFL.BFLY PT, R89, R24, 0x1, 0x1f ;  /* 0x0c201f0018597f89 */ /* 0x000e6400000e0000 */
[----:B-1----:R-:W-:Y:S01]  /*5030*/  FMNMX.FTZ R89, R24, R89, !PT ;  /* 0x0000005918597209 */ /* 0x002fe20007810000 */
[----:B------:R-:W-:-:S03]  /*5040*/  FMUL.FTZ R24, R27, UR6 ;  /* 0x000000061b187c20 */ /* 0x000fc60008410000 */
[C---:B------:R-:W-:Y:S01]  /*5050*/  FSETP.NEU.FTZ.AND P0, PT, R89.reuse, -INF , PT ;  /* 0xff8000005900780b */ /* 0x040fe20003f1d000 */
[----:B------:R-:W-:Y:S02]  /*5060*/  FMUL.FTZ R14, R89, R88 ;  /* 0x00000058590e7220 */ /* 0x000fe40000410000 */
[----:B------:R-:W1:Y:S03]  /*5070*/  MUFU.TANH R24, R24 ;  /* 0x0000001800187308 */ /* 0x000e660000002400 */
[----:B------:R-:W-:Y:S02]  /*5080*/  FSEL R14, R14, RZ, P0 ;  /* 0x000000ff0e0e7208 */ /* 0x000fe40000000000 */
[----:B------:R-:W-:-:S03]  /*5090*/  ISETP.NE.AND P0, PT, R122, RZ, PT ;  /* 0x000000ff7a00720c */ /* 0x000fc60003f05270 */
[--C-:B------:R-:W-:Y:S01]  /*50a0*/  FFMA.FTZ R27, R12, R88, -R14.reuse ;  /* 0x000000580c1b7223 */ /* 0x100fe2000001080e */
[----:B------:R-:W-:Y:S01]  /*50b0*/  FMNMX.FTZ R12, R11, R10, !PT ;  /* 0x0000000a0b0c7209 */ /* 0x000fe20007810000 */
[-CC-:B------:R-:W-:Y:S01]  /*50c0*/  FFMA.FTZ R180, R101, R88.reuse, -R14.reuse ;  /* 0x0000005865b47223 */ /* 0x180fe2000001080e */
[-CC-:B------:R-:W-:Y:S01]  /*50d0*/  FFMA.FTZ R101, R121, R88.reuse, -R14.reuse ;  /* 0x0000005879657223 */ /* 0x180fe2000001080e */
[----:B0-----:R-:W-:Y:S01]  /*50e0*/  FSEL R121, R20, -INF , P6 ;  /* 0xff80000014797808 */ /* 0x001fe20003000000 */
[--C-:B------:R-:W-:Y:S01]  /*50f0*/  FFMA.FTZ R190, R123, R88, -R14.reuse ;  /* 0x000000587bbe7223 */ /* 0x100fe2000001080e */
[----:B------:R-:W-:Y:S01]  /*5100*/  FMNMX.FTZ R12, R13, R12, !PT ;  /* 0x0000000c0d0c7209 */ /* 0x000fe20007810000 */
[-CC-:B------:R-:W-:Y:S01]  /*5110*/  FFMA.FTZ R192, R127, R88.reuse, -R14.reuse ;  /* 0x000000587fc07223 */ /* 0x180fe2000001080e */
[----:B------:R-:W-:Y:S01]  /*5120*/  FSEL R123, R26, -INF , P5 ;  /* 0xff8000001a7b7808 */ /* 0x000fe20002800000 */
[--C-:B------:R-:W-:Y:S01]  /*5130*/  FFMA.FTZ R196, R137, R88, -R14.reuse ;  /* 0x0000005889c47223 */ /* 0x100fe2000001080e */
[----:B------:R-:W-:Y:S01]  /*5140*/  FMNMX.FTZ R12, R15, R12, !PT ;  /* 0x0000000c0f0c7209 */ /* 0x000fe20007810000 */
[-CC-:B------:R-:W-:Y:S01]  /*5150*/  FFMA.FTZ R198, R145, R88.reuse, -R14.reuse ;  /* 0x0000005891c67223 */ /* 0x180fe2000001080e */
[----:B-1----:R-:W-:Y:S01]  /*5160*/  FSEL R127, R24, -INF , P4 ;  /* 0xff800000187f7808 */ /* 0x002fe20002000000 */
[--C-:B------:R-:W-:Y:S01]  /*5170*/  FFMA.FTZ R176, R91, R88, -R14.reuse ;  /* 0x000000585bb07223 */ /* 0x100fe2000001080e */
[----:B------:R-:W-:Y:S01]  /*5180*/  FMNMX.FTZ R12, R21, R12, !PT ;  /* 0x0000000c150c7209 */ /* 0x000fe20007810000 */
[-CC-:B------:R-:W-:Y:S01]  /*5190*/  FFMA.FTZ R91, R109, R88.reuse, -R14.reuse ;  /* 0x000000586d5b7223 */ /* 0x180fe2000001080e */
[----:B------:R-:W-:Y:S01]  /*51a0*/  FSEL R137, R30, -INF , P3 ;  /* 0xff8000001e897808 */ /* 0x000fe20001800000 */
[--C-:B------:R-:W-:Y:S01]  /*51b0*/  FFMA.FTZ R109, R133, R88, -R14.reuse ;  /* 0x00000058856d7223 */ /* 0x100fe2000001080e */
[----:B------:R-:W-:Y:S01]  /*51c0*/  FMNMX.FTZ R12, R41, R12, !PT ;  /* 0x0000000c290c7209 */ /* 0x000fe20007810000 */
[--C-:B------:R-:W-:Y:S01]  /*51d0*/  FFMA.FTZ R178, R93, R88, -R14.reuse ;  /* 0x000000585db27223 */ /* 0x100fe2000001080e */
[----:B------:R-:W-:Y:S01]  /*51e0*/  FSEL R145, R28, -INF , P2 ;  /* 0xff8000001c917808 */ /* 0x000fe20001000000 */
[----:B------:R-:W-:Y:S01]  /*51f0*/  MUFU.EX2 R176, R176 ;  /* 0x000000b000b07308 */ /* 0x000fe20000000800 */
[----:B------:R-:W-:Y:S01]  /*5200*/  FMNMX.FTZ R12, R43, R12, !PT ;  /* 0x0000000c2b0c7209 */ /* 0x000fe20007810000 */
[-CC-:B------:R-:W-:Y:S01]  /*5210*/  FFMA.FTZ R31, R99, R88.reuse, -R14.reuse ;  /* 0x00000058631f7223 */ /* 0x180fe2000001080e */
[-CC-:B------:R-:W-:Y:S01]  /*5220*/  FFMA.FTZ R39, R103, R88.reuse, -R14.reuse ;  /* 0x0000005867277223 */ /* 0x180fe2000001080e */
[--C-:B------:R-:W-:Y:S01]  /*5230*/  FFMA.FTZ R182, R107, R88, -R14.reuse ;  /* 0x000000586bb67223 */ /* 0x100fe2000001080e */
[----:B------:R-:W-:Y:S01]  /*5240*/  FMNMX.FTZ R12, R45, R12, !PT ;  /* 0x0000000c2d0c7209 */ /* 0x000fe20007810000 */
[-CC-:B------:R-:W-:Y:S01]  /*5250*/  FFMA.FTZ R214, R177, R88.reuse, -R14.reuse ;  /* 0x00000058b1d67223 */ /* 0x180fe2000001080e */
[--C-:B------:R-:W-:Y:S01]  /*5260*/  FFMA.FTZ R93, R113, R88, -R14.reuse ;  /* 0x00000058715d7223 */ /* 0x100fe2000001080e */
[----:B------:R-:W0:Y:S01]  /*5270*/  MUFU.EX2 R27, R27 ;  /* 0x0000001b001b7308 */ /* 0x000e220000000800 */
[----:B------:R-:W-:Y:S01]  /*5280*/  FMNMX.FTZ R12, R47, R12, !PT ;  /* 0x0000000c2f0c7209 */ /* 0x000fe20007810000 */
[-CC-:B------:R-:W-:Y:S01]  /*5290*/  FFMA.FTZ R113, R147, R88.reuse, -R14.reuse ;  /* 0x0000005893717223 */ /* 0x180fe2000001080e */
[-CC-:B------:R-:W-:Y:S01]  /*52a0*/  FFMA.FTZ R184, R111, R88.reuse, -R14.reuse ;  /* 0x000000586fb87223 */ /* 0x180fe2000001080e */
[--C-:B------:R-:W-:Y:S01]  /*52b0*/  FFMA.FTZ R147, R179, R88, -R14.reuse ;  /* 0x00000058b3937223 */ /* 0x100fe2000001080e */
[----:B------:R-:W-:Y:S01]  /*52c0*/  FMNMX.FTZ R12, R49, R12, !PT ;  /* 0x0000000c310c7209 */ /* 0x000fe20007810000 */
[-CC-:B------:R-:W-:Y:S01]  /*52d0*/  FFMA.FTZ R186, R115, R88.reuse, -R14.reuse ;  /* 0x0000005873ba7223 */ /* 0x180fe2000001080e */
[--C-:B------:R-:W-:Y:S01]  /*52e0*/  FFMA.FTZ R99, R117, R88, -R14.reuse ;  /* 0x0000005875637223 */ /* 0x100fe2000001080e */
[----:B------:R-:W1:Y:S01]  /*52f0*/  MUFU.EX2 R178, R178 ;  /* 0x000000b200b27308 */ /* 0x000e620000000800 */
[----:B------:R-:W-:Y:S01]  /*5300*/  FMNMX.FTZ R12, R51, R12, !PT ;  /* 0x0000000c330c7209 */ /* 0x000fe20007810000 */
[-CC-:B------:R-:W-:Y:S01]  /*5310*/  FFMA.FTZ R188, R119, R88.reuse, -R14.reuse ;  /* 0x0000005877bc7223 */ /* 0x180fe2000001080e */
[-CC-:B------:R-:W-:Y:S01]  /*5320*/  FFMA.FTZ R103, R125, R88.reuse, -R14.reuse ;  /* 0x000000587d677223 */ /* 0x180fe2000001080e */
[--C-:B------:R-:W-:Y:S01]  /*5330*/  FFMA.FTZ R107, R129, R88, -R14.reuse ;  /* 0x00000058816b7223 */ /* 0x100fe2000001080e */
[----:B------:R-:W-:Y:S01]  /*5340*/  FMNMX.FTZ R12, R53, R12, !PT ;  /* 0x0000000c350c7209 */ /* 0x000fe20007810000 */
[-CC-:B------:R-:W-:Y:S01]  /*5350*/  FFMA.FTZ R194, R131, R88.reuse, -R14.reuse ;  /* 0x0000005883c27223 */ /* 0x180fe2000001080e */
[--C-:B------:R-:W-:Y:S01]  /*5360*/  FFMA.FTZ R111, R141, R88, -R14.reuse ;  /* 0x000000588d6f7223 */ /* 0x100fe2000001080e */
[----:B------:R-:W2:Y:S01]  /*5370*/  MUFU.EX2 R31, R31 ;  /* 0x0000001f001f7308 */ /* 0x000ea20000000800 */
[----:B------:R-:W-:Y:S01]  /*5380*/  FMNMX.FTZ R12, R55, R12, !PT ;  /* 0x0000000c370c7209 */ /* 0x000fe20007810000 */
[-CC-:B------:R-:W-:Y:S01]  /*5390*/  FFMA.FTZ R200, R149, R88.reuse, -R14.reuse ;  /* 0x0000005895c87223 */ /* 0x180fe2000001080e */
[-CC-:B------:R-:W-:Y:S01]  /*53a0*/  FFMA.FTZ R115, R151, R88.reuse, -R14.reuse ;  /* 0x0000005897737223 */ /* 0x180fe2000001080e */
[--C-:B------:R-:W-:Y:S01]  /*53b0*/  FFMA.FTZ R202, R153, R88, -R14.reuse ;  /* 0x0000005899ca7223 */ /* 0x100fe2000001080e */
[----:B------:R-:W-:Y:S01]  /*53c0*/  FMNMX.FTZ R12, R57, R12, !PT ;  /* 0x0000000c390c7209 */ /* 0x000fe20007810000 */
[-CC-:B------:R-:W-:Y:S01]  /*53d0*/  FFMA.FTZ R117, R155, R88.reuse, -R14.reuse ;  /* 0x000000589b757223 */ /* 0x180fe2000001080e */
[--C-:B------:R-:W-:Y:S01]  /*53e0*/  FFMA.FTZ R204, R157, R88, -R14.reuse ;  /* 0x000000589dcc7223 */ /* 0x100fe2000001080e */
[----:B------:R-:W3:Y:S01]  /*53f0*/  MUFU.EX2 R180, R180 ;  /* 0x000000b400b47308 */ /* 0x000ee20000000800 */
[----:B------:R-:W-:Y:S01]  /*5400*/  FMNMX.FTZ R12, R59, R12, !PT ;  /* 0x0000000c3b0c7209 */ /* 0x000fe20007810000 */
[-CC-:B------:R-:W-:Y:S01]  /*5410*/  FFMA.FTZ R119, R159, R88.reuse, -R14.reuse ;  /* 0x000000589f777223 */ /* 0x180fe2000001080e */
[-CC-:B------:R-:W-:Y:S01]  /*5420*/  FFMA.FTZ R206, R161, R88.reuse, -R14.reuse ;  /* 0x00000058a1ce7223 */ /* 0x180fe2000001080e */
[--C-:B------:R-:W-:Y:S01]  /*5430*/  FFMA.FTZ R125, R163, R88, -R14.reuse ;  /* 0x00000058a37d7223 */ /* 0x100fe2000001080e */
[----:B------:R-:W-:Y:S01]  /*5440*/  FMNMX.FTZ R12, R61, R12, !PT ;  /* 0x0000000c3d0c7209 */ /* 0x000fe20007810000 */
[-CC-:B------:R-:W-:Y:S01]  /*5450*/  FFMA.FTZ R208, R165, R88.reuse, -R14.reuse ;  /* 0x00000058a5d07223 */ /* 0x180fe2000001080e */
[--C-:B------:R-:W-:Y:S01]  /*5460*/  FFMA.FTZ R129, R167, R88, -R14.reuse ;  /* 0x00000058a7817223 */ /* 0x100fe2000001080e */
[----:B------:R-:W4:Y:S01]  /*5470*/  MUFU.EX2 R39, R39 ;  /* 0x0000002700277308 */ /* 0x000f220000000800 */
[----:B------:R-:W-:Y:S01]  /*5480*/  FMNMX.FTZ R12, R63, R12, !PT ;  /* 0x0000000c3f0c7209 */ /* 0x000fe20007810000 */
[-CC-:B------:R-:W-:Y:S01]  /*5490*/  FFMA.FTZ R210, R169, R88.reuse, -R14.reuse ;  /* 0x00000058a9d27223 */ /* 0x180fe2000001080e */
[-CC-:B------:R-:W-:Y:S01]  /*54a0*/  FFMA.FTZ R131, R171, R88.reuse, -R14.reuse ;  /* 0x00000058ab837223 */ /* 0x180fe2000001080e */
[--C-:B------:R-:W-:Y:S01]  /*54b0*/  FFMA.FTZ R212, R173, R88, -R14.reuse ;  /* 0x00000058add47223 */ /* 0x100fe2000001080e */
[----:B------:R-:W-:Y:S01]  /*54c0*/  FMNMX.FTZ R12, R65, R12, !PT ;  /* 0x0000000c410c7209 */ /* 0x000fe20007810000 */
[-CC-:B------:R-:W-:Y:S01]  /*54d0*/  FFMA.FTZ R141, R175, R88.reuse, -R14.reuse ;  /* 0x00000058af8d7223 */ /* 0x180fe2000001080e */
[--C-:B------:R-:W-:Y:S01]  /*54e0*/  FFMA.FTZ R216, R181, R88, -R14.reuse ;  /* 0x00000058b5d87223 */ /* 0x100fe2000001080e */
[----:B------:R-:W5:Y:S01]  /*54f0*/  MUFU.EX2 R182, R182 ;  /* 0x000000b600b67308 */ /* 0x000f620000000800 */
[----:B------:R-:W-:Y:S01]  /*5500*/  FMNMX.FTZ R12, R67, R12, !PT ;  /* 0x0000000c430c7209 */ /* 0x000fe20007810000 */
[-CC-:B------:R-:W-:Y:S01]  /*5510*/  FFMA.FTZ R149, R183, R88.reuse, -R14.reuse ;  /* 0x00000058b7957223 */ /* 0x180fe2000001080e */
[-CC-:B------:R-:W-:Y:S01]  /*5520*/  FFMA.FTZ R218, R185, R88.reuse, -R14.reuse ;  /* 0x00000058b9da7223 */ /* 0x180fe2000001080e */
[----:B------:R-:W-:Y:S01]  /*5530*/  FFMA.FTZ R151, R187, R88, -R14 ;  /* 0x00000058bb977223 */ /* 0x000fe2000001080e */
[----:B------:R-:W-:-:S03]  /*5540*/  FMNMX.FTZ R12, R69, R12, !PT ;  /* 0x0000000c450c7209 */ /* 0x000fc60007810000 */
[----:B------:R-:W5:Y:S01]  /*5550*/  MUFU.EX2 R91, R91 ;  /* 0x0000005b005b7308 */ /* 0x000f620000000800 */
[----:B------:R-:W-:-:S04]  /*5560*/  FMNMX.FTZ R12, R71, R12, !PT ;  /* 0x0000000c470c7209 */ /* 0x000fc80007810000 */
[----:B------:R-:W-:-:S03]  /*5570*/  FMNMX.FTZ R12, R73, R12, !PT ;  /* 0x0000000c490c7209 */ /* 0x000fc60007810000 */
[----:B------:R-:W5:Y:S01]  /*5580*/  MUFU.EX2 R184, R184 ;  /* 0x000000b800b87308 */ /* 0x000f620000000800 */
[----:B------:R-:W-:-:S04]  /*5590*/  FMNMX.FTZ R12, R75, R12, !PT ;  /* 0x0000000c4b0c7209 */ /* 0x000fc80007810000 */
[----:B------:R-:W-:-:S03]  /*55a0*/  FMNMX.FTZ R12, R77, R12, !PT ;  /* 0x0000000c4d0c7209 */ /* 0x000fc60007810000 */
[----:B------:R-:W-:Y:S01]  /*55b0*/  MUFU.EX2 R93, R93 ;  /* 0x0000005d005d7308 */ /* 0x000fe20000000800 */
        /* <DEDUP_REMOVED lines=29> */
[----:B------:R-:W-:Y:S02]  /*5790*/  MUFU.EX2 R109, R109 ;  /* 0x0000006d006d7308 */ /* 0x000fe40000000800 */
[----:B------:R-:W0:Y:S06]  /*57a0*/  SHFL.BFLY PT, R133, R12, 0x2, 0x1f ;  /* 0x0c401f000c857f89 */ /* 0x000e2c00000e0000 */
[----:B------:R-:W-:Y:S08]  /*57b0*/  MUFU.EX2 R196, R196 ;  /* 0x000000c400c47308 */ /* 0x000ff00000000800 */
[----:B------:R-:W-:Y:S08]  /*57c0*/  MUFU.EX2 R111, R111 ;  /* 0x0000006f006f7308 */ /* 0x000ff00000000800 */
[----:B------:R-:W-:Y:S01]  /*57d0*/  MUFU.EX2 R198, R198 ;  /* 0x000000c600c67308 */ /* 0x000fe20000000800 */
[----:B0-----:R-:W-:-:S05]  /*57e0*/  FMNMX.FTZ R20, R12, R133, !PT ;  /* 0x000000850c147209 */ /* 0x001fca0007810000 */
[----:B------:R-:W0:Y:S02]  /*57f0*/  SHFL.BFLY PT, R133, R20, 0x1, 0x1f ;  /* 0x0c201f0014857f89 */ /* 0x000e2400000e0000 */
[----:B------:R-:W-:Y:S08]  /*5800*/  MUFU.EX2 R113, R113 ;  /* 0x0000007100717308 */ /* 0x000ff00000000800 */
[----:B------:R-:W-:Y:S08]  /*5810*/  MUFU.EX2 R200, R200 ;  /* 0x000000c800c87308 */ /* 0x000ff00000000800 */
[----:B------:R-:W-:Y:S01]  /*5820*/  MUFU.EX2 R115, R115 ;  /* 0x0000007300737308 */ /* 0x000fe20000000800 */
[----:B0-----:R-:W-:-:S07]  /*5830*/  FMNMX.FTZ R133, R20, R133, !PT ;  /* 0x0000008514857209 */ /* 0x001fce0007810000 */
[----:B------:R-:W-:Y:S01]  /*5840*/  MUFU.EX2 R202, R202 ;  /* 0x000000ca00ca7308 */ /* 0x000fe20000000800 */
[C---:B------:R-:W-:Y:S01]  /*5850*/  FSETP.NEU.FTZ.AND P2, PT, R133.reuse, -INF , PT ;  /* 0xff8000008500780b */ /* 0x040fe20003f5d000 */
[----:B------:R-:W-:-:S06]  /*5860*/  FMUL.FTZ R38, R133, R88 ;  /* 0x0000005885267220 */ /* 0x000fcc0000410000 */
[----:B------:R-:W-:Y:S01]  /*5870*/  MUFU.EX2 R117, R117 ;  /* 0x0000007500757308 */ /* 0x000fe20000000800 */
[----:B------:R-:W-:Y:S02]  /*5880*/  FSEL R38, R38, RZ, P2 ;  /* 0x000000ff26267208 */ /* 0x000fe40001000000 */
[----:B------:R-:W-:Y:S01]  /*5890*/  ISETP.GE.AND P2, PT, R80, 0xb1, PT ;  /* 0x000000b15000780c */ /* 0x000fe20003f46270 */
[----:B------:R-:W-:Y:S02]  /*58a0*/  IMAD.MOV.U32 R80, RZ, RZ, R87 ;  /* 0x000000ffff507224 */ /* 0x000fe400078e0057 */
[-CC-:B------:R-:W-:Y:S01]  /*58b0*/  FFMA.FTZ R177, R11, R88.reuse, -R38.reuse ;  /* 0x000000580bb17223 */ /* 0x180fe20000010826 */
[----:B------:R-:W-:Y:S01]  /*58c0*/  FADD.FTZ R11, R176, R27 ;  /* 0x0000001bb00b7221 */ /* 0x000fe20000010000 */
[-CC-:B------:R-:W-:Y:S01]  /*58d0*/  FFMA.FTZ R12, R10, R88.reuse, -R38.reuse ;  /* 0x000000580a0c7223 */ /* 0x180fe20000010826 */
[-CC-:B------:R-:W-:Y:S01]  /*58e0*/  FFMA.FTZ R179, R13, R88.reuse, -R38.reuse ;  /* 0x000000580db37223 */ /* 0x180fe20000010826 */
[-CC-:B------:R-:W-:Y:S01]  /*58f0*/  FFMA.FTZ R14, R15, R88.reuse, -R38.reuse ;  /* 0x000000580f0e7223 */ /* 0x180fe20000010826 */
[----:B-1----:R-:W-:Y:S01]  /*5900*/  FADD.FTZ R10, R178, R11 ;  /* 0x0000000bb20a7221 */ /* 0x002fe20000010000 */
[----:B------:R-:W-:Y:S01]  /*5910*/  MUFU.EX2 R177, R177 ;  /* 0x000000b100b17308 */ /* 0x000fe20000000800 */
[-CC-:B------:R-:W-:Y:S01]  /*5920*/  FFMA.FTZ R181, R21, R88.reuse, -R38.reuse ;  /* 0x0000005815b57223 */ /* 0x180fe20000010826 */
[-C--:B------:R-:W-:Y:S01]  /*5930*/  FFMA.FTZ R20, R41, R88.reuse, -R38 ;  /* 0x0000005829147223 */ /* 0x080fe20000010826 */
[----:B--2---:R-:W-:Y:S01]  /*5940*/  FADD.FTZ R11, R31, R10 ;  /* 0x0000000a1f0b7221 */ /* 0x004fe20000010000 */
[-CC-:B------:R-:W-:Y:S01]  /*5950*/  FFMA.FTZ R183, R43, R88.reuse, -R38.reuse ;  /* 0x000000582bb77223 */ /* 0x180fe20000010826 */
[-CC-:B------:R-:W-:Y:S01]  /*5960*/  FFMA.FTZ R24, R45, R88.reuse, -R38.reuse ;  /* 0x000000582d187223 */ /* 0x180fe20000010826 */
[-CC-:B------:R-:W-:Y:S01]  /*5970*/  FFMA.FTZ R185, R47, R88.reuse, -R38.reuse ;  /* 0x000000582fb97223 */ /* 0x180fe20000010826 */
[----:B---3--:R-:W-:Y:S01]  /*5980*/  FADD.FTZ R10, R180, R11 ;  /* 0x0000000bb40a7221 */ /* 0x008fe20000010000 */
[----:B------:R-:W0:Y:S01]  /*5990*/  MUFU.EX2 R12, R12 ;  /* 0x0000000c000c7308 */ /* 0x000e220000000800 */
[-CC-:B------:R-:W-:Y:S01]  /*59a0*/  FFMA.FTZ R26, R49, R88.reuse, -R38.reuse ;  /* 0x00000058311a7223 */ /* 0x180fe20000010826 */
[-C--:B------:R-:W-:Y:S01]  /*59b0*/  FFMA.FTZ R187, R51, R88.reuse, -R38 ;  /* 0x0000005833bb7223 */ /* 0x080fe20000010826 */
[----:B----4-:R-:W-:Y:S01]  /*59c0*/  FADD.FTZ R11, R39, R10 ;  /* 0x0000000a270b7221 */ /* 0x010fe20000010000 */
[-CC-:B------:R-:W-:Y:S01]  /*59d0*/  FFMA.FTZ R28, R53, R88.reuse, -R38.reuse ;  /* 0x00000058351c7223 */ /* 0x180fe20000010826 */
[-CC-:B------:R-:W-:Y:S01]  /*59e0*/  FFMA.FTZ R189, R55, R88.reuse, -R38.reuse ;  /* 0x0000005837bd7223 */ /* 0x180fe20000010826 */
[-CC-:B------:R-:W-:Y:S01]  /*59f0*/  FFMA.FTZ R30, R57, R88.reuse, -R38.reuse ;  /* 0x00000058391e7223 */ /* 0x180fe20000010826 */
[----:B-----5:R-:W-:Y:S01]  /*5a00*/  FADD.FTZ R10, R182, R11 ;  /* 0x0000000bb60a7221 */ /* 0x020fe20000010000 */
[----:B------:R-:W1:Y:S01]  /*5a10*/  MUFU.EX2 R179, R179 ;  /* 0x000000b300b37308 */ /* 0x000e620000000800 */
[-CC-:B------:R-:W-:Y:S01]  /*5a20*/  FFMA.FTZ R191, R59, R88.reuse, -R38.reuse ;  /* 0x000000583bbf7223 */ /* 0x180fe20000010826 */
[-C--:B------:R-:W-:Y:S01]  /*5a30*/  FFMA.FTZ R32, R61, R88.reuse, -R38 ;  /* 0x000000583d207223 */ /* 0x080fe20000010826 */
[----:B------:R-:W-:Y:S01]  /*5a40*/  FADD.FTZ R11, R91, R10 ;  /* 0x0000000a5b0b7221 */ /* 0x000fe20000010000 */
[-CC-:B------:R-:W-:Y:S01]  /*5a50*/  FFMA.FTZ R193, R63, R88.reuse, -R38.reuse ;  /* 0x000000583fc17223 */ /* 0x180fe20000010826 */
[-CC-:B------:R-:W-:Y:S01]  /*5a60*/  FFMA.FTZ R34, R65, R88.reuse, -R38.reuse ;  /* 0x0000005841227223 */ /* 0x180fe20000010826 */
[-C--:B------:R-:W-:Y:S01]  /*5a70*/  FFMA.FTZ R195, R67, R88.reuse, -R38 ;  /* 0x0000005843c37223 */ /* 0x080fe20000010826 */
[----:B------:R-:W-:Y:S01]  /*5a80*/  FADD.FTZ R44, R184, R11 ;  /* 0x0000000bb82c7221 */ /* 0x000fe20000010000 */
[----:B------:R-:W2:Y:S01]  /*5a90*/  MUFU.EX2 R14, R14 ;  /* 0x0000000e000e7308 */ /* 0x000ea20000000800 */
[----:B0-----:R-:W-:Y:S01]  /*5aa0*/  FADD.FTZ R10, R177, R12 ;  /* 0x0000000cb10a7221 */ /* 0x001fe20000010000 */
[-C--:B------:R-:W-:Y:S01]  /*5ab0*/  FFMA.FTZ R36, R69, R88.reuse, -R38 ;  /* 0x0000005845247223 */ /* 0x080fe20000010826 */
[----:B------:R-:W-:Y:S01]  /*5ac0*/  FADD.FTZ R13, R93, R44 ;  /* 0x0000002c5d0d7221 */ /* 0x000fe20000010000 */
[-CC-:B------:R-:W-:Y:S01]  /*5ad0*/  FFMA.FTZ R197, R71, R88.reuse, -R38.reuse ;  /* 0x0000005847c57223 */ /* 0x180fe20000010826 */
[-CC-:B------:R-:W-:Y:S01]  /*5ae0*/  FFMA.FTZ R40, R73, R88.reuse, -R38.reuse ;  /* 0x0000005849287223 */ /* 0x180fe20000010826 */
[-C--:B------:R-:W-:Y:S01]  /*5af0*/  FFMA.FTZ R199, R75, R88.reuse, -R38 ;  /* 0x000000584bc77223 */ /* 0x080fe20000010826 */
[----:B------:R-:W-:Y:S01]  /*5b00*/  FADD.FTZ R46, R186, R13 ;  /* 0x0000000dba2e7221 */ /* 0x000fe20000010000 */
[----:B------:R-:W0:Y:S01]  /*5b10*/  MUFU.EX2 R181, R181 ;  /* 0x000000b500b57308 */ /* 0x000e220000000800 */
[----:B-1----:R-:W-:Y:S01]  /*5b20*/  FADD.FTZ R11, R179, R10 ;  /* 0x0000000ab30b7221 */ /* 0x002fe20000010000 */
[-C--:B------:R-:W-:Y:S01]  /*5b30*/  FFMA.FTZ R42, R77, R88.reuse, -R38 ;  /* 0x000000584d2a7223 */ /* 0x080fe20000010826 */
[----:B------:R-:W-:Y:S01]  /*5b40*/  FADD.FTZ R13, R99, R46 ;  /* 0x0000002e630d7221 */ /* 0x000fe20000010000 */
[-CC-:B------:R-:W-:Y:S01]  /*5b50*/  FFMA.FTZ R201, R79, R88.reuse, -R38.reuse ;  /* 0x000000584fc97223 */ /* 0x180fe20000010826 */
[-CC-:B------:R-:W-:Y:S01]  /*5b60*/  FFMA.FTZ R44, R33, R88.reuse, -R38.reuse ;  /* 0x00000058212c7223 */ /* 0x180fe20000010826 */
[-CC-:B------:R-:W-:Y:S01]  /*5b70*/  FFMA.FTZ R203, R81, R88.reuse, -R38.reuse ;  /* 0x0000005851cb7223 */ /* 0x180fe20000010826 */
[----:B------:R-:W-:Y:S01]  /*5b80*/  FADD.FTZ R46, R188, R13 ;  /* 0x0000000dbc2e7221 */ /* 0x000fe20000010000 */
[----:B------:R-:W1:Y:S01]  /*5b90*/  MUFU.EX2 R20, R20 ;  /* 0x0000001400147308 */ /* 0x000e620000000800 */
[----:B--2---:R-:W-:Y:S01]  /*5ba0*/  FADD.FTZ R10, R14, R11 ;  /* 0x0000000b0e0a7221 */ /* 0x004fe20000010000 */
        /* <DEDUP_REMOVED lines=12> */
[-CC-:B------:R-:W-:Y:S01]  /*5c70*/  FFMA.FTZ R29, R29, R88.reuse, -R38.reuse ;  /* 0x000000581d1d7223 */ /* 0x180fe20000010826 */
[----:B------:R-:W-:Y:S01]  /*5c80*/  FADD.FTZ R48, R192, R13 ;  /* 0x0000000dc0307221 */ /* 0x000fe20000010000 */
[----:B------:R-:W0:Y:S01]  /*5c90*/  MUFU.EX2 R24, R24 ;  /* 0x0000001800187308 */ /* 0x000e220000000800 */
[----:B-1----:R-:W-:Y:S01]  /*5ca0*/  FADD.FTZ R10, R20, R11 ;  /* 0x0000000b140a7221 */ /* 0x002fe20000010000 */
[-C--:B------:R-:W-:Y:S01]  /*5cb0*/  FFMA.FTZ R135, R135, R88.reuse, -R38 ;  /* 0x0000005887877223 */ /* 0x080fe20000010826 */
[----:B------:R-:W-:Y:S01]  /*5cc0*/  FADD.FTZ R13, R107, R48 ;  /* 0x000000306b0d7221 */ /* 0x000fe20000010000 */
[-CC-:B------:R-:W-:Y:S01]  /*5cd0*/  FFMA.FTZ R48, R37, R88.reuse, -R38.reuse ;  /* 0x0000005825307223 */ /* 0x180fe20000010826 */
[-CC-:B------:R-:W-:Y:S01]  /*5ce0*/  FFMA.FTZ R139, R139, R88.reuse, -R38.reuse ;  /* 0x000000588b8b7223 */ /* 0x180fe20000010826 */
[-C--:B------:R-:W-:Y:S01]  /*5cf0*/  FFMA.FTZ R143, R143, R88.reuse, -R38 ;  /* 0x000000588f8f7223 */ /* 0x080fe20000010826 */
[----:B------:R-:W-:Y:S01]  /*5d00*/  FADD.FTZ R50, R194, R13 ;  /* 0x0000000dc2327221 */ /* 0x000fe20000010000 */
[----:B------:R-:W1:Y:S01]  /*5d10*/  MUFU.EX2 R185, R185 ;  /* 0x000000b900b97308 */ /* 0x000e620000000800 */
[----:B--2---:R-:W-:Y:S01]  /*5d20*/  FADD.FTZ R11, R183, R10 ;  /* 0x0000000ab70b7221 */ /* 0x004fe20000010000 */
[-CC-:B------:R-:W-:Y:S01]  /*5d30*/  FFMA.FTZ R121, R121, R88.reuse, -R38.reuse ;  /* 0x0000005879797223 */ /* 0x180fe20000010826 */
[-CC-:B------:R-:W-:Y:S01]  /*5d40*/  FFMA.FTZ R123, R123, R88.reuse, -R38.reuse ;  /* 0x000000587b7b7223 */ /* 0x180fe20000010826 */
[-CC-:B------:R-:W-:Y:S01]  /*5d50*/  FFMA.FTZ R127, R127, R88.reuse, -R38.reuse ;  /* 0x000000587f7f7223 */ /* 0x180fe20000010826 */
[-CC-:B------:R-:W-:Y:S01]  /*5d60*/  FFMA.FTZ R137, R137, R88.reuse, -R38.reuse ;  /* 0x0000005889897223 */ /* 0x180fe20000010826 */
[----:B------:R-:W-:Y:S01]  /*5d70*/  FFMA.FTZ R145, R145, R88, -R38 ;  /* 0x0000005891917223 */ /* 0x000fe20000010826 */
[----:B------:R-:W-:Y:S01]  /*5d80*/  F2FP.BF16.F32.PACK_AB R177, R12, R177 ;  /* 0x000000b10cb1723e */ /* 0x000fe200000010ff */
[----:B------:R-:W2:Y:S01]  /*5d90*/  MUFU.EX2 R26, R26 ;  /* 0x0000001a001a7308 */ /* 0x000ea20000000800 */
[----:B0-----:R-:W-:Y:S01]  /*5da0*/  FADD.FTZ R10, R24, R11 ;  /* 0x0000000b180a7221 */ /* 0x001fe20000010000 */
[----:B------:R-:W-:Y:S01]  /*5db0*/  F2FP.BF16.F32.PACK_AB R179, R14, R179 ;  /* 0x000000b30eb3723e */ /* 0x000fe200000010ff */
[--C-:B------:R-:W-:Y:S01]  /*5dc0*/  IMAD.MOV.U32 R85, RZ, RZ, R87.reuse ;  /* 0x000000ffff557224 */ /* 0x100fe200078e0057 */
[----:B------:R-:W-:Y:S01]  /*5dd0*/  F2FP.BF16.F32.PACK_AB R176, R27, R176 ;  /* 0x000000b01bb0723e */ /* 0x000fe200000010ff */
[--C-:B------:R-:W-:Y:S01]  /*5de0*/  IMAD.MOV.U32 R81, RZ, RZ, R87.reuse ;  /* 0x000000ffff517224 */ /* 0x100fe200078e0057 */
[----:B------:R-:W-:Y:S01]  /*5df0*/  F2FP.BF16.F32.PACK_AB R178, R31, R178 ;  /* 0x000000b21fb2723e */ /* 0x000fe200000010ff */
[--C-:B------:R-:W-:Y:S01]  /*5e00*/  IMAD.MOV.U32 R79, RZ, RZ, R87.reuse ;  /* 0x000000ffff4f7224 */ /* 0x100fe200078e0057 */
[----:B------:R-:W0:Y:S01]  /*5e10*/  MUFU.EX2 R187, R187 ;  /* 0x000000bb00bb7308 */ /* 0x000e220000000800 */
[----:B-1----:R-:W-:Y:S01]  /*5e20*/  FADD.FTZ R11, R185, R10 ;  /* 0x0000000ab90b7221 */ /* 0x002fe20000010000 */
[----:B------:R-:W-:Y:S01]  /*5e30*/  F2FP.BF16.F32.PACK_AB R180, R39, R180 ;  /* 0x000000b427b4723e */ /* 0x000fe200000010ff */
[--C-:B------:R-:W-:Y:S01]  /*5e40*/  IMAD.MOV.U32 R77, RZ, RZ, R87.reuse ;  /* 0x000000ffff4d7224 */ /* 0x100fe200078e0057 */
[----:B------:R-:W-:Y:S01]  /*5e50*/  F2FP.BF16.F32.PACK_AB R183, R24, R183 ;  /* 0x000000b718b7723e */ /* 0x000fe200000010ff */
[--C-:B------:R-:W-:Y:S01]  /*5e60*/  IMAD.MOV.U32 R75, RZ, RZ, R87.reuse ;  /* 0x000000ffff4b7224 */ /* 0x100fe200078e0057 */
[----:B------:R-:W-:Y:S01]  /*5e70*/  F2FP.BF16.F32.PACK_AB R182, R91, R182 ;  /* 0x000000b65bb6723e */ /* 0x000fe200000010ff */
[----:B------:R-:W-:Y:S01]  /*5e80*/  IMAD.MOV.U32 R73, RZ, RZ, R87 ;  /* 0x000000ffff497224 */ /* 0x000fe200078e0057 */
[----:B------:R-:W1:Y:S01]  /*5e90*/  MUFU.EX2 R28, R28 ;  /* 0x0000001c001c7308 */ /* 0x000e620000000800 */
[C---:B--2---:R-:W-:Y:S01]  /*5ea0*/  FADD.FTZ R10, R26.reuse, R11 ;  /* 0x0000000b1a0a7221 */ /* 0x044fe20000010000 */
[----:B------:R-:W-:Y:S01]  /*5eb0*/  F2FP.BF16.F32.PACK_AB R185, R26, R185 ;  /* 0x000000b91ab9723e */ /* 0x000fe200000010ff */
[--C-:B------:R-:W-:Y:S01]  /*5ec0*/  IMAD.MOV.U32 R71, RZ, RZ, R87.reuse ;  /* 0x000000ffff477224 */ /* 0x100fe200078e0057 */
[----:B------:R-:W-:Y:S01]  /*5ed0*/  F2FP.BF16.F32.PACK_AB R184, R93, R184 ;  /* 0x000000b85db8723e */ /* 0x000fe200000010ff */
[--C-:B------:R-:W-:Y:S01]  /*5ee0*/  IMAD.MOV.U32 R67, RZ, RZ, R87.reuse ;  /* 0x000000ffff437224 */ /* 0x100fe200078e0057 */
[----:B------:R-:W-:Y:S01]  /*5ef0*/  F2FP.BF16.F32.PACK_AB R186, R99, R186 ;  /* 0x000000ba63ba723e */ /* 0x000fe200000010ff */
[--C-:B------:R-:W-:Y:S01]  /*5f00*/  IMAD.MOV.U32 R65, RZ, RZ, R87.reuse ;  /* 0x000000ffff417224 */ /* 0x100fe200078e0057 */
[----:B------:R-:W2:Y:S01]  /*5f10*/  MUFU.EX2 R189, R189 ;  /* 0x000000bd00bd7308 */ /* 0x000ea20000000800 */
[----:B0-----:R-:W-:Y:S01]  /*5f20*/  FADD.FTZ R11, R187, R10 ;  /* 0x0000000abb0b7221 */ /* 0x001fe20000010000 */
[----:B------:R-:W-:Y:S01]  /*5f30*/  F2FP.BF16.F32.PACK_AB R188, R101, R188 ;  /* 0x000000bc65bc723e */ /* 0x000fe200000010ff */
[--C-:B------:R-:W-:Y:S01]  /*5f40*/  IMAD.MOV.U32 R63, RZ, RZ, R87.reuse ;  /* 0x000000ffff3f7224 */ /* 0x100fe200078e0057 */
[----:B------:R-:W-:Y:S01]  /*5f50*/  F2FP.BF16.F32.PACK_AB R190, R103, R190 ;  /* 0x000000be67be723e */ /* 0x000fe200000010ff */
[--C-:B------:R-:W-:Y:S01]  /*5f60*/  IMAD.MOV.U32 R61, RZ, RZ, R87.reuse ;  /* 0x000000ffff3d7224 */ /* 0x100fe200078e0057 */
[----:B------:R-:W-:Y:S01]  /*5f70*/  F2FP.BF16.F32.PACK_AB R192, R107, R192 ;  /* 0x000000c06bc0723e */ /* 0x000fe200000010ff */
[----:B------:R-:W-:Y:S01]  /*5f80*/  IMAD.MOV.U32 R59, RZ, RZ, R87 ;  /* 0x000000ffff3b7224 */ /* 0x000fe200078e0057 */
[----:B------:R-:W0:Y:S01]  /*5f90*/  MUFU.EX2 R30, R30 ;  /* 0x0000001e001e7308 */ /* 0x000e220000000800 */
[C---:B-1----:R-:W-:Y:S01]  /*5fa0*/  FADD.FTZ R10, R28.reuse, R11 ;  /* 0x0000000b1c0a7221 */ /* 0x042fe20000010000 */
[C---:B------:R-:W-:Y:S01]  /*5fb0*/  FADD.FTZ R11, R109.reuse, R50 ;  /* 0x000000326d0b7221 */ /* 0x040fe20000010000 */
[----:B------:R-:W-:Y:S01]  /*5fc0*/  F2FP.BF16.F32.PACK_AB R187, R28, R187 ;  /* 0x000000bb1cbb723e */ /* 0x000fe200000010ff */
[----:B------:R-:W-:Y:S01]  /*5fd0*/  IMAD.MOV.U32 R57, RZ, RZ, R87 ;  /* 0x000000ffff397224 */ /* 0x000fe200078e0057 */
[----:B------:R-:W-:Y:S01]  /*5fe0*/  F2FP.BF16.F32.PACK_AB R194, R109, R194 ;  /* 0x000000c26dc2723e */ /* 0x000fe200000010ff */
[----:B------:R-:W-:Y:S01]  /*5ff0*/  FADD.FTZ R50, R196, R11 ;  /* 0x0000000bc4327221 */ /* 0x000fe20000010000 */
[----:B------:R-:W-:Y:S01]  /*6000*/  F2FP.BF16.F32.PACK_AB R196, R111, R196 ;  /* 0x000000c46fc4723e */ /* 0x000fe200000010ff */
[----:B------:R-:W1:Y:S01]  /*6010*/  MUFU.EX2 R191, R191 ;  /* 0x000000bf00bf7308 */ /* 0x000e620000000800 */
[----:B--2---:R-:W-:Y:S01]  /*6020*/  FADD.FTZ R3, R189, R10 ;  /* 0x0000000abd037221 */ /* 0x004fe20000010000 */
[----:B------:R-:W-:Y:S01]  /*6030*/  FADD.FTZ R11, R111, R50 ;  /* 0x000000326f0b7221 */ /* 0x000fe20000010000 */
[----:B------:R-:W-:Y:S01]  /*6040*/  F2FP.BF16.F32.PACK_AB R181, R20, R181 ;  /* 0x000000b514b5723e */ /* 0x000fe200000010ff */
[----:B------:R-:W-:Y:S01]  /*6050*/  IMAD.MOV.U32 R53, RZ, RZ, R87 ;  /* 0x000000ffff357224 */ /* 0x000fe200078e0057 */
[----:B------:R-:W-:Y:S01]  /*6060*/  MOV R83, R87 ;  /* 0x0000005700537202 */ /* 0x000fe20000000f00 */
[----:B------:R-:W-:Y:S01]  /*6070*/  FADD.FTZ R52, R198, R11 ;  /* 0x0000000bc6347221 */ /* 0x000fe20000010000 */
[C---:B------:R-:W-:Y:S01]  /*6080*/  F2FP.BF16.F32.PACK_AB R198, R113.reuse, R198 ;  /* 0x000000c671c6723e */ /* 0x040fe200000010ff */
[----:B------:R-:W2:Y:S01]  /*6090*/  MUFU.EX2 R32, R32 ;  /* 0x0000002000207308 */ /* 0x000ea20000000800 */
[C---:B0-----:R-:W-:Y:S01]  /*60a0*/  FADD.FTZ R10, R30.reuse, R3 ;  /* 0x000000031e0a7221 */ /* 0x041fe20000010000 */
[----:B------:R-:W-:Y:S01]  /*60b0*/  FADD.FTZ R11, R113, R52 ;  /* 0x00000034710b7221 */ /* 0x000fe20000010000 */
[----:B------:R-:W-:Y:S01]  /*60c0*/  F2FP.BF16.F32.PACK_AB R189, R30, R189 ;  /* 0x000000bd1ebd723e */ /* 0x000fe200000010ff */
[----:B------:R-:W-:Y:S01]  /*60d0*/  IMAD.MOV.U32 R51, RZ, RZ, R87 ;  /* 0x000000ffff337224 */ /* 0x000fe200078e0057 */
[-C--:B------:R-:W-:Y:S01]  /*60e0*/  MOV R69, R87.reuse ;  /* 0x0000005700457202 */ /* 0x080fe20000000f00 */
[----:B------:R-:W-:Y:S01]  /*60f0*/  FADD.FTZ R52, R200, R11 ;  /* 0x0000000bc8347221 */ /* 0x000fe20000010000 */
[----:B------:R-:W-:Y:S01]  /*6100*/  F2FP.BF16.F32.PACK_AB R200, R115, R200 ;  /* 0x000000c873c8723e */ /* 0x000fe200000010ff */
[----:B------:R-:W0:Y:S01]  /*6110*/  MUFU.EX2 R193, R193 ;  /* 0x000000c100c17308 */ /* 0x000e220000000800 */
[----:B-1----:R-:W-:Y:S01]  /*6120*/  FADD.FTZ R3, R191, R10 ;  /* 0x0000000abf037221 */ /* 0x002fe20000010000 */
[----:B------:R-:W-:Y:S01]  /*6130*/  FADD.FTZ R11, R115, R52 ;  /* 0x00000034730b7221 */ /* 0x000fe20000010000 */
[-C--:B------:R-:W-:Y:S01]  /*6140*/  MOV R55, R87.reuse ;  /* 0x0000005700377202 */ /* 0x080fe20000000f00 */
[----:B------:R-:W-:Y:S01]  /*6150*/  IMAD.MOV.U32 R49, RZ, RZ, R87 ;  /* 0x000000ffff317224 */ /* 0x000fe200078e0057 */
[----:B------:R-:W-:Y:S01]  /*6160*/  MOV R41, R87 ;  /* 0x0000005700297202 */ /* 0x000fe20000000f00 */
[----:B------:R-:W-:Y:S01]  /*6170*/  FADD.FTZ R54, R202, R11 ;  /* 0x0000000bca367221 */ /* 0x000fe20000010000 */
[C---:B------:R-:W-:Y:S01]  /*6180*/  F2FP.BF16.F32.PACK_AB R202, R117.reuse, R202 ;  /* 0x000000ca75ca723e */ /* 0x040fe200000010ff */
[----:B------:R-:W1:Y:S01]  /*6190*/  MUFU.EX2 R34, R34 ;  /* 0x0000002200227308 */ /* 0x000e620000000800 */
[C---:B--2---:R-:W-:Y:S01]  /*61a0*/  FADD.FTZ R10, R32.reuse, R3 ;  /* 0x00000003200a7221 */ /* 0x044fe20000010000 */
[----:B------:R-:W-:Y:S01]  /*61b0*/  FADD.FTZ R11, R117, R54 ;  /* 0x00000036750b7221 */ /* 0x000fe20000010000 */
[----:B------:R-:W-:Y:S01]  /*61c0*/  F2FP.BF16.F32.PACK_AB R191, R32, R191 ;  /* 0x000000bf20bf723e */ /* 0x000fe200000010ff */
[--C-:B------:R-:W-:Y:S01]  /*61d0*/  IMAD.MOV.U32 R47, RZ, RZ, R87.reuse ;  /* 0x000000ffff2f7224 */ /* 0x100fe200078e0057 */
[----:B------:R-:W-:Y:S01]  /*61e0*/  MOV R27, R87 ;  /* 0x00000057001b7202 */ /* 0x000fe20000000f00 */
[----:B------:R-:W-:-:S02]  /*61f0*/  IMAD.MOV.U32 R45, RZ, RZ, R87 ;  /* 0x000000ffff2d7224 */ /* 0x000fc400078e0057 */
[----:B------:R-:W2:Y:S01]  /*6200*/  MUFU.EX2 R195, R195 ;  /* 0x000000c300c37308 */ /* 0x000ea20000000800 */
[----:B0-----:R-:W-:Y:S01]  /*6210*/  FADD.FTZ R3, R193, R10 ;  /* 0x0000000ac1037221 */ /* 0x001fe20000010000 */
[--C-:B------:R-:W-:Y:S02]  /*6220*/  IMAD.MOV.U32 R43, RZ, RZ, R87.reuse ;  /* 0x000000ffff2b7224 */ /* 0x100fe400078e0057 */
[--C-:B------:R-:W-:Y:S02]  /*6230*/  IMAD.MOV.U32 R39, RZ, RZ, R87.reuse ;  /* 0x000000ffff277224 */ /* 0x100fe400078e0057 */
[----:B------:R-:W-:Y:S02]  /*6240*/  IMAD.MOV.U32 R37, RZ, RZ, R87 ;  /* 0x000000ffff257224 */ /* 0x000fe400078e0057 */
[----:B------:R-:W0:Y:S01]  /*6250*/  MUFU.EX2 R36, R36 ;  /* 0x0000002400247308 */ /* 0x000e220000000800 */
[C---:B-1----:R-:W-:Y:S01]  /*6260*/  FADD.FTZ R10, R34.reuse, R3 ;  /* 0x00000003220a7221 */ /* 0x042fe20000010000 */
[----:B------:R-:W-:Y:S01]  /*6270*/  F2FP.BF16.F32.PACK_AB R193, R34, R193 ;  /* 0x000000c122c1723e */ /* 0x000fe200000010ff */
[--C-:B------:R-:W-:Y:S01]  /*6280*/  IMAD.MOV.U32 R35, RZ, RZ, R87.reuse ;  /* 0x000000ffff237224 */ /* 0x100fe200078e0057 */
[----:B------:R-:W-:Y:S01]  /*6290*/  MOV R34, R87 ;  /* 0x0000005700227202 */ /* 0x000fe20000000f00 */
[----:B------:R-:W-:-:S02]  /*62a0*/  IMAD.MOV.U32 R33, RZ, RZ, R87 ;  /* 0x000000ffff217224 */ /* 0x000fc400078e0057 */
[--C-:B------:R-:W-:Y:S01]  /*62b0*/  IMAD.MOV.U32 R32, RZ, RZ, R87.reuse ;  /* 0x000000ffff207224 */ /* 0x100fe200078e0057 */
[----:B------:R-:W1:Y:S01]  /*62c0*/  MUFU.EX2 R197, R197 ;  /* 0x000000c500c57308 */ /* 0x000e620000000800 */
[----:B--2---:R-:W-:Y:S01]  /*62d0*/  FADD.FTZ R3, R195, R10 ;  /* 0x0000000ac3037221 */ /* 0x004fe20000010000 */
[--C-:B------:R-:W-:Y:S02]  /*62e0*/  IMAD.MOV.U32 R31, RZ, RZ, R87.reuse ;  /* 0x000000ffff1f7224 */ /* 0x100fe400078e0057 */
[--C-:B------:R-:W-:Y:S02]  /*62f0*/  IMAD.MOV.U32 R30, RZ, RZ, R87.reuse ;  /* 0x000000ffff1e7224 */ /* 0x100fe400078e0057 */
[----:B------:R-:W-:Y:S02]  /*6300*/  IMAD.MOV.U32 R28, RZ, RZ, R87 ;  /* 0x000000ffff1c7224 */ /* 0x000fe400078e0057 */
[----:B------:R-:W2:Y:S01]  /*6310*/  MUFU.EX2 R40, R40 ;  /* 0x0000002800287308 */ /* 0x000ea20000000800 */
[C---:B0-----:R-:W-:Y:S01]  /*6320*/  FADD.FTZ R10, R36.reuse, R3 ;  /* 0x00000003240a7221 */ /* 0x041fe20000010000 */
[----:B------:R-:W-:Y:S01]  /*6330*/  F2FP.BF16.F32.PACK_AB R195, R36, R195 ;  /* 0x000000c324c3723e */ /* 0x000fe200000010ff */
[----:B------:R-:W-:-:S02]  /*6340*/  IMAD.MOV.U32 R36, RZ, RZ, R87 ;  /* 0x000000ffff247224 */ /* 0x000fc400078e0057 */
[--C-:B------:R-:W-:Y:S02]  /*6350*/  IMAD.MOV.U32 R26, RZ, RZ, R87.reuse ;  /* 0x000000ffff1a7224 */ /* 0x100fe400078e0057 */
[----:B------:R-:W-:Y:S01]  /*6360*/  IMAD.MOV.U32 R24, RZ, RZ, R87 ;  /* 0x000000ffff187224 */ /* 0x000fe200078e0057 */
[----:B------:R-:W0:Y:S01]  /*6370*/  MUFU.EX2 R199, R199 ;  /* 0x000000c700c77308 */ /* 0x000e220000000800 */
[----:B-1----:R-:W-:-:S07]  /*6380*/  FADD.FTZ R3, R197, R10 ;  /* 0x0000000ac5037221 */ /* 0x002fce0000010000 */
[----:B------:R-:W1:Y:S01]  /*6390*/  MUFU.EX2 R42, R42 ;  /* 0x0000002a002a7308 */ /* 0x000e620000000800 */
[C---:B--2---:R-:W-:Y:S01]  /*63a0*/  FADD.FTZ R10, R40.reuse, R3 ;  /* 0x00000003280a7221 */ /* 0x044fe20000010000 */
[----:B------:R-:W-:Y:S01]  /*63b0*/  F2FP.BF16.F32.PACK_AB R197, R40, R197 ;  /* 0x000000c528c5723e */ /* 0x000fe200000010ff */
[----:B------:R-:W-:-:S05]  /*63c0*/  IMAD.MOV.U32 R40, RZ, RZ, R87 ;  /* 0x000000ffff287224 */ /* 0x000fca00078e0057 */
[----:B------:R-:W2:Y:S01]  /*63d0*/  MUFU.EX2 R204, R204 ;  /* 0x000000cc00cc7308 */ /* 0x000ea20000000800 */
[----:B0-----:R-:W-:-:S07]  /*63e0*/  FADD.FTZ R3, R199, R10 ;  /* 0x0000000ac7037221 */ /* 0x001fce0000010000 */
[----:B------:R-:W0:Y:S01]  /*63f0*/  MUFU.EX2 R201, R201 ;  /* 0x000000c900c97308 */ /* 0x000e220000000800 */
[C---:B-1----:R-:W-:Y:S01]  /*6400*/  FADD.FTZ R10, R42.reuse, R3 ;  /* 0x000000032a0a7221 */ /* 0x042fe20000010000 */
[----:B------:R-:W-:Y:S01]  /*6410*/  F2FP.BF16.F32.PACK_AB R199, R42, R199 ;  /* 0x000000c72ac7723e */ /* 0x000fe200000010ff */
[----:B------:R-:W-:-:S05]  /*6420*/  IMAD.MOV.U32 R42, RZ, RZ, R87 ;  /* 0x000000ffff2a7224 */ /* 0x000fca00078e0057 */
[----:B------:R-:W1:Y:S01]  /*6430*/  MUFU.EX2 R119, R119 ;  /* 0x0000007700777308 */ /* 0x000e620000000800 */
[----:B--2---:R-:W-:-:S07]  /*6440*/  FADD.FTZ R54, R204, R11 ;  /* 0x0000000bcc367221 */ /* 0x004fce0000010000 */
[----:B------:R-:W2:Y:S01]  /*6450*/  MUFU.EX2 R44, R44 ;  /* 0x0000002c002c7308 */ /* 0x000ea20000000800 */
[----:B0-----:R-:W-:-:S07]  /*6460*/  FADD.FTZ R3, R201, R10 ;  /* 0x0000000ac9037221 */ /* 0x001fce0000010000 */
[----:B------:R-:W0:Y:S01]  /*6470*/  MUFU.EX2 R206, R206 ;  /* 0x000000ce00ce7308 */ /* 0x000e220000000800 */
[C---:B-1----:R-:W-:Y:S01]  /*6480*/  FADD.FTZ R11, R119.reuse, R54 ;  /* 0x00000036770b7221 */ /* 0x042fe20000010000 */
[----:B------:R-:W-:-:S06]  /*6490*/  F2FP.BF16.F32.PACK_AB R204, R119, R204 ;  /* 0x000000cc77cc723e */ /* 0x000fcc00000010ff */
[----:B------:R-:W1:Y:S01]  /*64a0*/  MUFU.EX2 R203, R203 ;  /* 0x000000cb00cb7308 */ /* 0x000e620000000800 */
[C---:B--2---:R-:W-:Y:S01]  /*64b0*/  FADD.FTZ R10, R44.reuse, R3 ;  /* 0x000000032c0a7221 */ /* 0x044fe20000010000 */
[----:B------:R-:W-:Y:S01]  /*64c0*/  F2FP.BF16.F32.PACK_AB R201, R44, R201 ;  /* 0x000000c92cc9723e */ /* 0x000fe200000010ff */
[----:B------:R-:W-:-:S05]  /*64d0*/  IMAD.MOV.U32 R44, RZ, RZ, R87 ;  /* 0x000000ffff2c7224 */ /* 0x000fca00078e0057 */
[----:B------:R-:W2:Y:S01]  /*64e0*/  MUFU.EX2 R125, R125 ;  /* 0x0000007d007d7308 */ /* 0x000ea20000000800 */
[----:B0-----:R-:W-:-:S07]  /*64f0*/  FADD.FTZ R54, R206, R11 ;  /* 0x0000000bce367221 */ /* 0x001fce0000010000 */
[----:B------:R-:W0:Y:S01]  /*6500*/  MUFU.EX2 R46, R46 ;  /* 0x0000002e002e7308 */ /* 0x000e220000000800 */
[----:B-1----:R-:W-:-:S07]  /*6510*/  FADD.FTZ R3, R203, R10 ;  /* 0x0000000acb037221 */ /* 0x002fce0000010000 */
[----:B------:R-:W1:Y:S01]  /*6520*/  MUFU.EX2 R208, R208 ;  /* 0x000000d000d07308 */ /* 0x000e620000000800 */
[C---:B--2---:R-:W-:Y:S01]  /*6530*/  FADD.FTZ R11, R125.reuse, R54 ;  /* 0x000000367d0b7221 */ /* 0x044fe20000010000 */
[----:B------:R-:W-:-:S06]  /*6540*/  F2FP.BF16.F32.PACK_AB R206, R125, R206 ;  /* 0x000000ce7dce723e */ /* 0x000fcc00000010ff */
[----:B------:R-:W2:Y:S01]  /*6550*/  MUFU.EX2 R205, R205 ;  /* 0x000000cd00cd7308 */ /* 0x000ea20000000800 */
[C---:B0-----:R-:W-:Y:S01]  /*6560*/  FADD.FTZ R10, R46.reuse, R3 ;  /* 0x000000032e0a7221 */ /* 0x041fe20000010000 */
[----:B------:R-:W-:Y:S01]  /*6570*/  F2FP.BF16.F32.PACK_AB R203, R46, R203 ;  /* 0x000000cb2ecb723e */ /* 0x000fe200000010ff */
[----:B------:R-:W-:-:S05]  /*6580*/  IMAD.MOV.U32 R46, RZ, RZ, R87 ;  /* 0x000000ffff2e7224 */ /* 0x000fca00078e0057 */
[----:B------:R-:W0:Y:S01]  /*6590*/  MUFU.EX2 R129, R129 ;  /* 0x0000008100817308 */ /* 0x000e220000000800 */
[----:B-1----:R-:W-:-:S07]  /*65a0*/  FADD.FTZ R54, R208, R11 ;  /* 0x0000000bd0367221 */ /* 0x002fce0000010000 */
[----:B------:R-:W1:Y:S01]  /*65b0*/  MUFU.EX2 R48, R48 ;  /* 0x0000003000307308 */ /* 0x000e620000000800 */
[----:B--2---:R-:W-:-:S07]  /*65c0*/  FADD.FTZ R3, R205, R10 ;  /* 0x0000000acd037221 */ /* 0x004fce0000010000 */
[----:B------:R-:W2:Y:S01]  /*65d0*/  MUFU.EX2 R210, R210 ;  /* 0x000000d200d27308 */ /* 0x000ea20000000800 */
[C---:B0-----:R-:W-:Y:S01]  /*65e0*/  FADD.FTZ R11, R129.reuse, R54 ;  /* 0x00000036810b7221 */ /* 0x041fe20000010000 */
[----:B------:R-:W-:-:S06]  /*65f0*/  F2FP.BF16.F32.PACK_AB R208, R129, R208 ;  /* 0x000000d081d0723e */ /* 0x000fcc00000010ff */
[----:B------:R-:W0:Y:S01]  /*6600*/  MUFU.EX2 R207, R207 ;  /* 0x000000cf00cf7308 */ /* 0x000e220000000800 */
[C---:B-1----:R-:W-:Y:S01]  /*6610*/  FADD.FTZ R10, R48.reuse, R3 ;  /* 0x00000003300a7221 */ /* 0x042fe20000010000 */
[----:B------:R-:W-:Y:S02]  /*6620*/  F2FP.BF16.F32.PACK_AB R205, R48, R205 ;  /* 0x000000cd30cd723e */ /* 0x000fe400000010ff */
[----:B------:R-:W-:-:S04]  /*6630*/  MOV R48, R87 ;  /* 0x0000005700307202 */ /* 0x000fc80000000f00 */
        /* <DEDUP_REMOVED lines=24> */
[----:B------:R1:W3:Y:S01]  /*67c0*/  MUFU.EX2 R38, R29 ;  /* 0x0000001d00267308 */ /* 0x0002e20000000800 */
[----:B--2---:R-:W-:-:S07]  /*67d0*/  FADD.FTZ R3, R25, R10 ;  /* 0x0000000a19037221 */ /* 0x004fce0000010000 */
[----:B------:R-:W2:Y:S01]  /*67e0*/  MUFU.EX2 R216, R216 ;  /* 0x000000d800d87308 */ /* 0x000ea20000000800 */
[C---:B0-----:R-:W-:Y:S01]  /*67f0*/  FADD.FTZ R11, R147.reuse, R58 ;  /* 0x0000003a930b7221 */ /* 0x041fe20000010000 */
[----:B------:R-:W-:Y:S01]  /*6800*/  F2FP.BF16.F32.PACK_AB R214, R147, R214 ;  /* 0x000000d693d6723e */ /* 0x000fe200000010ff */
[----:B-1----:R-:W-:-:S05]  /*6810*/  IMAD.MOV.U32 R29, RZ, RZ, R87 ;  /* 0x000000ffff1d7224 */ /* 0x002fca00078e0057 */
[----:B------:R-:W0:Y:S01]  /*6820*/  MUFU.EX2 R135, R135 ;  /* 0x0000008700877308 */ /* 0x000e220000000800 */
[C---:B---3--:R-:W-:Y:S01]  /*6830*/  FADD.FTZ R60, R38.reuse, R3 ;  /* 0x00000003263c7221 */ /* 0x048fe20000010000 */
[----:B------:R-:W-:Y:S01]  /*6840*/  F2FP.BF16.F32.PACK_AB R211, R38, R25 ;  /* 0x0000001926d3723e */ /* 0x000fe200000010ff */
[--C-:B------:R-:W-:Y:S02]  /*6850*/  IMAD.MOV.U32 R38, RZ, RZ, R87.reuse ;  /* 0x000000ffff267224 */ /* 0x100fe400078e0057 */
[----:B------:R-:W-:-:S03]  /*6860*/  IMAD.MOV.U32 R25, RZ, RZ, R87 ;  /* 0x000000ffff197224 */ /* 0x000fc600078e0057 */
[----:B------:R-:W1:Y:S01]  /*6870*/  MUFU.EX2 R149, R149 ;  /* 0x0000009500957308 */ /* 0x000e620000000800 */
[----:B--2---:R-:W-:-:S07]  /*6880*/  FADD.FTZ R58, R216, R11 ;  /* 0x0000000bd83a7221 */ /* 0x004fce0000010000 */
[----:B------:R-:W2:Y:S01]  /*6890*/  MUFU.EX2 R54, R139 ;  /* 0x0000008b00367308 */ /* 0x000ea20000000800 */
[----:B0-----:R-:W-:Y:S01]  /*68a0*/  FADD.FTZ R3, R135, R60 ;  /* 0x0000003c87037221 */ /* 0x001fe20000010000 */
[----:B------:R-:W-:-:S06]  /*68b0*/  IMAD.MOV.U32 R60, RZ, RZ, R87 ;  /* 0x000000ffff3c7224 */ /* 0x000fcc00078e0057 */
        /* <DEDUP_REMOVED lines=16> */
[C---:B0-----:R-:W-:Y:S01]  /*69c0*/  FADD.FTZ R14, R58.reuse, R3 ;  /* 0x000000033a0e7221 */ /* 0x041fe20000010000 */
[----:B------:R-:W-:Y:S01]  /*69d0*/  F2FP.BF16.F32.PACK_AB R217, R58, R123 ;  /* 0x0000007b3ad9723e */ /* 0x000fe200000010ff */
[----:B------:R-:W-:-:S05]  /*69e0*/  IMAD.MOV.U32 R58, RZ, RZ, R87 ;  /* 0x000000ffff3a7224 */ /* 0x000fca00078e0057 */
[----:B------:R-:W0:Y:S01]  /*69f0*/  MUFU.EX2 R151, R151 ;  /* 0x0000009700977308 */ /* 0x000e220000000800 */
[----:B-1----:R-:W-:-:S07]  /*6a00*/  FADD.FTZ R10, R218, R11 ;  /* 0x0000000bda0a7221 */ /* 0x002fce0000010000 */
[----:B------:R-:W1:Y:S01]  /*6a10*/  MUFU.EX2 R12, R145 ;  /* 0x00000091000c7308 */ /* 0x000e620000000800 */
[----:B--2---:R-:W-:Y:S01]  /*6a20*/  FADD.FTZ R3, R137, R14 ;  /* 0x0000000e89037221 */ /* 0x004fe20000010000 */
[C---:B0-----:R-:W-:Y:S01]  /*6a30*/  FADD.FTZ R10, R151.reuse, R10 ;  /* 0x0000000a970a7221 */ /* 0x041fe20000010000 */
[----:B------:R-:W-:Y:S02]  /*6a40*/  F2FP.BF16.F32.PACK_AB R218, R151, R218 ;  /* 0x000000da97da723e */ /* 0x000fe400000010ff */
[C---:B-1----:R-:W-:Y:S01]  /*6a50*/  FADD.FTZ R3, R12.reuse, R3 ;  /* 0x000000030c037221 */ /* 0x042fe20000010000 */
[----:B------:R-:W-:Y:S01]  /*6a60*/  F2FP.BF16.F32.PACK_AB R219, R12, R137 ;  /* 0x000000890cdb723e */ /* 0x000fe200000010ff */
[----:B------:R-:W-:Y:S06]  /*6a70*/  @!P2 BRA `(.L_x_15) ;  /* 0x000000580044a947 */ /* 0x000fec0003800000 */
[----:B------:R-:W-:Y:S01]  /*6a80*/  R2UR UR6, R16 ;  /* 0x00000000100672ca */ /* 0x000fe200000e0000 */
[----:B------:R-:W-:Y:S01]  /*6a90*/  VIADD R13, R120, 0xfffffffe ;  /* 0xfffffffe780d7836 */ /* 0x000fe20000000000 */
[----:B------:R-:W-:Y:S01]  /*6aa0*/  CS2R R86, SRZ ;  /* 0x0000000000567805 */ /* 0x000fe2000001ff00 */
[----:B------:R-:W-:Y:S01]  /*6ab0*/  IMAD.MOV.U32 R12, RZ, RZ, R133 ;  /* 0x000000ffff0c7224 */ /* 0x000fe200078e0085 */
[----:B------:R-:W-:Y:S01]  /*6ac0*/  CS2R R84, SRZ ;  /* 0x0000000000547805 */ /* 0x000fe2000001ff00 */
[----:B------:R-:W-:Y:S01]  /*6ad0*/  IMAD.MOV.U32 R11, RZ, RZ, R89 ;  /* 0x000000ffff0b7224 */ /* 0x000fe200078e0059 */
[----:B------:R-:W-:Y:S02]  /*6ae0*/  CS2R R82, SRZ ;  /* 0x0000000000527805 */ /* 0x000fe4000001ff00 */
[----:B------:R-:W-:Y:S02]  /*6af0*/  CS2R R80, SRZ ;  /* 0x0000000000507805 */ /* 0x000fe4000001ff00 */
[----:B------:R-:W-:-:S02]  /*6b00*/  CS2R R78, SRZ ;  /* 0x00000000004e7805 */ /* 0x000fc4000001ff00 */
[----:B------:R-:W-:Y:S02]  /*6b10*/  CS2R R76, SRZ ;  /* 0x00000000004c7805 */ /* 0x000fe4000001ff00 */
[----:B------:R-:W-:Y:S02]  /*6b20*/  CS2R R74, SRZ ;  /* 0x00000000004a7805 */ /* 0x000fe4000001ff00 */
[----:B------:R-:W-:Y:S02]  /*6b30*/  CS2R R72, SRZ ;  /* 0x0000000000487805 */ /* 0x000fe4000001ff00 */
[----:B------:R-:W-:Y:S02]  /*6b40*/  CS2R R70, SRZ ;  /* 0x0000000000467805 */ /* 0x000fe4000001ff00 */
[----:B------:R-:W-:Y:S02]  /*6b50*/  MOV R15, UR6 ;  /* 0x00000006000f7c02 */ /* 0x000fe40008000f00 */
[----:B------:R-:W-:-:S02]  /*6b60*/  CS2R R68, SRZ ;  /* 0x0000000000447805 */ /* 0x000fc4000001ff00 */
[----:B------:R-:W-:Y:S02]  /*6b70*/  CS2R R66, SRZ ;  /* 0x0000000000427805 */ /* 0x000fe4000001ff00 */
[----:B------:R-:W-:Y:S02]  /*6b80*/  CS2R R64, SRZ ;  /* 0x0000000000407805 */ /* 0x000fe4000001ff00 */
[----:B------:R-:W-:Y:S02]  /*6b90*/  CS2R R62, SRZ ;  /* 0x00000000003e7805 */ /* 0x000fe4000001ff00 */
[----:B------:R-:W-:Y:S02]  /*6ba0*/  CS2R R60, SRZ ;  /* 0x00000000003c7805 */ /* 0x000fe4000001ff00 */
[----:B------:R-:W-:Y:S02]  /*6bb0*/  CS2R R58, SRZ ;  /* 0x00000000003a7805 */ /* 0x000fe4000001ff00 */
        /* <DEDUP_REMOVED lines=16> */
[----:B------:R-:W-:Y:S01]  /*6cc0*/  CS2R R24, SRZ ;  /* 0x0000000000187805 */ /* 0x000fe2000001ff00 */
[----:B------:R-:W-:Y:S01]  /*6cd0*/  UMOV UR61, UR60 ;  /* 0x0000003c003d7c82 */ /* 0x000fe20008000000 */
[----:B------:R-:W-:-:S05]  /*6ce0*/  ULDC UR7, c[0x0][0x9d8] ;  /* 0x0002760000077ab9 */ /* 0x000fca0000000800 */
.L_x_24:
[----:B------:R-:W-:Y:S01]  /*6cf0*/  R2UR UR11, R17 ;  /* 0x00000000110b72ca */ /* 0x000fe200000e0000 */
[----:B------:R-:W-:Y:S01]  /*6d00*/  UIADD3 UR60, UR61, 0x1, URZ ;  /* 0x000000013d3c7890 */ /* 0x000fe2000fffe03f */
[----:B------:R-:W-:-:S03]  /*6d10*/  R2UR UR10, R15 ;  /* 0x000000000f0a72ca */ /* 0x000fc600000e0000 */
[----:B------:R-:W-:-:S04]  /*6d20*/  UISETP.NE.AND UP0, UPT, UR60, 0x2, UPT ;  /* 0x000000023c00788c */ /* 0x000fc8000bf05270 */
[----:B------:R-:W-:Y:S02]  /*6d30*/  USEL UR6, URZ, 0x1, UP0 ;  /* 0x000000013f067887 */ /* 0x000fe40008000000 */
[----:B------:R-:W-:Y:S02]  /*6d40*/  USEL UR60, UR60, URZ, UP0 ;  /* 0x0000003f3c3c7287 */ /* 0x000fe40008000000 */
[----:B------:R-:W-:Y:S02]  /*6d50*/  ISETP.NE.AND P3, PT, RZ, UR11, PT ;  /* 0x0000000bff007c0c */ /* 0x000fe4000bf65270 */
[----:B------:R-:W-:-:S06]  /*6d60*/  ULOP3.LUT UR6, UR10, UR6, URZ, 0x3c, !UPT ;  /* 0x000000060a067292 */ /* 0x000fcc000f8e3c3f */
[----:B------:R-:W-:-:S05]  /*6d70*/  IMAD.U32 R16, RZ, RZ, UR6 ;  /* 0x00000006ff107e24 */ /* 0x000fca000f8e00ff */
[----:B------:R-:W-:Y:S05]  /*6d80*/  @P3 BRA `(.L_x_16) ;  /* 0x0000000000343947 */ /* 0x000fea0003800000 */
[----:B------:R-:W-:Y:S05]  /*6d90*/  @!P0 BRA `(.L_x_17) ;  /* 0x0000000000048947 */ /* 0x000fea0003800000 */
[----:B------:R-:W-:Y:S01]  /*6da0*/  BPT.TRAP 0x1 ;  /* 0x000000040000795c */ /* 0x000fe20000300000 */
.L_x_17:
[----:B------:R-:W-:Y:S02]  /*6db0*/  R2UR UR6, R2 ;  /* 0x00000000020672ca */ /* 0x000fe400000e0000 */
[----:B------:R-:W-:-:S11]  /*6dc0*/  R2UR UR10, R16 ;  /* 0x00000000100a72ca */ /* 0x000fd600000e0000 */
[----:B------:R-:W-:Y:S02]  /*6dd0*/  ULEA UR6, UR60, UR6, 0x3 ;  /* 0x000000063c067291 */ /* 0x000fe4000f8e183f */
[----:B------:R-:W-:-:S05]  /*6de0*/  IMAD.U32 R14, RZ, RZ, UR10 ;  /* 0x0000000aff0e7e24 */ /* 0x000fca000f8e00ff */
[----:B------:R-:W-:-:S04]  /*6df0*/  SHF.L.U32 R14, R14, 0x1f, RZ ;  /* 0x0000001f0e0e7819 */ /* 0x000fc800000006ff */
[----:B------:R0:W1:Y:S01]  /*6e00*/  SYNCS.PHASECHK.TRANS64.TRYWAIT P2, [UR6+0x34830], R14 ;  /* 0x0348300eff0075a7 */ /* 0x0000620008040146 */
[----:B------:R-:W-:Y:S05]  /*6e10*/  @!P0 BRA `(.L_x_18) ;  /* 0x0000000000048947 */ /* 0x000fea0003800000 */
[----:B------:R-:W-:Y:S01]  /*6e20*/  BPT.TRAP 0x1 ;  /* 0x000000040000795c */ /* 0x000fe20000300000 */
.L_x_18:
[----:B-1----:R-:W-:Y:S05]  /*6e30*/  @P2 BRA `(.L_x_16) ;  /* 0x0000000000082947 */ /* 0x002fea0003800000 */
[----:B------:R-:W1:Y:S02]  /*6e40*/  SYNCS.PHASECHK.TRANS64.TRYWAIT P2, [UR6+0x34830], R14 ;  /* 0x0348300eff0075a7 */ /* 0x000e640008040146 */
[----:B-1----:R-:W-:Y:S05]  /*6e50*/  @!P2 BRA `(.L_x_19) ;  /* 0x000000b40010a947 */ /* 0x002fea0003800000 */
.L_x_16:
[----:B------:R-:W2:Y:S01]  /*6e60*/  S2R R20, SR_TID.X ;  /* 0x0000000000147919 */ /* 0x000ea20000002100 */
[----:B------:R-:W-:Y:S01]  /*6e70*/  R2UR UR6, R0 ;  /* 0x00000000000672ca */ /* 0x000fe200000e0000 */
[----:B------:R-:W-:Y:S01]  /*6e80*/  UMOV UR59, 0x40000040 ;  /* 0x40000040003b7882 */ /* 0x000fe20000000000 */
[----:B------:R-:W-:Y:S01]  /*6e90*/  R2UR UR14, R8 ;  /* 0x00000000080e72ca */ /* 0x000fe200000e0000 */
[----:B------:R-:W-:Y:S01]  /*6ea0*/  UMOV UR27, 0x40000040 ;  /* 0x40000040001b7882 */ /* 0x000fe20000000000 */
[----:B------:R-:W-:Y:S01]  /*6eb0*/  R2UR UR15, R9 ;  /* 0x00000000090f72ca */ /* 0x000fe200000e0000 */
[----:B------:R-:W-:Y:S01]  /*6ec0*/  UMOV UR31, 0x40000040 ;  /* 0x40000040001f7882 */ /* 0x000fe20000000000 */
[----:B------:R-:W-:Y:S01]  /*6ed0*/  UMOV UR35, 0x40000040 ;  /* 0x4000004000237882 */ /* 0x000fe20000000000 */
[----:B------:R-:W-:Y:S01]  /*6ee0*/  UMOV UR39, 0x40000040 ;  /* 0x4000004000277882 */ /* 0x000fe20000000000 */
[----:B------:R-:W-:Y:S01]  /*6ef0*/  UMOV UR43, 0x40000040 ;  /* 0x40000040002b7882 */ /* 0x000fe20000000000 */
[----:B------:R-:W-:Y:S01]  /*6f00*/  UMOV UR47, 0x40000040 ;  /* 0x40000040002f7882 */ /* 0x000fe20000000000 */
[----:B------:R-:W-:Y:S01]  /*6f10*/  UMOV UR51, 0x40000040 ;  /* 0x4000004000337882 */ /* 0x000fe20000000000 */
[----:B------:R-:W-:Y:S01]  /*6f20*/  UMOV UR55, 0x40000040 ;  /* 0x4000004000377882 */ /* 0x000fe20000000000 */
[----:B------:R-:W-:Y:S01]  /*6f30*/  R2UR UR18, R6 ;  /* 0x00000000061272ca */ /* 0x000fe200000e0000 */
[----:B------:R-:W-:Y:S01]  /*6f40*/  UIMAD UR6, UR60, 0xb00, UR6 ;  /* 0x00000b003c0678a4 */ /* 0x000fe2000f8e0206 */
[----:B------:R-:W-:Y:S01]  /*6f50*/  R2UR UR19, R7 ;  /* 0x00000000071372ca */ /* 0x000fe200000e0000 */
[----:B------:R-:W-:Y:S01]  /*6f60*/  UMOV UR56, UR14 ;  /* 0x0000000e00387c82 */ /* 0x000fe20008000000 */
[----:B------:R-:W-:Y:S01]  /*6f70*/  UMOV UR24, UR14 ;  /* 0x0000000e00187c82 */ /* 0x000fe20008000000 */
[----:B------:R-:W-:Y:S01]  /*6f80*/  UMOV UR57, UR15 ;  /* 0x0000000f00397c82 */ /* 0x000fe20008000000 */
[----:B------:R-:W-:-:S02]  /*6f90*/  UIADD3 UR26, UR6, 0x80, URZ ;  /* 0x00000080061a7890 */ /* 0x000fc4000fffe03f */
        /* <DEDUP_REMOVED lines=9> */
[----:B--2---:R-:W-:Y:S01]  /*7030*/  SHF.R.U32.HI R20, RZ, 0x7, R20 ;  /* 0x00000007ff147819 */ /* 0x004fe20000011614 */
[----:B------:R-:W-:Y:S01]  /*7040*/  UMOV UR36, UR14 ;  /* 0x0000000e00247c82 */ /* 0x000fe20008000000 */
[----:B------:R-:W-:Y:S01]  /*7050*/  UMOV UR37, UR15 ;  /* 0x0000000f00257c82 */ /* 0x000fe20008000000 */
[----:B------:R-:W-:-:S02]  /*7060*/  UIADD3 UR42, UR6, 0x280, URZ ;  /* 0x00000280062a7890 */ /* 0x000fc4000fffe03f */
[----:B01----:R-:W-:Y:S01]  /*7070*/  VIADD R14, R20, 0x8 ;  /* 0x00000008140e7836 */ /* 0x003fe20000000000 */
[----:B------:R-:W-:Y:S01]  /*7080*/  UMOV UR40, UR14 ;  /* 0x0000000e00287c82 */ /* 0x000fe20008000000 */
[----:B------:R-:W-:Y:S01]  /*7090*/  UMOV UR41, UR15 ;  /* 0x0000000f00297c82 */ /* 0x000fe20008000000 */
[----:B------:R-:W-:Y:S02]  /*70a0*/  UIADD3 UR46, UR6, 0x300, URZ ;  /* 0x00000300062e7890 */ /* 0x000fe4000fffe03f */
[----:B------:R0:W-:Y:S01]  /*70b0*/  BAR.SYNC.DEFER_BLOCKING R14, 0x100 ;  /* 0x0004000e0000751d */ /* 0x0001e20000010000 */
[----:B------:R-:W-:Y:S02]  /*70c0*/  UIADD3 UR50, UR6, 0x380, URZ ;  /* 0x0000038006327890 */ /* 0x000fe4000fffe03f */
[----:B------:R-:W-:Y:S02]  /*70d0*/  UIADD3 UR54, UR6, 0x400, URZ ;  /* 0x0000040006367890 */ /* 0x000fe4000fffe03f */
[----:B------:R-:W-:Y:S01]  /*70e0*/  UIADD3 UR10, UR6, 0x500, URZ ;  /* 0x00000500060a7890 */ /* 0x000fe2000fffe03f */
[----:B------:R-:W-:Y:S01]  /*70f0*/  UMOV UR44, UR14 ;  /* 0x0000000e002c7c82 */ /* 0x000fe20008000000 */
[----:B------:R-:W-:Y:S01]  /*7100*/  UMOV UR45, UR15 ;  /* 0x0000000f002d7c82 */ /* 0x000fe20008000000 */
[----:B------:R-:W-:Y:S01]  /*7110*/  UMOV UR48, UR14 ;  /* 0x0000000e00307c82 */ /* 0x000fe20008000000 */
[----:B------:R-:W-:Y:S01]  /*7120*/  UMOV UR49, UR15 ;  /* 0x0000000f00317c82 */ /* 0x000fe20008000000 */
[----:B------:R-:W-:Y:S01]  /*7130*/  UMOV UR52, UR14 ;  /* 0x0000000e00347c82 */ /* 0x000fe20008000000 */
[----:B------:R-:W-:Y:S01]  /*7140*/  UMOV UR53, UR15 ;  /* 0x0000000f00357c82 */ /* 0x000fe20008000000 */
[----:B------:R-:W-:Y:S01]  /*7150*/  UMOV UR11, 0x40000040 ;  /* 0x40000040000b7882 */ /* 0x000fe20000000000 */
[----:B------:R-:W-:Y:S01]  /*7160*/  UIADD3 UR22, UR6, 0x586, URZ ;  /* 0x0000058606167890 */ /* 0x000fe2000fffe03f */
[----:B------:R-:W-:Y:S01]  /*7170*/  UMOV UR23, 0x40000040 ;  /* 0x4000004000177882 */ /* 0x000fe20000000000 */
        /* <DEDUP_REMOVED lines=65> */
[----:B------:R-:W-:Y:S01]  /*7590*/  UMOV UR24, UR14 ;  /* 0x0000000e00187c82 */ /* 0x000fe20008000000 */
[----:B------:R-:W-:Y:S01]  /*75a0*/  UMOV UR25, UR15 ;  /* 0x0000000f00197c82 */ /* 0x000fe20008000000 */
[----:B------:R-:W-:Y:S01]  /*75b0*/  UMOV UR26, UR10 ;  /* 0x0000000a001a7c82 */ /* 0x000fe20008000000 */
[----:B------:R-:W-:Y:S01]  /*75c0*/  UMOV UR27, 0x40000040 ;  /* 0x40000040001b7882 */ /* 0x000fe20000000000 */
[----:B------:R-:W-:Y:S01]  /*75d0*/  UIADD3 UR10, UR6, 0x502, URZ ;  /* 0x00000502060a7890 */ /* 0x000fe2000fffe03f */
[----:B------:R-:W-:Y:S02]  /*75e0*/  R2UR UR14, R4 ;  /* 0x00000000040e72ca */ /* 0x000fe400000e0000 */
[----:B------:R-:W-:Y:S01]  /*75f0*/  R2UR UR15, R5 ;  /* 0x00000000050f72ca */ /* 0x000fe200000e0000 */
        /* <DEDUP_REMOVED lines=73> */
[----:B------:R-:W-:Y:S01]  /*7a90*/  UMOV UR24, UR18 ;  /* 0x0000001200187c82 */ /* 0x000fe20008000000 */
[----:B------:R-:W-:Y:S01]  /*7aa0*/  UMOV UR25, UR19 ;  /* 0x0000001300197c82 */ /* 0x000fe20008000000 */
[----:B------:R-:W-:Y:S01]  /*7ab0*/  UMOV UR26, UR10 ;  /* 0x0000000a001a7c82 */ /* 0x000fe20008000000 */
[----:B------:R-:W-:Y:S01]  /*7ac0*/  UMOV UR27, 0x40000040 ;  /* 0x40000040001b7882 */ /* 0x000fe20000000000 */
[----:B------:R-:W-:Y:S02]  /*7ad0*/  UIADD3 UR10, UR6, 0x504, URZ ;  /* 0x00000504060a7890 */ /* 0x000fe4000fffe03f */
[----:B------:R-:W-:Y:S01]  /*7ae0*/  UIADD3 UR18, UR6, 0x584, URZ ;  /* 0x0000058406127890 */ /* 0x000fe2000fffe03f */
        /* <DEDUP_REMOVED lines=150> */
[----:B------:R-:W-:Y:S01]  /*8450*/  UMOV UR24, UR4 ;  /* 0x0000000400187c82 */ /* 0x000fe20008000000 */
[----:B------:R-:W-:Y:S01]  /*8460*/  UMOV UR25, UR5 ;  /* 0x0000000500197c82 */ /* 0x000fe20008000000 */
[----:B------:R-:W-:Y:S01]  /*8470*/  UMOV UR26, UR10 ;  /* 0x0000000a001a7c82 */ /* 0x000fe20008000000 */
[----:B------:R-:W-:Y:S01]  /*8480*/  UMOV UR27, 0x40000040 ;  /* 0x40000040001b7882 */ /* 0x000fe20000000000 */
[----:B------:R-:W-:Y:S01]  /*8490*/  UIADD3 UR10, UR6, 0x580, URZ ;  /* 0x00000580060a7890 */ /* 0x000fe2000fffe03f */
        /* <DEDUP_REMOVED lines=72> */
[----:B------:R-:W-:Y:S01]  /*8920*/  UMOV UR11, 0x40000040 ;  /* 0x40000040000b7882 */ /* 0x000fe20000000000 */
[----:B------:R-:W-:Y:S01]  /*8930*/  UIADD3 UR14, UR6, 0x582, URZ ;  /* 0x00000582060e7890 */ /* 0x000fe2000fffe03f */
[----:B------:R-:W-:Y:S02]  /*8940*/  WARPGROUP.DEPBAR.LE gsb0, 0x0 ;  /* 0x00008000000079c5 */ /* 0x000fe40000010000 */
[----:B------:R-:W-:-:S06]  /*8950*/  WARPGROUP.ARRIVE ;  /* 0x00000000000079c5 */ /* 0x000fcc0000000000 */
[----:B------:R-:W-:Y:S01]  /*8960*/  HGMMA.64x16x16.F32.BF16 R88, gdesc[UR8], R88, gsb0 ;  /* 0x00200000085879f0 */ /* 0x000fe20008001858 */
[----:B------:R-:W-:Y:S02]  /*8970*/  UIADD3 UR10, UR6, 0xa82, URZ ;  /* 0x00000a82060a7890 */ /* 0x000fe4000fffe03f */
        /* <DEDUP_REMOVED lines=144> */
[----:B------:R-:W-:Y:S01]  /*9280*/  UIADD3 UR6, UR6, 0xa86, URZ ;  /* 0x00000a8606067890 */ /* 0x000fe2000fffe03f */
        /* <DEDUP_REMOVED lines=33> */
[----:B0-----:R-:W-:Y:S05]  /*94a0*/  @P3 BRA `(.L_x_20) ;  /* 0x0000000000343947 */ /* 0x001fea0003800000 */
[----:B------:R-:W-:Y:S05]  /*94b0*/  @!P0 BRA `(.L_x_21) ;  /* 0x0000000000048947 */ /* 0x000fea0003800000 */
[----:B------:R-:W-:Y:S01]  /*94c0*/  BPT.TRAP 0x1 ;  /* 0x000000040000795c */ /* 0x000fe20000300000 */
.L_x_21:
        /* <DEDUP_REMOVED lines=8> */
.L_x_22:
[----:B-1----:R-:W-:Y:S05]  /*9550*/  @P2 BRA `(.L_x_20) ;  /* 0x0000000000082947 */ /* 0x002fea0003800000 */
[----:B------:R-:W1:Y:S02]  /*9560*/  SYNCS.PHASECHK.TRANS64.TRYWAIT P2, [UR6+0x34850], R14 ;  /* 0x0348500eff0075a7 */ /* 0x000e640008040146 */
[----:B-1----:R-:W-:Y:S05]  /*9570*/  @!P2 BRA `(.L_x_23) ;  /* 0x0000008c0060a947 */ /* 0x002fea0003800000 */
.L_x_20:
[----:B------:R-:W-:Y:S01]  /*9580*/  R2UR UR14, R2 ;  /* 0x00000000020e72ca */ /* 0x000fe200000e0000 */
[----:B------:R-:W-:Y:S01]  /*9590*/  WARPGROUP.ARRIVE ;  /* 0x00000000000079c5 */ /* 0x000fe20000000000 */
[----:B------:R-:W-:Y:S01]  /*95a0*/  UMOV UR11, 0x40000040 ;  /* 0x40000040000b7882 */ /* 0x000fe20000000000 */
[----:B01----:R-:W-:Y:S01]  /*95b0*/  FMUL.FTZ R14, R168, UR7 ;  /* 0x00000007a80e7c20 */ /* 0x003fe20008410000 */
[----:B------:R-:W-:Y:S01]  /*95c0*/  FMUL.FTZ R15, R169, UR7 ;  /* 0x00000007a90f7c20 */ /* 0x000fe20008410000 */
[----:B------:R-:W-:Y:S01]  /*95d0*/  FMUL.FTZ R168, R172, UR7 ;  /* 0x00000007aca87c20 */ /* 0x000fe20008410000 */
[----:B------:R-:W-:Y:S01]  /*95e0*/  FMUL.FTZ R169, R173, UR7 ;  /* 0x00000007ada97c20 */ /* 0x000fe20008410000 */
[----:B------:R-:W-:Y:S01]  /*95f0*/  FMUL.FTZ R160, R160, UR7 ;  /* 0x00000007a0a07c20 */ /* 0x000fe20008410000 */
[----:B------:R-:W-:Y:S01]  /*9600*/  FMUL.FTZ R161, R161, UR7 ;  /* 0x00000007a1a17c20 */ /* 0x000fe20008410000 */
[----:B------:R-:W0:Y:S01]  /*9610*/  MUFU.TANH R14, R14 ;  /* 0x0000000e000e7308 */ /* 0x000e220000002400 */
[----:B------:R-:W-:Y:S01]  /*9620*/  FMUL.FTZ R164, R164, UR7 ;  /* 0x00000007a4a47c20 */ /* 0x000fe20008410000 */
[----:B------:R-:W-:Y:S01]  /*9630*/  FMUL.FTZ R165, R165, UR7 ;  /* 0x00000007a5a57c20 */ /* 0x000fe20008410000 */
[----:B------:R-:W-:Y:S01]  /*9640*/  FMUL.FTZ R152, R152, UR7 ;  /* 0x0000000798987c20 */ /* 0x000fe20008410000 */
[----:B------:R-:W-:Y:S01]  /*9650*/  UIADD3 UR6, UR14, 0x400, URZ ;  /* 0x000004000e067890 */ /* 0x000fe2000fffe03f */
[----:B------:R-:W-:Y:S01]  /*9660*/  FMUL.FTZ R153, R153, UR7 ;  /* 0x0000000799997c20 */ /* 0x000fe20008410000 */
[----:B------:R-:W-:Y:S01]  /*9670*/  FMUL.FTZ R156, R156, UR7 ;  /* 0x000000079c9c7c20 */ /* 0x000fe20008410000 */
[----:B------:R-:W-:Y:S01]  /*9680*/  FMUL.FTZ R157, R157, UR7 ;  /* 0x000000079d9d7c20 */ /* 0x000fe20008410000 */
[----:B------:R-:W-:Y:S01]  /*9690*/  USHF.R.U32.HI UR6, URZ, 0x4, UR6 ;  /* 0x000000043f067899 */ /* 0x000fe20008011606 */
[----:B------:R-:W1:Y:S01]  /*96a0*/  MUFU.TANH R15, R15 ;  /* 0x0000000f000f7308 */ /* 0x000e620000002400 */
[----:B------:R-:W-:Y:S01]  /*96b0*/  FMUL.FTZ R144, R144, UR7 ;  /* 0x0000000790907c20 */ /* 0x000fe20008410000 */
[----:B------:R-:W-:Y:S01]  /*96c0*/  FMUL.FTZ R145, R145, UR7 ;  /* 0x0000000791917c20 */ /* 0x000fe20008410000 */
[----:B------:R-:W-:Y:S01]  /*96d0*/  ULOP3.LUT UR6, UR6, 0x3fff, URZ, 0xc0, !UPT ;  /* 0x00003fff06067892 */ /* 0x000fe2000f8ec03f */
[----:B------:R-:W-:Y:S01]  /*96e0*/  FMUL.FTZ R148, R148, UR7 ;  /* 0x0000000794947c20 */ /* 0x000fe20008410000 */
[----:B------:R-:W-:Y:S01]  /*96f0*/  FMUL.FTZ R149, R149, UR7 ;  /* 0x0000000795957c20 */ /* 0x000fe20008410000 */
[----:B------:R-:W-:Y:S01]  /*9700*/  FMUL.FTZ R136, R136, UR7 ;  /* 0x0000000788887c20 */ /* 0x000fe20008410000 */
[----:B------:R-:W-:Y:S01]  /*9710*/  ULOP3.LUT UR6, UR6, 0x5800000, URZ, 0xfc, !UPT ;  /* 0x0580000006067892 */ /* 0x000fe2000f8efc3f */
[----:B------:R-:W2:Y:S01]  /*9720*/  MUFU.TANH R168, R168 ;  /* 0x000000a800a87308 */ /* 0x000ea20000002400 */
[----:B0-----:R-:W-:Y:S01]  /*9730*/  FMNMX.FTZ R172, R14, R11, !PT ;  /* 0x0000000b0eac7209 */ /* 0x001fe20007810000 */
[----:B------:R-:W-:Y:S01]  /*9740*/  FMUL.FTZ R137, R137, UR7 ;  /* 0x0000000789897c20 */ /* 0x000fe20008410000 */
[----:B------:R-:W-:Y:S01]  /*9750*/  UIMAD UR6, UR61, 0xb00, UR6 ;  /* 0x00000b003d0678a4 */ /* 0x000fe2000f8e0206 */
[----:B------:R-:W-:Y:S01]  /*9760*/  FMUL.FTZ R140, R140, UR7 ;  /* 0x000000078c8c7c20 */ /* 0x000fe20008410000 */
[----:B------:R-:W-:Y:S01]  /*9770*/  FMUL.FTZ R20, R171, UR7 ;  /* 0x00000007ab147c20 */ /* 0x000fe20008410000 */
[----:B------:R-:W-:Y:S01]  /*9780*/  FMUL.FTZ R171, R175, UR7 ;  /* 0x00000007afab7c20 */ /* 0x000fe20008410000 */
[----:B------:R-:W-:Y:S01]  /*9790*/  FMUL.FTZ R141, R141, UR7 ;  /* 0x000000078d8d7c20 */ /* 0x000fe20008410000 */
[----:B------:R-:W0:Y:S01]  /*97a0*/  MUFU.TANH R169, R169 ;  /* 0x000000a900a97308 */ /* 0x000e220000002400 */
[----:B-1----:R-:W-:Y:S01]  /*97b0*/  FMNMX.FTZ R173, R15, R172, !PT ;  /* 0x000000ac0fad7209 */ /* 0x002fe20007810000 */
[----:B------:R-:W-:Y:S01]  /*97c0*/  UMOV UR10, UR6 ;  /* 0x00000006000a7c82 */ /* 0x000fe20008000000 */
[----:B------:R-:W-:Y:S01]  /*97d0*/  FMUL.FTZ R128, R128, UR7 ;  /* 0x0000000780807c20 */ /* 0x000fe20008410000 */
[----:B------:R-:W-:Y:S01]  /*97e0*/  HGMMA.64x128x16.F32.BF16 R24, R176, gdesc[UR8].tnspB, R24, gsb0 ;  /* 0x41e00008b0187df0 */ /* 0x000fe20008001818 */
[----:B------:R-:W-:Y:S01]  /*97f0*/  UIADD3 UR10, UR6, 0x80, URZ ;  /* 0x00000080060a7890 */ /* 0x000fe2000fffe03f */
[----:B------:R-:W-:Y:S01]  /*9800*/  FMUL.FTZ R129, R129, UR7 ;  /* 0x0000000781817c20 */ /* 0x000fe20008410000 */
[----:B------:R-:W-:Y:S01]  /*9810*/  UMOV UR11, 0x40000040 ;  /* 0x40000040000b7882 */ /* 0x000fe20000000000 */
[----:B------:R-:W1:Y:S01]  /*9820*/  MUFU.TANH R160, R160 ;  /* 0x000000a000a07308 */ /* 0x000e620000002400 */
[----:B--2---:R-:W-:Y:S01]  /*9830*/  FMNMX.FTZ R172, R168, R173, !PT ;  /* 0x000000ada8ac7209 */ /* 0x004fe20007810000 */
[----:B------:R-:W-:Y:S01]  /*9840*/  FMUL.FTZ R132, R132, UR7 ;  /* 0x0000000784847c20 */ /* 0x000fe20008410000 */
[----:B------:R-:W-:Y:S01]  /*9850*/  FMUL.FTZ R133, R133, UR7 ;  /* 0x0000000785857c20 */ /* 0x000fe20008410000 */
[----:B------:R-:W-:Y:S01]  /*9860*/  FMUL.FTZ R120, R120, UR7 ;  /* 0x0000000778787c20 */ /* 0x000fe20008410000 */
[----:B------:R-:W-:Y:S01]  /*9870*/  FMUL.FTZ R121, R121, UR7 ;  /* 0x0000000779797c20 */ /* 0x000fe20008410000 */
[----:B------:R-:W-:Y:S01]  /*9880*/  FMUL.FTZ R124, R124, UR7 ;  /* 0x000000077c7c7c20 */ /* 0x000fe20008410000 */
[----:B------:R-:W-:Y:S01]  /*9890*/  FMUL.FTZ R125, R125, UR7 ;  /* 0x000000077d7d7c20 */ /* 0x000fe20008410000 */
[----:B------:R-:W2:Y:S01]  /*98a0*/  MUFU.TANH R161, R161 ;  /* 0x000000a100a17308 */ /* 0x000ea20000002400 */
[----:B0-----:R-:W-:Y:S01]  /*98b0*/  FMNMX.FTZ R173, R169, R172, !PT ;  /* 0x000000aca9ad7209 */ /* 0x001fe20007810000 */
[----:B------:R-:W-:Y:S01]  /*98c0*/  FMUL.FTZ R112, R112, UR7 ;  /* 0x0000000770707c20 */ /* 0x000fe20008410000 */
[----:B------:R-:W-:Y:S01]  /*98d0*/  FMUL.FTZ R113, R113, UR7 ;  /* 0x0000000771717c20 */ /* 0x000fe20008410000 */
[----:B------:R-:W-:Y:S01]  /*98e0*/  FMUL.FTZ R116, R116, UR7 ;  /* 0x0000000774747c20 */ /* 0x000fe20008410000 */
[----:B------:R-:W-:Y:S01]  /*98f0*/  FMUL.FTZ R117, R117, UR7 ;  /* 0x0000000775757c20 */ /* 0x000fe20008410000 */
[----:B------:R-:W-:Y:S01]  /*9900*/  FMUL.FTZ R105, R105, UR7 ;  /* 0x0000000769697c20 */ /* 0x000fe20008410000 */
[----:B------:R-:W-:Y:S01]  /*9910*/  FMUL.FTZ R109, R109, UR7 ;  /* 0x000000076d6d7c20 */ /* 0x000fe20008410000 */
[----:B------:R-:W0:Y:S01]  /*9920*/  MUFU.TANH R164, R164 ;  /* 0x000000a400a47308 */ /* 0x000e220000002400 */
[----:B-1----:R-:W-:Y:S01]  /*9930*/  FMNMX.FTZ R172, R160, R173, !PT ;  /* 0x000000ada0ac7209 */ /* 0x002fe20007810000 */
[----:B------:R-:W-:Y:S01]  /*9940*/  FMUL.FTZ R97, R97, UR7 ;  /* 0x0000000761617c20 */ /* 0x000fe20008410000 */
[----:B------:R-:W-:Y:S01]  /*9950*/  FMUL.FTZ R101, R101, UR7 ;  /* 0x0000000765657c20 */ /* 0x000fe20008410000 */
[----:B------:R-:W-:Y:S01]  /*9960*/  FMUL.FTZ R93, R93, UR7 ;  /* 0x000000075d5d7c20 */ /* 0x000fe20008410000 */
[----:B------:R-:W-:Y:S01]  /*9970*/  FMUL.FTZ R21, R170, UR7 ;  /* 0x00000007aa157c20 */ /* 0x000fe20008410000 */
[----:B------:R-:W-:Y:S01]  /*9980*/  FMUL.FTZ R170, R174, UR7 ;  /* 0x00000007aeaa7c20 */ /* 0x000fe20008410000 */
[----:B------:R-:W-:Y:S01]  /*9990*/  FMUL.FTZ R162, R162, UR7 ;  /* 0x00000007a2a27c20 */ /* 0x000fe20008410000 */
        /* <DEDUP_REMOVED lines=44> */
[----:B------:R-:W1:Y:S01]  /*9c60*/  S2R R234, SR_TID.X ;  /* 0x0000000000ea7919 */ /* 0x000e620000002100 */
[C---:B------:R-:W-:Y:S01]  /*9c70*/  ISETP.GT.AND P2, PT, R13.reuse, RZ, PT ;  /* 0x000000ff0d00720c */ /* 0x040fe20003f44270 */
[----:B------:R-:W-:-:S02]  /*9c80*/  VIADD R13, R13, 0xffffffff ;  /* 0xffffffff0d0d7836 */ /* 0x000fc40000000000 */
[----:B------:R-:W3:Y:S01]  /*9c90*/  MUFU.TANH R145, R145 ;  /* 0x0000009100917308 */ /* 0x000ee20000002400 */
[----:B--2---:R-:W-:-:S07]  /*9ca0*/  FMNMX.FTZ R173, R157, R172, !PT ;  /* 0x000000ac9dad7209 */ /* 0x004fce0007810000 */
[----:B------:R-:W2:Y:S01]  /*9cb0*/  MUFU.TANH R148, R148 ;  /* 0x0000009400947308 */ /* 0x000ea20000002400 */
[----:B0-----:R-:W-:Y:S01]  /*9cc0*/  FMNMX.FTZ R172, R144, R173, !PT ;  /* 0x000000ad90ac7209 */ /* 0x001fe20007810000 */
[----:B------:R-:W-:-:S06]  /*9cd0*/  FMUL.FTZ R173, R118, UR7 ;  /* 0x0000000776ad7c20 */ /* 0x000fcc0008410000 */
[----:B------:R-:W0:Y:S01]  /*9ce0*/  MUFU.TANH R149, R149 ;  /* 0x0000009500957308 */ /* 0x000e220000002400 */
[----:B---3--:R-:W-:-:S07]  /*9cf0*/  FMNMX.FTZ R175, R145, R172, !PT ;  /* 0x000000ac91af7209 */ /* 0x008fce0007810000 */
[----:B------:R-:W3:Y:S01]  /*9d00*/  MUFU.TANH R136, R136 ;  /* 0x0000008800887308 */ /* 0x000ee20000002400 */
[----:B--2---:R-:W-:Y:S01]  /*9d10*/  FMNMX.FTZ R118, R148, R175, !PT ;  /* 0x000000af94767209 */ /* 0x004fe20007810000 */
[----:B------:R-:W-:Y:S01]  /*9d20*/  FMUL.FTZ R175, R104, UR7 ;  /* 0x0000000768af7c20 */ /* 0x000fe20008410000 */
[----:B-1----:R-:W-:-:S05]  /*9d30*/  SHF.R.U32.HI R234, RZ, 0x7, R234 ;  /* 0x00000007ffea7819 */ /* 0x002fca00000116ea */
[----:B------:R-:W1:Y:S08]  /*9d40*/  MUFU.TANH R137, R137 ;  /* 0x0000008900897308 */ /* 0x000e700000002400 */
[----:B------:R-:W2:Y:S08]  /*9d50*/  MUFU.TANH R140, R140 ;  /* 0x0000008c008c7308 */ /* 0x000eb00000002400 */
[----:B------:R-:W4:Y:S08]  /*9d60*/  MUFU.TANH R141, R141 ;  /* 0x0000008d008d7308 */ /* 0x000f300000002400 */
[----:B------:R-:W5:Y:S08]  /*9d70*/  MUFU.TANH R128, R128 ;  /* 0x0000008000807308 */ /* 0x000f700000002400 */
[----:B------:R-:W5:Y:S01]  /*9d80*/  MUFU.TANH R129, R129 ;  /* 0x0000008100817308 */ /* 0x000f620000002400 */
[----:B------:R-:W-:-:S02]  /*9d90*/  WARPGROUP.DEPBAR.LE gsb0, 0x0 ;  /* 0x00008000000079c5 */ /* 0x000fc40000010000 */
[----:B------:R-:W-:Y:S01]  /*9da0*/  WARPGROUP.ARRIVE ;  /* 0x00000000000079c5 */ /* 0x000fe20000000000 */
[----:B0-----:R-:W-:Y:S01]  /*9db0*/  FMNMX.FTZ R177, R149, R118, !PT ;  /* 0x0000007695b17209 */ /* 0x001fe20007810000 */
[----:B------:R-:W-:-:S03]  /*9dc0*/  IMAD.U32 R118, RZ, RZ, UR60 ;  /* 0x0000003cff767e24 */ /* 0x000fc6000f8e00ff */
[----:B------:R-:W0:Y:S01]  /*9dd0*/  MUFU.TANH R132, R132 ;  /* 0x0000008400847308 */ /* 0x000e220000002400 */
[----:B---3--:R-:W-:Y:S01]  /*9de0*/  FMNMX.FTZ R104, R136, R177, !PT ;  /* 0x000000b188687209 */ /* 0x008fe20007810000 */
[----:B------:R-:W-:Y:S01]  /*9df0*/  HGMMA.64x128x16.F32.BF16 R24, R180, gdesc[UR8].tnspB, R24, gsb0 ;  /* 0x41e00008b4187df0 */ /* 0x000fe20008001818 */
[----:B------:R-:W-:Y:S01]  /*9e00*/  UIADD3 UR10, UR6, 0x100, URZ ;  /* 0x00000100060a7890 */ /* 0x000fe2000fffe03f */
[----:B------:R-:W-:Y:S01]  /*9e10*/  @!P1 LEA R118, R118, UR14, 0x3 ;  /* 0x0000000e76769c11 */ /* 0x000fe2000f8e18ff */
[----:B------:R-:W-:Y:S01]  /*9e20*/  UMOV UR11, 0x40000040 ;  /* 0x40000040000b7882 */ /* 0x000fe20000000000 */
[----:B-1----:R-:W-:Y:S02]  /*9e30*/  FMNMX.FTZ R177, R137, R104, !PT ;  /* 0x0000006889b17209 */ /* 0x002fe40007810000 */
[----:B------:R-:W1:Y:S01]  /*9e40*/  MUFU.TANH R133, R133 ;  /* 0x0000008500857308 */ /* 0x000e620000002400 */
[----:B------:R-:W-:Y:S01]  /*9e50*/  @!P1 VIADD R118, R118, 0x34840 ;  /* 0x0003484076769836 */ /* 0x000fe20000000000 */
[----:B--2---:R-:W-:Y:S01]  /*9e60*/  FMNMX.FTZ R104, R140, R177, !PT ;  /* 0x000000b18c687209 */ /* 0x004fe20007810000 */
[----:B------:R-:W-:-:S03]  /*9e70*/  FMUL.FTZ R177, R108, UR7 ;  /* 0x000000076cb17c20 */ /* 0x000fc60008410000 */
[----:B----4-:R-:W-:Y:S02]  /*9e80*/  FMNMX.FTZ R179, R141, R104, !PT ;  /* 0x000000688db37209 */ /* 0x010fe40007810000 */
[----:B------:R-:W2:Y:S02]  /*9e90*/  MUFU.TANH R120, R120 ;  /* 0x0000007800787308 */ /* 0x000ea40000002400 */
[----:B-----5:R-:W-:-:S04]  /*9ea0*/  FMNMX.FTZ R104, R128, R179, !PT ;  /* 0x000000b380687209 */ /* 0x020fc80007810000 */
[----:B------:R-:W-:Y:S02]  /*9eb0*/  FMNMX.FTZ R179, R129, R104, !PT ;  /* 0x0000006881b37209 */ /* 0x000fe40007810000 */
[----:B------:R-:W3:Y:S02]  /*9ec0*/  MUFU.TANH R121, R121 ;  /* 0x0000007900797308 */ /* 0x000ee40000002400 */
[----:B0-----:R-:W-:Y:S01]  /*9ed0*/  FMNMX.FTZ R104, R132, R179, !PT ;  /* 0x000000b384687209 */ /* 0x001fe20007810000 */
[----:B------:R-:W-:-:S05]  /*9ee0*/  FMUL.FTZ R179, R96, UR7 ;  /* 0x0000000760b37c20 */ /* 0x000fca0008410000 */
[----:B------:R-:W0:Y:S08]  /*9ef0*/  MUFU.TANH R124, R124 ;  /* 0x0000007c007c7308 */ /* 0x000e300000002400 */
[----:B------:R-:W4:Y:S08]  /*9f00*/  MUFU.TANH R125, R125 ;  /* 0x0000007d007d7308 */ /* 0x000f300000002400 */
[----:B------:R-:W5:Y:S08]  /*9f10*/  MUFU.TANH R112, R112 ;  /* 0x0000007000707308 */ /* 0x000f700000002400 */
        /* <DEDUP_REMOVED lines=9> */
[----:B------:R-:W-:Y:S08]  /*9fb0*/  MUFU.TANH R101, R101 ;  /* 0x0000006500657308 */ /* 0x000ff00000002400 */
[----:B------:R-:W-:Y:S01]  /*9fc0*/  MUFU.TANH R93, R93 ;  /* 0x0000005d005d7308 */ /* 0x000fe20000002400 */
[----:B------:R-:W-:-:S02]  /*9fd0*/  WARPGROUP.DEPBAR.LE gsb0, 0x0 ;  /* 0x00008000000079c5 */ /* 0x000fc40000010000 */
[----:B------:R-:W-:Y:S01]  /*9fe0*/  WARPGROUP.ARRIVE ;  /* 0x00000000000079c5 */ /* 0x000fe20000000000 */
[----:B-1----:R-:W-:-:S04]  /*9ff0*/  FMNMX.FTZ R181, R133, R104, !PT ;  /* 0x0000006885b57209 */ /* 0x002fc80007810000 */
[----:B------:R-:W-:Y:S01]  /*a000*/  MUFU.TANH R21, R21 ;  /* 0x0000001500157308 */ /* 0x000fe20000002400 */
[----:B--2---:R-:W-:Y:S01]  /*a010*/  FMNMX.FTZ R96, R120, R181, !PT ;  /* 0x000000b578607209 */ /* 0x004fe20007810000 */
[----:B------:R-:W-:Y:S01]  /*a020*/  HGMMA.64x128x16.F32.BF16 R24, R184, gdesc[UR8].tnspB, R24, gsb0 ;  /* 0x41e00008b8187df0 */ /* 0x000fe20008001818 */
[----:B------:R-:W-:Y:S01]  /*a030*/  UIADD3 UR10, UR6, 0x180, URZ ;  /* 0x00000180060a7890 */ /* 0x000fe2000fffe03f */
[----:B------:R-:W-:Y:S01]  /*a040*/  UMOV UR11, 0x40000040 ;  /* 0x40000040000b7882 */ /* 0x000fe20000000000 */
[----:B---3--:R-:W-:-:S03]  /*a050*/  FMNMX.FTZ R181, R121, R96, !PT ;  /* 0x0000006079b57209 */ /* 0x008fc60007810000 */
[----:B------:R-:W-:Y:S01]  /*a060*/  MUFU.TANH R20, R20 ;  /* 0x0000001400147308 */ /* 0x000fe20000002400 */
[----:B0-----:R-:W-:Y:S01]  /*a070*/  FMNMX.FTZ R96, R124, R181, !PT ;  /* 0x000000b57c607209 */ /* 0x001fe20007810000 */
[----:B------:R-:W-:-:S03]  /*a080*/  FMUL.FTZ R181, R100, UR7 ;  /* 0x0000000764b57c20 */ /* 0x000fc60008410000 */
[----:B----4-:R-:W-:-:S03]  /*a090*/  FMNMX.FTZ R183, R125, R96, !PT ;  /* 0x000000607db77209 */ /* 0x010fc60007810000 */
[----:B------:R-:W-:Y:S01]  /*a0a0*/  MUFU.TANH R170, R170 ;  /* 0x000000aa00aa7308 */ /* 0x000fe20000002400 */
[----:B-----5:R-:W-:-:S04]  /*a0b0*/  FMNMX.FTZ R96, R112, R183, !PT ;  /* 0x000000b770607209 */ /* 0x020fc80007810000 */
[----:B------:R-:W-:-:S03]  /*a0c0*/  FMNMX.FTZ R183, R113, R96, !PT ;  /* 0x0000006071b77209 */ /* 0x000fc60007810000 */
[----:B------:R-:W0:Y:S01]  /*a0d0*/  MUFU.TANH R181, R181 ;  /* 0x000000b500b57308 */ /* 0x000e220000002400 */
[----:B------:R-:W-:Y:S01]  /*a0e0*/  FMNMX.FTZ R96, R116, R183, !PT ;  /* 0x000000b774607209 */ /* 0x000fe20007810000 */
[----:B------:R-:W-:Y:S02]  /*a0f0*/  FMUL.FTZ R183, R88, UR7 ;  /* 0x0000000758b77c20 */ /* 0x000fe40008410000 */
[----:B------:R-:W1:Y:S01]  /*a100*/  LDC R88, c[0x0][0x988] ;  /* 0x00026200ff587b82 */ /* 0x000e620000000800 */
[----:B------:R-:W-:-:S03]  /*a110*/  FMNMX.FTZ R96, R117, R96, !PT ;  /* 0x0000006075607209 */ /* 0x000fc60007810000 */
[----:B------:R-:W-:Y:S01]  /*a120*/  MUFU.TANH R171, R171 ;  /* 0x000000ab00ab7308 */ /* 0x000fe20000002400 */
[----:B------:R-:W-:-:S04]  /*a130*/  FMNMX.FTZ R96, R175, R96, !PT ;  /* 0x00000060af607209 */ /* 0x000fc80007810000 */
[----:B------:R-:W-:-:S03]  /*a140*/  FMNMX.FTZ R96, R105, R96, !PT ;  /* 0x0000006069607209 */ /* 0x000fc60007810000 */
[----:B------:R-:W2:Y:S01]  /*a150*/  MUFU.TANH R183, R183 ;  /* 0x000000b700b77308 */ /* 0x000ea20000002400 */
[----:B------:R-:W-:-:S04]  /*a160*/  FMNMX.FTZ R96, R177, R96, !PT ;  /* 0x00000060b1607209 */ /* 0x000fc80007810000 */
[----:B------:R-:W-:-:S03]  /*a170*/  FMNMX.FTZ R96, R109, R96, !PT ;  /* 0x000000606d607209 */ /* 0x000fc60007810000 */
[----:B------:R-:W-:Y:S01]  /*a180*/  MUFU.TANH R162, R162 ;  /* 0x000000a200a27308 */ /* 0x000fe20000002400 */
[----:B------:R-:W-:-:S04]  /*a190*/  FMNMX.FTZ R96, R179, R96, !PT ;  /* 0x00000060b3607209 */ /* 0x000fc80007810000 */
[----:B------:R-:W-:-:S03]  /*a1a0*/  FMNMX.FTZ R96, R97, R96, !PT ;  /* 0x0000006061607209 */ /* 0x000fc60007810000 */
[----:B------:R-:W-:Y:S01]  /*a1b0*/  MUFU.TANH R163, R163 ;  /* 0x000000a300a37308 */ /* 0x000fe20000002400 */
[----:B0-----:R-:W-:-:S04]  /*a1c0*/  FMNMX.FTZ R96, R181, R96, !PT ;  /* 0x00000060b5607209 */ /* 0x001fc80007810000 */
[----:B------:R-:W-:-:S03]  /*a1d0*/  FMNMX.FTZ R96, R101, R96, !PT ;  /* 0x0000006065607209 */ /* 0x000fc60007810000 */
[----:B------:R-:W-:Y:S01]  /*a1e0*/  MUFU.TANH R166, R166 ;  /* 0x000000a600a67308 */ /* 0x000fe20000002400 */
[----:B--2---:R-:W-:-:S07]  /*a1f0*/  FMNMX.FTZ R96, R183, R96, !PT ;  /* 0x00000060b7607209 */ /* 0x004fce0007810000 */
[----:B------:R-:W-:Y:S08]  /*a200*/  MUFU.TANH R167, R167 ;  /* 0x000000a700a77308 */ /* 0x000ff00000002400 */
        /* <DEDUP_REMOVED lines=8> */
[----:B------:R-:W-:Y:S01]  /*a290*/  MUFU.TANH R138, R138 ;  /* 0x0000008a008a7308 */ /* 0x000fe20000002400 */
[----:B------:R-:W-:-:S02]  /*a2a0*/  WARPGROUP.DEPBAR.LE gsb0, 0x0 ;  /* 0x00008000000079c5 */ /* 0x000fc40000010000 */
[----:B------:R-:W-:Y:S01]  /*a2b0*/  WARPGROUP.ARRIVE ;  /* 0x00000000000079c5 */ /* 0x000fe20000000000 */
[----:B------:R-:W-:Y:S01]  /*a2c0*/  FMUL.FTZ R185, R89, UR7 ;  /* 0x0000000759b97c20 */ /* 0x000fe20008410000 */
[----:B------:R-:W-:-:S03]  /*a2d0*/  FMUL.FTZ R187, R92, UR7 ;  /* 0x000000075cbb7c20 */ /* 0x000fc60008410000 */
[----:B------:R-:W-:Y:S01]  /*a2e0*/  MUFU.TANH R139, R139 ;  /* 0x0000008b008b7308 */ /* 0x000fe20000002400 */
[----:B------:R-:W-:Y:S01]  /*a2f0*/  HGMMA.64x128x16.F32.BF16 R24, R188, gdesc[UR8].tnspB, R24, gsb0 ;  /* 0x41e00008bc187df0 */ /* 0x000fe20008001818 */
[----:B------:R-:W-:Y:S01]  /*a300*/  UIADD3 UR10, UR6, 0x200, URZ ;  /* 0x00000200060a7890 */ /* 0x000fe2000fffe03f */
[----:B------:R-:W-:-:S05]  /*a310*/  UMOV UR11, 0x40000040 ;  /* 0x40000040000b7882 */ /* 0x000fca0000000000 */
[----:B------:R-:W0:Y:S08]  /*a320*/  MUFU.TANH R185, R185 ;  /* 0x000000b900b97308 */ /* 0x000e300000002400 */
[----:B------:R-:W2:Y:S08]  /*a330*/  MUFU.TANH R187, R187 ;  /* 0x000000bb00bb7308 */ /* 0x000eb00000002400 */
[----:B------:R-:W-:Y:S01]  /*a340*/  MUFU.TANH R142, R142 ;  /* 0x0000008e008e7308 */ /* 0x000fe20000002400 */
[----:B0-----:R-:W-:-:S07]  /*a350*/  FMNMX.FTZ R96, R185, R96, !PT ;  /* 0x00000060b9607209 */ /* 0x001fce0007810000 */
[----:B------:R-:W-:Y:S01]  /*a360*/  MUFU.TANH R143, R143 ;  /* 0x0000008f008f7308 */ /* 0x000fe20000002400 */
[----:B--2---:R-:W-:-:S04]  /*a370*/  FMNMX.FTZ R96, R187, R96, !PT ;  /* 0x00000060bb607209 */ /* 0x004fc80007810000 */
[----:B------:R-:W-:-:S03]  /*a380*/  FMNMX.FTZ R96, R93, R96, !PT ;  /* 0x000000605d607209 */ /* 0x000fc60007810000 */
[----:B------:R-:W-:Y:S02]  /*a390*/  MUFU.TANH R130, R130 ;  /* 0x0000008200827308 */ /* 0x000fe40000002400 */
[----:B------:R-:W0:Y:S06]  /*a3a0*/  SHFL.BFLY PT, R89, R96, 0x2, 0x1f ;  /* 0x0c401f0060597f89 */ /* 0x000e2c00000e0000 */
[----:B------:R-:W-:Y:S08]  /*a3b0*/  MUFU.TANH R131, R131 ;  /* 0x0000008300837308 */ /* 0x000ff00000002400 */
[----:B------:R-:W-:Y:S08]  /*a3c0*/  MUFU.TANH R134, R134 ;  /* 0x0000008600867308 */ /* 0x000ff00000002400 */
[----:B------:R-:W-:Y:S01]  /*a3d0*/  MUFU.TANH R135, R135 ;  /* 0x0000008700877308 */ /* 0x000fe20000002400 */
[----:B0-----:R-:W-:-:S05]  /*a3e0*/  FMNMX.FTZ R89, R96, R89, !PT ;  /* 0x0000005960597209 */ /* 0x001fca0007810000 */
[----:B------:R-:W0:Y:S02]  /*a3f0*/  SHFL.BFLY PT, R92, R89, 0x1, 0x1f ;  /* 0x0c201f00595c7f89 */ /* 0x000e2400000e0000 */
[----:B------:R-:W-:Y:S08]  /*a400*/  MUFU.TANH R122, R122 ;  /* 0x0000007a007a7308 */ /* 0x000ff00000002400 */
[----:B------:R-:W-:Y:S08]  /*a410*/  MUFU.TANH R123, R123 ;  /* 0x0000007b007b7308 */ /* 0x000ff00000002400 */
[----:B------:R-:W-:Y:S01]  /*a420*/  MUFU.TANH R126, R126 ;  /* 0x0000007e007e7308 */ /* 0x000fe20000002400 */
[----:B0-----:R-:W-:-:S07]  /*a430*/  FMNMX.FTZ R89, R89, R92, !PT ;  /* 0x0000005c59597209 */ /* 0x001fce0007810000 */
[----:B------:R-:W-:Y:S01]  /*a440*/  MUFU.TANH R127, R127 ;  /* 0x0000007f007f7308 */ /* 0x000fe20000002400 */
[C---:B-1----:R-:W-:Y:S01]  /*a450*/  FMUL.FTZ R233, R89.reuse, R88 ;  /* 0x0000005859e97220 */ /* 0x042fe20000410000 */
[----:B------:R-:W-:-:S03]  /*a460*/  FADD.FTZ R11, -R89, R11 ;  /* 0x0000000b590b7221 */ /* 0x000fc60000010100 */
[----:B------:R-:W-:-:S03]  /*a470*/  FFMA.FTZ R176, R14, R88, -R233 ;  /* 0x000000580eb07223 */ /* 0x000fc600000108e9 */
[----:B------:R-:W-:Y:S01]  /*a480*/  MUFU.TANH R114, R114 ;  /* 0x0000007200727308 */ /* 0x000fe20000002400 */
[-C--:B------:R-:W-:Y:S01]  /*a490*/  FMUL.FTZ R11, R11, R88.reuse ;  /* 0x000000580b0b7220 */ /* 0x080fe20000410000 */
[-CC-:B------:R-:W-:Y:S01]  /*a4a0*/  FFMA.FTZ R15, R15, R88.reuse, -R233.reuse ;  /* 0x000000580f0f7223 */ /* 0x180fe200000108e9 */
[-CC-:B------:R-:W-:Y:S01]  /*a4b0*/  FFMA.FTZ R178, R168, R88.reuse, -R233.reuse ;  /* 0x00000058a8b27223 */ /* 0x180fe200000108e9 */
[-CC-:B------:R-:W-:Y:S01]  /*a4c0*/  FFMA.FTZ R169, R169, R88.reuse, -R233.reuse ;  /* 0x00000058a9a97223 */ /* 0x180fe200000108e9 */
[-CC-:B------:R-:W-:Y:S01]  /*a4d0*/  FFMA.FTZ R180, R160, R88.reuse, -R233.reuse ;  /* 0x00000058a0b47223 */ /* 0x180fe200000108e9 */
[-CC-:B------:R-:W-:Y:S01]  /*a4e0*/  FFMA.FTZ R182, R164, R88.reuse, -R233.reuse ;  /* 0x00000058a4b67223 */ /* 0x180fe200000108e9 */
[-CC-:B------:R-:W-:Y:S01]  /*a4f0*/  FFMA.FTZ R92, R183, R88.reuse, -R233.reuse ;  /* 0x00000058b75c7223 */ /* 0x180fe200000108e9 */
[----:B------:R-:W-:Y:S01]  /*a500*/  MUFU.TANH R115, R115 ;  /* 0x0000007300737308 */ /* 0x000fe20000002400 */
[-CC-:B------:R-:W-:Y:S01]  /*a510*/  FFMA.FTZ R184, R152, R88.reuse, -R233.reuse ;  /* 0x0000005898b87223 */ /* 0x180fe200000108e9 */
        /* <DEDUP_REMOVED lines=16> */
[----:B------:R-:W-:-:S06]  /*a620*/  FFMA.FTZ R93, R93, R88, -R233 ;  /* 0x000000585d5d7223 */ /* 0x000fcc00000108e9 */
[----:B------:R-:W-:Y:S01]  /*a630*/  MUFU.TANH R107, R107 ;  /* 0x0000006b006b7308 */ /* 0x000fe20000002400 */
[----:B------:R-:W-:Y:S02]  /*a640*/  WARPGROUP.DEPBAR.LE gsb0, 0x0 ;  /* 0x00008000000079c5 */ /* 0x000fe40000010000 */
[----:B------:R-:W-:Y:S01]  /*a650*/  WARPGROUP.ARRIVE ;  /* 0x00000000000079c5 */ /* 0x000fe20000000000 */
[----:B------:R-:W-:Y:S01]  /*a660*/  FMUL.FTZ R189, R106, UR7 ;  /* 0x000000076abd7c20 */ /* 0x000fe20008410000 */
[----:B------:R-:W-:-:S03]  /*a670*/  FMUL.FTZ R191, R110, UR7 ;  /* 0x000000076ebf7c20 */ /* 0x000fc60008410000 */
[----:B------:R-:W-:Y:S01]  /*a680*/  MUFU.TANH R111, R111 ;  /* 0x0000006f006f7308 */ /* 0x000fe20000002400 */
[-CC-:B------:R-:W-:Y:S01]  /*a690*/  FFMA.FTZ R188, R144, R88.reuse, -R233.reuse ;  /* 0x0000005890bc7223 */ /* 0x180fe200000108e9 */
[----:B------:R-:W-:Y:S01]  /*a6a0*/  FFMA.FTZ R190, R148, R88, -R233 ;  /* 0x0000005894be7223 */ /* 0x000fe200000108e9 */
[----:B------:R-:W-:Y:S01]  /*a6b0*/  HGMMA.64x128x16.F32.BF16 R24, R192, gdesc[UR8].tnspB, R24, gsb0 ;  /* 0x41e00008c0187df0 */ /* 0x000fe20008001818 */
[----:B------:R-:W-:Y:S01]  /*a6c0*/  UIADD3 UR10, UR6, 0x280, URZ ;  /* 0x00000280060a7890 */ /* 0x000fe2000fffe03f */
[----:B------:R-:W-:-:S03]  /*a6d0*/  UMOV UR11, 0x40000040 ;  /* 0x40000040000b7882 */ /* 0x000fc60000000000 */
[----:B------:R-:W-:Y:S08]  /*a6e0*/  MUFU.TANH R189, R189 ;  /* 0x000000bd00bd7308 */ /* 0x000ff00000002400 */
[----:B------:R-:W-:Y:S08]  /*a6f0*/  MUFU.TANH R191, R191 ;  /* 0x000000bf00bf7308 */ /* 0x000ff00000002400 */
[----:B------:R-:W-:Y:S08]  /*a700*/  MUFU.TANH R99, R99 ;  /* 0x0000006300637308 */ /* 0x000ff00000002400 */
[----:B------:R-:W-:Y:S08]  /*a710*/  MUFU.TANH R103, R103 ;  /* 0x0000006700677308 */ /* 0x000ff00000002400 */
[----:B------:R-:W-:Y:S08]  /*a720*/  MUFU.TANH R91, R91 ;  /* 0x0000005b005b7308 */ /* 0x000ff00000002400 */
[----:B------:R-:W-:Y:S08]  /*a730*/  MUFU.TANH R95, R95 ;  /* 0x0000005f005f7308 */ /* 0x000ff00000002400 */
[----:B------:R-:W-:Y:S08]  /*a740*/  MUFU.EX2 R11, R11 ;  /* 0x0000000b000b7308 */ /* 0x000ff00000000800 */
[----:B------:R-:W0:Y:S08]  /*a750*/  MUFU.EX2 R176, R176 ;  /* 0x000000b000b07308 */ /* 0x000e300000000800 */
[----:B------:R-:W1:Y:S08]  /*a760*/  MUFU.EX2 R15, R15 ;  /* 0x0000000f000f7308 */ /* 0x000e700000000800 */
[----:B------:R-:W-:Y:S01]  /*a770*/  MUFU.EX2 R178, R178 ;  /* 0x000000b200b27308 */ /* 0x000fe20000000800 */
[----:B0-----:R-:W-:-:S07]  /*a780*/  FFMA.FTZ R10, R11, R10, R176 ;  /* 0x0000000a0b0a7223 */ /* 0x001fce00000100b0 */
[----:B------:R-:W-:Y:S01]  /*a790*/  MUFU.EX2 R169, R169 ;  /* 0x000000a900a97308 */ /* 0x000fe20000000800 */
[----:B-1----:R-:W-:-:S07]  /*a7a0*/  F2FP.BF16.F32.PACK_AB R176, R15, R176 ;  /* 0x000000b00fb0723e */ /* 0x002fce00000010ff */
[----:B------:R-:W-:Y:S08]  /*a7b0*/  MUFU.EX2 R180, R180 ;  /* 0x000000b400b47308 */ /* 0x000ff00000000800 */
[----:B------:R-:W-:Y:S08]  /*a7c0*/  MUFU.EX2 R182, R182 ;  /* 0x000000b600b67308 */ /* 0x000ff00000000800 */
[----:B------:R-:W-:Y:S08]  /*a7d0*/  MUFU.EX2 R184, R184 ;  /* 0x000000b800b87308 */ /* 0x000ff00000000800 */
[----:B------:R-:W-:Y:S08]  /*a7e0*/  MUFU.EX2 R186, R186 ;  /* 0x000000ba00ba7308 */ /* 0x000ff00000000800 */
[----:B------:R-:W-:Y:S08]  /*a7f0*/  MUFU.EX2 R188, R188 ;  /* 0x000000bc00bc7308 */ /* 0x000ff00000000800 */
[----:B------:R-:W-:Y:S08]  /*a800*/  MUFU.EX2 R145, R145 ;  /* 0x0000009100917308 */ /* 0x000ff00000000800 */
[----:B------:R-:W-:Y:S01]  /*a810*/  MUFU.EX2 R190, R190 ;  /* 0x000000be00be7308 */ /* 0x000fe20000000800 */
[----:B------:R-:W-:-:S02]  /*a820*/  WARPGROUP.DEPBAR.LE gsb0, 0x0 ;  /* 0x00008000000079c5 */ /* 0x000fc40000010000 */
[----:B------:R-:W-:Y:S01]  /*a830*/  WARPGROUP.ARRIVE ;  /* 0x00000000000079c5 */ /* 0x000fe20000000000 */
[----:B------:R-:W-:Y:S01]  /*a840*/  FMUL.FTZ R193, R98, UR7 ;  /* 0x0000000762c17c20 */ /* 0x000fe20008410000 */
[----:B------:R-:W-:Y:S01]  /*a850*/  FMUL.FTZ R195, R102, UR7 ;  /* 0x0000000766c37c20 */ /* 0x000fe20008410000 */
[-CC-:B------:R-:W-:Y:S01]  /*a860*/  FFMA.FTZ R192, R136, R88.reuse, -R233.reuse ;  /* 0x0000005888c07223 */ /* 0x180fe200000108e9 */
[----:B------:R-:W-:Y:S01]  /*a870*/  FFMA.FTZ R194, R140, R88, -R233 ;  /* 0x000000588cc27223 */ /* 0x000fe200000108e9 */
[----:B------:R-:W-:Y:S01]  /*a880*/  MUFU.EX2 R149, R149 ;  /* 0x0000009500957308 */ /* 0x000fe20000000800 */
[----:B------:R-:W-:Y:S01]  /*a890*/  HGMMA.64x128x16.F32.BF16 R24, R196, gdesc[UR8].tnspB, R24, gsb0 ;  /* 0x41e00008c4187df0 */ /* 0x000fe20008001818 */
[----:B------:R-:W-:Y:S01]  /*a8a0*/  UIADD3 UR10, UR6, 0x300, URZ ;  /* 0x00000300060a7890 */ /* 0x000fe2000fffe03f */
[----:B------:R-:W-:-:S05]  /*a8b0*/  UMOV UR11, 0x40000040 ;  /* 0x40000040000b7882 */ /* 0x000fca0000000000 */
[----:B------:R-:W0:Y:S08]  /*a8c0*/  MUFU.TANH R193, R193 ;  /* 0x000000c100c17308 */ /* 0x000e300000002400 */
[----:B------:R-:W1:Y:S08]  /*a8d0*/  MUFU.TANH R195, R195 ;  /* 0x000000c300c37308 */ /* 0x000e700000002400 */
[----:B------:R-:W-:Y:S08]  /*a8e0*/  MUFU.EX2 R192, R192 ;  /* 0x000000c000c07308 */ /* 0x000ff00000000800 */
        /* <DEDUP_REMOVED lines=18> */
[----:B------:R-:W-:Y:S01]  /*aa10*/  MOV R128, UR61 ;  /* 0x0000003d00807c02 */ /* 0x000fe20008000f00 */
[----:B------:R-:W-:Y:S01]  /*aa20*/  FFMA.FTZ R198, R132, R88, -R233 ;  /* 0x0000005884c67223 */ /* 0x000fe200000108e9 */
[----:B------:R-:W-:Y:S01]  /*aa30*/  HGMMA.64x128x16.F32.BF16 R24, R200, gdesc[UR8].tnspB, R24, gsb0 ;  /* 0x41e00008c8187df0 */ /* 0x000fe20008001818 */
[----:B------:R-:W-:Y:S01]  /*aa40*/  UIADD3 UR10, UR6, 0x380, URZ ;  /* 0x00000380060a7890 */ /* 0x000fe2000fffe03f */
[----:B------:R-:W2:Y:S01]  /*aa50*/  MUFU.TANH R197, R197 ;  /* 0x000000c500c57308 */ /* 0x000ea20000002400 */
[----:B------:R-:W-:Y:S01]  /*aa60*/  UMOV UR11, 0x40000040 ;  /* 0x40000040000b7882 */ /* 0x000fe20000000000 */
[----:B------:R-:W-:Y:S01]  /*aa70*/  @!P1 LEA R128, R128, UR14, 0x3 ;  /* 0x0000000e80809c11 */ /* 0x000fe2000f8e18ff */
[----:B------:R-:W-:-:S04]  /*aa80*/  UMOV UR61, UR60 ;  /* 0x0000003c003d7c82 */ /* 0x000fc80008000000 */
[----:B------:R-:W-:Y:S01]  /*aa90*/  @!P1 VIADD R128, R128, 0x34860 ;  /* 0x0003486080809836 */ /* 0x000fe20000000000 */
[----:B------:R-:W3:Y:S04]  /*aaa0*/  MUFU.TANH R199, R199 ;  /* 0x000000c700c77308 */ /* 0x000ee80000002400 */
[----:B------:R-:W-:-:S04]  /*aab0*/  @!P1 PRMT R128, RZ, 0x654, R128 ;  /* 0x00000654ff809816 */ /* 0x000fc80000000080 */
[----:B------:R-:W-:Y:S08]  /*aac0*/  MUFU.EX2 R196, R196 ;  /* 0x000000c400c47308 */ /* 0x000ff00000000800 */
[----:B------:R-:W-:Y:S01]  /*aad0*/  MUFU.EX2 R198, R198 ;  /* 0x000000c600c67308 */ /* 0x000fe20000000800 */
[----:B------:R-:W-:Y:S02]  /*aae0*/  WARPGROUP.DEPBAR.LE gsb0, 0x0 ;  /* 0x00008000000079c5 */ /* 0x000fe40000010000 */
[----:B------:R-:W-:Y:S01]  /*aaf0*/  WARPGROUP.ARRIVE ;  /* 0x00000000000079c5 */ /* 0x000fe20000000000 */
[-CC-:B------:R-:W-:Y:S01]  /*ab00*/  FFMA.FTZ R201, R161, R88.reuse, -R233.reuse ;  /* 0x00000058a1c97223 */ /* 0x180fe200000108e9 */
[-CC-:B------:R-:W-:Y:S01]  /*ab10*/  FFMA.FTZ R161, R165, R88.reuse, -R233.reuse ;  /* 0x00000058a5a17223 */ /* 0x180fe200000108e9 */
[--C-:B------:R-:W-:Y:S01]  /*ab20*/  FFMA.FTZ R165, R153, R88, -R233.reuse ;  /* 0x0000005899a57223 */ /* 0x100fe200000108e9 */
[----:B------:R-:W-:Y:S01]  /*ab30*/  FMNMX.FTZ R153, R21, R12, !PT ;  /* 0x0000000c15997209 */ /* 0x000fe20007810000 */
[-CC-:B------:R-:W-:Y:S01]  /*ab40*/  FFMA.FTZ R200, R120, R88.reuse, -R233.reuse ;  /* 0x0000005878c87223 */ /* 0x180fe200000108e9 */
[----:B------:R-:W-:Y:S01]  /*ab50*/  HGMMA.64x128x16.F32.BF16 R24, R204, gdesc[UR8].tnspB, R24, gsb0 ;  /* 0x41e00008cc187df0 */ /* 0x000fe20008001818 */
[----:B------:R-:W-:Y:S01]  /*ab60*/  UIADD3 UR10, UR6, 0x400, URZ ;  /* 0x00000400060a7890 */ /* 0x000fe2000fffe03f */
[----:B------:R-:W-:Y:S01]  /*ab70*/  FMNMX.FTZ R153, R20, R153, !PT ;  /* 0x0000009914997209 */ /* 0x000fe20007810000 */
[----:B------:R-:W-:Y:S01]  /*ab80*/  UMOV UR11, 0x40000040 ;  /* 0x40000040000b7882 */ /* 0x000fe20000000000 */
[----:B------:R-:W-:Y:S01]  /*ab90*/  IADD3 R120, -R234, 0xb, RZ ;  /* 0x0000000bea787810 */ /* 0x000fe20007ffe1ff */
[-CC-:B------:R-:W-:Y:S01]  /*aba0*/  FFMA.FTZ R202, R124, R88.reuse, -R233.reuse ;  /* 0x000000587cca7223 */ /* 0x180fe200000108e9 */
[----:B------:R-:W-:Y:S01]  /*abb0*/  FMNMX.FTZ R14, R170, R153, !PT ;  /* 0x00000099aa0e7209 */ /* 0x000fe20007810000 */
[----:B------:R-:W-:Y:S01]  /*abc0*/  FFMA.FTZ R153, R157, R88, -R233 ;  /* 0x000000589d997223 */ /* 0x000fe200000108e9 */
[----:B------:R-:W-:Y:S01]  /*abd0*/  @!P1 PRMT R124, RZ, 0x654, R118 ;  /* 0x00000654ff7c9816 */ /* 0x000fe20000000076 */
        /* <DEDUP_REMOVED lines=25> */
[----:B------:R-:W-:Y:S01]  /*ad70*/  FMNMX.FTZ R14, R134, R157, !PT ;  /* 0x0000009d860e7209 */ /* 0x000fe20007810000 */
[----:B------:R-:W-:-:S03]  /*ad80*/  FFMA.FTZ R157, R129, R88, -R233 ;  /* 0x00000058819d7223 */ /* 0x000fc600000108e9 */
[----:B------:R-:W-:-:S03]  /*ad90*/  FMNMX.FTZ R129, R135, R14, !PT ;  /* 0x0000000e87817209 */ /* 0x000fc60007810000 */
[----:B------:R-:W-:Y:S01]  /*ada0*/  MUFU.EX2 R157, R157 ;  /* 0x0000009d009d7308 */ /* 0x000fe20000000800 */
        /* <DEDUP_REMOVED lines=14> */
[----:B------:R-:W-:Y:S02]  /*ae90*/  WARPGROUP.DEPBAR.LE gsb0, 0x0 ;  /* 0x00008000000079c5 */ /* 0x000fe40000010000 */
[----:B------:R-:W-:Y:S01]  /*aea0*/  WARPGROUP.ARRIVE ;  /* 0x00000000000079c5 */ /* 0x000fe20000000000 */
[----:B0-----:R-:W-:Y:S01]  /*aeb0*/  FMNMX.FTZ R14, R193, R14, !PT ;  /* 0x0000000ec10e7209 */ /* 0x001fe20007810000 */
[-CC-:B------:R-:W-:Y:S01]  /*aec0*/  FFMA.FTZ R204, R112, R88.reuse, -R233.reuse ;  /* 0x0000005870cc7223 */ /* 0x180fe200000108e9 */
[----:B------:R-:W-:Y:S02]  /*aed0*/  FFMA.FTZ R206, R116, R88, -R233 ;  /* 0x0000005874ce7223 */ /* 0x000fe400000108e9 */
[----:B------:R-:W-:Y:S01]  /*aee0*/  FMNMX.FTZ R14, R99, R14, !PT ;  /* 0x0000000e630e7209 */ /* 0x000fe20007810000 */
[----:B------:R-:W-:Y:S01]  /*aef0*/  HGMMA.64x128x16.F32.BF16 R24, R208, gdesc[UR8].tnspB, R24, gsb0 ;  /* 0x41e00008d0187df0 */ /* 0x000fe20008001818 */
[----:B------:R-:W-:Y:S01]  /*af00*/  UIADD3 UR10, UR6, 0x480, URZ ;  /* 0x00000480060a7890 */ /* 0x000fe2000fffe03f */
[----:B------:R-:W-:Y:S01]  /*af10*/  MUFU.EX2 R204, R204 ;  /* 0x000000cc00cc7308 */ /* 0x000fe20000000800 */
[----:B------:R-:W-:Y:S01]  /*af20*/  UMOV UR11, 0x40000040 ;  /* 0x40000040000b7882 */ /* 0x000fe20000000000 */
[----:B-1----:R-:W-:Y:S01]  /*af30*/  FMNMX.FTZ R14, R195, R14, !PT ;  /* 0x0000000ec30e7209 */ /* 0x002fe20007810000 */
[----:B------:R-:W-:-:S03]  /*af40*/  UIADD3 UR6, UR6, 0x500, URZ ;  /* 0x0000050006067890 */ /* 0x000fc6000fffe03f */
[----:B------:R-:W-:Y:S02]  /*af50*/  FMNMX.FTZ R14, R103, R14, !PT ;  /* 0x0000000e670e7209 */ /* 0x000fe40007810000 */
[----:B------:R-:W-:Y:S02]  /*af60*/  MUFU.EX2 R206, R206 ;  /* 0x000000ce00ce7308 */ /* 0x000fe40000000800 */
[----:B--2---:R-:W-:-:S04]  /*af70*/  FMNMX.FTZ R14, R197, R14, !PT ;  /* 0x0000000ec50e7209 */ /* 0x004fc80007810000 */
[----:B------:R-:W-:-:S04]  /*af80*/  FMNMX.FTZ R14, R91, R14, !PT ;  /* 0x0000000e5b0e7209 */ /* 0x000fc80007810000 */
[----:B---3--:R-:W-:-:S04]  /*af90*/  FMNMX.FTZ R14, R199, R14, !PT ;  /* 0x0000000ec70e7209 */ /* 0x008fc80007810000 */
[----:B------:R-:W-:Y:S01]  /*afa0*/  FMNMX.FTZ R90, R95, R14, !PT ;  /* 0x0000000e5f5a7209 */ /* 0x000fe20007810000 */
[----:B------:R-:W-:-:S04]  /*afb0*/  FFMA.FTZ R14, R179, R88, -R233 ;  /* 0x00000058b30e7223 */ /* 0x000fc800000108e9 */
[----:B------:R-:W0:Y:S02]  /*afc0*/  SHFL.BFLY PT, R133, R90, 0x2, 0x1f ;  /* 0x0c401f005a857f89 */ /* 0x000e2400000e0000 */
[----:B------:R-:W-:Y:S01]  /*afd0*/  MUFU.EX2 R14, R14 ;  /* 0x0000000e000e7308 */ /* 0x000fe20000000800 */
[----:B0-----:R-:W-:Y:S01]  /*afe0*/  FMNMX.FTZ R94, R90, R133, !PT ;  /* 0x000000855a5e7209 */ /* 0x001fe20007810000 */
[----:B------:R-:W-:-:S04]  /*aff0*/  FFMA.FTZ R90, R181, R88, -R233 ;  /* 0x00000058b55a7223 */ /* 0x000fc800000108e9 */
[----:B------:R-:W0:Y:S02]  /*b000*/  SHFL.BFLY PT, R133, R94, 0x1, 0x1f ;  /* 0x0c201f005e857f89 */ /* 0x000e2400000e0000 */
[----:B------:R-:W-:Y:S01]  /*b010*/  MUFU.EX2 R90, R90 ;  /* 0x0000005a005a7308 */ /* 0x000fe20000000800 */
[----:B0-----:R-:W-:-:S07]  /*b020*/  FMNMX.FTZ R133, R94, R133, !PT ;  /* 0x000000855e857209 */ /* 0x001fce0007810000 */
[----:B------:R0:W-:Y:S01]  /*b030*/  MUFU.EX2 R94, R187 ;  /* 0x000000bb005e7308 */ /* 0x0001e20000000800 */
[----:B------:R-:W-:-:S04]  /*b040*/  FMUL.FTZ R181, R133, R88 ;  /* 0x0000005885b57220 */ /* 0x000fc80000410000 */
[-CC-:B------:R-:W-:Y:S01]  /*b050*/  FFMA.FTZ R20, R20, R88.reuse, -R181.reuse ;  /* 0x0000005814147223 */ /* 0x180fe200000108b5 */
[-CC-:B------:R-:W-:Y:S01]  /*b060*/  FFMA.FTZ R179, R170, R88.reuse, -R181.reuse ;  /* 0x00000058aab37223 */ /* 0x180fe200000108b5 */
[-CC-:B------:R-:W-:Y:S01]  /*b070*/  FFMA.FTZ R96, R171, R88.reuse, -R181.reuse ;  /* 0x00000058ab607223 */ /* 0x180fe200000108b5 */
[-CC-:B------:R-:W-:Y:S01]  /*b080*/  FFMA.FTZ R112, R162, R88.reuse, -R181.reuse ;  /* 0x00000058a2707223 */ /* 0x180fe200000108b5 */
[-CC-:B------:R-:W-:Y:S01]  /*b090*/  FFMA.FTZ R163, R163, R88.reuse, -R181.reuse ;  /* 0x00000058a3a37223 */ /* 0x180fe200000108b5 */
[-CC-:B------:R-:W-:Y:S01]  /*b0a0*/  FFMA.FTZ R108, R131, R88.reuse, -R181.reuse ;  /* 0x00000058836c7223 */ /* 0x180fe200000108b5 */
[----:B------:R-:W-:Y:S01]  /*b0b0*/  MUFU.EX2 R20, R20 ;  /* 0x0000001400147308 */ /* 0x000fe20000000800 */
[-CC-:B------:R-:W-:Y:S01]  /*b0c0*/  FFMA.FTZ R131, R135, R88.reuse, -R181.reuse ;  /* 0x0000005887837223 */ /* 0x180fe200000108b5 */
[-CC-:B------:R-:W-:Y:S01]  /*b0d0*/  FFMA.FTZ R110, R155, R88.reuse, -R181.reuse ;  /* 0x000000589b6e7223 */ /* 0x180fe200000108b5 */
[-CC-:B------:R-:W-:Y:S01]  /*b0e0*/  FFMA.FTZ R183, R166, R88.reuse, -R181.reuse ;  /* 0x00000058a6b77223 */ /* 0x180fe200000108b5 */
[-CC-:B------:R-:W-:Y:S01]  /*b0f0*/  FFMA.FTZ R155, R147, R88.reuse, -R181.reuse ;  /* 0x00000058939b7223 */ /* 0x180fe200000108b5 */
[-CC-:B------:R-:W-:Y:S01]  /*b100*/  FFMA.FTZ R147, R151, R88.reuse, -R181.reuse ;  /* 0x0000005897937223 */ /* 0x180fe200000108b5 */
[----:B------:R-:W-:Y:S01]  /*b110*/  FADD.FTZ R151, R15, R10 ;  /* 0x0000000a0f977221 */ /* 0x000fe20000010000 */
[-CC-:B------:R-:W-:Y:S01]  /*b120*/  FFMA.FTZ R116, R167, R88.reuse, -R181.reuse ;  /* 0x00000058a7747223 */ /* 0x180fe200000108b5 */
[----:B------:R-:W-:Y:S01]  /*b130*/  MUFU.EX2 R179, R179 ;  /* 0x000000b300b37308 */ /* 0x000fe20000000800 */
[-CC-:B------:R-:W-:Y:S01]  /*b140*/  FFMA.FTZ R10, R123, R88.reuse, -R181.reuse ;  /* 0x000000587b0a7223 */ /* 0x180fe200000108b5 */
[-CC-:B------:R-:W-:Y:S01]  /*b150*/  FFMA.FTZ R122, R122, R88.reuse, -R181.reuse ;  /* 0x000000587a7a7223 */ /* 0x180fe200000108b5 */
[-CC-:B0-----:R-:W-:Y:S01]  /*b160*/  FFMA.FTZ R187, R158, R88.reuse, -R181.reuse ;  /* 0x000000589ebb7223 */ /* 0x181fe200000108b5 */
        /* <DEDUP_REMOVED lines=15> */
[----:B------:R-:W-:-:S05]  /*b260*/  FFMA.FTZ R95, R95, R88, -R181 ;  /* 0x000000585f5f7223 */ /* 0x000fca00000108b5 */
[----:B------:R-:W-:Y:S08]  /*b270*/  MUFU.EX2 R163, R163 ;  /* 0x000000a300a37308 */ /* 0x000ff00000000800 */
[----:B------:R-:W-:Y:S01]  /*b280*/  MUFU.EX2 R183, R183 ;  /* 0x000000b700b77308 */ /* 0x000fe20000000800 */
[----:B------:R-:W-:Y:S02]  /*b290*/  WARPGROUP.DEPBAR.LE gsb0, 0x0 ;  /* 0x00008000000079c5 */ /* 0x000fe40000010000 */
[----:B------:R-:W-:Y:S01]  /*b2a0*/  WARPGROUP.ARRIVE ;  /* 0x00000000000079c5 */ /* 0x000fe20000000000 */
[-CC-:B------:R-:W-:Y:S01]  /*b2b0*/  FFMA.FTZ R210, R177, R88.reuse, -R233.reuse ;  /* 0x00000058b1d27223 */ /* 0x180fe200000108e9 */
[----:B------:R-:W-:Y:S01]  /*b2c0*/  FADD.FTZ R177, -R133, R12 ;  /* 0x0000000c85b17221 */ /* 0x000fe20000010100 */
[-CC-:B------:R-:W-:Y:S01]  /*b2d0*/  FFMA.FTZ R208, R175, R88.reuse, -R233.reuse ;  /* 0x00000058afd07223 */ /* 0x180fe200000108e9 */
[-C--:B------:R-:W-:Y:S01]  /*b2e0*/  FFMA.FTZ R175, R185, R88.reuse, -R233 ;  /* 0x00000058b9af7223 */ /* 0x080fe200000108e9 */
[-CC-:B------:R-:W-:Y:S01]  /*b2f0*/  FFMA.FTZ R185, R154, R88.reuse, -R181.reuse ;  /* 0x000000589ab97223 */ /* 0x180fe200000108b5 */
[----:B------:R-:W-:Y:S01]  /*b300*/  HGMMA.64x128x16.F32.BF16 R24, R212, gdesc[UR8].tnspB, R24, gsb0 ;  /* 0x41e00008d4187df0 */ /* 0x000fe20008001818 */
[----:B------:R-:W-:Y:S01]  /*b310*/  UMOV UR10, UR6 ;  /* 0x00000006000a7c82 */ /* 0x000fe20008000000 */
[----:B------:R-:W-:Y:S01]  /*b320*/  UMOV UR11, 0x40000040 ;  /* 0x40000040000b7882 */ /* 0x000fe20000000000 */
[-C--:B------:R-:W-:Y:S01]  /*b330*/  FMUL.FTZ R12, R177, R88.reuse ;  /* 0x00000058b10c7220 */ /* 0x080fe20000410000 */
[-CC-:B------:R-:W-:Y:S01]  /*b340*/  FFMA.FTZ R177, R21, R88.reuse, -R181.reuse ;  /* 0x0000005815b17223 */ /* 0x180fe200000108b5 */
[----:B------:R-:W-:Y:S01]  /*b350*/  MUFU.EX2 R116, R116 ;  /* 0x0000007400747308 */ /* 0x000fe20000000800 */
[-CC-:B------:R-:W-:Y:S01]  /*b360*/  FFMA.FTZ R21, R130, R88.reuse, -R181.reuse ;  /* 0x0000005882157223 */ /* 0x180fe200000108b5 */
[-CC-:B------:R-:W-:Y:S01]  /*b370*/  FFMA.FTZ R209, R189, R88.reuse, -R181.reuse ;  /* 0x00000058bdd17223 */ /* 0x180fe200000108b5 */
[----:B------:R-:W-:Y:S01]  /*b380*/  FFMA.FTZ R211, R191, R88, -R181 ;  /* 0x00000058bfd37223 */ /* 0x000fe200000108b5 */
[----:B------:R-:W-:-:S04]  /*b390*/  R2UR UR6, R16 ;  /* 0x00000000100672ca */ /* 0x000fc800000e0000 */
[----:B------:R-:W-:Y:S08]  /*b3a0*/  MUFU.EX2 R12, R12 ;  /* 0x0000000c000c7308 */ /* 0x000ff00000000800 */
[----:B------:R-:W0:Y:S08]  /*b3b0*/  MUFU.EX2 R177, R177 ;  /* 0x000000b100b17308 */ /* 0x000e300000000800 */
[----:B------:R-:W-:Y:S08]  /*b3c0*/  MUFU.EX2 R185, R185 ;  /* 0x000000b900b97308 */ /* 0x000ff00000000800 */
[----:B------:R-:W-:Y:S01]  /*b3d0*/  MUFU.EX2 R110, R110 ;  /* 0x0000006e006e7308 */ /* 0x000fe20000000800 */
[----:B0-----:R-:W-:Y:S01]  /*b3e0*/  FFMA.FTZ R135, R12, R3, R177 ;  /* 0x000000030c877223 */ /* 0x001fe200000100b1 */
[----:B------:R-:W-:-:S06]  /*b3f0*/  F2FP.BF16.F32.PACK_AB R177, R20, R177 ;  /* 0x000000b114b1723e */ /* 0x000fcc00000010ff */
[----:B------:R-:W-:Y:S08]  /*b400*/  MUFU.EX2 R3, R122 ;  /* 0x0000007a00037308 */ /* 0x000ff00000000800 */
[----:B------:R-:W-:Y:S08]  /*b410*/  MUFU.EX2 R187, R187 ;  /* 0x000000bb00bb7308 */ /* 0x000ff00000000800 */
[----:B------:R-:W-:Y:S08]  /*b420*/  MUFU.EX2 R106, R106 ;  /* 0x0000006a006a7308 */ /* 0x000ff00000000800 */
[----:B------:R-:W-:Y:S08]  /*b430*/  MUFU.EX2 R104, R104 ;  /* 0x0000006800687308 */ /* 0x000ff00000000800 */
[----:B------:R-:W0:Y:S08]  /*b440*/  MUFU.EX2 R155, R155 ;  /* 0x0000009b009b7308 */ /* 0x000e300000000800 */
[----:B------:R-:W-:Y:S08]  /*b450*/  MUFU.EX2 R102, R102 ;  /* 0x0000006600667308 */ /* 0x000ff00000000800 */
[----:B------:R-:W1:Y:S01]  /*b460*/  MUFU.EX2 R147, R147 ;  /* 0x0000009300937308 */ /* 0x000e620000000800 */
[----:B0-----:R-:W-:-:S07]  /*b470*/  F2FP.BF16.F32.PACK_AB R189, R155, R104 ;  /* 0x000000689bbd723e */ /* 0x001fce00000010ff */
[----:B------:R-:W-:Y:S08]  /*b480*/  MUFU.EX2 R100, R100 ;  /* 0x0000006400647308 */ /* 0x000ff00000000800 */
[----:B------:R-:W-:Y:S01]  /*b490*/  MUFU.EX2 R139, R139 ;  /* 0x0000008b008b7308 */ /* 0x000fe20000000800 */
[----:B-1----:R-:W-:-:S07]  /*b4a0*/  F2FP.BF16.F32.PACK_AB R191, R147, R102 ;  /* 0x0000006693bf723e */ /* 0x002fce00000010ff */
[----:B------:R-:W-:Y:S08]  /*b4b0*/  MUFU.EX2 R98, R98 ;  /* 0x0000006200627308 */ /* 0x000ff00000000800 */
[----:B------:R-:W-:Y:S08]  /*b4c0*/  MUFU.EX2 R143, R143 ;  /* 0x0000008f008f7308 */ /* 0x000ff00000000800 */
[----:B------:R-:W-:Y:S08]  /*b4d0*/  MUFU.EX2 R21, R21 ;  /* 0x0000001500157308 */ /* 0x000ff00000000800 */
[----:B------:R-:W-:Y:S01]  /*b4e0*/  MUFU.EX2 R108, R108 ;  /* 0x0000006c006c7308 */ /* 0x000fe20000000800 */
[----:B------:R-:W-:-:S02]  /*b4f0*/  WARPGROUP.DEPBAR.LE gsb0, 0x0 ;  /* 0x00008000000079c5 */ /* 0x000fc40000010000 */
[----:B------:R-:W-:Y:S01]  /*b500*/  WARPGROUP.ARRIVE ;  /* 0x00000000000079c5 */ /* 0x000fe20000000000 */
[----:B------:R-:W-:Y:S02]  /*b510*/  F2FP.BF16.F32.PACK_AB R212, R97, R14 ;  /* 0x0000000e61d4723e */ /* 0x000fe400000010ff */
[----:B------:R-:W-:Y:S02]  /*b520*/  F2FP.BF16.F32.PACK_AB R214, R101, R90 ;  /* 0x0000005a65d6723e */ /* 0x000fe400000010ff */
[----:B------:R-:W-:Y:S01]  /*b530*/  MUFU.EX2 R118, R134 ;  /* 0x0000008600767308 */ /* 0x000fe20000000800 */
[----:B------:R-:W-:Y:S07]  /*b540*/  HGMMA.64x128x16.F32.BF16 R24, R216, gdesc[UR8].tnspB, R24, gsb0 ;  /* 0x41e00008d8187df0 */ /* 0x000fee0008001818 */
[----:B------:R-:W-:Y:S08]  /*b550*/  MUFU.EX2 R131, R131 ;  /* 0x0000008300837308 */ /* 0x000ff00000000800 */
[----:B------:R-:W0:Y:S08]  /*b560*/  MUFU.EX2 R10, R10 ;  /* 0x0000000a000a7308 */ /* 0x000e300000000800 */
[----:B------:R-:W1:Y:S08]  /*b570*/  MUFU.EX2 R203, R203 ;  /* 0x000000cb00cb7308 */ /* 0x000e700000000800 */
        /* <DEDUP_REMOVED lines=10> */
[----:B------:R2:W-:Y:S06]  /*b620*/  BAR.ARV R120, 0x100 ;  /* 0x000400780000751d */ /* 0x0005ec0000002000 */
[----:B------:R3:W-:Y:S01]  /*b630*/  @!P1 SYNCS.ARRIVE.TRANS64.RED.A1T0 RZ, [R124+URZ], RZ ;  /* 0x000000ff7cff99a7 */ /* 0x0007e2000810043f */
[-C--:B------:R-:W-:Y:S01]  /*b640*/  FMUL.FTZ R24, R24, R11.reuse ;  /* 0x0000000b18187220 */ /* 0x080fe20000410000 */
[----:B--2---:R-:W-:Y:S01]  /*b650*/  FADD.FTZ R120, R178, R151 ;  /* 0x00000097b2787221 */ /* 0x004fe20000010000 */
[-C--:B------:R-:W-:Y:S01]  /*b660*/  FMUL.FTZ R25, R25, R11.reuse ;  /* 0x0000000b19197220 */ /* 0x080fe20000410000 */
[-C--:B------:R-:W-:Y:S01]  /*b670*/  FMUL.FTZ R28, R28, R11.reuse ;  /* 0x0000000b1c1c7220 */ /* 0x080fe20000410000 */
[-C--:B------:R-:W-:Y:S01]  /*b680*/  FMUL.FTZ R29, R29, R11.reuse ;  /* 0x0000000b1d1d7220 */ /* 0x080fe20000410000 */
[-C--:B------:R-:W-:Y:S01]  /*b690*/  FMUL.FTZ R32, R32, R11.reuse ;  /* 0x0000000b20207220 */ /* 0x080fe20000410000 */
[-C--:B------:R-:W-:Y:S01]  /*b6a0*/  FMUL.FTZ R33, R33, R11.reuse ;  /* 0x0000000b21217220 */ /* 0x080fe20000410000 */
[----:B---3--:R-:W-:Y:S01]  /*b6b0*/  FADD.FTZ R124, R20, R135 ;  /* 0x00000087147c7221 */ /* 0x008fe20000010000 */
[----:B------:R-:W-:Y:S01]  /*b6c0*/  FADD.FTZ R135, R169, R120 ;  /* 0x00000078a9877221 */ /* 0x000fe20000010000 */
[----:B------:R2:W-:Y:S01]  /*b6d0*/  @!P1 SYNCS.ARRIVE.TRANS64.RED.A1T0 RZ, [R128+URZ], RZ ;  /* 0x000000ff80ff99a7 */ /* 0x0005e2000810043f */
[----:B------:R-:W-:Y:S01]  /*b6e0*/  FMUL.FTZ R36, R36, R11 ;  /* 0x0000000b24247220 */ /* 0x000fe20000410000 */
[----:B------:R-:W-:Y:S01]  /*b6f0*/  FADD.FTZ R123, R179, R124 ;  /* 0x0000007cb37b7221 */ /* 0x000fe20000010000 */
[----:B------:R-:W-:Y:S01]  /*b700*/  FADD.FTZ R120, R180, R135 ;  /* 0x00000087b4787221 */ /* 0x000fe20000010000 */
[C---:B------:R-:W-:Y:S01]  /*b710*/  F2FP.BF16.F32.PACK_AB R179, R96.reuse, R179 ;  /* 0x000000b360b3723e */ /* 0x040fe200000010ff */
[-C--:B------:R-:W-:Y:S01]  /*b720*/  FMUL.FTZ R37, R37, R11.reuse ;  /* 0x0000000b25257220 */ /* 0x080fe20000410000 */
[----:B------:R-:W-:Y:S01]  /*b730*/  FADD.FTZ R123, R96, R123 ;  /* 0x0000007b607b7221 */ /* 0x000fe20000010000 */
[----:B------:R-:W-:Y:S01]  /*b740*/  F2FP.BF16.F32.PACK_AB R180, R201, R180 ;  /* 0x000000b4c9b4723e */ /* 0x000fe200000010ff */
[-C--:B------:R-:W-:Y:S01]  /*b750*/  FMUL.FTZ R40, R40, R11.reuse ;  /* 0x0000000b28287220 */ /* 0x080fe20000410000 */
[----:B------:R-:W-:Y:S01]  /*b760*/  FMUL.FTZ R41, R41, R11 ;  /* 0x0000000b29297220 */ /* 0x000fe20000410000 */
[----:B------:R-:W-:Y:S01]  /*b770*/  FADD.FTZ R122, R112, R123 ;  /* 0x0000007b707a7221 */ /* 0x000fe20000010000 */
[----:B------:R-:W-:Y:S01]  /*b780*/  FADD.FTZ R123, R201, R120 ;  /* 0x00000078c97b7221 */ /* 0x000fe20000010000 */
[-C--:B------:R-:W-:Y:S01]  /*b790*/  FFMA.FTZ R120, R115, R88.reuse, -R181 ;  /* 0x0000005873787223 */ /* 0x080fe200000108b5 */
[----:B0-----:R-:W-:Y:S01]  /*b7a0*/  F2FP.BF16.F32.PACK_AB R201, R10, R3 ;  /* 0x000000030ac9723e */ /* 0x001fe200000010ff */
[----:B------:R-:W-:Y:S01]  /*b7b0*/  FADD.FTZ R122, R163, R122 ;  /* 0x0000007aa37a7221 */ /* 0x000fe20000010000 */
[----:B------:R-:W-:Y:S01]  /*b7c0*/  FADD.FTZ R114, R182, R123 ;  /* 0x0000007bb6727221 */ /* 0x000fe20000010000 */
[-C--:B------:R-:W-:Y:S01]  /*b7d0*/  FMUL.FTZ R44, R44, R11.reuse ;  /* 0x0000000b2c2c7220 */ /* 0x080fe20000410000 */
[----:B------:R-:W-:Y:S01]  /*b7e0*/  FMUL.FTZ R45, R45, R11 ;  /* 0x0000000b2d2d7220 */ /* 0x000fe20000410000 */
[----:B------:R-:W-:Y:S01]  /*b7f0*/  FADD.FTZ R115, R183, R122 ;  /* 0x0000007ab7737221 */ /* 0x000fe20000010000 */
[----:B------:R-:W-:Y:S01]  /*b800*/  FADD.FTZ R123, R161, R114 ;  /* 0x00000072a17b7221 */ /* 0x000fe20000010000 */
[-C--:B------:R-:W-:Y:S01]  /*b810*/  FFMA.FTZ R122, R119, R88.reuse, -R181 ;  /* 0x00000058777a7223 */ /* 0x080fe200000108b5 */
[----:B------:R0:W3:Y:S01]  /*b820*/  MUFU.EX2 R114, R127 ;  /* 0x0000007f00727308 */ /* 0x0000e20000000800 */
[----:B------:R-:W-:Y:S01]  /*b830*/  FADD.FTZ R124, R116, R115 ;  /* 0x00000073747c7221 */ /* 0x000fe20000010000 */
[----:B------:R-:W-:Y:S01]  /*b840*/  FADD.FTZ R126, R184, R123 ;  /* 0x0000007bb87e7221 */ /* 0x000fe20000010000 */
[-CC-:B------:R-:W-:Y:S01]  /*b850*/  FFMA.FTZ R123, R111, R88.reuse, -R181.reuse ;  /* 0x000000586f7b7223 */ /* 0x180fe200000108b5 */
[-CC-:B------:R-:W-:Y:S01]  /*b860*/  FFMA.FTZ R119, R99, R88.reuse, -R181.reuse ;  /* 0x0000005863777223 */ /* 0x180fe200000108b5 */
[----:B------:R-:W-:Y:S01]  /*b870*/  FADD.FTZ R115, R185, R124 ;  /* 0x0000007cb9737221 */ /* 0x000fe20000010000 */
[-C--:B------:R-:W-:Y:S01]  /*b880*/  FFMA.FTZ R124, R107, R88.reuse, -R181 ;  /* 0x000000586b7c7223 */ /* 0x080fe200000108b5 */
[----:B------:R-:W-:Y:S01]  /*b890*/  FADD.FTZ R107, R165, R126 ;  /* 0x0000007ea56b7221 */ /* 0x000fe20000010000 */
[C---:B------:R-:W-:Y:S01]  /*b8a0*/  F2FP.BF16.F32.PACK_AB R185, R110.reuse, R185 ;  /* 0x000000b96eb9723e */ /* 0x040fe200000010ff */
[----:B------:R-:W-:Y:S01]  /*b8b0*/  FADD.FTZ R126, R110, R115 ;  /* 0x000000736e7e7221 */ /* 0x000fe20000010000 */
[----:B------:R-:W4:Y:S01]  /*b8c0*/  MUFU.EX2 R120, R120 ;  /* 0x0000007800787308 */ /* 0x000f220000000800 */
[----:B--2---:R-:W-:Y:S01]  /*b8d0*/  FADD.FTZ R128, R186, R107 ;  /* 0x0000006bba807221 */ /* 0x004fe20000010000 */
[----:B------:R-:W-:Y:S01]  /*b8e0*/  FFMA.FTZ R107, R193, R88, -R181 ;  /* 0x00000058c16b7223 */ /* 0x000fe200000108b5 */
[----:B------:R-:W-:Y:S01]  /*b8f0*/  FADD.FTZ R111, R187, R126 ;  /* 0x0000007ebb6f7221 */ /* 0x000fe20000010000 */
[C---:B------:R-:W-:Y:S01]  /*b900*/  F2FP.BF16.F32.PACK_AB R187, R106.reuse, R187 ;  /* 0x000000bb6abb723e */ /* 0x040fe200000010ff */
[----:B------:R-:W-:Y:S01]  /*b910*/  FADD.FTZ R115, R153, R128 ;  /* 0x0000008099737221 */ /* 0x000fe20000010000 */
[----:B------:R-:W-:Y:S01]  /*b920*/  F2FP.BF16.F32.PACK_AB R193, R139, R100 ;  /* 0x000000648bc1723e */ /* 0x000fe200000010ff */
[----:B0-----:R-:W-:Y:S01]  /*b930*/  FADD.FTZ R127, R106, R111 ;  /* 0x0000006f6a7f7221 */ /* 0x001fe20000010000 */
[----:B------:R-:W0:Y:S01]  /*b940*/  MUFU.EX2 R122, R122 ;  /* 0x0000007a007a7308 */ /* 0x000e220000000800 */
[----:B------:R-:W-:Y:S01]  /*b950*/  FADD.FTZ R126, R188, R115 ;  /* 0x00000073bc7e7221 */ /* 0x000fe20000010000 */
[----:B------:R-:W-:Y:S01]  /*b960*/  FFMA.FTZ R111, R195, R88, -R181 ;  /* 0x00000058c36f7223 */ /* 0x000fe200000108b5 */
[----:B------:R-:W-:Y:S01]  /*b970*/  FADD.FTZ R128, R104, R127 ;  /* 0x0000007f68807221 */ /* 0x000fe20000010000 */
[----:B------:R-:W-:Y:S01]  /*b980*/  F2FP.BF16.F32.PACK_AB R195, R143, R98 ;  /* 0x000000628fc3723e */ /* 0x000fe200000010ff */
[----:B------:R-:W-:Y:S01]  /*b990*/  FADD.FTZ R99, R145, R126 ;  /* 0x0000007e91637221 */ /* 0x000fe20000010000 */
[-C--:B------:R-:W-:Y:S01]  /*b9a0*/  FFMA.FTZ R115, R197, R88.reuse, -R181 ;  /* 0x00000058c5737223 */ /* 0x080fe200000108b5 */
[----:B------:R-:W-:Y:S01]  /*b9b0*/  FADD.FTZ R127, R155, R128 ;  /* 0x000000809b7f7221 */ /* 0x000fe20000010000 */
[----:B------:R-:W2:Y:S01]  /*b9c0*/  MUFU.EX2 R20, R124 ;  /* 0x0000007c00147308 */ /* 0x000ea20000000800 */
[----:B------:R-:W-:Y:S01]  /*b9d0*/  FADD.FTZ R126, R190, R99 ;  /* 0x00000063be7e7221 */ /* 0x000fe20000010000 */
[----:B------:R-:W-:Y:S01]  /*b9e0*/  F2FP.BF16.F32.PACK_AB R197, R108, R21 ;  /* 0x000000156cc5723e */ /* 0x000fe200000010ff */
[----:B------:R-:W-:Y:S01]  /*b9f0*/  FADD.FTZ R128, R102, R127 ;  /* 0x0000007f66807221 */ /* 0x000fe20000010000 */
[-CC-:B------:R-:W-:Y:S01]  /*ba00*/  FFMA.FTZ R99, R91, R88.reuse, -R181.reuse ;  /* 0x000000585b637223 */ /* 0x180fe200000108b5 */
[----:B------:R-:W-:Y:S01]  /*ba10*/  FADD.FTZ R127, R149, R126 ;  /* 0x0000007e957f7221 */ /* 0x000fe20000010000 */
[----:B------:R-:W-:Y:S01]  /*ba20*/  FFMA.FTZ R91, R199, R88, -R181 ;  /* 0x00000058c75b7223 */ /* 0x000fe200000108b5 */
[----:B------:R-:W-:Y:S01]  /*ba30*/  FADD.FTZ R135, R147, R128 ;  /* 0x0000008093877221 */ /* 0x000fe20000010000 */
[----:B------:R-:W-:Y:S01]  /*ba40*/  MUFU.EX2 R119, R119 ;  /* 0x0000007700777308 */ /* 0x000fe20000000800 */
[----:B------:R-:W-:Y:S01]  /*ba50*/  FADD.FTZ R126, R192, R127 ;  /* 0x0000007fc07e7221 */ /* 0x000fe20000010000 */
[-C--:B------:R-:W-:Y:S01]  /*ba60*/  FMUL.FTZ R48, R48, R11.reuse ;  /* 0x0000000b30307220 */ /* 0x080fe20000410000 */
[----:B------:R-:W-:Y:S01]  /*ba70*/  FADD.FTZ R128, R100, R135 ;  /* 0x0000008764807221 */ /* 0x000fe20000010000 */
[-C--:B------:R-:W-:Y:S01]  /*ba80*/  FMUL.FTZ R49, R49, R11.reuse ;  /* 0x0000000b31317220 */ /* 0x080fe20000410000 */
[----:B------:R-:W-:Y:S01]  /*ba90*/  FADD.FTZ R15, R137, R126 ;  /* 0x0000007e890f7221 */ /* 0x000fe20000010000 */
[-C--:B------:R-:W-:Y:S01]  /*baa0*/  FMUL.FTZ R52, R52, R11.reuse ;  /* 0x0000000b34347220 */ /* 0x080fe20000410000 */
        /* <DEDUP_REMOVED lines=25> */
[----:B------:R5:W2:Y:S01]  /*bc40*/  MUFU.EX2 R96, R123 ;  /* 0x0000007b00607308 */ /* 0x000aa20000000800 */
        /* <DEDUP_REMOVED lines=10> */
[----:B-1----:R-:W-:Y:S01]  /*bcf0*/  FADD.FTZ R15, R203, R104 ;  /* 0x00000068cb0f7221 */ /* 0x002fe20000010000 */
[-C--:B------:R-:W-:Y:S01]  /*bd00*/  FMUL.FTZ R84, R84, R11.reuse ;  /* 0x0000000b54547220 */ /* 0x080fe20000410000 */
[----:B-----5:R-:W-:Y:S01]  /*bd10*/  FADD.FTZ R123, R125, R106 ;  /* 0x0000006a7d7b7221 */ /* 0x020fe20000010000 */
[----:B------:R-:W-:Y:S01]  /*bd20*/  FMUL.FTZ R85, R85, R11 ;  /* 0x0000000b55557220 */ /* 0x000fe20000410000 */
[----:B---3--:R-:W-:Y:S01]  /*bd30*/  FADD.FTZ R102, R114, R15 ;  /* 0x0000000f72667221 */ /* 0x008fe20000010000 */
[-C--:B------:R-:W-:Y:S01]  /*bd40*/  FMUL.FTZ R26, R26, R12.reuse ;  /* 0x0000000c1a1a7220 */ /* 0x080fe20000410000 */
[----:B------:R-:W-:Y:S01]  /*bd50*/  FADD.FTZ R100, R204, R123 ;  /* 0x0000007bcc647221 */ /* 0x000fe20000010000 */
[-C--:B------:R-:W-:Y:S01]  /*bd60*/  FMUL.FTZ R27, R27, R12.reuse ;  /* 0x0000000c1b1b7220 */ /* 0x080fe20000410000 */
[----:B------:R-:W-:Y:S01]  /*bd70*/  FADD.FTZ R15, R205, R102 ;  /* 0x00000066cd0f7221 */ /* 0x000fe20000010000 */
[-C--:B------:R-:W-:Y:S01]  /*bd80*/  FMUL.FTZ R30, R30, R12.reuse ;  /* 0x0000000c1e1e7220 */ /* 0x080fe20000410000 */
[----:B----4-:R-:W-:Y:S01]  /*bd90*/  FADD.FTZ R107, R113, R100 ;  /* 0x00000064716b7221 */ /* 0x010fe20000010000 */
[----:B------:R-:W1:Y:S01]  /*bda0*/  MUFU.EX2 R102, R111 ;  /* 0x0000006f00667308 */ /* 0x000e620000000800 */
        /* <DEDUP_REMOVED lines=8> */
[----:B0-----:R-:W-:Y:S01]  /*be30*/  FADD.FTZ R98, R122, R15 ;  /* 0x0000000f7a627221 */ /* 0x001fe20000010000 */
[-C--:B------:R-:W-:Y:S01]  /*be40*/  FMUL.FTZ R39, R39, R12.reuse ;  /* 0x0000000c27277220 */ /* 0x080fe20000410000 */
[----:B------:R-:W-:Y:S01]  /*be50*/  FADD.FTZ R100, R208, R21 ;  /* 0x00000015d0647221 */ /* 0x000fe20000010000 */
[-C--:B------:R-:W-:Y:S01]  /*be60*/  FMUL.FTZ R42, R42, R12.reuse ;  /* 0x0000000c2a2a7220 */ /* 0x080fe20000410000 */
[----:B------:R-:W-:Y:S01]  /*be70*/  FADD.FTZ R15, R209, R98 ;  /* 0x00000062d10f7221 */ /* 0x000fe20000010000 */
[-C--:B------:R-:W-:Y:S01]  /*be80*/  FMUL.FTZ R43, R43, R12.reuse ;  /* 0x0000000c2b2b7220 */ /* 0x080fe20000410000 */
[----:B------:R-:W-:Y:S01]  /*be90*/  FADD.FTZ R3, R105, R100 ;  /* 0x0000006469037221 */ /* 0x000fe20000010000 */
[-C--:B------:R-:W-:Y:S01]  /*bea0*/  FMUL.FTZ R46, R46, R12.reuse ;  /* 0x0000000c2e2e7220 */ /* 0x080fe20000410000 */
[----:B--2---:R-:W-:Y:S01]  /*beb0*/  FADD.FTZ R10, R20, R15 ;  /* 0x0000000f140a7221 */ /* 0x004fe20000010000 */
[----:B------:R-:W0:Y:S01]  /*bec0*/  MUFU.EX2 R100, R115 ;  /* 0x0000007300647308 */ /* 0x000e220000000800 */
[----:B------:R-:W-:Y:S01]  /*bed0*/  FADD.FTZ R98, R210, R3 ;  /* 0x00000003d2627221 */ /* 0x000fe20000010000 */
[-C--:B------:R-:W-:Y:S01]  /*bee0*/  FMUL.FTZ R47, R47, R12.reuse ;  /* 0x0000000c2f2f7220 */ /* 0x080fe20000410000 */
[----:B------:R-:W-:Y:S01]  /*bef0*/  FADD.FTZ R3, R211, R10 ;  /* 0x0000000ad3037221 */ /* 0x000fe20000010000 */
[-C--:B------:R-:W-:Y:S01]  /*bf00*/  FMUL.FTZ R50, R50, R12.reuse ;  /* 0x0000000c32327220 */ /* 0x080fe20000410000 */
[----:B------:R-:W-:Y:S01]  /*bf10*/  FADD.FTZ R15, R109, R98 ;  /* 0x000000626d0f7221 */ /* 0x000fe20000010000 */
[-C--:B------:R-:W-:Y:S01]  /*bf20*/  FMUL.FTZ R51, R51, R12.reuse ;  /* 0x0000000c33337220 */ /* 0x080fe20000410000 */
[----:B------:R-:W-:Y:S01]  /*bf30*/  FADD.FTZ R3, R96, R3 ;  /* 0x0000000360037221 */ /* 0x000fe20000010000 */
[----:B------:R-:W2:Y:S01]  /*bf40*/  MUFU.EX2 R98, R91 ;  /* 0x0000005b00627308 */ /* 0x000ea20000000800 */
        /* <DEDUP_REMOVED lines=10> */
[----:B-1----:R-:W-:Y:S01]  /*bff0*/  FADD.FTZ R3, R102, R3 ;  /* 0x0000000366037221 */ /* 0x002fe20000010000 */
        /* <DEDUP_REMOVED lines=12> */
[----:B------:R-:W-:Y:S01]  /*c0c0*/  FMUL.FTZ R75, R75, R12 ;  /* 0x0000000c4b4b7220 */ /* 0x000fe20000410000 */
[----:B------:R-:W-:Y:S01]  /*c0d0*/  FADD.FTZ R10, R94, R15 ;  /* 0x0000000f5e0a7221 */ /* 0x000fe20000010000 */
[----:B------:R-:W-:-:S02]  /*c0e0*/  IMAD.U32 R15, RZ, RZ, UR6 ;  /* 0x00000006ff0f7e24 */ /* 0x000fc4000f8e00ff */
[----:B--2---:R-:W-:Y:S01]  /*c0f0*/  FADD.FTZ R3, R98, R3 ;  /* 0x0000000362037221 */ /* 0x004fe20000010000 */
[-C--:B------:R-:W-:Y:S01]  /*c100*/  FMUL.FTZ R78, R78, R12.reuse ;  /* 0x0000000c4e4e7220 */ /* 0x080fe20000410000 */
[-C--:B------:R-:W-:Y:S01]  /*c110*/  FMUL.FTZ R79, R79, R12.reuse ;  /* 0x0000000c4f4f7220 */ /* 0x080fe20000410000 */
[-C--:B------:R-:W-:Y:S01]  /*c120*/  FMUL.FTZ R82, R82, R12.reuse ;  /* 0x0000000c52527220 */ /* 0x080fe20000410000 */
[-C--:B------:R-:W-:Y:S01]  /*c130*/  FMUL.FTZ R83, R83, R12.reuse ;  /* 0x0000000c53537220 */ /* 0x080fe20000410000 */
[-C--:B------:R-:W-:Y:S01]  /*c140*/  FMUL.FTZ R86, R86, R12.reuse ;  /* 0x0000000c56567220 */ /* 0x080fe20000410000 */
[----:B------:R-:W-:Y:S01]  /*c150*/  FMUL.FTZ R87, R87, R12 ;  /* 0x0000000c57577220 */ /* 0x000fe20000410000 */
[----:B------:R-:W-:Y:S01]  /*c160*/  F2FP.BF16.F32.PACK_AB R178, R169, R178 ;  /* 0x000000b2a9b2723e */ /* 0x000fe200000010ff */
[----:B------:R-:W-:Y:S01]  /*c170*/  FADD.FTZ R10, R93, R10 ;  /* 0x0000000a5d0a7221 */ /* 0x000fe20000010000 */
[----:B------:R-:W-:Y:S01]  /*c180*/  F2FP.BF16.F32.PACK_AB R181, R163, R112 ;  /* 0x00000070a3b5723e */ /* 0x000fe200000010ff */
[----:B------:R-:W-:Y:S01]  /*c190*/  FADD.FTZ R3, R95, R3 ;  /* 0x000000035f037221 */ /* 0x000fe20000010000 */
[----:B------:R-:W-:Y:S01]  /*c1a0*/  F2FP.BF16.F32.PACK_AB R182, R161, R182 ;  /* 0x000000b6a1b6723e */ /* 0x000fe200000010ff */
[----:B------:R-:W-:Y:S01]  /*c1b0*/  IMAD.MOV.U32 R12, RZ, RZ, R133 ;  /* 0x000000ffff0c7224 */ /* 0x000fe200078e0085 */
[----:B------:R-:W-:Y:S01]  /*c1c0*/  F2FP.BF16.F32.PACK_AB R183, R116, R183 ;  /* 0x000000b774b7723e */ /* 0x000fe200000010ff */
[----:B------:R-:W-:Y:S01]  /*c1d0*/  IMAD.MOV.U32 R11, RZ, RZ, R89 ;  /* 0x000000ffff0b7224 */ /* 0x000fe200078e0059 */
[----:B------:R-:W-:-:S02]  /*c1e0*/  F2FP.BF16.F32.PACK_AB R184, R165, R184 ;  /* 0x000000b8a5b8723e */ /* 0x000fc400000010ff */
[----:B------:R-:W-:Y:S02]  /*c1f0*/  F2FP.BF16.F32.PACK_AB R186, R153, R186 ;  /* 0x000000ba99ba723e */ /* 0x000fe400000010ff */
[----:B------:R-:W-:Y:S02]  /*c200*/  F2FP.BF16.F32.PACK_AB R188, R145, R188 ;  /* 0x000000bc91bc723e */ /* 0x000fe400000010ff */
[----:B------:R-:W-:Y:S02]  /*c210*/  F2FP.BF16.F32.PACK_AB R190, R149, R190 ;  /* 0x000000be95be723e */ /* 0x000fe400000010ff */
[----:B------:R-:W-:Y:S02]  /*c220*/  F2FP.BF16.F32.PACK_AB R192, R137, R192 ;  /* 0x000000c089c0723e */ /* 0x000fe400000010ff */
[----:B------:R-:W-:Y:S02]  /*c230*/  F2FP.BF16.F32.PACK_AB R194, R141, R194 ;  /* 0x000000c28dc2723e */ /* 0x000fe400000010ff */
        /* <DEDUP_REMOVED lines=19> */
[----:B------:R-:W-:Y:S01]  /*c370*/  F2FP.BF16.F32.PACK_AB R219, R95, R98 ;  /* 0x000000625fdb723e */ /* 0x000fe200000010ff */
[----:B------:R-:W-:Y:S06]  /*c380*/  @P2 BRA `(.L_x_24) ;  /* 0xffffffa800582947 */ /* 0x000fec000383ffff */
.L_x_15:
[----:B------:R-:W-:Y:S06]  /*c390*/  BAR.ARV 0x8, 0x180 ;  /* 0x0206000000007b1d */ /* 0x000fec0000002000 */
[----:B------:R-:W-:Y:S05]  /*c3a0*/  @!P0 BRA `(.L_x_25) ;  /* 0x0000000000048947 */ /* 0x000fea0003800000 */
[----:B------:R-:W-:Y:S01]  /*c3b0*/  BPT.TRAP 0x1 ;  /* 0x000000040000795c */ /* 0x000fe20000300000 */
.L_x_25:
        /* <DEDUP_REMOVED lines=8> */
.L_x_26:
[----:B-1----:R-:W-:Y:S05]  /*c440*/  @P2 BRA `(.L_x_27) ;  /* 0x0000000000082947 */ /* 0x002fea0003800000 */
[----:B------:R-:W1:Y:S02]  /*c450*/  SYNCS.PHASECHK.TRANS64.TRYWAIT P0, [UR8+0x34850], R0 ;  /* 0x03485000ff0075a7 */ /* 0x000e640008000148 */
[----:B-1----:R-:W-:Y:S05]  /*c460*/  @!P0 BRA `(.L_x_28) ;  /* 0x0000005c00bc8947 */ /* 0x002fea0003800000 */
.L_x_27:
[----:B------:R-:W-:Y:S01]  /*c470*/  R2UR UR12, R2 ;  /* 0x00000000020c72ca */ /* 0x000fe200000e0000 */
[----:B------:R-:W-:Y:S01]  /*c480*/  WARPGROUP.ARRIVE ;  /* 0x00000000000079c5 */ /* 0x000fe20000000000 */
[----:B------:R-:W-:Y:S01]  /*c490*/  UMOV UR7, 0x40000040 ;  /* 0x4000004000077882 */ /* 0x000fe20000000000 */
[----:B------:R-:W-:Y:S01]  /*c4a0*/  UMOV UR11, 0x40000040 ;  /* 0x40000040000b7882 */ /* 0x000fe20000000000 */
[----:B-1----:R-:W1:Y:S01]  /*c4b0*/  SHFL.BFLY PT, R5, R10, 0x2, 0x1f ;  /* 0x0c401f000a057f89 */ /* 0x002e6200000e0000 */
[----:B------:R-:W-:Y:S01]  /*c4c0*/  IMAD.MOV.U32 R93, RZ, RZ, -0x800000 ;  /* 0xff800000ff5d7424 */ /* 0x000fe200078e00ff */
[----:B------:R-:W2:Y:S01]  /*c4d0*/  LDC R96, c[0x0][0xc38] ;  /* 0x00030e00ff607b82 */ /* 0x000ea20000000800 */
[----:B------:R-:W-:Y:S01]  /*c4e0*/  IMAD.MOV.U32 R108, RZ, RZ, RZ ;  /* 0x000000ffff6c7224 */ /* 0x000fe200078e00ff */
[----:B0-----:R-:W0:Y:S01]  /*c4f0*/  SHFL.BFLY PT, R0, R3, 0x2, 0x1f ;  /* 0x0c401f0003007f89 */ /* 0x001e2200000e0000 */
[----:B------:R-:W-:Y:S01]  /*c500*/  IMAD.MOV.U32 R97, RZ, RZ, RZ ;  /* 0x000000ffff617224 */ /* 0x000fe200078e00ff */
[----:B------:R-:W-:Y:S01]  /*c510*/  R2UR UR13, R225 ;  /* 0x00000000e10d72ca */ /* 0x000fe200000e0000 */
[----:B------:R-:W-:Y:S01]  /*c520*/  IMAD.MOV.U32 R92, RZ, RZ, -0x800000 ;  /* 0xff800000ff5c7424 */ /* 0x000fe200078e00ff */
[----:B------:R-:W-:Y:S01]  /*c530*/  R2UR UR14, R226 ;  /* 0x00000000e20e72ca */ /* 0x000fe200000e0000 */
[----:B------:R-:W-:Y:S01]  /*c540*/  UIADD3 UR4, UR12, 0x400, URZ ;  /* 0x000004000c047890 */ /* 0x000fe2000fffe03f */
[----:B------:R-:W-:-:S03]  /*c550*/  R2UR UR9, R224 ;  /* 0x00000000e00972ca */ /* 0x000fc600000e0000 */
[----:B------:R-:W-:-:S04]  /*c560*/  USHF.R.U32.HI UR4, URZ, 0x4, UR4 ;  /* 0x000000043f047899 */ /* 0x000fc80008011604 */
[----:B------:R-:W-:-:S04]  /*c570*/  ULOP3.LUT UR4, UR4, 0x3fff, URZ, 0xc0, !UPT ;  /* 0x00003fff04047892 */ /* 0x000fc8000f8ec03f */
[----:B------:R-:W-:Y:S01]  /*c580*/  ULOP3.LUT UR4, UR4, 0x5800000, URZ, 0xfc, !UPT ;  /* 0x0580000004047892 */ /* 0x000fe2000f8efc3f */
[----:B-1----:R-:W-:-:S03]  /*c590*/  FADD.FTZ R5, R5, R10 ;  /* 0x0000000a05057221 */ /* 0x002fc60000010000 */
[----:B------:R-:W-:Y:S01]  /*c5a0*/  UIMAD UR6, UR60, 0xb00, UR4 ;  /* 0x00000b003c0678a4 */ /* 0x000fe2000f8e0204 */
[----:B0-----:R-:W-:-:S03]  /*c5b0*/  FADD.FTZ R2, R0, R3 ;  /* 0x0000000300027221 */ /* 0x001fc60000010000 */
[----:B------:R-:W-:Y:S01]  /*c5c0*/  UIADD3 UR4, UR6, 0x80, URZ ;  /* 0x0000008006047890 */ /* 0x000fe2000fffe03f */
[----:B------:R-:W0:Y:S08]  /*c5d0*/  SHFL.BFLY PT, R0, R5, 0x1, 0x1f ;  /* 0x0c201f0005007f89 */ /* 0x000e3000000e0000 */
[----:B------:R-:W-:Y:S03]  /*c5e0*/  HGMMA.64x128x16.F32.BF16 R24, R176, gdesc[UR4].tnspB, R24, gsb0 ;  /* 0x41e00004b0187df0 */ /* 0x000fe60008001818 */
[----:B------:R-:W1:Y:S01]  /*c5f0*/  S2UR UR7, SR_SWINHI ;  /* 0x00000000000779c3 */ /* 0x000e620000002f00 */
[----:B------:R-:W-:Y:S01]  /*c600*/  UMOV UR10, UR4 ;  /* 0x00000004000a7c82 */ /* 0x000fe20008000000 */
[----:B------:R-:W-:Y:S01]  /*c610*/  UIADD3 UR4, UR6, 0x100, URZ ;  /* 0x0000010006047890 */ /* 0x000fe2000fffe03f */
[----:B------:R-:W3:Y:S01]  /*c620*/  SHFL.BFLY PT, R7, R2, 0x1, 0x1f ;  /* 0x0c201f0002077f89 */ /* 0x000ee200000e0000 */
[----:B0-----:R-:W-:Y:S01]  /*c630*/  FADD.FTZ R8, R5, R0 ;  /* 0x0000000005087221 */ /* 0x001fe20000010000 */
[----:B------:R-:W-:-:S04]  /*c640*/  IMAD R5, R222, 0x40, R19 ;  /* 0x00000040de057824 */ /* 0x000fc800078e0213 */
[----:B------:R-:W-:Y:S01]  /*c650*/  FSETP.NE.FTZ.AND P0, PT, R8, RZ, PT ;  /* 0x000000ff0800720b */ /* 0x000fe20003f15000 */
[----:B---3--:R-:W-:-:S05]  /*c660*/  FADD.FTZ R7, R2, R7 ;  /* 0x0000000702077221 */ /* 0x008fca0000010000 */
[----:B------:R-:W-:-:S07]  /*c670*/  FSETP.NE.FTZ.AND P2, PT, R7, RZ, PT ;  /* 0x000000ff0700720b */ /* 0x000fce0003f55000 */
[----:B------:R-:W-:Y:S01]  /*c680*/  @P0 MUFU.LG2 R4, R8 ;  /* 0x0000000800040308 */ /* 0x000fe20000000c00 */
[----:B------:R-:W-:-:S07]  /*c690*/  @P0 FMUL.FTZ R0, R88, 0.69314718246459960938 ;  /* 0x3f31721858000820 */ /* 0x000fce0000410000 */
[----:B------:R-:W0:Y:S01]  /*c6a0*/  @P2 MUFU.LG2 R6, R7 ;  /* 0x0000000700062308 */ /* 0x000e220000000c00 */
[----:B------:R-:W-:-:S07]  /*c6b0*/  @P2 FMUL.FTZ R9, R88, 0.69314718246459960938 ;  /* 0x3f31721858092820 */ /* 0x000fce0000410000 */
[----:B------:R-:W3:Y:S08]  /*c6c0*/  @P0 MUFU.RCP R108, R8 ;  /* 0x00000008006c0308 */ /* 0x000ef00000001000 */
[----:B------:R4:W3:Y:S01]  /*c6d0*/  @P2 MUFU.RCP R97, R7 ;  /* 0x0000000700612308 */ /* 0x0008e20000001000 */
[----:B0-----:R-:W-:-:S04]  /*c6e0*/  @P2 FMUL.FTZ R6, R6, 0.69314718246459960938 ;  /* 0x3f31721806062820 */ /* 0x001fc80000410000 */
[----:B------:R-:W-:Y:S01]  /*c6f0*/  @P2 FFMA.FTZ R92, R9, R133, R6 ;  /* 0x00000085095c2223 */ /* 0x000fe20000010006 */
[----:B------:R-:W-:Y:S02]  /*c700*/  WARPGROUP.DEPBAR.LE gsb0, 0x0 ;  /* 0x00008000000079c5 */ /* 0x000fe40000010000 */
[----:B------:R-:W-:-:S06]  /*c710*/  WARPGROUP.ARRIVE ;  /* 0x00000000000079c5 */ /* 0x000fcc0000000000 */
[----:B------:R-:W-:Y:S01]  /*c720*/  HGMMA.64x128x16.F32.BF16 R24, R180, gdesc[UR8].tnspB, R24, gsb0 ;  /* 0x41e00008b4187df0 */ /* 0x000fe20008001818 */
[----:B------:R-:W-:Y:S01]  /*c730*/  UMOV UR10, UR4 ;  /* 0x00000004000a7c82 */ /* 0x000fe20008000000 */
[----:B------:R-:W-:Y:S01]  /*c740*/  UMOV UR11, 0x40000040 ;  /* 0x40000040000b7882 */ /* 0x000fe20000000000 */
[----:B------:R-:W-:Y:S01]  /*c750*/  UIADD3 UR4, UR6, 0x180, URZ ;  /* 0x0000018006047890 */ /* 0x000fe2000fffe03f */
        /* <DEDUP_REMOVED lines=35> */
[----:B------:R-:W-:Y:S02]  /*c990*/  UIADD3 UR4, UR6, 0x480, URZ ;  /* 0x0000048006047890 */ /* 0x000fe4000fffe03f */
[----:B------:R-:W-:Y:S01]  /*c9a0*/  UIADD3 UR6, UR6, 0x500, URZ ;  /* 0x0000050006067890 */ /* 0x000fe2000fffe03f */
[----:B------:R-:W-:Y:S02]  /*c9b0*/  WARPGROUP.DEPBAR.LE gsb0, 0x0 ;  /* 0x00008000000079c5 */ /* 0x000fe40000010000 */
[----:B------:R-:W-:-:S06]  /*c9c0*/  WARPGROUP.ARRIVE ;  /* 0x00000000000079c5 */ /* 0x000fcc0000000000 */
[----:B------:R-:W-:Y:S01]  /*c9d0*/  HGMMA.64x128x16.F32.BF16 R24, R208, gdesc[UR8].tnspB, R24, gsb0 ;  /* 0x41e00008d0187df0 */ /* 0x000fe20008001818 */
[----:B------:R-:W-:Y:S01]  /*c9e0*/  UMOV UR10, UR4 ;  /* 0x00000004000a7c82 */ /* 0x000fe20008000000 */
[----:B------:R-:W-:Y:S01]  /*c9f0*/  UMOV UR11, 0x40000040 ;  /* 0x40000040000b7882 */ /* 0x000fe20000000000 */
[----:B------:R-:W-:Y:S01]  /*ca00*/  UMOV UR4, UR12 ;  /* 0x0000000c00047c82 */ /* 0x000fe20008000000 */
[----:B-1----:R-:W-:Y:S01]  /*ca10*/  UMOV UR5, UR7 ;  /* 0x0000000700057c82 */ /* 0x002fe20008000000 */
[----:B------:R-:W-:Y:S01]  /*ca20*/  UMOV UR7, 0x40000040 ;  /* 0x4000004000077882 */ /* 0x000fe20000000000 */
[----:B------:R-:W-:Y:S01]  /*ca30*/  MOV R20, UR4 ;  /* 0x0000000400147c02 */ /* 0x000fe20008000f00 */
[----:B------:R-:W-:Y:S01]  /*ca40*/  IMAD.U32 R21, RZ, RZ, UR5 ;  /* 0x00000005ff157e24 */ /* 0x000fe2000f8e00ff */
[----:B------:R-:W-:-:S03]  /*ca50*/  UIADD3 UR4, -UR13, URZ, URZ ;  /* 0x0000003f0d047290 */ /* 0x000fc6000fffe13f */
[----:B------:R-:W-:-:S04]  /*ca60*/  IMAD.WIDE R2, R230, 0x2, R20 ;  /* 0x00000002e6027825 */ /* 0x000fc800078e0214 */
[----:B------:R-:W-:-:S04]  /*ca70*/  IMAD.WIDE R20, R5, 0x2, R20 ;  /* 0x0000000205147825 */ /* 0x000fc800078e0214 */
[----:B------:R-:W-:Y:S01]  /*ca80*/  @P0 FMUL.FTZ R5, R4, 0.69314718246459960938 ;  /* 0x3f31721804050820 */ /* 0x000fe20000410000 */
[C---:B------:R-:W-:Y:S02]  /*ca90*/  IADD3 R11, P5, R2.reuse, 0x4040, RZ ;  /* 0x00004040020b7810 */ /* 0x040fe40007fbe0ff */
[----:B------:R-:W-:Y:S01]  /*caa0*/  IADD3 R95, P6, R2, 0x4060, RZ ;  /* 0x00004060025f7810 */ /* 0x000fe20007fde0ff */
[----:B------:R-:W-:Y:S01]  /*cab0*/  @P0 FFMA.FTZ R93, R0, R89, R5 ;  /* 0x00000059005d0223 */ /* 0x000fe20000010005 */
[----:B------:R-:W-:Y:S01]  /*cac0*/  LOP3.LUT R0, R11, 0x380, RZ, 0xc0, !PT ;  /* 0x000003800b007812 */ /* 0x000fe200078ec0ff */
[----:B------:R-:W-:Y:S01]  /*cad0*/  IMAD.X R107, RZ, RZ, R3, P5 ;  /* 0x000000ffff6b7224 */ /* 0x000fe200028e0603 */
[----:B------:R-:W-:Y:S02]  /*cae0*/  LOP3.LUT R94, R95, 0x380, RZ, 0xc0, !PT ;  /* 0x000003805f5e7812 */ /* 0x000fe400078ec0ff */
[----:B------:R-:W-:Y:S02]  /*caf0*/  SHF.R.U64 R0, R0, 0x3, RZ ;  /* 0x0000000300007819 */ /* 0x000fe400000012ff */
[----:B------:R-:W-:-:S02]  /*cb00*/  LOP3.LUT R111, R2, 0x380, RZ, 0xc0, !PT ;  /* 0x00000380026f7812 */ /* 0x000fc400078ec0ff */
[----:B------:R-:W-:Y:S02]  /*cb10*/  LOP3.LUT R106, R0, R11, RZ, 0x3c, !PT ;  /* 0x0000000b006a7212 */ /* 0x000fe400078e3cff */
[----:B------:R-:W0:Y:S01]  /*cb20*/  LDC R0, c[0x0][0xbe8] ;  /* 0x0002fa00ff007b82 */ /* 0x000e220000000800 */
[----:B------:R-:W-:Y:S02]  /*cb30*/  SHF.R.U64 R94, R94, 0x3, RZ ;  /* 0x000000035e5e7819 */ /* 0x000fe400000012ff */
[C---:B------:R-:W-:Y:S02]  /*cb40*/  IADD3 R4, P0, R2.reuse, 0x60, RZ ;  /* 0x0000006002047810 */ /* 0x040fe40007f1e0ff */
[----:B------:R-:W-:Y:S02]  /*cb50*/  SHF.R.U64 R111, R111, 0x3, RZ ;  /* 0x000000036f6f7819 */ /* 0x000fe400000012ff */
[----:B------:R-:W-:Y:S01]  /*cb60*/  IADD3 R5, P2, R2, 0x20, RZ ;  /* 0x0000002002057810 */ /* 0x000fe20007f5e0ff */
[----:B------:R-:W-:Y:S01]  /*cb70*/  IMAD.X R99, RZ, RZ, R3, P0 ;  /* 0x000000ffff637224 */ /* 0x000fe200000e0603 */
[----:B------:R-:W-:-:S02]  /*cb80*/  LOP3.LUT R94, R94, R95, RZ, 0x3c, !PT ;  /* 0x0000005f5e5e7212 */ /* 0x000fc400078e3cff */
[----:B------:R-:W-:Y:S01]  /*cb90*/  IADD3.X R95, RZ, R3, RZ, P6, !PT ;  /* 0x00000003ff5f7210 */ /* 0x000fe200037fe4ff */
[--C-:B------:R-:W-:Y:S01]  /*cba0*/  IMAD.X R101, RZ, RZ, R3.reuse, P2 ;  /* 0x000000ffff657224 */ /* 0x100fe200010e0603 */
[C---:B------:R-:W-:Y:S02]  /*cbb0*/  IADD3 R9, P4, R2.reuse, 0x4020, RZ ;  /* 0x0000402002097810 */ /* 0x040fe40007f9e0ff */
[C---:B------:R-:W-:Y:S02]  /*cbc0*/  IADD3 R6, P3, R2.reuse, 0x4000, RZ ;  /* 0x0000400002067810 */ /* 0x040fe40007f7e0ff */
[----:B----4-:R-:W-:Y:S01]  /*cbd0*/  IADD3 R7, P6, R2, 0x40, RZ ;  /* 0x0000004002077810 */ /* 0x010fe20007fde0ff */
[--C-:B------:R-:W-:Y:S01]  /*cbe0*/  IMAD.X R103, RZ, RZ, R3.reuse, P4 ;  /* 0x000000ffff677224 */ /* 0x100fe200020e0603 */
[----:B------:R-:W-:Y:S01]  /*cbf0*/  LOP3.LUT R110, R111, R2, RZ, 0x3c, !PT ;  /* 0x000000026f6e7212 */ /* 0x000fe200078e3cff */
[--C-:B------:R-:W-:Y:S01]  /*cc00*/  IMAD.X R105, RZ, RZ, R3.reuse, P3 ;  /* 0x000000ffff697224 */ /* 0x100fe200018e0603 */
[----:B------:R-:W-:Y:S01]  /*cc10*/  LOP3.LUT R2, R5, 0x380, RZ, 0xc0, !PT ;  /* 0x0000038005027812 */ /* 0x000fe200078ec0ff */
[----:B------:R-:W-:Y:S01]  /*cc20*/  IMAD.X R91, RZ, RZ, R3, P6 ;  /* 0x000000ffff5b7224 */ /* 0x000fe200030e0603 */
[----:B------:R-:W-:-:S02]  /*cc30*/  IADD3 R13, P0, R20, 0x2000, RZ ;  /* 0x00002000140d7810 */ /* 0x000fc40007f1e0ff */
[----:B------:R-:W-:Y:S02]  /*cc40*/  SHF.R.U64 R2, R2, 0x3, RZ ;  /* 0x0000000302027819 */ /* 0x000fe400000012ff */
[----:B------:R-:W-:Y:S02]  /*cc50*/  LOP3.LUT R12, R13, 0x380, RZ, 0xc0, !PT ;  /* 0x000003800d0c7812 */ /* 0x000fe400078ec0ff */
[----:B0-----:R-:W-:Y:S02]  /*cc60*/  ISETP.NE.AND P2, PT, R0, 0x1, PT ;  /* 0x000000010000780c */ /* 0x001fe40003f45270 */
[----:B------:R-:W-:Y:S02]  /*cc70*/  LOP3.LUT R100, R2, R5, RZ, 0x3c, !PT ;  /* 0x0000000502647212 */ /* 0x000fe400078e3cff */
[----:B------:R-:W-:Y:S02]  /*cc80*/  SHF.R.U64 R12, R12, 0x3, RZ ;  /* 0x000000030c0c7819 */ /* 0x000fe400000012ff */
[----:B------:R-:W-:-:S02]  /*cc90*/  LOP3.LUT R2, R7, 0x380, RZ, 0xc0, !PT ;  /* 0x0000038007027812 */ /* 0x000fc400078ec0ff */
[----:B------:R-:W-:Y:S01]  /*cca0*/  LOP3.LUT R12, R12, R13, RZ, 0x3c, !PT ;  /* 0x0000000d0c0c7212 */ /* 0x000fe200078e3cff */
[----:B------:R-:W-:Y:S01]  /*ccb0*/  IMAD.X R13, RZ, RZ, R21, P0 ;  /* 0x000000ffff0d7224 */ /* 0x000fe200000e0615 */
[----:B------:R-:W-:Y:S02]  /*ccc0*/  SHF.R.U64 R2, R2, 0x3, RZ ;  /* 0x0000000302027819 */ /* 0x000fe400000012ff */
[----:B------:R-:W-:Y:S01]  /*ccd0*/  IADD3 R17, P0, R20, 0x7000, RZ ;  /* 0x0000700014117810 */ /* 0x000fe20007f1e0ff */
[----:B------:R-:W0:Y:S01]  /*cce0*/  @P2 LDC R109, c[0x0][0xbec] ;  /* 0x0002fb00ff6d2b82 */ /* 0x000e220000000800 */
[----:B------:R-:W-:Y:S02]  /*ccf0*/  MOV R111, R3 ;  /* 0x00000003006f7202 */ /* 0x000fe40000000f00 */
[----:B------:R-:W-:Y:S02]  /*cd00*/  LOP3.LUT R90, R2, R7, RZ, 0x3c, !PT ;  /* 0x00000007025a7212 */ /* 0x000fe400078e3cff */
[----:B------:R-:W-:-:S02]  /*cd10*/  LOP3.LUT R3, R6, 0x380, RZ, 0xc0, !PT ;  /* 0x0000038006037812 */ /* 0x000fc400078ec0ff */
[----:B------:R-:W-:Y:S01]  /*cd20*/  LOP3.LUT R2, R17, 0x380, RZ, 0xc0, !PT ;  /* 0x0000038011027812 */ /* 0x000fe200078ec0ff */
[----:B------:R-:W1:Y:S01]  /*cd30*/  @P2 LDC R112, c[0x0][0xbf0] ;  /* 0x0002fc00ff702b82 */ /* 0x000e620000000800 */
[----:B------:R-:W-:Y:S02]  /*cd40*/  SHF.R.U64 R3, R3, 0x3, RZ ;  /* 0x0000000303037819 */ /* 0x000fe400000012ff */
[----:B------:R-:W-:Y:S02]  /*cd50*/  SHF.R.U64 R2, R2, 0x3, RZ ;  /* 0x0000000302027819 */ /* 0x000fe400000012ff */
[----:B------:R-:W-:Y:S02]  /*cd60*/  LOP3.LUT R104, R3, R6, RZ, 0x3c, !PT ;  /* 0x0000000603687212 */ /* 0x000fe400078e3cff */
[----:B------:R-:W-:Y:S01]  /*cd70*/  LOP3.LUT R2, R2, R17, RZ, 0x3c, !PT ;  /* 0x0000001102027212 */ /* 0x000fe200078e3cff */
[----:B------:R-:W-:Y:S01]  /*cd80*/  IMAD R17, RZ, RZ, -UR14 ;  /* 0x8000000eff117e24 */ /* 0x000fe2000f8e02ff */
[----:B------:R-:W-:-:S02]  /*cd90*/  LOP3.LUT R8, R9, 0x380, RZ, 0xc0, !PT ;  /* 0x0000038009087812 */ /* 0x000fc400078ec0ff */
[----:B------:R-:W-:Y:S01]  /*cda0*/  LOP3.LUT R3, R4, 0x380, RZ, 0xc0, !PT ;  /* 0x0000038004037812 */ /* 0x000fe200078ec0ff */
[----:B--2---:R-:W-:Y:S01]  /*cdb0*/  IMAD R17, R96, R17, UR9 ;  /* 0x0000000960117e24 */ /* 0x004fe2000f8e0211 */
[----:B------:R-:W-:Y:S02]  /*cdc0*/  MOV R104, R104 ;  /* 0x0000006800687202 */ /* 0x000fe40000000f00 */
[----:B------:R-:W-:Y:S02]  /*cdd0*/  SHF.R.U64 R8, R8, 0x3, RZ ;  /* 0x0000000308087819 */ /* 0x000fe400000012ff */
[----:B------:R-:W-:Y:S02]  /*cde0*/  MOV R105, R90 ;  /* 0x0000005a00697202 */ /* 0x000fe40000000f00 */
[----:B------:R-:W-:Y:S01]  /*cdf0*/  SHF.R.U64 R3, R3, 0x3, RZ ;  /* 0x0000000303037819 */ /* 0x000fe200000012ff */
[----:B------:R-:W2:Y:S01]  /*ce00*/  LDC.64 R90, c[0x0][0xb98] ;  /* 0x0002e600ff5a7b82 */ /* 0x000ea20000000a00 */
[----:B------:R-:W-:-:S02]  /*ce10*/  MOV R94, R94 ;  /* 0x0000005e005e7202 */ /* 0x000fc40000000f00 */
[----:B------:R-:W-:Y:S02]  /*ce20*/  LOP3.LUT R102, R8, R9, RZ, 0x3c, !PT ;  /* 0x0000000908667212 */ /* 0x000fe400078e3cff */
[----:B------:R-:W-:Y:S01]  /*ce30*/  MOV R95, R106 ;  /* 0x0000006a005f7202 */ /* 0x000fe20000000f00 */
[----:B------:R-:W-:Y:S01]  /*ce40*/  IMAD.U32 R106, RZ, RZ, UR8 ;  /* 0x00000008ff6a7e24 */ /* 0x000fe2000f8e00ff */
[----:B------:R-:W-:Y:S01]  /*ce50*/  LOP3.LUT R98, R3, R4, RZ, 0x3c, !PT ;  /* 0x0000000403627212 */ /* 0x000fe200078e3cff */
[----:B------:R-:W-:Y:S01]  /*ce60*/  ULDC.64 UR8, c[0x0][0xae8] ;  /* 0x0002ba0000087ab9 */ /* 0x000fe20000000a00 */
[----:B------:R-:W-:Y:S02]  /*ce70*/  LEA R114, R17, R229, 0x7 ;  /* 0x000000e511727211 */ /* 0x000fe400078e38ff */
[----:B------:R-:W-:Y:S01]  /*ce80*/  MOV R96, R102 ;  /* 0x0000006600607202 */ /* 0x000fe20000000f00 */
[----:B------:R-:W-:Y:S01]  /*ce90*/  @!P1 VIADD R102, R106, 0x34860 ;  /* 0x000348606a669836 */ /* 0x000fe20000000000 */
[----:B------:R-:W-:Y:S01]  /*cea0*/  MOV R98, R98 ;  /* 0x0000006200627202 */ /* 0x000fe20000000f00 */
[----:B0-----:R-:W-:Y:S01]  /*ceb0*/  @P2 IMAD.HI.U32 R99, R114, R109, RZ ;  /* 0x0000006d72632227 */ /* 0x001fe200078e00ff */
[----:B------:R-:W-:-:S02]  /*cec0*/  IADD3 R15, P6, R20, 0x1000, RZ ;  /* 0x00001000140f7810 */ /* 0x000fc40007fde0ff */
[----:B------:R-:W-:Y:S01]  /*ced0*/  @!P1 PRMT R102, RZ, 0x654, R102 ;  /* 0x00000654ff669816 */ /* 0x000fe20000000066 */
[----:B------:R-:W-:Y:S01]  /*cee0*/  IMAD.MOV.U32 R103, RZ, RZ, R114 ;  /* 0x000000ffff677224 */ /* 0x000fe200078e0072 */
[----:B-1----:R-:W-:Y:S02]  /*cef0*/  @P2 SHF.R.U32.HI R103, RZ, R112, R99 ;  /* 0x00000070ff672219 */ /* 0x002fe40000011663 */
[----:B------:R-:W-:Y:S02]  /*cf00*/  LOP3.LUT R14, R15, 0x380, RZ, 0xc0, !PT ;  /* 0x000003800f0e7812 */ /* 0x000fe400078ec0ff */
[----:B------:R-:W-:Y:S02]  /*cf10*/  LOP3.LUT R3, R20, 0x380, RZ, 0xc0, !PT ;  /* 0x0000038014037812 */ /* 0x000fe400078ec0ff */
[----:B------:R-:W-:Y:S02]  /*cf20*/  SHF.R.U64 R14, R14, 0x3, RZ ;  /* 0x000000030e0e7819 */ /* 0x000fe400000012ff */
[----:B------:R-:W-:-:S02]  /*cf30*/  MOV R107, R100 ;  /* 0x00000064006b7202 */ /* 0x000fc40000000f00 */
[----:B------:R-:W-:Y:S02]  /*cf40*/  SHF.R.U64 R3, R3, 0x3, RZ ;  /* 0x0000000303037819 */ /* 0x000fe400000012ff */
[----:B------:R-:W-:Y:S01]  /*cf50*/  LOP3.LUT R14, R14, R15, RZ, 0x3c, !PT ;  /* 0x0000000f0e0e7212 */ /* 0x000fe200078e3cff */
[----:B------:R-:W-:Y:S01]  /*cf60*/  IMAD.X R15, RZ, RZ, R21, P6 ;  /* 0x000000ffff0f7224 */ /* 0x000fe200030e0615 */
[C---:B------:R-:W-:Y:S02]  /*cf70*/  IADD3 R11, P3, R20.reuse, 0x3000, RZ ;  /* 0x00003000140b7810 */ /* 0x040fe40007f7e0ff */
[C---:B------:R-:W-:Y:S02]  /*cf80*/  IADD3 R9, P4, R20.reuse, 0x4000, RZ ;  /* 0x0000400014097810 */ /* 0x040fe40007f9e0ff */
[C---:B------:R-:W-:Y:S02]  /*cf90*/  IADD3 R7, P5, R20.reuse, 0x5000, RZ ;  /* 0x0000500014077810 */ /* 0x040fe40007fbe0ff */
[----:B------:R-:W-:-:S02]  /*cfa0*/  IADD3 R5, P6, R20, 0x6000, RZ ;  /* 0x0000600014057810 */ /* 0x000fc40007fde0ff */
[----:B------:R-:W-:Y:S01]  /*cfb0*/  LOP3.LUT R20, R3, R20, RZ, 0x3c, !PT ;  /* 0x0000001403147212 */ /* 0x000fe200078e3cff */
[----:B------:R-:W-:Y:S02]  /*cfc0*/  WARPGROUP.DEPBAR.LE gsb0, 0x0 ;  /* 0x00008000000079c5 */ /* 0x000fe40000010000 */
[----:B------:R-:W-:Y:S01]  /*cfd0*/  WARPGROUP.ARRIVE ;  /* 0x00000000000079c5 */ /* 0x000fe20000000000 */
[----:B------:R-:W-:Y:S01]  /*cfe0*/  IMAD.X R3, RZ, RZ, R21, P0 ;  /* 0x000000ffff037224 */ /* 0x000fe200000e0615 */
[----:B------:R-:W-:Y:S02]  /*cff0*/  LOP3.LUT R10, R11, 0x380, RZ, 0xc0, !PT ;  /* 0x000003800b0a7812 */ /* 0x000fe400078ec0ff */
[----:B------:R-:W-:Y:S02]  /*d000*/  MOV R110, R110 ;  /* 0x0000006e006e7202 */ /* 0x000fe40000000f00 */
[----:B------:R-:W-:Y:S01]  /*d010*/  HGMMA.64x128x16.F32.BF16 R24, R212, gdesc[UR8].tnspB, R24, gsb0 ;  /* 0x41e00008d4187df0 */ /* 0x000fe20008001818 */
[----:B------:R-:W-:Y:S01]  /*d020*/  ULDC UR10, c[0x0][0xc44] ;  /* 0x00031100000a7ab9 */ /* 0x000fe20000000800 */
[----:B------:R-:W-:Y:S01]  /*d030*/  SHF.R.U64 R10, R10, 0x3, RZ ;  /* 0x000000030a0a7819 */ /* 0x000fe200000012ff */
[----:B------:R-:W-:Y:S01]  /*d040*/  UIMAD UR10, UR10, UR4, UR14 ;  /* 0x000000040a0a72a4 */ /* 0x000fe2000f8e020e */
[----:B------:R-:W-:-:S02]  /*d050*/  LOP3.LUT R8, R9, 0x380, RZ, 0xc0, !PT ;  /* 0x0000038009087812 */ /* 0x000fc400078ec0ff */
[----:B------:R-:W-:Y:S01]  /*d060*/  LOP3.LUT R10, R10, R11, RZ, 0x3c, !PT ;  /* 0x0000000b0a0a7212 */ /* 0x000fe200078e3cff */
[----:B------:R-:W-:Y:S01]  /*d070*/  USHF.R.S32.HI UR11, URZ, 0x1f, UR10 ;  /* 0x0000001f3f0b7899 */ /* 0x000fe2000801140a */
[----:B------:R-:W-:Y:S01]  /*d080*/  IMAD.X R11, RZ, RZ, R21, P3 ;  /* 0x000000ffff0b7224 */ /* 0x000fe200018e0615 */
[----:B------:R-:W-:Y:S01]  /*d090*/  LOP3.LUT R6, R7, 0x380, RZ, 0xc0, !PT ;  /* 0x0000038007067812 */ /* 0x000fe200078ec0ff */
[----:B------:R-:W-:Y:S01]  /*d0a0*/  ULDC.64 UR14, c[0x0][0x208] ;  /* 0x00008200000e7ab9 */ /* 0x000fe20000000a00 */
[----:B------:R-:W-:Y:S02]  /*d0b0*/  LOP3.LUT R4, R5, 0x380, RZ, 0xc0, !PT ;  /* 0x0000038005047812 */ /* 0x000fe400078ec0ff */
[----:B------:R-:W-:Y:S02]  /*d0c0*/  SHF.R.U64 R8, R8, 0x3, RZ ;  /* 0x0000000308087819 */ /* 0x000fe400000012ff */
[----:B------:R-:W-:Y:S02]  /*d0d0*/  SHF.R.U64 R6, R6, 0x3, RZ ;  /* 0x0000000306067819 */ /* 0x000fe400000012ff */
[----:B------:R-:W-:-:S02]  /*d0e0*/  SHF.R.U64 R4, R4, 0x3, RZ ;  /* 0x0000000304047819 */ /* 0x000fc400000012ff */
[----:B------:R-:W-:Y:S02]  /*d0f0*/  LOP3.LUT R8, R8, R9, RZ, 0x3c, !PT ;  /* 0x0000000908087212 */ /* 0x000fe400078e3cff */
[----:B------:R-:W-:Y:S01]  /*d100*/  LOP3.LUT R6, R6, R7, RZ, 0x3c, !PT ;  /* 0x0000000706067212 */ /* 0x000fe200078e3cff */
[--C-:B------:R-:W-:Y:S01]  /*d110*/  IMAD.X R7, RZ, RZ, R21.reuse, P5 ;  /* 0x000000ffff077224 */ /* 0x100fe200028e0615 */
[----:B------:R-:W-:Y:S01]  /*d120*/  LOP3.LUT R4, R4, R5, RZ, 0x3c, !PT ;  /* 0x0000000504047212 */ /* 0x000fe200078e3cff */
[----:B------:R-:W-:Y:S01]  /*d130*/  IMAD.X R5, RZ, RZ, R21, P6 ;  /* 0x000000ffff057224 */ /* 0x000fe200030e0615 */
[----:B------:R-:W-:Y:S01]  /*d140*/  IADD3.X R9, RZ, R21, RZ, P4, !PT ;  /* 0x00000015ff097210 */ /* 0x000fe200027fe4ff */
[----:B------:R-:W-:Y:S02]  /*d150*/  WARPGROUP.DEPBAR.LE gsb0, 0x0 ;  /* 0x00008000000079c5 */ /* 0x000fe40000010000 */
[----:B------:R-:W-:-:S06]  /*d160*/  WARPGROUP.ARRIVE ;  /* 0x00000000000079c5 */ /* 0x000fcc0000000000 */
[----:B------:R-:W-:Y:S01]  /*d170*/  HGMMA.64x128x16.F32.BF16 R24, R216, gdesc[UR4].tnspB, R24, gsb0 ;  /* 0x41e00004d8187df0 */ /* 0x000fe20008001818 */
[----:B------:R-:W-:Y:S02]  /*d180*/  ULDC.64 UR6, c[0x0][0xb90] ;  /* 0x0002e40000067ab9 */ /* 0x000fe40000000a00 */
[----:B------:R-:W-:Y:S02]  /*d190*/  UIMAD.WIDE.U32 UR4, UR10, UR6, URZ ;  /* 0x000000060a0472a5 */ /* 0x000fe4000f8e003f */
[----:B------:R-:W-:-:S04]  /*d1a0*/  UIMAD UR6, UR11, UR6, URZ ;  /* 0x000000060b0672a4 */ /* 0x000fc8000f8e023f */
[----:B------:R-:W-:Y:S01]  /*d1b0*/  UIMAD UR6, UR10, UR7, UR6 ;  /* 0x000000070a0672a4 */ /* 0x000fe2000f8e0206 */
[----:B------:R-:W-:Y:S01]  /*d1c0*/  IMAD.U32 R88, RZ, RZ, UR4 ;  /* 0x00000004ff587e24 */ /* 0x000fe2000f8e00ff */
[----:B------:R-:W-:Y:S01]  /*d1d0*/  USHF.R.S32.HI UR7, URZ, 0x1f, UR13 ;  /* 0x0000001f3f077899 */ /* 0x000fe2000801140d */
[----:B------:R-:W-:Y:S01]  /*d1e0*/  IMAD.U32 R89, RZ, RZ, UR5 ;  /* 0x00000005ff597e24 */ /* 0x000fe2000f8e00ff */
[----:B------:R-:W-:-:S06]  /*d1f0*/  UIADD3 UR4, UR5, UR6, URZ ;  /* 0x0000000605047290 */ /* 0x000fcc000fffe03f */
[----:B------:R-:W-:Y:S01]  /*d200*/  IMAD.U32 R89, RZ, RZ, UR4 ;  /* 0x00000004ff597e24 */ /* 0x000fe2000f8e00ff */
[----:B------:R-:W-:Y:S01]  /*d210*/  ULDC.64 UR4, c[0x0][0xb88] ;  /* 0x0002e20000047ab9 */ /* 0x000fe20000000a00 */
[----:B--2---:R-:W-:Y:S01]  /*d220*/  IMAD.WIDE.U32 R88, R90, UR13, R88 ;  /* 0x0000000d5a587c25 */ /* 0x004fe2000f8e0058 */
[----:B------:R-:W-:-:S04]  /*d230*/  UIMAD UR6, UR11, UR8, URZ ;  /* 0x000000080b0672a4 */ /* 0x000fc8000f8e023f */
[----:B------:R-:W-:Y:S02]  /*d240*/  UIMAD UR6, UR10, UR9, UR6 ;  /* 0x000000090a0672a4 */ /* 0x000fe4000f8e0206 */
[----:B------:R-:W-:Y:S01]  /*d250*/  UIADD3 UR60, UR60, 0x1, URZ ;  /* 0x000000013c3c7890 */ /* 0x000fe2000fffe03f */
[----:B------:R-:W-:Y:S02]  /*d260*/  WARPGROUP.DEPBAR.LE gsb0, 0x0 ;  /* 0x00008000000079c5 */ /* 0x000fe40000010000 */
[----:B------:R0:W-:Y:S01]  /*d270*/  @!P1 SYNCS.ARRIVE.TRANS64.RED.A1T0 RZ, [R102+URZ], RZ ;  /* 0x000000ff66ff99a7 */ /* 0x0001e2000810043f */
[-C--:B---3--:R-:W-:Y:S01]  /*d280*/  FMUL.FTZ R99, R57, R108.reuse ;  /* 0x0000006c39637220 */ /* 0x088fe20000410000 */
[-C--:B------:R-:W-:Y:S01]  /*d290*/  FMUL.FTZ R25, R25, R108.reuse ;  /* 0x0000006c19197220 */ /* 0x080fe20000410000 */
[-C--:B------:R-:W-:Y:S01]  /*d2a0*/  FMUL.FTZ R24, R24, R108.reuse ;  /* 0x0000006c18187220 */ /* 0x080fe20000410000 */
[----:B------:R-:W-:Y:S02]  /*d2b0*/  IMAD.MOV R57, RZ, RZ, -R103 ;  /* 0x000000ffff397224 */ /* 0x000fe400078e0a67 */
[-C--:B------:R-:W-:Y:S01]  /*d2c0*/  FMUL.FTZ R27, R27, R97.reuse ;  /* 0x000000611b1b7220 */ /* 0x080fe20000410000 */
[----:B------:R-:W-:Y:S01]  /*d2d0*/  FMUL.FTZ R26, R26, R97 ;  /* 0x000000611a1a7220 */ /* 0x000fe20000410000 */
[-C--:B------:R-:W-:Y:S01]  /*d2e0*/  FMUL.FTZ R29, R29, R108.reuse ;  /* 0x0000006c1d1d7220 */ /* 0x080fe20000410000 */
[-C--:B------:R-:W-:Y:S01]  /*d2f0*/  FMUL.FTZ R28, R28, R108.reuse ;  /* 0x0000006c1c1c7220 */ /* 0x080fe20000410000 */
[-C--:B------:R-:W-:Y:S01]  /*d300*/  FMUL.FTZ R33, R33, R108.reuse ;  /* 0x0000006c21217220 */ /* 0x080fe20000410000 */
[-C--:B------:R-:W-:Y:S01]  /*d310*/  FMUL.FTZ R32, R32, R108.reuse ;  /* 0x0000006c20207220 */ /* 0x080fe20000410000 */
[----:B------:R-:W-:Y:S01]  /*d320*/  FMUL.FTZ R100, R36, R108 ;  /* 0x0000006c24647220 */ /* 0x000fe20000410000 */
[----:B------:R-:W-:Y:S01]  /*d330*/  IMAD R57, R0, R57, R114 ;  /* 0x0000003900397224 */ /* 0x000fe200078e0272 */
[----:B------:R-:W-:Y:S01]  /*d340*/  F2FP.BF16.F32.PACK_AB R24, R25, R24 ;  /* 0x000000181918723e */ /* 0x000fe200000010ff */
[----:B------:R-:W-:Y:S01]  /*d350*/  IMAD R36, R90, UR7, RZ ;  /* 0x000000075a247c24 */ /* 0x000fe2000f8e02ff */
[----:B------:R-:W-:Y:S01]  /*d360*/  F2FP.BF16.F32.PACK_AB R25, R27, R26 ;  /* 0x0000001a1b19723e */ /* 0x000fe200000010ff */
[-C--:B------:R-:W-:Y:S01]  /*d370*/  FMUL.FTZ R31, R31, R97.reuse ;  /* 0x000000611f1f7220 */ /* 0x080fe20000410000 */
[-C--:B------:R-:W-:Y:S01]  /*d380*/  FMUL.FTZ R30, R30, R97.reuse ;  /* 0x000000611e1e7220 */ /* 0x080fe20000410000 */
[----:B------:R-:W-:Y:S01]  /*d390*/  F2FP.BF16.F32.PACK_AB R26, R29, R28 ;  /* 0x0000001c1d1a723e */ /* 0x000fe200000010ff */
[----:B------:R-:W-:Y:S01]  /*d3a0*/  FMUL.FTZ R37, R37, R108 ;  /* 0x0000006c25257220 */ /* 0x000fe20000410000 */
[----:B------:R-:W-:Y:S01]  /*d3b0*/  F2FP.BF16.F32.PACK_AB R28, R33, R32 ;  /* 0x00000020211c723e */ /* 0x000fe200000010ff */
[----:B------:R-:W-:Y:S01]  /*d3c0*/  IMAD R91, R91, UR13, R36 ;  /* 0x0000000d5b5b7c24 */ /* 0x000fe2000f8e0224 */
[----:B------:R-:W-:Y:S01]  /*d3d0*/  SHF.R.S32.HI R32, RZ, 0x1f, R57 ;  /* 0x0000001fff207819 */ /* 0x000fe20000011439 */
[-C--:B------:R-:W-:Y:S01]  /*d3e0*/  FMUL.FTZ R39, R39, R97.reuse ;  /* 0x0000006127277220 */ /* 0x080fe20000410000 */
[----:B------:R-:W-:Y:S01]  /*d3f0*/  SHF.R.S32.HI R33, RZ, 0x1f, R103 ;  /* 0x0000001fff217819 */ /* 0x000fe20000011467 */
[----:B------:R-:W-:Y:S01]  /*d400*/  FMUL.FTZ R38, R38, R97 ;  /* 0x0000006126267220 */ /* 0x000fe20000410000 */
[----:B------:R-:W-:Y:S01]  /*d410*/  IADD3 R36, P0, R103, R88, RZ ;  /* 0x0000005867247210 */ /* 0x000fe20007f1e0ff */
[----:B------:R-:W-:Y:S01]  /*d420*/  FMUL.FTZ R41, R41, R108 ;  /* 0x0000006c29297220 */ /* 0x000fe20000410000 */
[----:B------:R-:W-:Y:S01]  /*d430*/  F2FP.BF16.F32.PACK_AB R27, R31, R30 ;  /* 0x0000001e1f1b723e */ /* 0x000fe200000010ff */
[----:B------:R-:W-:Y:S01]  /*d440*/  BAR.SYNC.DEFER_BLOCKING 0x1, 0x100 ;  /* 0x0044000000007b1d */ /* 0x000fe20000010000 */
[----:B------:R-:W-:Y:S01]  /*d450*/  F2FP.BF16.F32.PACK_AB R30, R37, R100 ;  /* 0x00000064251e723e */ /* 0x000fe200000010ff */
[----:B------:R-:W-:Y:S01]  /*d460*/  FMUL.FTZ R40, R40, R108 ;  /* 0x0000006c28287220 */ /* 0x000fe20000410000 */
[----:B------:R-:W-:Y:S01]  /*d470*/  IADD3.X R37, R33, R89, R91, P0, !PT ;  /* 0x0000005921257210 */ /* 0x000fe200007fe45b */
[----:B------:R-:W-:Y:S01]  /*d480*/  IMAD R32, R32, UR4, RZ ;  /* 0x0000000420207c24 */ /* 0x000fe2000f8e02ff */
[----:B------:R-:W-:Y:S01]  /*d490*/  F2FP.BF16.F32.PACK_AB R31, R39, R38 ;  /* 0x00000026271f723e */ /* 0x000fe200000010ff */
[-C--:B------:R-:W-:Y:S01]  /*d4a0*/  FMUL.FTZ R45, R45, R108.reuse ;  /* 0x0000006c2d2d7220 */ /* 0x080fe20000410000 */
[-C--:B------:R-:W-:Y:S01]  /*d4b0*/  FMUL.FTZ R44, R44, R108.reuse ;  /* 0x0000006c2c2c7220 */ /* 0x080fe20000410000 */
[-C--:B------:R-:W-:Y:S01]  /*d4c0*/  FMUL.FTZ R49, R49, R108.reuse ;  /* 0x0000006c31317220 */ /* 0x080fe20000410000 */
[-C--:B------:R-:W-:Y:S01]  /*d4d0*/  FMUL.FTZ R48, R48, R108.reuse ;  /* 0x0000006c30307220 */ /* 0x080fe20000410000 */
[-C--:B------:R-:W-:Y:S01]  /*d4e0*/  FMUL.FTZ R53, R53, R108.reuse ;  /* 0x0000006c35357220 */ /* 0x080fe20000410000 */
[-C--:B------:R-:W-:Y:S01]  /*d4f0*/  FMUL.FTZ R52, R52, R108.reuse ;  /* 0x0000006c34347220 */ /* 0x080fe20000410000 */
[-C--:B0-----:R-:W-:Y:S01]  /*d500*/  FMUL.FTZ R102, R56, R108.reuse ;  /* 0x0000006c38667220 */ /* 0x081fe20000410000 */
[-C--:B------:R-:W-:Y:S01]  /*d510*/  FMUL.FTZ R101, R61, R108.reuse ;  /* 0x0000006c3d657220 */ /* 0x080fe20000410000 */
        /* <DEDUP_REMOVED lines=11> */
[----:B------:R-:W-:Y:S01]  /*d5d0*/  FMUL.FTZ R85, R85, R108 ;  /* 0x0000006c55557220 */ /* 0x000fe20000410000 */
[----:B------:R-:W-:-:S02]  /*d5e0*/  IMAD R39, R57, UR5, R32 ;  /* 0x0000000539277c24 */ /* 0x000fc4000f8e0220 */
[----:B------:R-:W-:Y:S01]  /*d5f0*/  FMUL.FTZ R108, R84, R108 ;  /* 0x0000006c546c7220 */ /* 0x000fe20000410000 */
[----:B------:R-:W-:Y:S01]  /*d600*/  IMAD.WIDE.U32 R36, R57, UR4, R36 ;  /* 0x0000000439247c25 */ /* 0x000fe2000f8e0024 */
[----:B------:R-:W-:-:S03]  /*d610*/  F2FP.BF16.F32.PACK_AB R32, R41, R40 ;  /* 0x000000282920723e */ /* 0x000fc600000010ff */
        /* <DEDUP_REMOVED lines=25> */
[----:B------:R-:W-:Y:S01]  /*d7b0*/  IMAD R41, R17, 0x80, R228 ;  /* 0x0000008011297824 */ /* 0x000fe200078e02e4 */
[----:B------:R-:W-:Y:S01]  /*d7c0*/  ULDC UR4, c[0x0][0xa88] ;  /* 0x0002a20000047ab9 */ /* 0x000fe20000000800 */
[----:B------:R-:W-:Y:S01]  /*d7d0*/  FMUL.FTZ R97, R86, R97 ;  /* 0x0000006156617220 */ /* 0x000fe20000410000 */
[----:B------:R-:W-:Y:S01]  /*d7e0*/  IMAD R86, R0, UR4, RZ ;  /* 0x0000000400567c24 */ /* 0x000fe2000f8e02ff */
[----:B------:R0:W-:Y:S01]  /*d7f0*/  STSM.16.M88.4 [R110], R24 ;  /* 0x000000186e007844 */ /* 0x0001e20000000200 */
[----:B------:R-:W-:Y:S01]  /*d800*/  ULDC.64 UR4, c[0x0][0xb50] ;  /* 0x0002d40000047ab9 */ /* 0x000fe20000000a00 */
[----:B------:R-:W-:-:S02]  /*d810*/  LOP3.LUT P0, RZ, R223, 0x3, RZ, 0xc0, !PT ;  /* 0x00000003dfff7812 */ /* 0x000fc4000780c0ff */
[----:B------:R-:W-:Y:S02]  /*d820*/  F2FP.BF16.F32.PACK_AB R29, R35, R34 ;  /* 0x00000022231d723e */ /* 0x000fe400000010ff */
[----:B------:R-:W-:Y:S02]  /*d830*/  F2FP.BF16.F32.PACK_AB R33, R43, R42 ;  /* 0x0000002a2b21723e */ /* 0x000fe400000010ff */
[----:B------:R-:W-:Y:S01]  /*d840*/  F2FP.BF16.F32.PACK_AB R34, R45, R44 ;  /* 0x0000002c2d22723e */ /* 0x000fe200000010ff */
[----:B------:R1:W-:Y:S01]  /*d850*/  STSM.16.M88.4 [R107], R28 ;  /* 0x0000001c6b007844 */ /* 0x0003e20000000200 */
[----:B------:R-:W-:Y:S02]  /*d860*/  F2FP.BF16.F32.PACK_AB R35, R47, R46 ;  /* 0x0000002e2f23723e */ /* 0x000fe400000010ff */
[----:B------:R-:W-:Y:S02]  /*d870*/  ISETP.GE.OR P1, PT, R41, R86, P0 ;  /* 0x000000562900720c */ /* 0x000fe40000726670 */
[----:B------:R-:W-:Y:S01]  /*d880*/  F2FP.BF16.F32.PACK_AB R72, R73, R72 ;  /* 0x000000484948723e */ /* 0x000fe200000010ff */
[----:B------:R2:W-:Y:S01]  /*d890*/  STSM.16.M88.4 [R105], R32 ;  /* 0x0000002069007844 */ /* 0x0005e20000000200 */
[----:B0-----:R-:W-:Y:S01]  /*d8a0*/  VIADD R25, R41, 0x8 ;  /* 0x0000000829197836 */ /* 0x001fe20000000000 */
[----:B------:R-:W-:Y:S01]  /*d8b0*/  F2FP.BF16.F32.PACK_AB R24, R49, R48 ;  /* 0x000000303118723e */ /* 0x000fe200000010ff */
[----:B------:R-:W-:Y:S01]  /*d8c0*/  IMAD.IADD R27, R37, 0x1, R39 ;  /* 0x00000001251b7824 */ /* 0x000fe200078e0227 */
[----:B------:R-:W-:-:S02]  /*d8d0*/  LEA R37, P3, R36, UR4, 0x2 ;  /* 0x0000000424257c11 */ /* 0x000fc4000f8610ff */
[----:B------:R-:W-:Y:S02]  /*d8e0*/  ISETP.GE.OR P0, PT, R25, R86, P0 ;  /* 0x000000561900720c */ /* 0x000fe40000706670 */
[----:B------:R-:W-:Y:S01]  /*d8f0*/  LEA.HI.X R36, R36, UR5, R27, 0x2, P3 ;  /* 0x0000000524247c11 */ /* 0x000fe200098f141b */
[----:B------:R-:W-:Y:S01]  /*d900*/  SHFL.IDX PT, R56, R37, RZ, 0x1c1f ;  /* 0x001c1fff25387589 */ /* 0x000fe200000e0000 */
[----:B------:R-:W-:Y:S02]  /*d910*/  F2FP.BF16.F32.PACK_AB R25, R51, R50 ;  /* 0x000000323319723e */ /* 0x000fe400000010ff */
[----:B------:R-:W-:Y:S01]  /*d920*/  F2FP.BF16.F32.PACK_AB R26, R53, R52 ;  /* 0x00000034351a723e */ /* 0x000fe200000010ff */
[----:B------:R-:W0:Y:S01]  /*d930*/  SHFL.IDX PT, R57, R36, RZ, 0x1c1f ;  /* 0x001c1fff24397589 */ /* 0x000e2200000e0000 */
[----:B------:R-:W-:Y:S02]  /*d940*/  F2FP.BF16.F32.PACK_AB R27, R55, R54 ;  /* 0x00000036371b723e */ /* 0x000fe400000010ff */
[----:B-1----:R-:W-:Y:S01]  /*d950*/  F2FP.BF16.F32.PACK_AB R28, R99, R102 ;  /* 0x00000066631c723e */ /* 0x002fe200000010ff */
[----:B------:R-:W-:Y:S01]  /*d960*/  SHFL.IDX PT, R58, R37, 0x1, 0x1c1f ;  /* 0x003c1f00253a7f89 */ /* 0x000fe200000e0000 */
[----:B------:R-:W-:-:S02]  /*d970*/  F2FP.BF16.F32.PACK_AB R29, R60, R61 ;  /* 0x0000003d3c1d723e */ /* 0x000fc400000010ff */
[----:B------:R-:W-:Y:S01]  /*d980*/  F2FP.BF16.F32.PACK_AB R30, R101, R106 ;  /* 0x0000006a651e723e */ /* 0x000fe200000010ff */
[----:B------:R-:W-:Y:S01]  /*d990*/  STSM.16.M88.4 [R98], R24 ;  /* 0x0000001862007844 */ /* 0x000fe20000000200 */
[----:B------:R-:W-:Y:S01]  /*d9a0*/  F2FP.BF16.F32.PACK_AB R31, R63, R62 ;  /* 0x0000003e3f1f723e */ /* 0x000fe200000010ff */
[----:B------:R-:W1:Y:S01]  /*d9b0*/  @P2 LDC R61, c[0x0][0xbec] ;  /* 0x0002fb00ff3d2b82 */ /* 0x000e620000000800 */
[----:B--2---:R-:W-:Y:S01]  /*d9c0*/  F2FP.BF16.F32.PACK_AB R32, R65, R64 ;  /* 0x000000404120723e */ /* 0x004fe200000010ff */
[----:B------:R-:W2:Y:S01]  /*d9d0*/  SHFL.IDX PT, R59, R36, 0x1, 0x1c1f ;  /* 0x003c1f00243b7f89 */ /* 0x000ea200000e0000 */
[----:B------:R-:W-:Y:S02]  /*d9e0*/  F2FP.BF16.F32.PACK_AB R33, R67, R66 ;  /* 0x000000424321723e */ /* 0x000fe400000010ff */
[----:B------:R-:W-:Y:S01]  /*d9f0*/  F2FP.BF16.F32.PACK_AB R34, R69, R68 ;  /* 0x000000444522723e */ /* 0x000fe200000010ff */
[----:B------:R-:W-:Y:S01]  /*da00*/  STSM.16.M88.4 [R104], R28 ;  /* 0x0000001c68007844 */ /* 0x000fe20000000200 */
[----:B------:R-:W-:Y:S01]  /*da10*/  F2FP.BF16.F32.PACK_AB R35, R71, R70 ;  /* 0x000000464723723e */ /* 0x000fe200000010ff */
[----:B------:R-:W3:Y:S01]  /*da20*/  @P2 LDC R60, c[0x0][0xbf0] ;  /* 0x0002fc00ff3c2b82 */ /* 0x000ee20000000800 */
[----:B------:R-:W-:-:S02]  /*da30*/  F2FP.BF16.F32.PACK_AB R73, R75, R74 ;  /* 0x0000004a4b49723e */ /* 0x000fc400000010ff */
[----:B------:R-:W-:Y:S01]  /*da40*/  F2FP.BF16.F32.PACK_AB R80, R81, R80 ;  /* 0x000000505150723e */ /* 0x000fe200000010ff */
[----:B------:R-:W-:Y:S01]  /*da50*/  STSM.16.M88.4 [R96], R32 ;  /* 0x0000002060007844 */ /* 0x000fe20000000200 */
[----:B------:R-:W-:Y:S02]  /*da60*/  F2FP.BF16.F32.PACK_AB R74, R77, R76 ;  /* 0x0000004c4d4a723e */ /* 0x000fe400000010ff */
[----:B------:R-:W-:Y:S02]  /*da70*/  F2FP.BF16.F32.PACK_AB R75, R79, R78 ;  /* 0x0000004e4f4b723e */ /* 0x000fe400000010ff */
[----:B------:R-:W-:Y:S02]  /*da80*/  F2FP.BF16.F32.PACK_AB R81, R83, R82 ;  /* 0x000000525351723e */ /* 0x000fe400000010ff */
[----:B------:R-:W-:Y:S01]  /*da90*/  F2FP.BF16.F32.PACK_AB R82, R85, R108 ;  /* 0x0000006c5552723e */ /* 0x000fe200000010ff */
[----:B------:R-:W-:Y:S01]  /*daa0*/  STSM.16.M88.4 [R95], R72 ;  /* 0x000000485f007844 */ /* 0x000fe20000000200 */
[----:B------:R-:W-:-:S05]  /*dab0*/  F2FP.BF16.F32.PACK_AB R83, R84, R97 ;  /* 0x000000615453723e */ /* 0x000fca00000010ff */
[----:B------:R-:W-:Y:S01]  /*dac0*/  STSM.16.M88.4 [R94], R80 ;  /* 0x000000505e007844 */ /* 0x000fe20000000200 */
[----:B------:R-:W-:Y:S01]  /*dad0*/  BAR.SYNC.DEFER_BLOCKING 0x1, 0x100 ;  /* 0x0044000000007b1d */ /* 0x000fe20000010000 */
[----:B------:R-:W-:-:S04]  /*dae0*/  UIMAD.WIDE.U32 UR4, UR10, UR8, URZ ;  /* 0x000000080a0472a5 */ /* 0x000fc8000f8e003f */
[----:B------:R-:W-:Y:S01]  /*daf0*/  UIADD3 UR5, UR5, UR6, URZ ;  /* 0x0000000605057290 */ /* 0x000fe2000fffe03f */
[----:B------:R-:W-:Y:S01]  /*db00*/  ULDC.64 UR8, c[0x0][0xaf0] ;  /* 0x0002bc0000087ab9 */ /* 0x000fe20000000a00 */
[----:B0-----:R0:W-:Y:S04]  /*db10*/  @!P1 ST.E desc[UR14][R56.64], R93 ;  /* 0x0000005d38009985 */ /* 0x0011e8000c10190e */
[----:B--2---:R2:W-:Y:S04]  /*db20*/  @!P0 ST.E desc[UR14][R58.64], R92 ;  /* 0x0000005c3a008985 */ /* 0x0045e8000c10190e */
[----:B------:R4:W5:Y:S01]  /*db30*/  LD.E.128 R44, desc[UR14][R20.64] ;  /* 0x0000000e142c7980 */ /* 0x000962000c101d00 */
[----:B0-----:R-:W-:-:S03]  /*db40*/  IMAD R56, R23, 0x20, R222 ;  /* 0x0000002017387824 */ /* 0x001fc600078e02de */
[----:B------:R1:W5:Y:S01]  /*db50*/  LD.E.128 R28, desc[UR14][R2.64] ;  /* 0x0000000e021c7980 */ /* 0x000362000c101d00 */
[----:B------:R-:W-:Y:S02]  /*db60*/  UIMAD UR6, UR7, UR8, URZ ;  /* 0x00000008070672a4 */ /* 0x000fe4000f8e023f */
[----:B------:R-:W-:Y:S01]  /*db70*/  UIMAD.WIDE.U32 UR4, UR13, UR8, UR4 ;  /* 0x000000080d0472a5 */ /* 0x000fe2000f8e0004 */
[----:B------:R0:W5:Y:S01]  /*db80*/  LD.E.128 R32, desc[UR14][R4.64] ;  /* 0x0000000e04207980 */ /* 0x000162000c101d00 */
[----:B----4-:R-:W4:Y:S01]  /*db90*/  LDC.64 R20, c[0x0][0xae0] ;  /* 0x0002b800ff147b82 */ /* 0x010f220000000a00 */
[----:B------:R-:W-:Y:S02]  /*dba0*/  LEA R56, R17, R56, 0x7 ;  /* 0x0000003811387211 */ /* 0x000fe400078e38ff */
[----:B------:R2:W5:Y:S03]  /*dbb0*/  LD.E.128 R48, desc[UR14][R6.64] ;  /* 0x0000000e06307980 */ /* 0x000566000c101d00 */
[----:B-1----:R-:W-:Y:S01]  /*dbc0*/  @P2 IMAD.HI.U32 R3, R56, R61, RZ ;  /* 0x0000003d38032227 */ /* 0x002fe200078e00ff */
[----:B------:R-:W5:Y:S03]  /*dbd0*/  LD.E.128 R40, desc[UR14][R14.64] ;  /* 0x0000000e0e287980 */ /* 0x000f66000c101d00 */
[----:B------:R-:W-:Y:S01]  /*dbe0*/  IMAD.MOV.U32 R2, RZ, RZ, R56 ;  /* 0x000000ffff027224 */ /* 0x000fe200078e0038 */
[----:B---3--:R-:W-:Y:S01]  /*dbf0*/  @P2 SHF.R.U32.HI R2, RZ, R60, R3 ;  /* 0x0000003cff022219 */ /* 0x008fe20000011603 */
[----:B------:R-:W-:Y:S01]  /*dc00*/  UIMAD UR6, UR13, UR9, UR6 ;  /* 0x000000090d0672a4 */ /* 0x000fe2000f8e0206 */
[----:B------:R-:W5:Y:S02]  /*dc10*/  LD.E.128 R36, desc[UR14][R12.64] ;  /* 0x0000000e0c247980 */ /* 0x000f64000c101d00 */
[--C-:B------:R-:W-:Y:S01]  /*dc20*/  SHF.R.S32.HI R3, RZ, 0x1f, R2.reuse ;  /* 0x0000001fff037819 */ /* 0x100fe20000011402 */
[----:B0-----:R-:W-:Y:S01]  /*dc30*/  IMAD.MOV R5, RZ, RZ, -R2 ;  /* 0x000000ffff057224 */ /* 0x001fe200078e0a02 */
[----:B------:R-:W-:Y:S01]  /*dc40*/  UIADD3 UR5, UR5, UR6, URZ ;  /* 0x0000000605057290 */ /* 0x000fe2000fffe03f */
[----:B------:R-:W5:Y:S02]  /*dc50*/  LD.E.128 R24, desc[UR14][R10.64] ;  /* 0x0000000e0a187980 */ /* 0x000f64000c101d00 */
[----:B------:R-:W-:-:S02]  /*dc60*/  IMAD R5, R0, R5, R56 ;  /* 0x0000000500057224 */ /* 0x000fc400078e0238 */
[----:B------:R0:W5:Y:S01]  /*dc70*/  LD.E.128 R52, desc[UR14][R8.64] ;  /* 0x0000000e08347980 */ /* 0x000162000c101d00 */
[----:B------:R-:W-:Y:S01]  /*dc80*/  R2UR UR10, R220 ;  /* 0x00000000dc0a72ca */ /* 0x000fe200000e0000 */
[-C--:B----4-:R-:W-:Y:S01]  /*dc90*/  IMAD R3, R3, R20.reuse, RZ ;  /* 0x0000001403037224 */ /* 0x090fe200078e02ff */
[----:B------:R-:W-:Y:S01]  /*dca0*/  SHF.R.S32.HI R0, RZ, 0x1f, R5 ;  /* 0x0000001fff007819 */ /* 0x000fe20000011405 */
[----:B------:R-:W-:Y:S01]  /*dcb0*/  @!PT LDS RZ, [RZ] ;  /* 0x00000000fffff984 */ /* 0x000fe20000000800 */
[----:B------:R-:W-:Y:S01]  /*dcc0*/  @!PT LDS RZ, [RZ] ;  /* 0x00000000fffff984 */ /* 0x000fe20000000800 */
[----:B------:R-:W-:Y:S01]  /*dcd0*/  @!PT LDS RZ, [RZ] ;  /* 0x00000000fffff984 */ /* 0x000fe20000000800 */
[----:B------:R-:W-:Y:S01]  /*dce0*/  @!PT LDS RZ, [RZ] ;  /* 0x00000000fffff984 */ /* 0x000fe20000000800 */
[----:B------:R1:W-:Y:S06]  /*dcf0*/  MEMBAR.ALL.CTA ;  /* 0x0000000000007992 */ /* 0x0003ec0000008000 */
[----:B-1----:R-:W1:Y:S01]  /*dd00*/  FENCE.VIEW.ASYNC.S ;  /* 0x00000000000073c6 */ /* 0x002e620000000000 */
[----:B------:R-:W-:Y:S01]  /*dd10*/  R2UR UR9, R16 ;  /* 0x00000000100972ca */ /* 0x000fe200000e0000 */
[C---:B--2---:R-:W-:Y:S01]  /*dd20*/  IMAD R7, R2.reuse, R21, R3 ;  /* 0x0000001502077224 */ /* 0x044fe200078e0203 */
[----:B------:R-:W-:Y:S01]  /*dd30*/  UISETP.NE.AND UP0, UPT, UR60, 0x2, UPT ;  /* 0x000000023c00788c */ /* 0x000fe2000bf05270 */
[----:B------:R-:W-:Y:S01]  /*dd40*/  IMAD.WIDE.U32 R2, R2, R20, UR4 ;  /* 0x0000000402027e25 */ /* 0x000fe2000f8e0014 */
[----:B------:R-:W-:Y:S01]  /*dd50*/  ULDC.64 UR4, c[0x0][0xad8] ;  /* 0x0002b60000047ab9 */ /* 0x000fe20000000a00 */
[----:B------:R-:W-:-:S02]  /*dd60*/  ULDC.64 UR6, c[0x0][0xa80] ;  /* 0x0002a00000067ab9 */ /* 0x000fc40000000a00 */
[----:B------:R-:W-:Y:S02]  /*dd70*/  IMAD.IADD R3, R3, 0x1, R7 ;  /* 0x0000000103037824 */ /* 0x000fe400078e0207 */
[----:B------:R-:W-:Y:S02]  /*dd80*/  IMAD R0, R0, UR4, RZ ;  /* 0x0000000400007c24 */ /* 0x000fe4000f8e02ff */
[----:B------:R-:W-:Y:S02]  /*dd90*/  IMAD R17, R17, 0x80, R222 ;  /* 0x0000008011117824 */ /* 0x000fe400078e02de */
[----:B------:R-:W-:Y:S01]  /*dda0*/  IMAD.WIDE.U32 R2, R5, UR4, R2 ;  /* 0x0000000405027c25 */ /* 0x000fe2000f8e0002 */
[----:B------:R-:W-:-:S03]  /*ddb0*/  UIADD3 UR4, UR12, 0x34820, URZ ;  /* 0x000348200c047890 */ /* 0x000fc6000fffe03f */
[----:B------:R-:W-:Y:S01]  /*ddc0*/  IMAD R7, R5, UR5, R0 ;  /* 0x0000000505077c24 */ /* 0x000fe2000f8e0200 */
[-C--:B------:R-:W-:Y:S02]  /*ddd0*/  ISETP.GE.AND P1, PT, R17, R86.reuse, PT ;  /* 0x000000561100720c */ /* 0x080fe40003f26270 */
[C---:B------:R-:W-:Y:S01]  /*dde0*/  LEA R0, P2, R2.reuse, UR6, 0x1 ;  /* 0x0000000602007c11 */ /* 0x040fe2000f8408ff */
[----:B------:R-:W-:Y:S01]  /*ddf0*/  USEL UR6, URZ, 0x1, UP0 ;  /* 0x000000013f067887 */ /* 0x000fe20008000000 */
[----:B------:R-:W-:Y:S01]  /*de00*/  IADD3 R3, R3, R7, RZ ;  /* 0x0000000703037210 */ /* 0x000fe20007ffe0ff */
[----:B------:R-:W-:Y:S01]  /*de10*/  UPRMT UR4, URZ, 0x654, UR4 ;  /* 0x000006543f047896 */ /* 0x000fe20008000004 */
[----:B------:R-:W-:Y:S01]  /*de20*/  VIADD R5, R17, 0x20 ;  /* 0x0000002011057836 */ /* 0x000fe20000000000 */
[----:B------:R-:W-:Y:S01]  /*de30*/  ULDC UR5, c[0x0][0xc] ;  /* 0x0000030000057ab9 */ /* 0x000fe20000000800 */
[----:B------:R-:W-:Y:S01]  /*de40*/  ULOP3.LUT UR9, UR9, UR6, URZ, 0x3c, !UPT ;  /* 0x0000000609097292 */ /* 0x000fe2000f8e3c3f */
[----:B0-----:R-:W-:Y:S01]  /*de50*/  LEA.HI.X R8, R2, UR7, R3, 0x1, P2 ;  /* 0x0000000702087c11 */ /* 0x001fe200090f0c03 */
[----:B------:R-:W-:Y:S01]  /*de60*/  UIADD3 UR10, UR5, UR10, URZ ;  /* 0x0000000a050a7290 */ /* 0x000fe2000fffe03f */
[-C--:B------:R-:W-:Y:S01]  /*de70*/  ISETP.GE.AND P3, PT, R5, R86.reuse, PT ;  /* 0x000000560500720c */ /* 0x080fe20003f66270 */
[----:B------:R-:W-:Y:S01]  /*de80*/  VIADD R5, R17, 0x40 ;  /* 0x0000004011057836 */ /* 0x000fe20000000000 */
[----:B------:R-:W-:Y:S01]  /*de90*/  USEL UR60, UR60, URZ, UP0 ;  /* 0x0000003f3c3c7287 */ /* 0x000fe20008000000 */
[----:B-1----:R0:W1:Y:S01]  /*dea0*/  SHFL.IDX PT, R6, R0, RZ, 0x181f ;  /* 0x00181fff00067589 */ /* 0x00206200000e0000 */
[----:B------:R-:W-:Y:S01]  /*deb0*/  IMAD.U32 R16, RZ, RZ, UR9 ;  /* 0x00000009ff107e24 */ /* 0x000fe2000f8e00ff */
[----:B------:R-:W-:Y:S01]  /*dec0*/  SYNCS.ARRIVE.TRANS64.RED.A1T0 RZ, [UR4], RZ ;  /* 0x000000ffffff79a7 */ /* 0x000fe20008100404 */
[----:B------:R-:W-:Y:S01]  /*ded0*/  IMAD.U32 R220, RZ, RZ, UR10 ;  /* 0x0000000affdc7e24 */ /* 0x000fe2000f8e00ff */
[----:B------:R0:W2:Y:S01]  /*dee0*/  SHFL.IDX PT, R7, R8, RZ, 0x181f ;  /* 0x00181fff08077589 */ /* 0x0000a200000e0000 */
[----:B------:R-:W-:Y:S01]  /*def0*/  BSSY B0, `(.L_x_29) ;  /* 0x000000c000007945 */ /* 0x000fe20003800000 */
[----:B------:R-:W-:-:S03]  /*df00*/  ISETP.GE.AND P0, PT, R5, R86, PT ;  /* 0x000000560500720c */ /* 0x000fc60003f06270 */
[----:B------:R-:W-:Y:S10]  /*df10*/  @P1 BRA `(.L_x_30) ;  /* 0x0000000000241947 */ /* 0x000ff40003800000 */
[----:B------:R-:W-:Y:S01]  /*df20*/  ULDC UR4, c[0x0][0xac8] ;  /* 0x0002b20000047ab9 */ /* 0x000fe20000000800 */
[----:B------:R-:W-:Y:S01]  /*df30*/  ULDC.64 UR6, c[0x0][0x208] ;  /* 0x0000820000067ab9 */ /* 0x000fe20000000a00 */
[----:B------:R-:W-:Y:S02]  /*df40*/  ISETP.GE.AND P2, PT, R22, UR4, PT ;  /* 0x0000000416007c0c */ /* 0x000fe4000bf46270 */
[----:B------:R-:W-:-:S11]  /*df50*/  ISETP.GE.AND P1, PT, R19, UR4, PT ;  /* 0x0000000413007c0c */ /* 0x000fd6000bf26270 */
[C---:B-1----:R-:W-:Y:S02]  /*df60*/  @!P2 LEA R4, P4, R22.reuse, R6, 0x1 ;  /* 0x000000061604a211 */ /* 0x042fe400078808ff */
[----:B--2---:R-:W-:Y:S02]  /*df70*/  @!P1 IMAD.WIDE R2, R19, 0x2, R6 ;  /* 0x0000000213029825 */ /* 0x004fe400078e0206 */
[----:B------:R-:W-:-:S03]  /*df80*/  @!P2 LEA.HI.X R5, R22, R7, R232, 0x1, P4 ;  /* 0x000000071605a211 */ /* 0x000fc600020f0ce8 */
[----:B-----5:R3:W-:Y:S04]  /*df90*/  @!P1 ST.E.128 desc[UR6][R2.64], R44 ;  /* 0x0000002c02009985 */ /* 0x0207e8000c101d06 */
[----:B------:R3:W-:Y:S02]  /*dfa0*/  @!P2 ST.E.128 desc[UR6][R4.64], R52 ;  /* 0x000000340400a985 */ /* 0x0007e4000c101d06 */
.L_x_30:
[----:B------:R-:W-:Y:S05]  /*dfb0*/  BSYNC B0 ;  /* 0x0000000000007941 */ /* 0x000fea0003800000 */
.L_x_29:
[----:B--2---:R2:W4:Y:S01]  /*dfc0*/  SHFL.IDX PT, R7, R8, 0x1, 0x181f ;  /* 0x00381f0008077f89 */ /* 0x00452200000e0000 */
[----:B------:R-:W-:Y:S03]  /*dfd0*/  BSSY B0, `(.L_x_31) ;  /* 0x000000c000007945 */ /* 0x000fe60003800000 */
[----:B-1----:R2:W1:Y:S01]  /*dfe0*/  SHFL.IDX PT, R6, R0, 0x1, 0x181f ;  /* 0x00381f0000067f89 */ /* 0x00246200000e0000 */
[----:B------:R-:W-:Y:S05]  /*dff0*/  @P3 BRA `(.L_x_32) ;  /* 0x0000000000243947 */ /* 0x000fea0003800000 */
[----:B------:R-:W-:Y:S01]  /*e000*/  ULDC UR4, c[0x0][0xac8] ;  /* 0x0002b20000047ab9 */ /* 0x000fe20000000800 */
[----:B------:R-:W-:Y:S01]  /*e010*/  ULDC.64 UR6, c[0x0][0x208] ;  /* 0x0000820000067ab9 */ /* 0x000fe20000000a00 */
[----:B------:R-:W-:Y:S02]  /*e020*/  ISETP.GE.AND P3, PT, R22, UR4, PT ;  /* 0x0000000416007c0c */ /* 0x000fe4000bf66270 */
[----:B------:R-:W-:-:S11]  /*e030*/  ISETP.GE.AND P2, PT, R19, UR4, PT ;  /* 0x0000000413007c0c */ /* 0x000fd6000bf46270 */
[C---:B-1-3--:R-:W-:Y:S02]  /*e040*/  @!P3 LEA R4, P1, R22.reuse, R6, 0x1 ;  /* 0x000000061604b211 */ /* 0x04afe400078208ff */
[----:B----4-:R-:W-:Y:S02]  /*e050*/  @!P2 IMAD.WIDE R2, R19, 0x2, R6 ;  /* 0x000000021302a825 */ /* 0x010fe400078e0206 */
[----:B------:R-:W-:-:S03]  /*e060*/  @!P3 LEA.HI.X R5, R22, R7, R232, 0x1, P1 ;  /* 0x000000071605b211 */ /* 0x000fc600008f0ce8 */
[----:B-----5:R1:W-:Y:S04]  /*e070*/  @!P2 ST.E.128 desc[UR6][R2.64], R40 ;  /* 0x000000280200a985 */ /* 0x0203e8000c101d06 */
[----:B------:R1:W-:Y:S02]  /*e080*/  @!P3 ST.E.128 desc[UR6][R4.64], R48 ;  /* 0x000000300400b985 */ /* 0x0003e4000c101d06 */
.L_x_32:
[----:B------:R-:W-:Y:S05]  /*e090*/  BSYNC B0 ;  /* 0x0000000000007941 */ /* 0x000fea0003800000 */
.L_x_31:
[----:B----4-:R4:W0:Y:S01]  /*e0a0*/  SHFL.IDX PT, R7, R8, 0x2, 0x181f ;  /* 0x00581f0008077f89 */ /* 0x01082200000e0000 */
        /* <DEDUP_REMOVED lines=8> */
[----:B0-----:R-:W-:Y:S02]  /*e130*/  @!P1 IMAD.WIDE R2, R19, 0x2, R6 ;  /* 0x0000000213029825 */ /* 0x001fe400078e0206 */
[----:B------:R-:W-:-:S03]  /*e140*/  @!P2 LEA.HI.X R5, R22, R7, R232, 0x1, P0 ;  /* 0x000000071605a211 */ /* 0x000fc600000f0ce8 */
[----:B-----5:R0:W-:Y:S04]  /*e150*/  @!P1 ST.E.128 desc[UR6][R2.64], R36 ;  /* 0x0000002402009985 */ /* 0x0201e8000c101d06 */
[----:B------:R0:W-:Y:S02]  /*e160*/  @!P2 ST.E.128 desc[UR6][R4.64], R32 ;  /* 0x000000200400a985 */ /* 0x0001e4000c101d06 */
.L_x_34:
[----:B------:R-:W-:Y:S05]  /*e170*/  BSYNC B0 ;  /* 0x0000000000007941 */ /* 0x000fea0003800000 */
.L_x_33:
[----:B0--3--:R-:W-:Y:S01]  /*e180*/  VIADD R3, R17, 0x60 ;  /* 0x0000006011037836 */ /* 0x009fe20000000000 */
[----:B------:R0:W3:Y:S01]  /*e190*/  SHFL.IDX PT, R7, R8, 0x3, 0x181f ;  /* 0x00781f0008077f89 */ /* 0x0000e200000e0000 */
[----:B------:R-:W-:Y:S01]  /*e1a0*/  BSSY B0, `(.L_x_35) ;  /* 0x000000e000007945 */ /* 0x000fe20003800000 */
[----:B------:R-:W-:Y:S02]  /*e1b0*/  VIADD R221, R221, 0x1 ;  /* 0x00000001dddd7836 */ /* 0x000fe40000000000 */
[----:B------:R-:W-:Y:S01]  /*e1c0*/  ISETP.GE.AND P0, PT, R3, R86, PT ;  /* 0x000000560300720c */ /* 0x000fe20003f06270 */
[----:B-1----:R0:W1:-:S12]  /*e1d0*/  SHFL.IDX PT, R6, R0, 0x3, 0x181f ;  /* 0x00781f0000067f89 */ /* 0x00205800000e0000 */
[----:B0-----:R-:W-:Y:S05]  /*e1e0*/  @P0 BRA `(.L_x_36) ;  /* 0x0000000000240947 */ /* 0x001fea0003800000 */
[----:B------:R-:W-:Y:S01]  /*e1f0*/  ULDC UR4, c[0x0][0xac8] ;  /* 0x0002b20000047ab9 */ /* 0x000fe20000000800 */
[----:B------:R-:W-:Y:S01]  /*e200*/  ULDC.64 UR6, c[0x0][0x208] ;  /* 0x0000820000067ab9 */ /* 0x000fe20000000a00 */
[----:B------:R-:W-:Y:S02]  /*e210*/  ISETP.GE.AND P2, PT, R22, UR4, PT ;  /* 0x0000000416007c0c */ /* 0x000fe4000bf46270 */
[----:B------:R-:W-:-:S11]  /*e220*/  ISETP.GE.AND P1, PT, R19, UR4, PT ;  /* 0x0000000413007c0c */ /* 0x000fd6000bf26270 */
[C---:B-1----:R-:W-:Y:S02]  /*e230*/  @!P2 LEA R4, P0, R22.reuse, R6, 0x1 ;  /* 0x000000061604a211 */ /* 0x042fe400078008ff */
[----:B---3--:R-:W-:Y:S02]  /*e240*/  @!P1 IMAD.WIDE R2, R19, 0x2, R6 ;  /* 0x0000000213029825 */ /* 0x008fe400078e0206 */
[----:B------:R-:W-:-:S03]  /*e250*/  @!P2 LEA.HI.X R5, R22, R7, R232, 0x1, P0 ;  /* 0x000000071605a211 */ /* 0x000fc600000f0ce8 */
[----:B-----5:R0:W-:Y:S04]  /*e260*/  @!P1 ST.E.128 desc[UR6][R2.64], R24 ;  /* 0x0000001802009985 */ /* 0x0201e8000c101d06 */
[----:B------:R0:W-:Y:S02]  /*e270*/  @!P2 ST.E.128 desc[UR6][R4.64], R28 ;  /* 0x0000001c0400a985 */ /* 0x0001e4000c101d06 */
.L_x_36:
[----:B------:R-:W-:Y:S05]  /*e280*/  BSYNC B0 ;  /* 0x0000000000007941 */ /* 0x000fea0003800000 */
.L_x_35:
[----:B--2-4-:R-:W2:Y:S01]  /*e290*/  LDC R0, c[0x0][0xc34] ;  /* 0x00030d00ff007b82 */ /* 0x014ea20000000800 */
[----:B------:R-:W-:-:S13]  /*e2a0*/  R2UR UR4, R220 ;  /* 0x00000000dc0472ca */ /* 0x000fda00000e0000 */
[----:B--2---:R-:W-:-:S13]  /*e2b0*/  ISETP.LE.AND P0, PT, R0, UR4, PT ;  /* 0x0000000400007c0c */ /* 0x004fda000bf03270 */
[----:B------:R-:W-:Y:S05]  /*e2c0*/  @!P0 BRA `(.L_x_37) ;  /* 0xffffff2800b48947 */ /* 0x000fea000383ffff */
[----:B------:R-:W-:Y:S05]  /*e2d0*/  EXIT ;  /* 0x000000000000794d */ /* 0x000fea0003800000 */
.L_x_7:
[----:B------:R-:W-:-:S08]  /*e2e0*/  NOP ;  /* 0x0000000000007918 */ /* 0x000fd00000000000 */
[----:B--2---:R-:W0:-:S00]  /*e2f0*/  USETMAXREG.DEALLOC.CTAPOOL 0x18 ;  /* 0x00000018000079c8 */ /* 0x004e0000080e0500 */
[----:B------:R-:W1:Y:S01]  /*e300*/  S2UR UR5, SR_CTAID.X ;  /* 0x00000000000579c3 */ /* 0x000e620000002500 */
[----:B0-----:R-:W-:Y:S02]  /*e310*/  IMAD.MOV.U32 R2, RZ, RZ, 0x1 ;  /* 0x00000001ff027424 */ /* 0x001fe400078e00ff */
[----:B------:R-:W-:-:S05]  /*e320*/  IMAD.MOV.U32 R18, RZ, RZ, RZ ;  /* 0x000000ffff127224 */ /* 0x000fca00078e00ff */
[----:B------:R-:W1:Y:S02]  /*e330*/  LDC R3, c[0x0][0xc34] ;  /* 0x00030d00ff037b82 */ /* 0x000e640000000800 */
[----:B-1----:R-:W-:Y:S02]  /*e340*/  ISETP.LE.AND P0, PT, R3, UR5, PT ;  /* 0x0000000503007c0c */ /* 0x002fe4000bf03270 */
[----:B------:R-:W-:-:S05]  /*e350*/  MOV R3, 0x1 ;  /* 0x0000000100037802 */ /* 0x000fca0000000f00 */
[----:B------:R0:W-:Y:S06]  /*e360*/  STL [R1], R3 ;  /* 0x0000000301007387 */ /* 0x0001ec0000100800 */
[----:B------:R-:W-:Y:S05]  /*e370*/  @P0 BRA `(.L_x_38) ;  /* 0x0000003800c00947 */ /* 0x000fea0003800000 */
[----:B------:R-:W1:Y:S01]  /*e380*/  S2UR UR4, SR_CgaCtaId ;  /* 0x00000000000479c3 */ /* 0x000e620000008800 */
[C---:B------:R-:W-:Y:S01]  /*e390*/  IMAD.SHL.U32 R2, R0.reuse, 0x8, RZ ;  /* 0x0000000800027824 */ /* 0x040fe200078e00ff */
[----:B------:R-:W-:Y:S01]  /*e3a0*/  LOP3.LUT R5, R0, 0x7f, RZ, 0xc0, !PT ;  /* 0x0000007f00057812 */ /* 0x000fe200078ec0ff */
[----:B------:R-:W-:Y:S01]  /*e3b0*/  UMOV UR36, 0x400 ;  /* 0x0000040000247882 */ /* 0x000fe20000000000 */
[----:B------:R-:W-:Y:S01]  /*e3c0*/  IMAD.MOV.U32 R18, RZ, RZ, RZ ;  /* 0x000000ffff127224 */ /* 0x000fe200078e00ff */
[----:B------:R-:W-:Y:S01]  /*e3d0*/  ULDC.64 UR38, c[0x0][0x198] ;  /* 0x0000660000267ab9 */ /* 0x000fe20000000a00 */
[C---:B0-----:R-:W-:Y:S01]  /*e3e0*/  LOP3.LUT R3, R2.reuse, 0x1f8, RZ, 0xc0, !PT ;  /* 0x000001f802037812 */ /* 0x041fe200078ec0ff */
[----:B------:R-:W-:Y:S01]  /*e3f0*/  ULDC UR37, c[0x0][0xc] ;  /* 0x0000030000257ab9 */ /* 0x000fe20000000800 */
[----:B------:R-:W-:Y:S02]  /*e400*/  LOP3.LUT R2, R2, 0x38, RZ, 0xc0, !PT ;  /* 0x0000003802027812 */ /* 0x000fe400078ec0ff */
[----:B------:R-:W-:Y:S01]  /*e410*/  LOP3.LUT R4, R3, 0x38, R0, 0x78, !PT ;  /* 0x0000003803047812 */ /* 0x000fe200078e7800 */
[----:B------:R-:W-:Y:S01]  /*e420*/  IMAD.SHL.U32 R3, R5, 0x8, RZ ;  /* 0x0000000805037824 */ /* 0x000fe200078e00ff */
[----:B------:R-:W-:-:S04]  /*e430*/  SHF.R.U32.HI R5, RZ, 0x3, R5 ;  /* 0x00000003ff057819 */ /* 0x000fc80000011605 */
[----:B------:R-:W-:Y:S01]  /*e440*/  LOP3.LUT R4, R4, 0x200, R3, 0xf8, !PT ;  /* 0x0000020004047812 */ /* 0x000fe200078ef803 */
[----:B------:R-:W-:-:S05]  /*e450*/  IMAD.SHL.U32 R3, R0, 0x10, RZ ;  /* 0x0000001000037824 */ /* 0x000fca00078e00ff */
[----:B------:R-:W-:Y:S01]  /*e460*/  LOP3.LUT R0, R5, 0x70, R3, 0xf8, !PT ;  /* 0x0000007005007812 */ /* 0x000fe200078ef803 */
[----:B------:R-:W-:Y:S01]  /*e470*/  IMAD.U32 R3, RZ, RZ, UR5 ;  /* 0x00000005ff037e24 */ /* 0x000fe2000f8e00ff */
[----:B-1----:R-:W-:Y:S01]  /*e480*/  ULEA UR36, UR4, UR36, 0x18 ;  /* 0x0000002404247291 */ /* 0x002fe2000f8ec03f */
[----:B------:R-:W-:-:S05]  /*e490*/  IMAD.MOV.U32 R0, RZ, RZ, 0x1 ;  /* 0x00000001ff007424 */ /* 0x000fca00078e00ff */
[----:B------:R-:W-:-:S05]  /*e4a0*/  LEA R4, R4, UR36, 0x1 ;  /* 0x0000002404047c11 */ /* 0x000fca000f8e08ff */
[----:B------:R-:W-:Y:S04]  /*e4b0*/  STL [R1+0x14], R4 ;  /* 0x0000140401007387 */ /* 0x000fe80000100800 */
[----:B------:R-:W-:Y:S04]  /*e4c0*/  STL [R1+0x28], R3 ;  /* 0x0000280301007387 */ /* 0x000fe80000100800 */
[----:B------:R0:W-:Y:S04]  /*e4d0*/  STL [R1], R0 ;  /* 0x0000000001007387 */ /* 0x0001e80000100800 */
[----:B------:R1:W-:Y:S01]  /*e4e0*/  STL [R1+0x30], RZ ;  /* 0x000030ff01007387 */ /* 0x0003e20000100800 */
[----:B0-----:R-:W-:-:S07]  /*e4f0*/  LOP3.LUT R0, R2, 0x40, RZ, 0xfc, !PT ;  /* 0x0000004002007812 */ /* 0x001fce00078efcff */
.L_x_111:
[----:B0-----:R-:W2:Y:S01]  /*e500*/  LDL R2, [R1+0x28] ;  /* 0x0000280001027983 */ /* 0x001ea20000100800 */
[----:B------:R-:W0:Y:S01]  /*e510*/  LDC R0, c[0x0][0xc38] ;  /* 0x00030e00ff007b82 */ /* 0x000e220000000800 */
[----:B------:R-:W-:Y:S05]  /*e520*/  YIELD ;  /* 0x0000000000007946 */ /* 0x000fea0003800000 */
[----:B------:R-:W-:Y:S02]  /*e530*/  ULDC.64 UR4, c[0x0][0x418] ;  /* 0x0001060000047ab9 */ /* 0x000fe40000000a00 */
[----:B---3--:R-:W3:Y:S01]  /*e540*/  LDC R16, c[0x0][0xc44] ;  /* 0x00031100ff107b82 */ /* 0x008ee20000000800 */
[----:B------:R-:W-:-:S03]  /*e550*/  UISETP.NE.U32.AND UP0, UPT, UR4, URZ, UPT ;  /* 0x0000003f0400728c */ /* 0x000fc6000bf05070 */
[----:B------:R-:W-:Y:S01]  /*e560*/  ULDC UR4, c[0x0][0x424] ;  /* 0x0001090000047ab9 */ /* 0x000fe20000000800 */
[----:B------:R-:W-:-:S04]  /*e570*/  UISETP.NE.AND.EX UP0, UPT, UR5, URZ, UPT, UP0 ;  /* 0x0000003f0500728c */ /* 0x000fc8000bf05300 */
[----:B------:R-:W-:Y:S01]  /*e580*/  USEL UR4, UR4, 0x1, UP0 ;  /* 0x0000000104047887 */ /* 0x000fe20008000000 */
[----:B0-----:R-:W-:Y:S02]  /*e590*/  ISETP.NE.AND P0, PT, R0, 0x1, PT ;  /* 0x000000010000780c */ /* 0x001fe40003f05270 */
[----:B---3--:R-:W-:-:S11]  /*e5a0*/  ISETP.NE.AND P1, PT, R16, 0x1, PT ;  /* 0x000000011000780c */ /* 0x008fd60003f25270 */
[----:B------:R-:W2:Y:S08]  /*e5b0*/  @P0 LDC R0, c[0x0][0xc3c] ;  /* 0x00030f00ff000b82 */ /* 0x000eb00000000800 */
[----:B------:R-:W0:Y:S01]  /*e5c0*/  @P0 LDC R3, c[0x0][0xc40] ;  /* 0x00031000ff030b82 */ /* 0x000e220000000800 */
[----:B--2---:R-:W-:Y:S01]  /*e5d0*/  @P0 IMAD.HI.U32 R0, R2, R0, RZ ;  /* 0x0000000002000227 */ /* 0x004fe200078e00ff */
[----:B------:R-:W-:-:S04]  /*e5e0*/  MOV R4, R2 ;  /* 0x0000000200047202 */ /* 0x000fc80000000f00 */
[----:B0-----:R-:W-:Y:S02]  /*e5f0*/  @P0 SHF.R.U32.HI R4, RZ, R3, R0 ;  /* 0x00000003ff040219 */ /* 0x001fe40000011600 */
[----:B------:R-:W0:Y:S03]  /*e600*/  @P1 LDC.64 R2, c[0x0][0xc48] ;  /* 0x00031200ff021b82 */ /* 0x000e260000000a00 */
[----:B------:R-:W-:Y:S01]  /*e610*/  IMAD.MOV.U32 R19, RZ, RZ, R4 ;  /* 0x000000ffff137224 */ /* 0x000fe200078e0004 */
[----:B------:R2:W-:Y:S04]  /*e620*/  STL [R1+0x20], R4 ;  /* 0x0000200401007387 */ /* 0x0005e80000100800 */
[----:B------:R-:W3:Y:S01]  /*e630*/  LDC R0, c[0x0][0x2f0] ;  /* 0x0000bc00ff007b82 */ /* 0x000ee20000000800 */
[----:B0-----:R-:W-:-:S05]  /*e640*/  @P1 IMAD.HI.U32 R2, R4, R2, RZ ;  /* 0x0000000204021227 */ /* 0x001fca00078e00ff */
[----:B------:R-:W-:Y:S01]  /*e650*/  @P1 SHF.R.U32.HI R19, RZ, R3, R2 ;  /* 0x00000003ff131219 */ /* 0x000fe20000011602 */
[----:B---3--:R-:W-:Y:S01]  /*e660*/  IMAD R2, R0, UR4, RZ ;  /* 0x0000000400027c24 */ /* 0x008fe2000f8e02ff */
[----:B------:R-:W-:-:S03]  /*e670*/  UIADD3 UR4, UR36, 0x1e400, URZ ;  /* 0x0001e40024047890 */ /* 0x000fc6000fffe03f */
[----:B------:R-:W-:Y:S01]  /*e680*/  IMAD.MOV R3, RZ, RZ, -R19 ;  /* 0x000000ffff037224 */ /* 0x000fe200078e0a13 */
[----:B------:R2:W-:Y:S01]  /*e690*/  STL [R1+0x18], R19 ;  /* 0x0000181301007387 */ /* 0x0005e20000100800 */
[----:B------:R-:W-:Y:S01]  /*e6a0*/  VIADD R0, R2, 0xaf ;  /* 0x000000af02007836 */ /* 0x000fe20000000000 */
[----:B------:R-:W-:Y:S01]  /*e6b0*/  ULOP3.LUT UP0, URZ, UR4, 0x3ff, URZ, 0xc0, !UPT ;  /* 0x000003ff043f7892 */ /* 0x000fe2000f80c03f */
[----:B------:R-:W-:Y:S01]  /*e6c0*/  IMAD R16, R16, R3, R4 ;  /* 0x0000000310107224 */ /* 0x000fe200078e0204 */
[----:B------:R2:W-:Y:S01]  /*e6d0*/  STL [R1+0x2c], R2 ;  /* 0x00002c0201007387 */ /* 0x0005e20000100800 */
[----:B------:R-:W-:-:S03]  /*e6e0*/  IMAD.HI R0, R0, 0x2e8ba2e9, RZ ;  /* 0x2e8ba2e900007827 */ /* 0x000fc600078e02ff */
[----:B------:R-:W-:Y:S02]  /*e6f0*/  PLOP3.LUT P0, PT, PT, PT, UP0, 0x80, 0x0 ;  /* 0x000000000000781c */ /* 0x000fe40003f0f008 */
[----:B------:R-:W-:-:S04]  /*e700*/  SHF.R.U32.HI R3, RZ, 0x1f, R0 ;  /* 0x0000001fff037819 */ /* 0x000fc80000011600 */
[----:B------:R-:W-:-:S05]  /*e710*/  LEA.HI.SX32 R0, R0, R3, 0x1b ;  /* 0x0000000300007211 */ /* 0x000fca00078fdaff */
[----:B------:R2:W-:Y:S02]  /*e720*/  STL [R1+0x24], R0 ;  /* 0x0000240001007387 */ /* 0x0005e40000100800 */
[----:B-1----:R-:W-:Y:S05]  /*e730*/  @!P0 BRA `(.L_x_39) ;  /* 0x0000000000408947 */ /* 0x002fea0003800000 */
[----:B--2---:R-:W-:Y:S01]  /*e740*/  MOV R2, 0x0 ;  /* 0x0000000000027802 */ /* 0x004fe20000000f00 */
[----:B------:R-:W-:Y:S01]  /*e750*/  ULDC.64 UR6, c[0x4][0xa0] ;  /* 0x0100280000067ab9 */ /* 0x000fe20000000a00 */
[----:B------:R-:W-:Y:S01]  /*e760*/  ULDC.64 UR8, c[0x4][0xa8] ;  /* 0x01002a0000087ab9 */ /* 0x000fe20000000a00 */
[----:B------:R-:W-:Y:S01]  /*e770*/  ULDC.64 UR4, c[0x4][0x28] ;  /* 0x01000a0000047ab9 */ /* 0x000fe20000000a00 */
[----:B------:R-:W-:Y:S01]  /*e780*/  IMAD.U32 R4, RZ, RZ, UR6 ;  /* 0x00000006ff047e24 */ /* 0x000fe2000f8e00ff */
[----:B------:R-:W-:Y:S01]  /*e790*/  MOV R7, UR9 ;  /* 0x0000000900077c02 */ /* 0x000fe20008000f00 */
[----:B------:R-:W0:Y:S01]  /*e7a0*/  LDC.64 R2, c[0x4][R2] ;  /* 0x0100000002027b82 */ /* 0x000e220000000a00 */
[----:B------:R-:W-:Y:S02]  /*e7b0*/  IMAD.U32 R5, RZ, RZ, UR7 ;  /* 0x00000007ff057e24 */ /* 0x000fe4000f8e00ff */
[----:B------:R-:W-:Y:S02]  /*e7c0*/  IMAD.U32 R6, RZ, RZ, UR8 ;  /* 0x00000008ff067e24 */ /* 0x000fe4000f8e00ff */
[----:B------:R-:W-:-:S02]  /*e7d0*/  IMAD.U32 R10, RZ, RZ, UR4 ;  /* 0x00000004ff0a7e24 */ /* 0x000fc4000f8e00ff */
[----:B------:R-:W-:Y:S02]  /*e7e0*/  IMAD.U32 R11, RZ, RZ, UR5 ;  /* 0x00000005ff0b7e24 */ /* 0x000fe4000f8e00ff */
[----:B------:R-:W-:Y:S02]  /*e7f0*/  IMAD.MOV.U32 R8, RZ, RZ, 0x70 ;  /* 0x00000070ff087424 */ /* 0x000fe400078e00ff */
[----:B------:R-:W-:Y:S02]  /*e800*/  IMAD.MOV.U32 R12, RZ, RZ, 0x1 ;  /* 0x00000001ff0c7424 */ /* 0x000fe400078e00ff */
[----:B------:R-:W-:-:S07]  /*e810*/  IMAD.MOV.U32 R13, RZ, RZ, RZ ;  /* 0x000000ffff0d7224 */ /* 0x000fce00078e00ff */
[----:B------:R-:W-:-:S07]  /*e820*/  LEPC R20, `(.L_x_39) ;  /* 0x000000001014794e */ /* 0x000fce0000000000 */
[----:B01----:R-:W-:Y:S05]  /*e830*/  CALL.ABS.NOINC R2 ;  /* 0x0000000002007343 */ /* 0x003fea0003c00000 */
.L_x_39:
[----:B------:R-:W-:-:S04]  /*e840*/  UIADD3 UR4, UR36, 0x400, URZ ;  /* 0x0000040024047890 */ /* 0x000fc8000fffe03f */
[----:B------:R-:W-:-:S06]  /*e850*/  ULOP3.LUT UP0, URZ, UR4, 0x3ff, URZ, 0xc0, !UPT ;  /* 0x000003ff043f7892 */ /* 0x000fcc000f80c03f */
[----:B------:R-:W-:-:S13]  /*e860*/  PLOP3.LUT P0, PT, PT, PT, UP0, 0x80, 0x0 ;  /* 0x000000000000781c */ /* 0x000fda0003f0f008 */
[----:B------:R-:W-:Y:S05]  /*e870*/  @!P0 BRA `(.L_x_40) ;  /* 0x00000000007c8947 */ /* 0x000fea0003800000 */
[----:B------:R-:W-:Y:S01]  /*e880*/  MOV R17, 0x0 ;  /* 0x0000000000117802 */ /* 0x000fe20000000f00 */
[----:B------:R-:W-:Y:S01]  /*e890*/  ULDC.64 UR6, c[0x4][0xa0] ;  /* 0x0100280000067ab9 */ /* 0x000fe20000000a00 */
[----:B------:R-:W-:Y:S01]  /*e8a0*/  ULDC.64 UR8, c[0x4][0xa8] ;  /* 0x01002a0000087ab9 */ /* 0x000fe20000000a00 */
[----:B------:R-:W-:Y:S01]  /*e8b0*/  ULDC.64 UR4, c[0x4][0x30] ;  /* 0x01000c0000047ab9 */ /* 0x000fe20000000a00 */
[----:B--2---:R0:W2:Y:S01]  /*e8c0*/  LDC.64 R2, c[0x4][R17] ;  /* 0x0100000011027b82 */ /* 0x0040a20000000a00 */
[----:B------:R-:W-:Y:S01]  /*e8d0*/  IMAD.U32 R4, RZ, RZ, UR6 ;  /* 0x00000006ff047e24 */ /* 0x000fe2000f8e00ff */
[----:B------:R-:W-:Y:S01]  /*e8e0*/  MOV R5, UR7 ;  /* 0x0000000700057c02 */ /* 0x000fe20008000f00 */
[----:B------:R-:W-:Y:S01]  /*e8f0*/  IMAD.U32 R6, RZ, RZ, UR8 ;  /* 0x00000008ff067e24 */ /* 0x000fe2000f8e00ff */
[----:B------:R-:W-:Y:S01]  /*e900*/  MOV R13, RZ ;  /* 0x000000ff000d7202 */ /* 0x000fe20000000f00 */
[----:B------:R-:W-:Y:S02]  /*e910*/  IMAD.U32 R7, RZ, RZ, UR9 ;  /* 0x00000009ff077e24 */ /* 0x000fe4000f8e00ff */
[----:B------:R-:W-:-:S02]  /*e920*/  IMAD.U32 R10, RZ, RZ, UR4 ;  /* 0x00000004ff0a7e24 */ /* 0x000fc4000f8e00ff */
[----:B------:R-:W-:Y:S02]  /*e930*/  IMAD.U32 R11, RZ, RZ, UR5 ;  /* 0x00000005ff0b7e24 */ /* 0x000fe4000f8e00ff */
[----:B------:R-:W-:Y:S02]  /*e940*/  IMAD.MOV.U32 R8, RZ, RZ, 0x70 ;  /* 0x00000070ff087424 */ /* 0x000fe400078e00ff */
[----:B0-----:R-:W-:-:S07]  /*e950*/  IMAD.MOV.U32 R12, RZ, RZ, 0x1 ;  /* 0x00000001ff0c7424 */ /* 0x001fce00078e00ff */
[----:B------:R-:W-:-:S07]  /*e960*/  LEPC R20, `(.L_x_41) ;  /* 0x000000001014794e */ /* 0x000fce0000000000 */
[----:B-12---:R-:W-:Y:S05]  /*e970*/  CALL.ABS.NOINC R2 ;  /* 0x0000000002007343 */ /* 0x006fea0003c00000 */
.L_x_41:
[----:B------:R0:W1:Y:S01]  /*e980*/  LDC.64 R2, c[0x4][R17] ;  /* 0x0100000011027b82 */ /* 0x0000620000000a00 */
[----:B------:R-:W-:Y:S01]  /*e990*/  ULDC.64 UR6, c[0x4][0xa0] ;  /* 0x0100280000067ab9 */ /* 0x000fe20000000a00 */
[----:B------:R-:W-:Y:S01]  /*e9a0*/  ULDC.64 UR8, c[0x4][0xa8] ;  /* 0x01002a0000087ab9 */ /* 0x000fe20000000a00 */
[----:B------:R-:W-:Y:S01]  /*e9b0*/  ULDC.64 UR4, c[0x4][0x38] ;  /* 0x01000e0000047ab9 */ /* 0x000fe20000000a00 */
[----:B------:R-:W-:Y:S01]  /*e9c0*/  IMAD.U32 R4, RZ, RZ, UR6 ;  /* 0x00000006ff047e24 */ /* 0x000fe2000f8e00ff */
[----:B------:R-:W-:Y:S01]  /*e9d0*/  MOV R8, 0x70 ;  /* 0x0000007000087802 */ /* 0x000fe20000000f00 */
[----:B------:R-:W-:Y:S02]  /*e9e0*/  IMAD.U32 R5, RZ, RZ, UR7 ;  /* 0x00000007ff057e24 */ /* 0x000fe4000f8e00ff */
[----:B------:R-:W-:Y:S02]  /*e9f0*/  IMAD.U32 R6, RZ, RZ, UR8 ;  /* 0x00000008ff067e24 */ /* 0x000fe4000f8e00ff */
[----:B------:R-:W-:-:S02]  /*ea00*/  IMAD.U32 R7, RZ, RZ, UR9 ;  /* 0x00000009ff077e24 */ /* 0x000fc4000f8e00ff */
[----:B------:R-:W-:Y:S02]  /*ea10*/  IMAD.U32 R10, RZ, RZ, UR4 ;  /* 0x00000004ff0a7e24 */ /* 0x000fe4000f8e00ff */
[----:B------:R-:W-:Y:S02]  /*ea20*/  IMAD.U32 R11, RZ, RZ, UR5 ;  /* 0x00000005ff0b7e24 */ /* 0x000fe4000f8e00ff */
[----:B------:R-:W-:Y:S02]  /*ea30*/  IMAD.MOV.U32 R12, RZ, RZ, 0x1 ;  /* 0x00000001ff0c7424 */ /* 0x000fe400078e00ff */
[----:B0-----:R-:W-:-:S07]  /*ea40*/  IMAD.MOV.U32 R13, RZ, RZ, RZ ;  /* 0x000000ffff0d7224 */ /* 0x001fce00078e00ff */
[----:B------:R-:W-:-:S07]  /*ea50*/  LEPC R20, `(.L_x_40) ;  /* 0x000000001014794e */ /* 0x000fce0000000000 */
[----:B-1----:R-:W-:Y:S05]  /*ea60*/  CALL.ABS.NOINC R2 ;  /* 0x0000000002007343 */ /* 0x002fea0003c00000 */
.L_x_40:
[----:B------:R-:W-:Y:S01]  /*ea70*/  ULDC.64 UR4, c[0x0][0x9f8] ;  /* 0x00027e0000047ab9 */ /* 0x000fe20000000a00 */
[----:B------:R-:W3:Y:S01]  /*ea80*/  LDL R17, [R1+0x24] ;  /* 0x0000240001117983 */ /* 0x000ee20000100800 */
[----:B------:R-:W-:Y:S01]  /*ea90*/  ISETP.NE.U32.AND P0, PT, RZ, UR4, PT ;  /* 0x00000004ff007c0c */ /* 0x000fe2000bf05070 */
[----:B------:R-:W-:-:S03]  /*eaa0*/  ULDC.64 UR6, c[0x0][0x208] ;  /* 0x0000820000067ab9 */ /* 0x000fc60000000a00 */
[----:B------:R-:W-:-:S13]  /*eab0*/  ISETP.NE.AND.EX P0, PT, RZ, UR5, PT, P0 ;  /* 0x00000005ff007c0c */ /* 0x000fda000bf05300 */
[----:B--2---:R-:W0:Y:S02]  /*eac0*/  @P0 LDC.64 R2, c[0x0][0x9f8] ;  /* 0x00027e00ff020b82 */ /* 0x004e240000000a00 */
[----:B0-----:R-:W-:-:S05]  /*ead0*/  @P0 IMAD.WIDE R2, R19, 0x4, R2 ;  /* 0x0000000413020825 */ /* 0x001fca00078e0202 */
[----:B------:R0:W2:Y:S01]  /*eae0*/  @P0 LDG.E R19, desc[UR6][R2.64] ;  /* 0x0000000602130981 */ /* 0x0000a2000c1e1900 */
[----:B------:R-:W-:Y:S01]  /*eaf0*/  UMOV UR4, 0xffffffff ;  /* 0xffffffff00047882 */ /* 0x000fe20000000000 */
[----:B0-----:R-:W0:Y:S02]  /*eb00*/  LDC.64 R2, c[0x0][0x418] ;  /* 0x00010600ff027b82 */ /* 0x001e240000000a00 */
[----:B0-----:R-:W-:-:S04]  /*eb10*/  ISETP.NE.U32.AND P0, PT, R2, RZ, PT ;  /* 0x000000ff0200720c */ /* 0x001fc80003f05070 */
[----:B------:R-:W-:-:S04]  /*eb20*/  ISETP.NE.AND.EX P1, PT, R3, RZ, PT, P0 ;  /* 0x000000ff0300720c */ /* 0x000fc80003f25300 */
[----:B------:R-:W-:Y:S01]  /*eb30*/  P2R R0, PR, RZ, 0x2 ;  /* 0x00000002ff007803 */ /* 0x000fe20000000000 */
[----:B---3--:R-:W-:-:S05]  /*eb40*/  VIADD R8, R17, 0xffffffff ;  /* 0xffffffff11087836 */ /* 0x008fca0000000000 */
[----:B------:R0:W-:Y:S04]  /*eb50*/  STL [R1+0x1c], R8 ;  /* 0x00001c0801007387 */ /* 0x0001e80000100800 */
[----:B------:R0:W-:Y:S01]  /*eb60*/  STL [R1+0x10], R0 ;  /* 0x0000100001007387 */ /* 0x0001e20000100800 */
[----:B--2---:R-:W-:Y:S02]  /*eb70*/  SHF.R.S32.HI R7, RZ, 0x1f, R19 ;  /* 0x0000001fff077819 */ /* 0x004fe40000011413 */
[----:B------:R-:W-:-:S03]  /*eb80*/  SEL R17, R19, RZ, !P1 ;  /* 0x000000ff13117207 */ /* 0x000fc60004800000 */
[----:B------:R0:W-:Y:S01]  /*eb90*/  STL [R1+0x8], R7 ;  /* 0x0000080701007387 */ /* 0x0001e20000100800 */
[----:B------:R-:W-:Y:S05]  /*eba0*/  BRA.DIV UR4, `(.L_x_42) ;  /* 0x0000003a04047947 */ /* 0x000fea000b800000 */
[----:B0-----:R-:W0:Y:S02]  /*ebb0*/  S2R R0, SR_TID.X ;  /* 0x0000000000007919 */ /* 0x001e240000002100 */
[----:B0-----:R-:W-:-:S04]  /*ebc0*/  SHF.R.U32.HI R0, RZ, 0x5, R0 ;  /* 0x00000005ff007819 */ /* 0x001fc80000011600 */
[----:B------:R-:W-:-:S05]  /*ebd0*/  LOP3.LUT R0, R0, 0x3, RZ, 0xc0, !PT ;  /* 0x0000000300007812 */ /* 0x000fca00078ec0ff */
[----:B------:R0:W2:Y:S02]  /*ebe0*/  SHFL.IDX PT, R14, R0, RZ, 0x1f ;  /* 0x00001fff000e7589 */ /* 0x0000a400000e0000 */
.L_x_127:
[----:B------:R-:W-:Y:S02]  /*ebf0*/  PLOP3.LUT P2, PT, PT, PT, PT, 0x8, 0x0 ;  /* 0x000000000000781c */ /* 0x000fe40003f4e170 */
[----:B--2---:R-:W-:Y:S02]  /*ec00*/  ISETP.NE.AND P0, PT, R14, RZ, PT ;  /* 0x000000ff0e00720c */ /* 0x004fe40003f05270 */
[----:B0-----:R-:W-:-:S05]  /*ec10*/  P2R R0, PR, RZ, 0x4 ;  /* 0x00000004ff007803 */ /* 0x001fca0000000000 */
[----:B------:R0:W-:Y:S06]  /*ec20*/  STL [R1+0xc], R0 ;  /* 0x00000c0001007387 */ /* 0x0001ec0000100800 */
[----:B------:R-:W-:Y:S05]  /*ec30*/  @P0 BRA `(.L_x_43) ;  /* 0x0000000400100947 */ /* 0x000fea0003800000 */
[----:B------:R-:W-:-:S03]  /*ec40*/  UMOV UR4, 0xffffffff ;  /* 0xffffffff00047882 */ /* 0x000fc60000000000 */
[----:B------:R-:W-:Y:S05]  /*ec50*/  BRA.DIV UR4, `(.L_x_44) ;  /* 0x0000003a040c7947 */ /* 0x000fea000b800000 */
[----:B------:R-:W-:-:S13]  /*ec60*/  ELECT P6, URZ, PT ;  /* 0x00000000003f782f */ /* 0x000fda00038c0000 */
.L_x_130:
[----:B------:R-:W-:Y:S05]  /*ec70*/  @!P6 BRA `(.L_x_43) ;  /* 0x000000040000e947 */ /* 0x000fea0003800000 */
[----:B------:R2:W-:Y:S01]  /*ec80*/  STL [R1+0x4], R8 ;  /* 0x0000040801007387 */ /* 0x0005e20000100800 */
[----:B------:R-:W-:Y:S01]  /*ec90*/  IMAD.MOV.U32 R17, RZ, RZ, R19 ;  /* 0x000000ffff117224 */ /* 0x000fe200078e0013 */
[----:B------:R-:W-:Y:S06]  /*eca0*/  @!P1 BRA `(.L_x_45) ;  /* 0x0000000000509947 */ /* 0x000fec0003800000 */
[----:B------:R-:W3:Y:S01]  /*ecb0*/  LDC R6, c[0x0][0x43c] ;  /* 0x00010f00ff067b82 */ /* 0x000ee20000000800 */
[----:B0-----:R-:W-:Y:S01]  /*ecc0*/  IMAD.MOV.U32 R0, RZ, RZ, R8 ;  /* 0x000000ffff007224 */ /* 0x001fe200078e0008 */
[----:B------:R-:W-:Y:S01]  /*ecd0*/  ULDC.64 UR4, c[0x0][0x428] ;  /* 0x00010a0000047ab9 */ /* 0x000fe20000000a00 */
[----:B------:R-:W-:Y:S01]  /*ece0*/  ULDC.64 UR6, c[0x0][0x208] ;  /* 0x0000820000067ab9 */ /* 0x000fe20000000a00 */
[----:B---3--:R-:W-:-:S13]  /*ecf0*/  ISETP.NE.AND P0, PT, R6, 0x1, PT ;  /* 0x000000010600780c */ /* 0x008fda0003f05270 */
[----:B------:R-:W0:Y:S02]  /*ed00*/  @P0 LDC.64 R4, c[0x0][0x440] ;  /* 0x00011000ff040b82 */ /* 0x000e240000000a00 */
[----:B0-----:R-:W-:-:S05]  /*ed10*/  @P0 IMAD.HI.U32 R4, R8, R4, RZ ;  /* 0x0000000408040227 */ /* 0x001fca00078e00ff */
[----:B------:R-:W-:-:S04]  /*ed20*/  @P0 SHF.R.U32.HI R0, RZ, R5, R4 ;  /* 0x00000005ff000219 */ /* 0x000fc80000011604 */
[--C-:B------:R-:W-:Y:S01]  /*ed30*/  SHF.R.S32.HI R5, RZ, 0x1f, R0.reuse ;  /* 0x0000001fff057819 */ /* 0x100fe20000011400 */
[----:B------:R-:W-:-:S04]  /*ed40*/  IMAD.MOV R4, RZ, RZ, -R0 ;  /* 0x000000ffff047224 */ /* 0x000fc800078e0a00 */
[----:B------:R-:W-:Y:S01]  /*ed50*/  IMAD R6, R6, R4, R8 ;  /* 0x0000000406067224 */ /* 0x000fe200078e0208 */
[----:B------:R-:W-:-:S04]  /*ed60*/  MOV R4, R0 ;  /* 0x0000000000047202 */ /* 0x000fc80000000f00 */
[----:B------:R0:W-:Y:S01]  /*ed70*/  STL [R1+0x4], R6 ;  /* 0x0000040601007387 */ /* 0x0001e20000100800 */
[----:B------:R-:W-:-:S03]  /*ed80*/  IMAD.WIDE.U32 R4, R19, UR4, R4 ;  /* 0x0000000413047c25 */ /* 0x000fc6000f8e0004 */
[----:B------:R-:W-:Y:S01]  /*ed90*/  LEA R2, P0, R4, R2, 0x2 ;  /* 0x0000000204027211 */ /* 0x000fe200078010ff */
[----:B0-----:R-:W-:-:S04]  /*eda0*/  IMAD R6, R7, UR4, RZ ;  /* 0x0000000407067c24 */ /* 0x001fc8000f8e02ff */
[----:B------:R-:W-:-:S04]  /*edb0*/  IMAD R0, R19, UR5, R6 ;  /* 0x0000000513007c24 */ /* 0x000fc8000f8e0206 */
[----:B------:R-:W-:-:S05]  /*edc0*/  IMAD.IADD R0, R5, 0x1, R0 ;  /* 0x0000000105007824 */ /* 0x000fca00078e0200 */
[----:B------:R-:W-:-:S05]  /*edd0*/  LEA.HI.X R3, R4, R3, R0, 0x2, P0 ;  /* 0x0000000304037211 */ /* 0x000fca00000f1400 */
[----:B------:R3:W5:Y:S02]  /*ede0*/  LDG.E R17, desc[UR6][R2.64] ;  /* 0x0000000602117981 */ /* 0x000764000c1e1900 */
.L_x_45:
[----:B---3--:R-:W3:Y:S01]  /*edf0*/  LDL R2, [R1] ;  /* 0x0000000001027983 */ /* 0x008ee20000100800 */
[----:B0-----:R-:W-:Y:S02]  /*ee00*/  LEA R0, R18, UR36, 0x3 ;  /* 0x0000002412007c11 */ /* 0x001fe4000f8e18ff */
[----:B---3--:R-:W-:-:S04]  /*ee10*/  SHF.L.U32 R2, R2, 0x1f, RZ ;  /* 0x0000001f02027819 */ /* 0x008fc800000006ff */
[----:B------:R-:W0:Y:S02]  /*ee20*/  SYNCS.PHASECHK.TRANS64.TRYWAIT P0, [R0+URZ+0x34840], R2 ;  /* 0x03484002000075a7 */ /* 0x000e24000800017f */
[----:B0-----:R-:W-:Y:S05]  /*ee30*/  @!P0 BRA `(.L_x_46) ;  /* 0x0000003400b48947 */ /* 0x001fea0003800000 */
.L_x_131:
[----:B------:R-:W3:Y:S02]  /*ee40*/  S2R R3, SR_TID.X ;  /* 0x0000000000037919 */ /* 0x000ee40000002100 */
[----:B---3--:R-:W-:-:S04]  /*ee50*/  LOP3.LUT R3, R3, 0x7f, RZ, 0xc0, !PT ;  /* 0x0000007f03037812 */ /* 0x008fc800078ec0ff */
[----:B------:R-:W-:-:S13]  /*ee60*/  ISETP.NE.AND P0, PT, R3, RZ, PT ;  /* 0x000000ff0300720c */ /* 0x000fda0003f05270 */
[----:B------:R-:W-:Y:S05]  /*ee70*/  @P0 BRA `(.L_x_47) ;  /* 0x00000000001c0947 */ /* 0x000fea0003800000 */
[----:B------:R-:W3:Y:S01]  /*ee80*/  S2R R3, SR_TID.X ;  /* 0x0000000000037919 */ /* 0x000ee20000002100 */
[----:B0-----:R-:W-:-:S04]  /*ee90*/  IMAD.MOV.U32 R2, RZ, RZ, 0xb000 ;  /* 0x0000b000ff027424 */ /* 0x001fc800078e00ff */
[----:B------:R4:W-:Y:S01]  /*eea0*/  SYNCS.ARRIVE.TRANS64 RZ, [R0+URZ+0x34830], R2 ;  /* 0x0348300200ff79a7 */ /* 0x0009e2000800003f */
[----:B---3--:R-:W-:-:S04]  /*eeb0*/  LOP3.LUT R3, R3, 0x1f, RZ, 0xc0, !PT ;  /* 0x0000001f03037812 */ /* 0x008fc800078ec0ff */
[----:B------:R-:W-:-:S13]  /*eec0*/  ISETP.NE.AND P0, PT, R3, RZ, PT ;  /* 0x000000ff0300720c */ /* 0x000fda0003f05270 */
[----:B----4-:R-:W-:Y:S05]  /*eed0*/  @!P0 BRA `(.L_x_47) ;  /* 0x0000000000048947 */ /* 0x010fea0003800000 */
[----:B------:R-:W-:Y:S01]  /*eee0*/  BPT.TRAP 0x1 ;  /* 0x000000040000795c */ /* 0x000fe20000300000 */
.L_x_47:
[----:B0-----:R-:W3:Y:S01]  /*eef0*/  LDL R2, [R1+0x4] ;  /* 0x0000040001027983 */ /* 0x001ee20000100800 */
[----:B------:R-:W-:Y:S01]  /*ef00*/  R2UR UR6, R18 ;  /* 0x00000000120672ca */ /* 0x000fe200000e0000 */
[----:B------:R-:W-:Y:S01]  /*ef10*/  UIADD3 UR4, UP0, UR38, 0x370, URZ ;  /* 0x0000037026047890 */ /* 0x000fe2000ff1e03f */
[----:B------:R-:W-:Y:S01]  /*ef20*/  R2UR UR9, R0 ;  /* 0x00000000000972ca */ /* 0x000fe200000e0000 */
[----:B------:R-:W-:Y:S01]  /*ef30*/  UMOV UR10, URZ ;  /* 0x0000003f000a7c82 */ /* 0x000fe20008000000 */
[----:B------:R-:W-:Y:S01]  /*ef40*/  R2UR UR12, R16 ;  /* 0x00000000100c72ca */ /* 0x000fe200000e0000 */
[----:B------:R-:W-:Y:S01]  /*ef50*/  UIADD3.X UR5, URZ, UR39, URZ, UP0, !UPT ;  /* 0x000000273f057290 */ /* 0x000fe200087fe43f */
[----:B-----5:R-:W-:Y:S01]  /*ef60*/  R2UR UR13, R17 ;  /* 0x00000000110d72ca */ /* 0x020fe200000e0000 */
[----:B------:R-:W-:Y:S01]  /*ef70*/  UMOV UR7, 0x14f00000 ;  /* 0x14f0000000077882 */ /* 0x000fe20000000000 */
[----:B------:R-:W-:Y:S01]  /*ef80*/  PLOP3.LUT P0, PT, PT, PT, PT, 0x80, 0x0 ;  /* 0x000000000000781c */ /* 0x000fe20003f0f070 */
[----:B------:R-:W-:-:S03]  /*ef90*/  UMOV UR15, 0x40 ;  /* 0x00000040000f7882 */ /* 0x000fc60000000000 */
[----:B------:R-:W-:Y:S01]  /*efa0*/  P2R R0, PR, RZ, 0x1 ;  /* 0x00000001ff007803 */ /* 0x000fe20000000000 */
[----:B------:R-:W-:Y:S02]  /*efb0*/  UIMAD UR6, UR6, 0xb000, UR36 ;  /* 0x0000b000060678a4 */ /* 0x000fe4000f8e0224 */
[----:B------:R-:W-:Y:S02]  /*efc0*/  UIADD3 UR9, UR9, 0x34830, URZ ;  /* 0x0003483009097890 */ /* 0x000fe4000fffe03f */
[----:B------:R-:W-:Y:S01]  /*efd0*/  UIADD3 UR8, UR6, 0x1e400, URZ ;  /* 0x0001e40006087890 */ /* 0x000fe2000fffe03f */
[----:B------:R4:W-:Y:S01]  /*efe0*/  STL [R1+0xc], R0 ;  /* 0x00000c0001007387 */ /* 0x0009e20000100800 */
[----:B------:R-:W-:-:S03]  /*eff0*/  UIADD3 UR14, UR6, 0x23c00, URZ ;  /* 0x00023c00060e7890 */ /* 0x000fc6000fffe03f */
[----:B------:R-:W-:Y:S01]  /*f000*/  UMOV UR6, 0x0 ;  /* 0x0000000000067882 */ /* 0x000fe20000000000 */
[----:B---3--:R-:W-:-:S13]  /*f010*/  R2UR UR11, R2 ;  /* 0x00000000020b72ca */ /* 0x008fda00000e0000 */
[----:B------:R-:W-:-:S09]  /*f020*/  UIMAD UR11, UR11, 0xb0, URZ ;  /* 0x000000b00b0b78a4 */ /* 0x000fd2000f8e023f */
[----:B------:R0:W-:Y:S02]  /*f030*/  UTMALDG.4D [UR8], [UR4], desc[UR6] ;  /* 0x00000608040075b4 */ /* 0x0001e40008019000 */
[----:B0-----:R-:W-:Y:S01]  /*f040*/  UMOV UR8, UR14 ;  /* 0x0000000e00087c82 */ /* 0x001fe20008000000 */
[----:B------:R-:W-:Y:S02]  /*f050*/  UMOV UR10, UR15 ;  /* 0x0000000f000a7c82 */ /* 0x000fe40008000000 */
[----:B------:R4:W-:Y:S02]  /*f060*/  UTMALDG.4D [UR8], [UR4], desc[UR6] ;  /* 0x00000608040075b4 */ /* 0x0009e40008019000 */
[----:B----4-:R-:W-:Y:S01]  /*f070*/  NOP ;  /* 0x0000000000007918 */ /* 0x010fe20000000000 */
.L_x_43:
[----:B------:R-:W-:Y:S05]  /*f080*/  WARPSYNC.ALL ;  /* 0x0000000000007948 */ /* 0x000fea0003800000 */
[----:B------:R-:W-:Y:S01]  /*f090*/  UIADD3 UR4, UR36, 0x16400, URZ ;  /* 0x0001640024047890 */ /* 0x000fe2000fffe03f */
[----:B------:R-:W-:Y:S03]  /*f0a0*/  BAR.SYNC.DEFER_BLOCKING 0x8, 0x180 ;  /* 0x0206000000007b1d */ /* 0x000fe60000010000 */
[----:B------:R-:W-:-:S06]  /*f0b0*/  ULOP3.LUT UP0, URZ, UR4, 0x3ff, URZ, 0xc0, !UPT ;  /* 0x000003ff043f7892 */ /* 0x000fcc000f80c03f */
[----:B------:R-:W-:-:S13]  /*f0c0*/  PLOP3.LUT P0, PT, PT, PT, UP0, 0x80, 0x0 ;  /* 0x000000000000781c */ /* 0x000fda0003f0f008 */
[----:B------:R-:W-:Y:S05]  /*f0d0*/  @!P0 BRA `(.L_x_48) ;  /* 0x0000000000408947 */ /* 0x000fea0003800000 */
[----:B------:R-:W-:Y:S01]  /*f0e0*/  MOV R2, 0x0 ;  /* 0x0000000000027802 */ /* 0x000fe20000000f00 */
[----:B------:R-:W-:Y:S01]  /*f0f0*/  ULDC.64 UR6, c[0x4][0xa0] ;  /* 0x0100280000067ab9 */ /* 0x000fe20000000a00 */
[----:B------:R-:W-:Y:S01]  /*f100*/  ULDC.64 UR8, c[0x4][0xa8] ;  /* 0x01002a0000087ab9 */ /* 0x000fe20000000a00 */
[----:B------:R-:W-:Y:S01]  /*f110*/  ULDC.64 UR4, c[0x4][0x20] ;  /* 0x0100080000047ab9 */ /* 0x000fe20000000a00 */
[----:B------:R-:W-:Y:S01]  /*f120*/  IMAD.U32 R4, RZ, RZ, UR6 ;  /* 0x00000006ff047e24 */ /* 0x000fe2000f8e00ff */
[----:B------:R-:W-:Y:S01]  /*f130*/  MOV R10, UR4 ;  /* 0x00000004000a7c02 */ /* 0x000fe20008000f00 */
[----:B------:R-:W3:Y:S01]  /*f140*/  LDC.64 R2, c[0x4][R2] ;  /* 0x0100000002027b82 */ /* 0x000ee20000000a00 */
[----:B------:R-:W-:Y:S02]  /*f150*/  IMAD.U32 R5, RZ, RZ, UR7 ;  /* 0x00000007ff057e24 */ /* 0x000fe4000f8e00ff */
[----:B------:R-:W-:Y:S02]  /*f160*/  IMAD.U32 R6, RZ, RZ, UR8 ;  /* 0x00000008ff067e24 */ /* 0x000fe4000f8e00ff */
[----:B------:R-:W-:-:S02]  /*f170*/  IMAD.U32 R7, RZ, RZ, UR9 ;  /* 0x00000009ff077e24 */ /* 0x000fc4000f8e00ff */
[----:B------:R-:W-:Y:S02]  /*f180*/  IMAD.U32 R11, RZ, RZ, UR5 ;  /* 0x00000005ff0b7e24 */ /* 0x000fe4000f8e00ff */
[----:B--2---:R-:W-:Y:S02]  /*f190*/  IMAD.MOV.U32 R8, RZ, RZ, 0x70 ;  /* 0x00000070ff087424 */ /* 0x004fe400078e00ff */
[----:B------:R-:W-:Y:S02]  /*f1a0*/  IMAD.MOV.U32 R12, RZ, RZ, 0x1 ;  /* 0x00000001ff0c7424 */ /* 0x000fe400078e00ff */
[----:B------:R-:W-:-:S07]  /*f1b0*/  IMAD.MOV.U32 R13, RZ, RZ, RZ ;  /* 0x000000ffff0d7224 */ /* 0x000fce00078e00ff */
[----:B------:R-:W-:-:S07]  /*f1c0*/  LEPC R20, `(.L_x_48) ;  /* 0x000000001014794e */ /* 0x000fce0000000000 */
[----:B01-3--:R-:W-:Y:S05]  /*f1d0*/  CALL.ABS.NOINC R2 ;  /* 0x0000000002007343 */ /* 0x00bfea0003c00000 */
.L_x_48:
[----:B------:R-:W3:Y:S01]  /*f1e0*/  LDL.LU R5, [R1+0x18] ;  /* 0x0000180001057983 */ /* 0x000ee20000300800 */
[----:B0-----:R-:W-:Y:S01]  /*f1f0*/  SHF.R.S32.HI R0, RZ, 0x1f, R16 ;  /* 0x0000001fff007819 */ /* 0x001fe20000011410 */
[----:B------:R-:W-:Y:S01]  /*f200*/  ULDC.64 UR4, c[0x0][0x2d8] ;  /* 0x0000b60000047ab9 */ /* 0x000fe20000000a00 */
[----:B--2---:R-:W0:Y:S01]  /*f210*/  LDC R8, c[0x0][0x448] ;  /* 0x00011200ff087b82 */ /* 0x004e220000000800 */
[----:B------:R-:W2:Y:S01]  /*f220*/  LDL.LU R7, [R1+0x20] ;  /* 0x0000200001077983 */ /* 0x000ea20000300800 */
[----:B------:R-:W-:-:S03]  /*f230*/  ULDC.64 UR6, c[0x0][0x280] ;  /* 0x0000a00000067ab9 */ /* 0x000fc60000000a00 */
[----:B------:R-:W4:Y:S01]  /*f240*/  LDL R4, [R1+0x28] ;  /* 0x0000280001047983 */ /* 0x000f220000100800 */
[----:B------:R-:W-:Y:S02]  /*f250*/  IMAD R0, R0, UR4, RZ ;  /* 0x0000000400007c24 */ /* 0x000fe4000f8e02ff */
[C---:B------:R-:W-:Y:S01]  /*f260*/  IMAD.WIDE.U32 R2, R16.reuse, UR4, RZ ;  /* 0x0000000410027c25 */ /* 0x040fe2000f8e00ff */
[----:B------:R-:W1:Y:S03]  /*f270*/  S2R R10, SR_TID.X ;  /* 0x00000000000a7919 */ /* 0x000e660000002100 */
[----:B------:R-:W-:Y:S01]  /*f280*/  IMAD R0, R16, UR5, R0 ;  /* 0x0000000510007c24 */ /* 0x000fe2000f8e0200 */
[----:B------:R-:W-:-:S03]  /*f290*/  ULDC.64 UR4, c[0x0][0x2e0] ;  /* 0x0000b80000047ab9 */ /* 0x000fc60000000a00 */
[----:B------:R-:W-:Y:S01]  /*f2a0*/  IMAD.IADD R3, R3, 0x1, R0 ;  /* 0x0000000103037824 */ /* 0x000fe200078e0200 */
[----:B0-----:R-:W-:-:S13]  /*f2b0*/  ISETP.NE.AND P0, PT, R8, 0x1, PT ;  /* 0x000000010800780c */ /* 0x001fda0003f05270 */
[----:B------:R-:W0:Y:S01]  /*f2c0*/  @P0 LDC R6, c[0x0][0x44c] ;  /* 0x00011300ff060b82 */ /* 0x000e220000000800 */
[----:B-1----:R-:W-:-:S04]  /*f2d0*/  SHF.L.U32 R10, R10, 0x3, RZ ;  /* 0x000000030a0a7819 */ /* 0x002fc800000006ff */
[----:B------:R-:W-:Y:S02]  /*f2e0*/  LOP3.LUT R10, R10, 0x38, RZ, 0xc0, !PT ;  /* 0x000000380a0a7812 */ /* 0x000fe400078ec0ff */
[----:B---3--:R-:W-:Y:S01]  /*f2f0*/  SHF.R.S32.HI R0, RZ, 0x1f, R5 ;  /* 0x0000001fff007819 */ /* 0x008fe20000011405 */
[----:B------:R-:W-:-:S04]  /*f300*/  IMAD.WIDE.U32 R2, R5, UR4, R2 ;  /* 0x0000000405027c25 */ /* 0x000fc8000f8e0002 */
[----:B------:R-:W-:Y:S01]  /*f310*/  IMAD R0, R0, UR4, RZ ;  /* 0x0000000400007c24 */ /* 0x000fe2000f8e02ff */
[----:B------:R-:W-:-:S03]  /*f320*/  ULDC UR4, c[0x0][0xc38] ;  /* 0x00030e0000047ab9 */ /* 0x000fc60000000800 */
[----:B------:R-:W-:Y:S02]  /*f330*/  IMAD R0, R5, UR5, R0 ;  /* 0x0000000505007c24 */ /* 0x000fe4000f8e0200 */
[----:B------:R-:W1:Y:S02]  /*f340*/  S2R R5, SR_TID.X ;  /* 0x0000000000057919 */ /* 0x000e640000002100 */
[----:B------:R-:W-:Y:S01]  /*f350*/  IMAD.IADD R3, R3, 0x1, R0 ;  /* 0x0000000103037824 */ /* 0x000fe200078e0200 */
[----:B--2---:R-:W-:Y:S02]  /*f360*/  IADD3 R0, -R7, RZ, RZ ;  /* 0x000000ff07007210 */ /* 0x004fe40007ffe1ff */
[----:B------:R-:W2:Y:S03]  /*f370*/  @P0 LDC R7, c[0x0][0x450] ;  /* 0x00011400ff070b82 */ /* 0x000ea60000000800 */
[----:B----4-:R-:W-:Y:S01]  /*f380*/  IMAD R0, R0, UR4, R4 ;  /* 0x0000000400007c24 */ /* 0x010fe2000f8e0204 */
[----:B------:R-:W-:-:S03]  /*f390*/  ULDC.64 UR4, c[0x0][0x2d0] ;  /* 0x0000b40000047ab9 */ /* 0x000fc60000000a00 */
[----:B------:R-:W-:Y:S01]  /*f3a0*/  IMAD.SHL.U32 R4, R0, 0x80, RZ ;  /* 0x0000008000047824 */ /* 0x000fe200078e00ff */
[----:B-1----:R-:W-:-:S04]  /*f3b0*/  LOP3.LUT R5, R5, 0x7f, RZ, 0xc0, !PT ;  /* 0x0000007f05057812 */ /* 0x002fc800078ec0ff */
[----:B------:R-:W-:Y:S02]  /*f3c0*/  SHF.R.U32.HI R9, RZ, 0x3, R5 ;  /* 0x00000003ff097819 */ /* 0x000fe40000011605 */
[----:B------:R-:W1:Y:S02]  /*f3d0*/  S2R R5, SR_TID.X ;  /* 0x0000000000057919 */ /* 0x000e640000002100 */
[----:B-1----:R-:W-:-:S05]  /*f3e0*/  IMAD.SHL.U32 R5, R5, 0x10, RZ ;  /* 0x0000001005057824 */ /* 0x002fca00078e00ff */
[----:B------:R-:W-:Y:S02]  /*f3f0*/  LOP3.LUT R5, R9, 0x70, R5, 0xf8, !PT ;  /* 0x0000007009057812 */ /* 0x000fe400078ef805 */
[----:B------:R-:W1:Y:S02]  /*f400*/  S2R R9, SR_TID.X ;  /* 0x0000000000097919 */ /* 0x000e640000002100 */
[----:B------:R-:W-:-:S05]  /*f410*/  LOP3.LUT R0, R5, R4, RZ, 0xfc, !PT ;  /* 0x0000000405007212 */ /* 0x000fca00078efcff */
[----:B0-----:R-:W-:-:S04]  /*f420*/  @P0 IMAD.HI.U32 R6, R0, R6, RZ ;  /* 0x0000000600060227 */ /* 0x001fc800078e00ff */
[----:B------:R-:W-:Y:S01]  /*f430*/  IMAD.MOV.U32 R5, RZ, RZ, R0 ;  /* 0x000000ffff057224 */ /* 0x000fe200078e0000 */
[----:B--2---:R-:W-:-:S05]  /*f440*/  @P0 SHF.R.U32.HI R5, RZ, R7, R6 ;  /* 0x00000007ff050219 */ /* 0x004fca0000011606 */
[----:B------:R-:W-:Y:S02]  /*f450*/  IMAD.MOV R6, RZ, RZ, -R5 ;  /* 0x000000ffff067224 */ /* 0x000fe400078e0a05 */
[----:B------:R-:W-:-:S04]  /*f460*/  IMAD.WIDE.U32 R2, R5, UR4, R2 ;  /* 0x0000000405027c25 */ /* 0x000fc8000f8e0002 */
[----:B------:R-:W-:Y:S01]  /*f470*/  IMAD R0, R8, R6, R0 ;  /* 0x0000000608007224 */ /* 0x000fe200078e0200 */
[----:B------:R-:W-:-:S05]  /*f480*/  SHF.R.S32.HI R6, RZ, 0x1f, R5 ;  /* 0x0000001fff067819 */ /* 0x000fca0000011405 */
[----:B------:R-:W-:Y:S02]  /*f490*/  IMAD R6, R6, UR4, RZ ;  /* 0x0000000406067c24 */ /* 0x000fe4000f8e02ff */
[----:B-1----:R-:W-:Y:S02]  /*f4a0*/  IMAD.SHL.U32 R9, R9, 0x8, RZ ;  /* 0x0000000809097824 */ /* 0x002fe400078e00ff */
[----:B------:R-:W-:Y:S01]  /*f4b0*/  IMAD R6, R5, UR5, R6 ;  /* 0x0000000505067c24 */ /* 0x000fe2000f8e0206 */
[----:B------:R-:W-:Y:S01]  /*f4c0*/  SHF.R.S32.HI R5, RZ, 0x1f, R0 ;  /* 0x0000001fff057819 */ /* 0x000fe20000011400 */
[----:B------:R-:W-:Y:S01]  /*f4d0*/  ULDC.64 UR4, c[0x0][0x2c8] ;  /* 0x0000b20000047ab9 */ /* 0x000fe20000000a00 */
[----:B------:R-:W-:Y:S01]  /*f4e0*/  LOP3.LUT R9, R9, 0x38, RZ, 0xc0, !PT ;  /* 0x0000003809097812 */ /* 0x000fe200078ec0ff */
[----:B------:R-:W-:Y:S02]  /*f4f0*/  IMAD.IADD R3, R3, 0x1, R6 ;  /* 0x0000000103037824 */ /* 0x000fe400078e0206 */
[----:B------:R-:W-:Y:S01]  /*f500*/  IMAD R5, R5, UR4, RZ ;  /* 0x0000000405057c24 */ /* 0x000fe2000f8e02ff */
[----:B------:R-:W-:Y:S01]  /*f510*/  LOP3.LUT R9, R9, 0x40, RZ, 0xfc, !PT ;  /* 0x0000004009097812 */ /* 0x000fe200078efcff */
[----:B------:R-:W-:Y:S01]  /*f520*/  IMAD.WIDE.U32 R2, R0, UR4, R2 ;  /* 0x0000000400027c25 */ /* 0x000fe2000f8e0002 */
[----:B------:R-:W-:-:S02]  /*f530*/  ULDC UR4, c[0x0][0x2b8] ;  /* 0x0000ae0000047ab9 */ /* 0x000fc40000000800 */
[----:B------:R-:W-:Y:S01]  /*f540*/  ISETP.GE.AND P1, PT, R9, UR4, PT ;  /* 0x0000000409007c0c */ /* 0x000fe2000bf26270 */
[----:B------:R-:W-:Y:S01]  /*f550*/  IMAD R5, R0, UR5, R5 ;  /* 0x0000000500057c24 */ /* 0x000fe2000f8e0205 */
[----:B------:R0:W5:Y:S01]  /*f560*/  LDL R9, [R1+0x14] ;  /* 0x0000140001097983 */ /* 0x0001620000100800 */
[----:B------:R-:W-:Y:S02]  /*f570*/  LEA R0, P2, R2, UR6, 0x1 ;  /* 0x0000000602007c11 */ /* 0x000fe4000f8408ff */
[----:B------:R-:W-:Y:S01]  /*f580*/  IMAD.IADD R5, R3, 0x1, R5 ;  /* 0x0000000103057824 */ /* 0x000fe200078e0205 */
[----:B------:R-:W-:Y:S01]  /*f590*/  ISETP.GE.AND P0, PT, R10, UR4, PT ;  /* 0x000000040a007c0c */ /* 0x000fe2000bf06270 */
[----:B------:R-:W-:-:S03]  /*f5a0*/  UMOV UR4, 0xffffffff ;  /* 0xffffffff00047882 */ /* 0x000fc60000000000 */
[----:B------:R-:W-:Y:S01]  /*f5b0*/  LEA.HI.X R2, R2, UR7, R5, 0x1, P2 ;  /* 0x0000000702027c11 */ /* 0x000fe200090f0c05 */
[----:B0-----:R-:W-:Y:S08]  /*f5c0*/  BRA.DIV UR4, `(.L_x_49) ;  /* 0x0000002e04e47947 */ /* 0x001ff0000b800000 */
[----:B------:R-:W0:Y:S01]  /*f5d0*/  S2R R6, SR_TID.X ;  /* 0x0000000000067919 */ /* 0x000e220000002100 */
[----:B------:R-:W-:Y:S01]  /*f5e0*/  ULDC UR4, c[0x0][0x288] ;  /* 0x0000a20000047ab9 */ /* 0x000fe20000000800 */
[----:B------:R-:W-:Y:S01]  /*f5f0*/  ULDC.64 UR6, c[0x0][0x208] ;  /* 0x0000820000067ab9 */ /* 0x000fe20000000a00 */
[----:B------:R-:W-:Y:S01]  /*f600*/  IMAD R3, R8, UR4, RZ ;  /* 0x0000000408037c24 */ /* 0x000fe2000f8e02ff */
[----:B------:R-:W1:Y:S04]  /*f610*/  SHFL.IDX PT, R7, R0, RZ, 0x181f ;  /* 0x00181fff00077589 */ /* 0x000e6800000e0000 */
[----:B------:R-:W-:Y:S01]  /*f620*/  SHFL.IDX PT, R8, R2, 0x1, 0x181f ;  /* 0x00381f0002087f89 */ /* 0x000fe200000e0000 */
[----:B0-----:R-:W-:-:S04]  /*f630*/  LOP3.LUT R6, R6, 0x7f, RZ, 0xc0, !PT ;  /* 0x0000007f06067812 */ /* 0x001fc800078ec0ff */
[----:B------:R-:W-:-:S05]  /*f640*/  SHF.R.U32.HI R6, RZ, 0x3, R6 ;  /* 0x00000003ff067819 */ /* 0x000fca0000011606 */
[----:B------:R-:W-:Y:S02]  /*f650*/  IMAD.IADD R4, R6, 0x1, R4 ;  /* 0x0000000106047824 */ /* 0x000fe400078e0204 */
[----:B------:R-:W0:Y:S02]  /*f660*/  SHFL.IDX PT, R6, R2, RZ, 0x181f ;  /* 0x00181fff02067589 */ /* 0x000e2400000e0000 */
[C---:B------:R-:W-:Y:S01]  /*f670*/  VIADD R5, R4.reuse, 0x10 ;  /* 0x0000001004057836 */ /* 0x040fe20000000000 */
[----:B------:R-:W-:-:S04]  /*f680*/  ISETP.GE.AND P4, PT, R4, R3, PT ;  /* 0x000000030400720c */ /* 0x000fc80003f86270 */
[----:B------:R-:W-:Y:S02]  /*f690*/  ISETP.GE.AND P2, PT, R5, R3, PT ;  /* 0x000000030500720c */ /* 0x000fe40003f46270 */
[----:B------:R-:W2:Y:S07]  /*f6a0*/  SHFL.IDX PT, R5, R0, 0x1, 0x181f ;  /* 0x00381f0000057f89 */ /* 0x000eae00000e0000 */
[----:B-1----:R-:W-:-:S05]  /*f6b0*/  @!P4 LEA R7, P3, R10, R7, 0x1 ;  /* 0x000000070a07c211 */ /* 0x002fca00078608ff */
[----:B0-----:R-:W-:-:S05]  /*f6c0*/  @!P4 IMAD.X R6, RZ, RZ, R6, P3 ;  /* 0x000000ffff06c224 */ /* 0x001fca00018e0606 */
[----:B------:R-:W-:-:S04]  /*f6d0*/  @!P4 LOP3.LUT R7, R7, R6, RZ, 0x3c, !PT ;  /* 0x000000060707c212 */ /* 0x000fc800078e3cff */
[C---:B------:R-:W-:Y:S02]  /*f6e0*/  @!P4 LOP3.LUT R6, R7.reuse, R6, RZ, 0x3c, !PT ;  /* 0x000000060706c212 */ /* 0x040fe400078e3cff */
[----:B--2---:R-:W-:Y:S02]  /*f6f0*/  @!P2 LEA R5, P3, R10, R5, 0x1 ;  /* 0x000000050a05a211 */ /* 0x004fe400078608ff */
[----:B------:R-:W-:-:S05]  /*f700*/  @!P4 LOP3.LUT R7, R7, R6, RZ, 0x3c, !PT ;  /* 0x000000060707c212 */ /* 0x000fca00078e3cff */
[----:B-----5:R-:W-:Y:S04]  /*f710*/  @!P4 LDGSTS.E.BYPASS.LTC128B.128 [R9+0x16400], desc[UR6][R6.64], !P0 ;  /* 0x164000000609cfae */ /* 0x020fe8000c101d46 */
[----:B------:R0:W-:Y:S02]  /*f720*/  @!P4 LDGSTS.E.BYPASS.LTC128B.128 [R9+0x1a400], desc[UR6][R6.64+0x80], !P1 ;  /* 0x1a4000800609cfae */ /* 0x0001e4000c901d46 */
[----:B0-----:R-:W-:-:S05]  /*f730*/  @!P2 IMAD.X R6, RZ, RZ, R8, P3 ;  /* 0x000000ffff06a224 */ /* 0x001fca00018e0608 */
[----:B------:R-:W-:Y:S01]  /*f740*/  @!P2 MOV R7, R6 ;  /* 0x000000060007a202 */ /* 0x000fe20000000f00 */
[----:B------:R-:W-:Y:S02]  /*f750*/  @!P2 IMAD.MOV.U32 R6, RZ, RZ, R5 ;  /* 0x000000ffff06a224 */ /* 0x000fe400078e0005 */
[----:B------:R-:W-:-:S03]  /*f760*/  VIADD R5, R4, 0x20 ;  /* 0x0000002004057836 */ /* 0x000fc60000000000 */
[----:B------:R-:W-:Y:S04]  /*f770*/  @!P2 LDGSTS.E.BYPASS.LTC128B.128 [R9+0x16c00], desc[UR6][R6.64], !P0 ;  /* 0x16c000000609afae */ /* 0x000fe8000c101d46 */
[----:B------:R0:W-:Y:S01]  /*f780*/  @!P2 LDGSTS.E.BYPASS.LTC128B.128 [R9+0x1ac00], desc[UR6][R6.64+0x80], !P1 ;  /* 0x1ac000800609afae */ /* 0x0001e2000c901d46 */
[----:B------:R-:W-:-:S03]  /*f790*/  ISETP.GE.AND P2, PT, R5, R3, PT ;  /* 0x000000030500720c */ /* 0x000fc60003f46270 */
[----:B------:R-:W-:Y:S04]  /*f7a0*/  SHFL.IDX PT, R5, R2, 0x2, 0x181f ;  /* 0x00581f0002057f89 */ /* 0x000fe800000e0000 */
[----:B0-----:R-:W0:Y:S06]  /*f7b0*/  SHFL.IDX PT, R6, R0, 0x2, 0x181f ;  /* 0x00581f0000067f89 */ /* 0x001e2c00000e0000 */
[----:B0-----:R-:W-:-:S05]  /*f7c0*/  @!P2 LEA R6, P3, R10, R6, 0x1 ;  /* 0x000000060a06a211 */ /* 0x001fca00078608ff */
[----:B------:R-:W-:-:S04]  /*f7d0*/  @!P2 IMAD.X R5, RZ, RZ, R5, P3 ;  /* 0x000000ffff05a224 */ /* 0x000fc800018e0605 */
[----:B------:R-:W-:Y:S02]  /*f7e0*/  @!P2 IMAD.MOV.U32 R7, RZ, RZ, R5 ;  /* 0x000000ffff07a224 */ /* 0x000fe400078e0005 */
[----:B------:R-:W-:-:S03]  /*f7f0*/  VIADD R5, R4, 0x30 ;  /* 0x0000003004057836 */ /* 0x000fc60000000000 */
[----:B------:R-:W-:Y:S04]  /*f800*/  @!P2 LDGSTS.E.BYPASS.LTC128B.128 [R9+0x17400], desc[UR6][R6.64], !P0 ;  /* 0x174000000609afae */ /* 0x000fe8000c101d46 */
[----:B------:R0:W-:Y:S01]  /*f810*/  @!P2 LDGSTS.E.BYPASS.LTC128B.128 [R9+0x1b400], desc[UR6][R6.64+0x80], !P1 ;  /* 0x1b4000800609afae */ /* 0x0001e2000c901d46 */
[----:B------:R-:W-:-:S03]  /*f820*/  ISETP.GE.AND P2, PT, R5, R3, PT ;  /* 0x000000030500720c */ /* 0x000fc60003f46270 */
[----:B------:R-:W-:Y:S04]  /*f830*/  SHFL.IDX PT, R5, R2, 0x3, 0x181f ;  /* 0x00781f0002057f89 */ /* 0x000fe800000e0000 */
[----:B0-----:R-:W0:Y:S06]  /*f840*/  SHFL.IDX PT, R6, R0, 0x3, 0x181f ;  /* 0x00781f0000067f89 */ /* 0x001e2c00000e0000 */
[----:B0-----:R-:W-:-:S04]  /*f850*/  @!P2 LEA R6, P3, R10, R6, 0x1 ;  /* 0x000000060a06a211 */ /* 0x001fc800078608ff */
[----:B------:R-:W-:-:S05]  /*f860*/  @!P2 IADD3.X R5, RZ, R5, RZ, P3, !PT ;  /* 0x00000005ff05a210 */ /* 0x000fca0001ffe4ff */
        /* <DEDUP_REMOVED lines=24> */
[----:B0-----:R-:W0:Y:S04]  /*f9f0*/  SHFL.IDX PT, R6, R0, 0x6, 0x181f ;  /* 0x00d81f0000067f89 */ /* 0x001e2800000e0000 */
[----:B------:R-:W1:Y:S02]  /*fa00*/  SHFL.IDX PT, R0, R0, 0x7, 0x181f ;  /* 0x00f81f0000007f89 */ /* 0x000e6400000e0000 */
[----:B0-----:R-:W-:-:S05]  /*fa10*/  @!P2 LEA R6, P3, R10, R6, 0x1 ;  /* 0x000000060a06a211 */ /* 0x001fca00078608ff */
[----:B------:R-:W-:-:S04]  /*fa20*/  @!P2 IMAD.X R5, RZ, RZ, R5, P3 ;  /* 0x000000ffff05a224 */ /* 0x000fc800018e0605 */
[----:B------:R-:W-:Y:S02]  /*fa30*/  @!P2 IMAD.MOV.U32 R7, RZ, RZ, R5 ;  /* 0x000000ffff07a224 */ /* 0x000fe400078e0005 */
[----:B------:R0:W2:Y:S04]  /*fa40*/  SHFL.IDX PT, R5, R2, 0x7, 0x181f ;  /* 0x00f81f0002057f89 */ /* 0x0000a800000e0000 */
[----:B------:R0:W-:Y:S04]  /*fa50*/  @!P2 LDGSTS.E.BYPASS.LTC128B.128 [R9+0x19400], desc[UR6][R6.64], !P0 ;  /* 0x194000000609afae */ /* 0x0001e8000c101d46 */
[----:B-1----:R0:W-:Y:S02]  /*fa60*/  @!P2 LDGSTS.E.BYPASS.LTC128B.128 [R9+0x1d400], desc[UR6][R6.64+0x80], !P1 ;  /* 0x1d4000800609afae */ /* 0x0021e4000c901d46 */
.L_x_148:
[----:B------:R-:W-:Y:S01]  /*fa70*/  VIADD R4, R4, 0x70 ;  /* 0x0000007004047836 */ /* 0x000fe20000000000 */
[----:B------:R-:W-:Y:S04]  /*fa80*/  BSSY B0, `(.L_x_50) ;  /* 0x000000b000007945 */ /* 0x000fe80003800000 */
[----:B------:R-:W-:-:S13]  /*fa90*/  ISETP.GE.AND P2, PT, R4, R3, PT ;  /* 0x000000030400720c */ /* 0x000fda0003f46270 */
[----:B------:R-:W-:Y:S05]  /*faa0*/  @P2 BRA `(.L_x_51) ;  /* 0x0000000000202947 */ /* 0x000fea0003800000 */
[----:B0-----:R-:W-:Y:S01]  /*fab0*/  LEA R2, P2, R10, R0, 0x1 ;  /* 0x000000000a027211 */ /* 0x001fe200078408ff */
[----:B------:R-:W-:-:S03]  /*fac0*/  ULDC.64 UR4, c[0x0][0x208] ;  /* 0x0000820000047ab9 */ /* 0x000fc60000000a00 */
[----:B--2---:R-:W-:-:S05]  /*fad0*/  IADD3.X R3, RZ, R5, RZ, P2, !PT ;  /* 0x00000005ff037210 */ /* 0x004fca00017fe4ff */
[----:B------:R-:W-:Y:S01]  /*fae0*/  @!PT LDS RZ, [RZ] ;  /* 0x00000000fffff984 */ /* 0x000fe20000000800 */
[----:B------:R-:W-:Y:S01]  /*faf0*/  @!PT LDS RZ, [RZ] ;  /* 0x00000000fffff984 */ /* 0x000fe20000000800 */
[----:B------:R-:W-:Y:S01]  /*fb00*/  @!PT LDS RZ, [RZ] ;  /* 0x00000000fffff984 */ /* 0x000fe20000000800 */
[----:B------:R1:W-:Y:S04]  /*fb10*/  LDGSTS.E.BYPASS.LTC128B.128 [R9+0x19c00], desc[UR4][R2.64], !P0 ;  /* 0x19c0000002097fae */ /* 0x0003e8000c101d44 */
[----:B------:R1:W-:Y:S02]  /*fb20*/  LDGSTS.E.BYPASS.LTC128B.128 [R9+0x1dc00], desc[UR4][R2.64+0x80], !P1 ;  /* 0x1dc0008002097fae */ /* 0x0003e4000c901d44 */
.L_x_51:
[----:B------:R-:W-:Y:S05]  /*fb30*/  BSYNC B0 ;  /* 0x0000000000007941 */ /* 0x000fea0003800000 */
.L_x_50:
[----:B01----:R-:W3:Y:S01]  /*fb40*/  LDL R2, [R1+0x30] ;  /* 0x0000300001027983 */ /* 0x003ee20000100800 */
[----:B------:R-:W-:Y:S01]  /*fb50*/  NOP ;  /* 0x0000000000007918 */ /* 0x000fe20000000000 */
[----:B------:R-:W-:Y:S02]  /*fb60*/  SYNCS.ARRIVE.TRANS64.RED.A0T1 RZ, [UR36+0x34800], RZ ;  /* 0x034800ffffff79a7 */ /* 0x000fe40008200424 */
[----:B------:R-:W-:Y:S01]  /*fb70*/  ARRIVES.LDGSTSBAR.64.TRANSCNT [UR36+0x34800] ;  /* 0x03480000ff0079b0 */ /* 0x000fe20008000aa4 */
[----:B---3--:R-:W-:-:S04]  /*fb80*/  LOP3.LUT R0, R2, 0x1, RZ, 0xc, !PT ;  /* 0x0000000102007812 */ /* 0x008fc800078e0cff */
[----:B------:R-:W-:Y:S01]  /*fb90*/  SHF.L.U32 R0, R0, 0x1f, RZ ;  /* 0x0000001f00007819 */ /* 0x000fe200000006ff */
[----:B------:R-:W-:Y:S01]  /*fba0*/  NOP ;  /* 0x0000000000007918 */ /* 0x000fe20000000000 */
[----:B------:R-:W3:Y:S01]  /*fbb0*/  LDL.LU R2, [R1+0x2c] ;  /* 0x00002c0001027983 */ /* 0x000ee20000300800 */
[----:B------:R-:W-:Y:S01]  /*fbc0*/  SYNCS.ARRIVE.TRANS64.A1T0 RZ, [UR36+0x34800], RZ ;  /* 0x034800ffffff79a7 */ /* 0x000fe20008100024 */
[----:B------:R-:W-:Y:S01]  /*fbd0*/  BSSY B0, `(.L_x_52) ;  /* 0x0000005000007945 */ /* 0x000fe20003800000 */
[----:B------:R-:W-:Y:S01]  /*fbe0*/  IMAD.U32 R11, RZ, RZ, UR36 ;  /* 0x00000024ff0b7e24 */ /* 0x000fe2000f8e00ff */
[----:B------:R-:W0:Y:S01]  /*fbf0*/  SYNCS.PHASECHK.TRANS64.TRYWAIT P0, [UR36+0x34820], R0 ;  /* 0x03482000ff0075a7 */ /* 0x000e220008000164 */
[----:B---3--:R-:W-:Y:S01]  /*fc00*/  ISETP.GE.AND P1, PT, R2, 0xb1, PT ;  /* 0x000000b10200780c */ /* 0x008fe20003f26270 */
[----:B0-----:R-:W-:-:S12]  /*fc10*/  @!P0 BRA `(.L_x_53) ;  /* 0x0000003400108947 */ /* 0x001fd80003800000 */
.L_x_149:
[----:B------:R-:W-:Y:S05]  /*fc20*/  BSYNC B0 ;  /* 0x0000000000007941 */ /* 0x000fea0003800000 */
.L_x_52:
[----:B------:R-:W-:Y:S01]  /*fc30*/  VIADD R10, R11, 0x34800 ;  /* 0x000348000b0a7836 */ /* 0x000fe20000000000 */
[----:B------:R-:W-:Y:S06]  /*fc40*/  @!P1 BRA `(.L_x_54) ;  /* 0x0000001c00549947 */ /* 0x000fec0003800000 */
[----:B------:R-:W3:Y:S01]  /*fc50*/  LDL R2, [R1+0x24] ;  /* 0x0000240001027983 */ /* 0x000ee20000100800 */
[----:B0-----:R-:W-:Y:S02]  /*fc60*/  IMAD.MOV.U32 R0, RZ, RZ, 0x1 ;  /* 0x00000001ff007424 */ /* 0x001fe400078e00ff */
[----:B---3--:R-:W-:-:S05]  /*fc70*/  IMAD.MOV R9, RZ, RZ, -R2 ;  /* 0x000000ffff097224 */ /* 0x008fca00078e0a02 */
[----:B------:R-:W-:-:S05]  /*fc80*/  VIADDMNMX R9, R9, R0, 0xffffffff, !PT ;  /* 0xffffffff09097446 */ /* 0x000fca0007800100 */
[----:B------:R-:W-:-:S05]  /*fc90*/  IMAD.IADD R0, R2, 0x1, R9 ;  /* 0x0000000102007824 */ /* 0x000fca00078e0209 */
[----:B------:R-:W-:-:S04]  /*fca0*/  LOP3.LUT R0, R0, 0x1, RZ, 0xc0, !PT ;  /* 0x0000000100007812 */ /* 0x000fc800078ec0ff */
[----:B------:R-:W-:Y:S02]  /*fcb0*/  ISETP.NE.U32.AND P0, PT, R0, 0x1, PT ;  /* 0x000000010000780c */ /* 0x000fe40003f05070 */
[----:B------:R-:W-:-:S11]  /*fcc0*/  IADD3 R0, R2, -0x2, RZ ;  /* 0xfffffffe02007810 */ /* 0x000fd60007ffe0ff */
[----:B------:R-:W-:Y:S05]  /*fcd0*/  @P0 BRA `(.L_x_55) ;  /* 0x0000000800680947 */ /* 0x000fea0003800000 */
[----:B------:R-:W3:Y:S04]  /*fce0*/  LDL R3, [R1+0xc] ;  /* 0x00000c0001037983 */ /* 0x000ee80000100800 */
[----:B------:R-:W4:Y:S01]  /*fcf0*/  LDL R2, [R1] ;  /* 0x0000000001027983 */ /* 0x000f220000100800 */
[----:B------:R-:W-:Y:S01]  /*fd00*/  VIADD R4, R18, 0x1 ;  /* 0x0000000112047836 */ /* 0x000fe20000000000 */
[----:B------:R-:W-:Y:S04]  /*fd10*/  BSSY B0, `(.L_x_56) ;  /* 0x0000092000007945 */ /* 0x000fe80003800000 */
[----:B------:R-:W-:-:S04]  /*fd20*/  ISETP.NE.AND P0, PT, R4, 0x2, PT ;  /* 0x000000020400780c */ /* 0x000fc80003f05270 */
[----:B------:R-:W-:Y:S02]  /*fd30*/  SEL R8, RZ, 0x1, P0 ;  /* 0x00000001ff087807 */ /* 0x000fe40000000000 */
[----:B------:R-:W-:Y:S02]  /*fd40*/  SEL R4, R4, RZ, P0 ;  /* 0x000000ff04047207 */ /* 0x000fe40000000000 */
[----:B---3--:R-:W-:Y:S02]  /*fd50*/  ISETP.NE.AND P2, PT, R3, RZ, PT ;  /* 0x000000ff0300720c */ /* 0x008fe40003f45270 */
[----:B----4-:R-:W-:-:S11]  /*fd60*/  LOP3.LUT R8, R2, R8, RZ, 0x3c, !PT ;  /* 0x0000000802087212 */ /* 0x010fd600078e3cff */
[----:B------:R-:W-:Y:S05]  /*fd70*/  @!P2 BRA `(.L_x_57) ;  /* 0x00000008002ca947 */ /* 0x000fea0003800000 */
[----:B------:R-:W3:Y:S01]  /*fd80*/  LDL R2, [R1+0x10] ;  /* 0x0000100001027983 */ /* 0x000ee20000100800 */
[----:B------:R-:W-:Y:S01]  /*fd90*/  IMAD.MOV.U32 R6, RZ, RZ, R17 ;  /* 0x000000ffff067224 */ /* 0x000fe200078e0011 */
[----:B---3--:R-:W-:-:S13]  /*fda0*/  ISETP.NE.AND P2, PT, R2, RZ, PT ;  /* 0x000000ff0200720c */ /* 0x008fda0003f45270 */
[----:B------:R-:W-:Y:S05]  /*fdb0*/  @!P2 BRA `(.L_x_58) ;  /* 0x000000000050a947 */ /* 0x000fea0003800000 */
[----:B------:R-:W3:Y:S01]  /*fdc0*/  LDL R7, [R1+0x8] ;  /* 0x0000080001077983 */ /* 0x000ee20000100800 */
[----:B------:R-:W0:Y:S01]  /*fdd0*/  LDC R6, c[0x0][0x43c] ;  /* 0x00010f00ff067b82 */ /* 0x000e220000000800 */
[----:B------:R-:W-:Y:S01]  /*fde0*/  ULDC.64 UR4, c[0x0][0x428] ;  /* 0x00010a0000047ab9 */ /* 0x000fe20000000a00 */
[----:B------:R-:W-:Y:S01]  /*fdf0*/  ULDC.64 UR6, c[0x0][0x208] ;  /* 0x0000820000067ab9 */ /* 0x000fe20000000a00 */
[----:B0-----:R-:W-:-:S13]  /*fe00*/  ISETP.NE.AND P0, PT, R6, 0x1, PT ;  /* 0x000000010600780c */ /* 0x001fda0003f05270 */
[----:B------:R-:W2:Y:S02]  /*fe10*/  @P0 LDC.64 R2, c[0x0][0x440] ;  /* 0x00011000ff020b82 */ /* 0x000ea40000000a00 */
[----:B--2---:R-:W-:-:S04]  /*fe20*/  @P0 IMAD.HI.U32 R5, R0, R2, RZ ;  /* 0x0000000200050227 */ /* 0x004fc800078e00ff */
[----:B------:R-:W-:Y:S01]  /*fe30*/  IMAD.MOV.U32 R2, RZ, RZ, R0 ;  /* 0x000000ffff027224 */ /* 0x000fe200078e0000 */
[----:B------:R-:W-:-:S05]  /*fe40*/  @P0 SHF.R.U32.HI R2, RZ, R3, R5 ;  /* 0x00000003ff020219 */ /* 0x000fca0000011605 */
[----:B------:R-:W-:-:S04]  /*fe50*/  IMAD.MOV R3, RZ, RZ, -R2 ;  /* 0x000000ffff037224 */ /* 0x000fc800078e0a02 */
[----:B------:R-:W-:Y:S01]  /*fe60*/  IMAD R0, R6, R3, R0 ;  /* 0x0000000306007224 */ /* 0x000fe200078e0200 */
[----:B------:R-:W-:-:S03]  /*fe70*/  SHF.R.S32.HI R3, RZ, 0x1f, R2 ;  /* 0x0000001fff037819 */ /* 0x000fc60000011402 */
[----:B------:R-:W-:-:S04]  /*fe80*/  IMAD.WIDE.U32 R2, R19, UR4, R2 ;  /* 0x0000000413027c25 */ /* 0x000fc8000f8e0002 */
[----:B---3--:R-:W-:-:S04]  /*fe90*/  IMAD R5, R7, UR4, RZ ;  /* 0x0000000407057c24 */ /* 0x008fc8000f8e02ff */
[----:B------:R-:W-:Y:S01]  /*fea0*/  IMAD R5, R19, UR5, R5 ;  /* 0x0000000513057c24 */ /* 0x000fe2000f8e0205 */
[----:B------:R-:W-:Y:S02]  /*feb0*/  ULDC.64 UR4, c[0x0][0x418] ;  /* 0x0001060000047ab9 */ /* 0x000fe40000000a00 */
[----:B------:R-:W-:Y:S01]  /*fec0*/  LEA R6, P0, R2, UR4, 0x2 ;  /* 0x0000000402067c11 */ /* 0x000fe2000f8010ff */
[----:B------:R-:W-:-:S05]  /*fed0*/  IMAD.IADD R3, R5, 0x1, R3 ;  /* 0x0000000105037824 */ /* 0x000fca00078e0203 */
[----:B------:R-:W-:-:S05]  /*fee0*/  LEA.HI.X R7, R2, UR5, R3, 0x2, P0 ;  /* 0x0000000502077c11 */ /* 0x000fca00080f1403 */
[----:B------:R0:W5:Y:S02]  /*fef0*/  LDG.E R6, desc[UR6][R6.64] ;  /* 0x0000000606067981 */ /* 0x000164000c1e1900 */
.L_x_58:
[----:B------:R-:W-:Y:S01]  /*ff00*/  LEA R3, R4, UR36, 0x3 ;  /* 0x0000002404037c11 */ /* 0x000fe2000f8e18ff */
[----:B------:R-:W-:Y:S01]  /*ff10*/  BSSY B1, `(.L_x_59) ;  /* 0x0000004000017945 */ /* 0x000fe20003800000 */
[----:B------:R-:W-:-:S04]  /*ff20*/  SHF.L.U32 R2, R8, 0x1f, RZ ;  /* 0x0000001f08027819 */ /* 0x000fc800000006ff */
[----:B------:R-:W1:Y:S02]  /*ff30*/  SYNCS.PHASECHK.TRANS64.TRYWAIT P0, [R3+URZ+0x34840], R2 ;  /* 0x03484002030075a7 */ /* 0x000e64000800017f */
[----:B-1----:R-:W-:Y:S05]  /*ff40*/  @!P0 BRA `(.L_x_60) ;  /* 0x0000003000588947 */ /* 0x002fea0003800000 */
.L_x_150:
[----:B------:R-:W-:Y:S05]  /*ff50*/  BSYNC B1 ;  /* 0x0000000000017941 */ /* 0x000fea0003800000 */
.L_x_59:
[----:B--2---:R-:W2:Y:S01]  /*ff60*/  S2R R5, SR_TID.X ;  /* 0x0000000000057919 */ /* 0x004ea20000002100 */
[----:B------:R-:W-:Y:S01]  /*ff70*/  BSSY B1, `(.L_x_61) ;  /* 0x000000b000017945 */ /* 0x000fe20003800000 */
[----:B--2---:R-:W-:-:S04]  /*ff80*/  LOP3.LUT R5, R5, 0x7f, RZ, 0xc0, !PT ;  /* 0x0000007f05057812 */ /* 0x004fc800078ec0ff */
[----:B------:R-:W-:-:S13]  /*ff90*/  ISETP.NE.AND P1, PT, R5, RZ, PT ;  /* 0x000000ff0500720c */ /* 0x000fda0003f25270 */
[----:B------:R-:W-:Y:S05]  /*ffa0*/  @P1 BRA `(.L_x_62) ;  /* 0x00000000001c1947 */ /* 0x000fea0003800000 */
[----:B------:R-:W2:Y:S01]  /*ffb0*/  S2R R5, SR_TID.X ;  /* 0x0000000000057919 */ /* 0x000ea20000002100 */
[----:B-1----:R-:W-:-:S04]  /*ffc0*/  MOV R2, 0xb000 ;  /* 0x0000b00000027802 */ /* 0x002fc80000000f00 */
[----:B------:R3:W-:Y:S01]  /*ffd0*/  SYNCS.ARRIVE.TRANS64 RZ, [R3+URZ+0x34830], R2 ;  /* 0x0348300203ff79a7 */ /* 0x0007e2000800003f */
[----:B--2---:R-:W-:-:S04]  /*ffe0*/  LOP3.LUT R5, R5, 0x1f, RZ, 0xc0, !PT ;  /* 0x0000001f05057812 */ /* 0x004fc800078ec0ff */
[----:B------:R-:W-:-:S13]  /*fff0*/  ISETP.NE.AND P0, PT, R5, RZ, PT ;  /* 0x000000ff0500720c */ /* 0x000fda0003f05270 */
[----:B---3--:R-:W-:Y:S05]  /*10000*/  @!P0 BRA `(.L_x_62) ;  /* 0x0000000000048947 */ /* 0x008fea0003800000 */
[----:B------:R-:W-:Y:S01]  /*10010*/  BPT.TRAP 0x1 ;  /* 0x000000040000795c */ /* 0x000fe20000300000 */
.L_x_62:
[----:B------:R-:W-:Y:S05]  /*10020*/  BSYNC B1 ;  /* 0x0000000000017941 */ /* 0x000fea0003800000 */
.L_x_61:
[----:B------:R-:W-:Y:S01]  /*10030*/  IMAD.MOV.U32 R14, RZ, RZ, RZ ;  /* 0x000000ffff0e7224 */ /* 0x000fe200078e00ff */
[----:B------:R-:W-:Y:S01]  /*10040*/  UIADD3 UR4, UP0, UR38, 0x370, URZ ;  /* 0x0000037026047890 */ /* 0x000fe2000ff1e03f */
[----:B-1----:R-:W-:Y:S01]  /*10050*/  IMAD R2, R4, 0xb000, R11 ;  /* 0x0000b00004027824 */ /* 0x002fe200078e020b */
[----:B------:R-:W-:Y:S01]  /*10060*/  PLOP3.LUT P0, PT, PT, PT, PT, 0x80, 0x0 ;  /* 0x000000000000781c */ /* 0x000fe20003f0f070 */
[----:B------:R-:W-:Y:S01]  /*10070*/  VIADD R3, R3, 0x34830 ;  /* 0x0003483003037836 */ /* 0x000fe20000000000 */
[----:B------:R-:W-:Y:S01]  /*10080*/  R2UR UR10, R14 ;  /* 0x000000000e0a72ca */ /* 0x000fe200000e0000 */
[----:B------:R-:W-:Y:S01]  /*10090*/  IMAD R5, R0, 0xb0, RZ ;  /* 0x000000b000057824 */ /* 0x000fe200078e02ff */
[----:B------:R-:W-:Y:S01]  /*100a0*/  UIADD3.X UR5, URZ, UR39, URZ, UP0, !UPT ;  /* 0x000000273f057290 */ /* 0x000fe200087fe43f */
[----:B0-----:R-:W-:Y:S01]  /*100b0*/  VIADD R7, R2, 0x1e400 ;  /* 0x0001e40002077836 */ /* 0x001fe20000000000 */
[----:B------:R-:W-:Y:S01]  /*100c0*/  UMOV UR6, 0x0 ;  /* 0x0000000000067882 */ /* 0x000fe20000000000 */
[----:B------:R-:W-:-:S10]  /*100d0*/  UMOV UR7, 0x14f00000 ;  /* 0x14f0000000077882 */ /* 0x000fd40000000000 */
.L_x_63:
[----:B------:R-:W-:-:S13]  /*100e0*/  @P0 ELECT P2, URZ, PT ;  /* 0x00000000003f082f */ /* 0x000fda0003840000 */
[----:B-----5:R-:W-:Y:S02]  /*100f0*/  @P2 R2UR UR13, R6 ;  /* 0x00000000060d22ca */ /* 0x020fe400000e0000 */
[----:B------:R-:W-:Y:S02]  /*10100*/  @P2 R2UR UR12, R16 ;  /* 0x00000000100c22ca */ /* 0x000fe400000e0000 */
[----:B------:R-:W-:Y:S02]  /*10110*/  @P2 R2UR UR11, R5 ;  /* 0x00000000050b22ca */ /* 0x000fe400000e0000 */
[----:B------:R-:W-:Y:S02]  /*10120*/  @P2 R2UR UR9, R3 ;  /* 0x00000000030922ca */ /* 0x000fe400000e0000 */
[----:B------:R-:W-:Y:S02]  /*10130*/  @P2 R2UR UR8, R7 ;  /* 0x00000000070822ca */ /* 0x000fe400000e0000 */
[----:B------:R-:W-:-:S02]  /*10140*/  @P2 PLOP3.LUT P0, PT, P2, PT, PT, 0x8, 0x0 ;  /* 0x000000000000281c */ /* 0x000fc4000170e170 */
[----:B------:R-:W-:-:S09]  /*10150*/  PLOP3.LUT P2, PT, PT, PT, PT, 0x8, 0x0 ;  /* 0x000000000000781c */ /* 0x000fd20003f4e170 */
[----:B------:R0:W-:Y:S02]  /*10160*/  UTMALDG.4D [UR8], [UR4], desc[UR6] ;  /* 0x00000608040075b4 */ /* 0x0001e40008019000 */
[----:B0-----:R-:W-:Y:S05]  /*10170*/  @P0 BRA.U.ANY `(.L_x_63) ;  /* 0xfffffffd00d80947 */ /* 0x001fea000393ffff */
[----:B------:R-:W-:Y:S01]  /*10180*/  IMAD.MOV.U32 R15, RZ, RZ, 0x40 ;  /* 0x00000040ff0f7424 */ /* 0x000fe200078e00ff */
[----:B------:R-:W-:Y:S01]  /*10190*/  PLOP3.LUT P0, PT, PT, PT, PT, 0x80, 0x0 ;  /* 0x000000000000781c */ /* 0x000fe20003f0f070 */
[----:B------:R-:W-:Y:S01]  /*101a0*/  VIADD R2, R2, 0x23c00 ;  /* 0x00023c0002027836 */ /* 0x000fe20000000000 */
[----:B------:R-:W-:Y:S01]  /*101b0*/  UMOV UR6, 0x0 ;  /* 0x0000000000067882 */ /* 0x000fe20000000000 */
[----:B------:R-:W-:Y:S01]  /*101c0*/  UMOV UR7, 0x14f00000 ;  /* 0x14f0000000077882 */ /* 0x000fe20000000000 */
[----:B------:R-:W-:-:S15]  /*101d0*/  R2UR UR10, R15 ;  /* 0x000000000f0a72ca */ /* 0x000fde00000e0000 */
.L_x_64:
[----:B------:R-:W-:-:S13]  /*101e0*/  @P0 ELECT P2, URZ, PT ;  /* 0x00000000003f082f */ /* 0x000fda0003840000 */
[----:B------:R-:W-:Y:S02]  /*101f0*/  @P2 R2UR UR13, R6 ;  /* 0x00000000060d22ca */ /* 0x000fe400000e0000 */
        /* <DEDUP_REMOVED lines=8> */
[----:B------:R-:W2:Y:S01]  /*10280*/  LDL.LU R7, [R1] ;  /* 0x0000000001077983 */ /* 0x000ea20000300800 */
[----:B------:R-:W-:Y:S01]  /*10290*/  LEA R3, R18, R10, 0x3 ;  /* 0x0000000a12037211 */ /* 0x000fe200078e18ff */
[----:B------:R-:W-:Y:S01]  /*102a0*/  BSSY B1, `(.L_x_65) ;  /* 0x0000004000017945 */ /* 0x000fe20003800000 */
[----:B--2---:R-:W-:-:S04]  /*102b0*/  SHF.L.U32 R2, R7, 0x1f, RZ ;  /* 0x0000001f07027819 */ /* 0x004fc800000006ff */
[----:B------:R-:W0:Y:S02]  /*102c0*/  SYNCS.PHASECHK.TRANS64.TRYWAIT P0, [R3+URZ+0x60], R2 ;  /* 0x00006002030075a7 */ /* 0x000e24000800017f */
[----:B0-----:R-:W-:Y:S05]  /*102d0*/  @!P0 BRA `(.L_x_66) ;  /* 0x0000002c00888947 */ /* 0x001fea0003800000 */
.L_x_151:
[----:B------:R-:W-:Y:S05]  /*102e0*/  BSYNC B1 ;  /* 0x0000000000017941 */ /* 0x000fea0003800000 */
.L_x_65:
[----:B------:R-:W-:Y:S01]  /*102f0*/  BSSY B1, `(.L_x_67) ;  /* 0x000000c000017945 */ /* 0x000fe20003800000 */
[----:B------:R-:W-:Y:S02]  /*10300*/  IMAD.MOV.U32 R12, RZ, RZ, 0x0 ;  /* 0x00000000ff0c7424 */ /* 0x000fe400078e00ff */
[----:B------:R-:W-:Y:S01]  /*10310*/  IMAD.MOV.U32 R13, RZ, RZ, 0x14f00000 ;  /* 0x14f00000ff0d7424 */ /* 0x000fe200078e00ff */
[----:B------:R-:W-:Y:S06]  /*10320*/  @P1 BRA `(.L_x_68) ;  /* 0x0000000000201947 */ /* 0x000fec0003800000 */
[----:B------:R-:W1:Y:S01]  /*10330*/  S2R R5, SR_TID.X ;  /* 0x0000000000057919 */ /* 0x000e620000002100 */
[----:B0-----:R-:W-:Y:S01]  /*10340*/  LEA R2, R18, UR36, 0x3 ;  /* 0x0000002412027c11 */ /* 0x001fe2000f8e18ff */
[----:B------:R-:W-:-:S04]  /*10350*/  IMAD.MOV.U32 R3, RZ, RZ, 0xb000 ;  /* 0x0000b000ff037424 */ /* 0x000fc800078e00ff */
[----:B------:R2:W-:Y:S01]  /*10360*/  SYNCS.ARRIVE.TRANS64 RZ, [R2+URZ+0x34850], R3 ;  /* 0x0348500302ff79a7 */ /* 0x0005e2000800003f */
[----:B-1----:R-:W-:-:S04]  /*10370*/  LOP3.LUT R5, R5, 0x1f, RZ, 0xc0, !PT ;  /* 0x0000001f05057812 */ /* 0x002fc800078ec0ff */
[----:B------:R-:W-:-:S13]  /*10380*/  ISETP.NE.AND P0, PT, R5, RZ, PT ;  /* 0x000000ff0500720c */ /* 0x000fda0003f05270 */
[----:B--2---:R-:W-:Y:S05]  /*10390*/  @!P0 BRA `(.L_x_68) ;  /* 0x0000000000048947 */ /* 0x004fea0003800000 */
[----:B------:R-:W-:Y:S01]  /*103a0*/  BPT.TRAP 0x1 ;  /* 0x000000040000795c */ /* 0x000fe20000300000 */
.L_x_68:
[----:B------:R-:W-:Y:S05]  /*103b0*/  BSYNC B1 ;  /* 0x0000000000017941 */ /* 0x000fea0003800000 */
.L_x_67:
[----:B------:R-:W2:Y:S01]  /*103c0*/  LDL.LU R5, [R1+0x4] ;  /* 0x0000040001057983 */ /* 0x000ea20000300800 */
[----:B------:R-:W-:Y:S01]  /*103d0*/  R2UR UR10, R14 ;  /* 0x000000000e0a72ca */ /* 0x000fe200000e0000 */
[----:B0-----:R-:W-:Y:S01]  /*103e0*/  IMAD R3, R18, 0xb000, R11 ;  /* 0x0000b00012037824 */ /* 0x001fe200078e020b */
[----:B------:R-:W-:Y:S01]  /*103f0*/  R2UR UR6, R12 ;  /* 0x000000000c0672ca */ /* 0x000fe200000e0000 */
[----:B------:R-:W-:Y:S01]  /*10400*/  UIADD3 UR4, UP0, UR38, 0x470, URZ ;  /* 0x0000047026047890 */ /* 0x000fe2000ff1e03f */
[----:B------:R-:W-:Y:S01]  /*10410*/  R2UR UR7, R13 ;  /* 0x000000000d0772ca */ /* 0x000fe200000e0000 */
[----:B------:R-:W-:Y:S01]  /*10420*/  VIADD R7, R3, 0x400 ;  /* 0x0000040003077836 */ /* 0x000fe20000000000 */
[----:B------:R-:W-:Y:S01]  /*10430*/  LEA R2, R18, UR36, 0x3 ;  /* 0x0000002412027c11 */ /* 0x000fe2000f8e18ff */
[----:B------:R-:W-:Y:S01]  /*10440*/  UIADD3.X UR5, URZ, UR39, URZ, UP0, !UPT ;  /* 0x000000273f057290 */ /* 0x000fe200087fe43f */
[----:B------:R-:W-:-:S03]  /*10450*/  PLOP3.LUT P0, PT, PT, PT, PT, 0x80, 0x0 ;  /* 0x000000000000781c */ /* 0x000fc60003f0f070 */
[----:B------:R-:W-:Y:S02]  /*10460*/  VIADD R2, R2, 0x34850 ;  /* 0x0003485002027836 */ /* 0x000fe40000000000 */
[----:B--2---:R-:W-:-:S08]  /*10470*/  IMAD R5, R5, 0xb0, RZ ;  /* 0x000000b005057824 */ /* 0x004fd000078e02ff */
.L_x_69:
        /* <DEDUP_REMOVED lines=10> */
[----:B------:R-:W-:Y:S02]  /*10520*/  R2UR UR10, R15 ;  /* 0x000000000f0a72ca */ /* 0x000fe400000e0000 */
[----:B------:R-:W-:Y:S02]  /*10530*/  R2UR UR6, R12 ;  /* 0x000000000c0672ca */ /* 0x000fe400000e0000 */
[----:B------:R-:W-:Y:S02]  /*10540*/  R2UR UR7, R13 ;  /* 0x000000000d0772ca */ /* 0x000fe400000e0000 */
[----:B------:R-:W-:Y:S02]  /*10550*/  PLOP3.LUT P0, PT, PT, PT, PT, 0x80, 0x0 ;  /* 0x000000000000781c */ /* 0x000fe40003f0f070 */
[----:B------:R-:W-:-:S11]  /*10560*/  IADD3 R3, R3, 0x5c00, RZ ;  /* 0x00005c0003037810 */ /* 0x000fd60007ffe0ff */
.L_x_70:
        /* <DEDUP_REMOVED lines=10> */
[----:B------:R0:W-:Y:S01]  /*10610*/  STL [R1+0x4], R0 ;  /* 0x0000040001007387 */ /* 0x0001e20000100800 */
[----:B------:R-:W-:-:S07]  /*10620*/  IMAD.MOV.U32 R17, RZ, RZ, R6 ;  /* 0x000000ffff117224 */ /* 0x000fce00078e0006 */
.L_x_57:
[----:B------:R-:W-:Y:S05]  /*10630*/  BSYNC B0 ;  /* 0x0000000000007941 */ /* 0x000fea0003800000 */
.L_x_56:
[----:B0-----:R-:W3:Y:S01]  /*10640*/  LDL.LU R0, [R1+0x24] ;  /* 0x0000240001007983 */ /* 0x001ee20000300800 */
[----:B------:R-:W-:-:S03]  /*10650*/  IMAD.MOV.U32 R18, RZ, RZ, R4 ;  /* 0x000000ffff127224 */ /* 0x000fc600078e0004 */
[----:B------:R0:W-:Y:S02]  /*10660*/  STL [R1], R8 ;  /* 0x0000000801007387 */ /* 0x0001e40000100800 */
[----:B0--3--:R-:W-:-:S07]  /*10670*/  VIADD R0, R0, 0xfffffffd ;  /* 0xfffffffd00007836 */ /* 0x009fce0000000000 */
.L_x_55:
[----:B------:R-:W3:Y:S01]  /*10680*/  LDL.LU R2, [R1+0x1c] ;  /* 0x00001c0001027983 */ /* 0x000ee20000300800 */
[----:B------:R-:W-:Y:S01]  /*10690*/  IMAD.MOV R9, RZ, RZ, -R9 ;  /* 0x000000ffff097224 */ /* 0x000fe200078e0a09 */
[----:B------:R-:W-:Y:S04]  /*106a0*/  BSSY B0, `(.L_x_54) ;  /* 0x000012f000007945 */ /* 0x000fe80003800000 */
[----:B---3--:R-:W-:-:S13]  /*106b0*/  ISETP.NE.AND P0, PT, R2, R9, PT ;  /* 0x000000090200720c */ /* 0x008fda0003f05270 */
[----:B------:R-:W-:Y:S05]  /*106c0*/  @!P0 BRA `(.L_x_71) ;  /* 0x0000001000b08947 */ /* 0x000fea0003800000 */
[----:B------:R-:W-:-:S07]  /*106d0*/  IMAD.MOV.U32 R4, RZ, RZ, R17 ;  /* 0x000000ffff047224 */ /* 0x000fce00078e0011 */
.L_x_102:
[----:B---3--:R-:W3:Y:S04]  /*106e0*/  LDL R3, [R1+0xc] ;  /* 0x00000c0001037983 */ /* 0x008ee80000100800 */
[----:B------:R-:W4:Y:S01]  /*106f0*/  LDL R2, [R1] ;  /* 0x0000000001027983 */ /* 0x000f220000100800 */
[----:B------:R-:W-:Y:S01]  /*10700*/  IADD3 R6, R18, 0x1, RZ ;  /* 0x0000000112067810 */ /* 0x000fe20007ffe0ff */
[----:B------:R-:W-:Y:S03]  /*10710*/  BSSY B1, `(.L_x_72) ;  /* 0x0000090000017945 */ /* 0x000fe60003800000 */
[----:B------:R-:W-:-:S04]  /*10720*/  ISETP.NE.AND P0, PT, R6, 0x2, PT ;  /* 0x000000020600780c */ /* 0x000fc80003f05270 */
[----:B------:R-:W-:Y:S02]  /*10730*/  SEL R7, RZ, 0x1, P0 ;  /* 0x00000001ff077807 */ /* 0x000fe40000000000 */
[----:B------:R-:W-:Y:S02]  /*10740*/  SEL R6, R6, RZ, P0 ;  /* 0x000000ff06067207 */ /* 0x000fe40000000000 */
[----:B---3--:R-:W-:Y:S02]  /*10750*/  ISETP.NE.AND P1, PT, R3, RZ, PT ;  /* 0x000000ff0300720c */ /* 0x008fe40003f25270 */
[----:B----4-:R-:W-:-:S11]  /*10760*/  LOP3.LUT R7, R2, R7, RZ, 0x3c, !PT ;  /* 0x0000000702077212 */ /* 0x010fd600078e3cff */
[----:B01----:R-:W-:Y:S05]  /*10770*/  @!P1 BRA `(.L_x_73) ;  /* 0x0000000800249947 */ /* 0x003fea0003800000 */
[----:B------:R-:W3:Y:S01]  /*10780*/  LDL R2, [R1+0x10] ;  /* 0x0000100001027983 */ /* 0x000ee20000100800 */
[----:B------:R-:W-:Y:S01]  /*10790*/  IMAD.MOV.U32 R8, RZ, RZ, R0 ;  /* 0x000000ffff087224 */ /* 0x000fe200078e0000 */
[----:B---3--:R-:W-:-:S13]  /*107a0*/  ISETP.NE.AND P1, PT, R2, RZ, PT ;  /* 0x000000ff0200720c */ /* 0x008fda0003f25270 */
[----:B------:R-:W-:Y:S05]  /*107b0*/  @!P1 BRA `(.L_x_74) ;  /* 0x0000000000509947 */ /* 0x000fea0003800000 */
[----:B------:R-:W3:Y:S01]  /*107c0*/  LDL R9, [R1+0x8] ;  /* 0x0000080001097983 */ /* 0x000ee20000100800 */
[----:B--2---:R-:W0:Y:S01]  /*107d0*/  LDC R5, c[0x0][0x43c] ;  /* 0x00010f00ff057b82 */ /* 0x004e220000000800 */
[----:B------:R-:W-:Y:S01]  /*107e0*/  ULDC.64 UR4, c[0x0][0x428] ;  /* 0x00010a0000047ab9 */ /* 0x000fe20000000a00 */
[----:B------:R-:W-:Y:S01]  /*107f0*/  ULDC.64 UR6, c[0x0][0x208] ;  /* 0x0000820000067ab9 */ /* 0x000fe20000000a00 */
[----:B0-----:R-:W-:-:S13]  /*10800*/  ISETP.NE.AND P0, PT, R5, 0x1, PT ;  /* 0x000000010500780c */ /* 0x001fda0003f05270 */
[----:B------:R-:W0:Y:S02]  /*10810*/  @P0 LDC.64 R2, c[0x0][0x440] ;  /* 0x00011000ff020b82 */ /* 0x000e240000000a00 */
[----:B0-----:R-:W-:-:S04]  /*10820*/  @P0 IMAD.HI.U32 R4, R0, R2, RZ ;  /* 0x0000000200040227 */ /* 0x001fc800078e00ff */
[----:B------:R-:W-:Y:S01]  /*10830*/  IMAD.MOV.U32 R2, RZ, RZ, R0 ;  /* 0x000000ffff027224 */ /* 0x000fe200078e0000 */
[----:B------:R-:W-:-:S04]  /*10840*/  @P0 SHF.R.U32.HI R2, RZ, R3, R4 ;  /* 0x00000003ff020219 */ /* 0x000fc80000011604 */
[--C-:B------:R-:W-:Y:S01]  /*10850*/  SHF.R.S32.HI R3, RZ, 0x1f, R2.reuse ;  /* 0x0000001fff037819 */ /* 0x100fe20000011402 */
[--C-:B------:R-:W-:Y:S02]  /*10860*/  IMAD.MOV R8, RZ, RZ, -R2.reuse ;  /* 0x000000ffff087224 */ /* 0x100fe400078e0a02 */
[----:B------:R-:W-:-:S04]  /*10870*/  IMAD.WIDE.U32 R2, R19, UR4, R2 ;  /* 0x0000000413027c25 */ /* 0x000fc8000f8e0002 */
[----:B------:R-:W-:Y:S02]  /*10880*/  IMAD R8, R5, R8, R0 ;  /* 0x0000000805087224 */ /* 0x000fe400078e0200 */
[----:B---3--:R-:W-:-:S04]  /*10890*/  IMAD R4, R9, UR4, RZ ;  /* 0x0000000409047c24 */ /* 0x008fc8000f8e02ff */
[----:B------:R-:W-:Y:S01]  /*108a0*/  IMAD R4, R19, UR5, R4 ;  /* 0x0000000513047c24 */ /* 0x000fe2000f8e0204 */
[----:B------:R-:W-:-:S03]  /*108b0*/  ULDC.64 UR4, c[0x0][0x418] ;  /* 0x0001060000047ab9 */ /* 0x000fc60000000a00 */
[----:B------:R-:W-:Y:S01]  /*108c0*/  IMAD.IADD R3, R4, 0x1, R3 ;  /* 0x0000000104037824 */ /* 0x000fe200078e0203 */
[----:B------:R-:W-:-:S04]  /*108d0*/  LEA R4, P0, R2, UR4, 0x2 ;  /* 0x0000000402047c11 */ /* 0x000fc8000f8010ff */
[----:B------:R-:W-:-:S05]  /*108e0*/  LEA.HI.X R5, R2, UR5, R3, 0x2, P0 ;  /* 0x0000000502057c11 */ /* 0x000fca00080f1403 */
[----:B------:R0:W5:Y:S04]  /*108f0*/  LDG.E R4, desc[UR6][R4.64] ;  /* 0x0000000604047981 */ /* 0x000168000c1e1900 */
.L_x_74:
[----:B------:R-:W-:Y:S01]  /*10900*/  LEA R3, R6, UR36, 0x3 ;  /* 0x0000002406037c11 */ /* 0x000fe2000f8e18ff */
[----:B------:R-:W-:Y:S01]  /*10910*/  BSSY B2, `(.L_x_75) ;  /* 0x0000004000027945 */ /* 0x000fe20003800000 */
[----:B------:R-:W-:-:S04]  /*10920*/  SHF.L.U32 R2, R7, 0x1f, RZ ;  /* 0x0000001f07027819 */ /* 0x000fc800000006ff */
[----:B------:R-:W1:Y:S02]  /*10930*/  SYNCS.PHASECHK.TRANS64.TRYWAIT P0, [R3+URZ+0x34840], R2 ;  /* 0x03484002030075a7 */ /* 0x000e64000800017f */
[----:B-1----:R-:W-:Y:S05]  /*10940*/  @!P0 BRA `(.L_x_76) ;  /* 0x0000002800008947 */ /* 0x002fea0003800000 */
.L_x_152:
[----:B------:R-:W-:Y:S05]  /*10950*/  BSYNC B2 ;  /* 0x0000000000027941 */ /* 0x000fea0003800000 */
.L_x_75:
[----:B0-2---:R-:W0:Y:S01]  /*10960*/  S2R R5, SR_TID.X ;  /* 0x0000000000057919 */ /* 0x005e220000002100 */
[----:B------:R-:W-:Y:S01]  /*10970*/  BSSY B2, `(.L_x_77) ;  /* 0x000000b000027945 */ /* 0x000fe20003800000 */
[----:B0-----:R-:W-:-:S04]  /*10980*/  LOP3.LUT R5, R5, 0x7f, RZ, 0xc0, !PT ;  /* 0x0000007f05057812 */ /* 0x001fc800078ec0ff */
[----:B------:R-:W-:-:S13]  /*10990*/  ISETP.NE.AND P1, PT, R5, RZ, PT ;  /* 0x000000ff0500720c */ /* 0x000fda0003f25270 */
[----:B------:R-:W-:Y:S05]  /*109a0*/  @P1 BRA `(.L_x_78) ;  /* 0x00000000001c1947 */ /* 0x000fea0003800000 */
[----:B------:R-:W0:Y:S01]  /*109b0*/  S2R R5, SR_TID.X ;  /* 0x0000000000057919 */ /* 0x000e220000002100 */
[----:B-1----:R-:W-:-:S04]  /*109c0*/  IMAD.MOV.U32 R2, RZ, RZ, 0xb000 ;  /* 0x0000b000ff027424 */ /* 0x002fc800078e00ff */
[----:B------:R2:W-:Y:S01]  /*109d0*/  SYNCS.ARRIVE.TRANS64 RZ, [R3+URZ+0x34830], R2 ;  /* 0x0348300203ff79a7 */ /* 0x0005e2000800003f */
[----:B0-----:R-:W-:-:S04]  /*109e0*/  LOP3.LUT R5, R5, 0x1f, RZ, 0xc0, !PT ;  /* 0x0000001f05057812 */ /* 0x001fc800078ec0ff */
[----:B------:R-:W-:-:S13]  /*109f0*/  ISETP.NE.AND P0, PT, R5, RZ, PT ;  /* 0x000000ff0500720c */ /* 0x000fda0003f05270 */
[----:B--2---:R-:W-:Y:S05]  /*10a00*/  @!P0 BRA `(.L_x_78) ;  /* 0x0000000000048947 */ /* 0x004fea0003800000 */
[----:B------:R-:W-:Y:S01]  /*10a10*/  BPT.TRAP 0x1 ;  /* 0x000000040000795c */ /* 0x000fe20000300000 */
.L_x_78:
[----:B------:R-:W-:Y:S05]  /*10a20*/  BSYNC B2 ;  /* 0x0000000000027941 */ /* 0x000fea0003800000 */
.L_x_77:
[----:B------:R-:W-:Y:S01]  /*10a30*/  MOV R14, RZ ;  /* 0x000000ff000e7202 */ /* 0x000fe20000000f00 */
[----:B-1----:R-:W-:Y:S01]  /*10a40*/  IMAD R2, R6, 0xb000, R11 ;  /* 0x0000b00006027824 */ /* 0x002fe200078e020b */
[----:B------:R-:W-:Y:S01]  /*10a50*/  UIADD3 UR4, UP0, UR38, 0x370, URZ ;  /* 0x0000037026047890 */ /* 0x000fe2000ff1e03f */
[----:B------:R-:W-:Y:S01]  /*10a60*/  PLOP3.LUT P0, PT, PT, PT, PT, 0x80, 0x0 ;  /* 0x000000000000781c */ /* 0x000fe20003f0f070 */
[----:B------:R-:W-:Y:S01]  /*10a70*/  VIADD R3, R3, 0x34830 ;  /* 0x0003483003037836 */ /* 0x000fe20000000000 */
[----:B------:R-:W-:Y:S01]  /*10a80*/  R2UR UR10, R14 ;  /* 0x000000000e0a72ca */ /* 0x000fe200000e0000 */
[----:B------:R-:W-:Y:S01]  /*10a90*/  IMAD R5, R8, 0xb0, RZ ;  /* 0x000000b008057824 */ /* 0x000fe200078e02ff */
[----:B------:R-:W-:Y:S01]  /*10aa0*/  UIADD3.X UR5, URZ, UR39, URZ, UP0, !UPT ;  /* 0x000000273f057290 */ /* 0x000fe200087fe43f */
[----:B------:R-:W-:Y:S01]  /*10ab0*/  VIADD R9, R2, 0x1e400 ;  /* 0x0001e40002097836 */ /* 0x000fe20000000000 */
[----:B------:R-:W-:Y:S01]  /*10ac0*/  UMOV UR6, 0x0 ;  /* 0x0000000000067882 */ /* 0x000fe20000000000 */
[----:B------:R-:W-:-:S10]  /*10ad0*/  UMOV UR7, 0x14f00000 ;  /* 0x14f0000000077882 */ /* 0x000fd40000000000 */
.L_x_79:
        /* <DEDUP_REMOVED lines=16> */
.L_x_80:
        /* <DEDUP_REMOVED lines=11> */
[----:B------:R-:W-:Y:S01]  /*10c90*/  IMAD R2, R18, 0x8, R10 ;  /* 0x0000000812027824 */ /* 0x000fe200078e020a */
[----:B------:R-:W-:Y:S01]  /*10ca0*/  BSSY B2, `(.L_x_81) ;  /* 0x0000004000027945 */ /* 0x000fe20003800000 */
[----:B--2---:R-:W-:-:S04]  /*10cb0*/  SHF.L.U32 R3, R12, 0x1f, RZ ;  /* 0x0000001f0c037819 */ /* 0x004fc800000006ff */
[----:B------:R-:W0:Y:S02]  /*10cc0*/  SYNCS.PHASECHK.TRANS64.TRYWAIT P0, [R2+URZ+0x60], R3 ;  /* 0x00006003020075a7 */ /* 0x000e24000800017f */
[----:B0-----:R-:W-:Y:S05]  /*10cd0*/  @!P0 BRA `(.L_x_82) ;  /* 0x0000002400308947 */ /* 0x001fea0003800000 */
.L_x_153:
[----:B------:R-:W-:Y:S05]  /*10ce0*/  BSYNC B2 ;  /* 0x0000000000027941 */ /* 0x000fea0003800000 */
.L_x_81:
[----:B------:R-:W-:Y:S01]  /*10cf0*/  BSSY B2, `(.L_x_83) ;  /* 0x000000b000027945 */ /* 0x000fe20003800000 */
[----:B------:R-:W-:Y:S01]  /*10d00*/  MOV R12, 0x0 ;  /* 0x00000000000c7802 */ /* 0x000fe20000000f00 */
[----:B------:R-:W-:Y:S02]  /*10d10*/  IMAD.MOV.U32 R13, RZ, RZ, 0x14f00000 ;  /* 0x14f00000ff0d7424 */ /* 0x000fe400078e00ff */
[----:B------:R-:W-:Y:S05]  /*10d20*/  @P1 BRA `(.L_x_84) ;  /* 0x00000000001c1947 */ /* 0x000fea0003800000 */
[----:B------:R-:W1:Y:S01]  /*10d30*/  S2R R5, SR_TID.X ;  /* 0x0000000000057919 */ /* 0x000e620000002100 */
[----:B0-----:R-:W-:-:S04]  /*10d40*/  IMAD.MOV.U32 R3, RZ, RZ, 0xb000 ;  /* 0x0000b000ff037424 */ /* 0x001fc800078e00ff */
[----:B------:R2:W-:Y:S01]  /*10d50*/  SYNCS.ARRIVE.TRANS64 RZ, [R2+URZ+0x50], R3 ;  /* 0x0000500302ff79a7 */ /* 0x0005e2000800003f */
[----:B-1----:R-:W-:-:S04]  /*10d60*/  LOP3.LUT R5, R5, 0x1f, RZ, 0xc0, !PT ;  /* 0x0000001f05057812 */ /* 0x002fc800078ec0ff */
[----:B------:R-:W-:-:S13]  /*10d70*/  ISETP.NE.AND P0, PT, R5, RZ, PT ;  /* 0x000000ff0500720c */ /* 0x000fda0003f05270 */
[----:B--2---:R-:W-:Y:S05]  /*10d80*/  @!P0 BRA `(.L_x_84) ;  /* 0x0000000000048947 */ /* 0x004fea0003800000 */
[----:B------:R-:W-:Y:S01]  /*10d90*/  BPT.TRAP 0x1 ;  /* 0x000000040000795c */ /* 0x000fe20000300000 */
.L_x_84:
[----:B------:R-:W-:Y:S05]  /*10da0*/  BSYNC B2 ;  /* 0x0000000000027941 */ /* 0x000fea0003800000 */
.L_x_83:
[----:B0-----:R-:W2:Y:S01]  /*10db0*/  LDL.LU R3, [R1+0x4] ;  /* 0x0000040001037983 */ /* 0x001ea20000300800 */
[----:B------:R-:W-:Y:S01]  /*10dc0*/  R2UR UR10, R14 ;  /* 0x000000000e0a72ca */ /* 0x000fe200000e0000 */
[----:B------:R-:W-:Y:S01]  /*10dd0*/  IMAD R18, R18, 0xb000, R11 ;  /* 0x0000b00012127824 */ /* 0x000fe200078e020b */
[----:B------:R-:W-:Y:S01]  /*10de0*/  R2UR UR6, R12 ;  /* 0x000000000c0672ca */ /* 0x000fe200000e0000 */
[----:B------:R-:W-:Y:S01]  /*10df0*/  UIADD3 UR4, UP0, UR38, 0x470, URZ ;  /* 0x0000047026047890 */ /* 0x000fe2000ff1e03f */
[----:B------:R-:W-:Y:S01]  /*10e00*/  R2UR UR7, R13 ;  /* 0x000000000d0772ca */ /* 0x000fe200000e0000 */
[----:B------:R-:W-:Y:S01]  /*10e10*/  VIADD R2, R2, 0x50 ;  /* 0x0000005002027836 */ /* 0x000fe20000000000 */
[----:B------:R-:W-:Y:S01]  /*10e20*/  PLOP3.LUT P0, PT, PT, PT, PT, 0x80, 0x0 ;  /* 0x000000000000781c */ /* 0x000fe20003f0f070 */
[----:B------:R-:W-:Y:S01]  /*10e30*/  VIADD R5, R18, 0x400 ;  /* 0x0000040012057836 */ /* 0x000fe20000000000 */
[----:B------:R-:W-:Y:S01]  /*10e40*/  UIADD3.X UR5, URZ, UR39, URZ, UP0, !UPT ;  /* 0x000000273f057290 */ /* 0x000fe200087fe43f */
[----:B--2---:R-:W-:-:S11]  /*10e50*/  IMAD R3, R3, 0xb0, RZ ;  /* 0x000000b003037824 */ /* 0x004fd600078e02ff */
.L_x_85:
        /* <DEDUP_REMOVED lines=10> */
[----:B------:R-:W-:Y:S01]  /*10f00*/  R2UR UR10, R9 ;  /* 0x00000000090a72ca */ /* 0x000fe200000e0000 */
[----:B------:R-:W-:Y:S01]  /*10f10*/  VIADD R18, R18, 0x5c00 ;  /* 0x00005c0012127836 */ /* 0x000fe20000000000 */
[----:B------:R-:W-:Y:S02]  /*10f20*/  R2UR UR6, R12 ;  /* 0x000000000c0672ca */ /* 0x000fe400000e0000 */
[----:B------:R-:W-:Y:S02]  /*10f30*/  R2UR UR7, R13 ;  /* 0x000000000d0772ca */ /* 0x000fe400000e0000 */
[----:B------:R-:W-:-:S13]  /*10f40*/  PLOP3.LUT P0, PT, PT, PT, PT, 0x80, 0x0 ;  /* 0x000000000000781c */ /* 0x000fda0003f0f070 */
.L_x_86:
        /* <DEDUP_REMOVED lines=11> */
[----:B------:R-:W-:-:S07]  /*11000*/  MOV R17, R4 ;  /* 0x0000000400117202 */ /* 0x000fce0000000f00 */
.L_x_73:
[----:B------:R-:W-:Y:S05]  /*11010*/  BSYNC B1 ;  /* 0x0000000000017941 */ /* 0x000fea0003800000 */
.L_x_72:
[----:B------:R-:W3:Y:S01]  /*11020*/  LDL R2, [R1+0xc] ;  /* 0x00000c0001027983 */ /* 0x000ee20000100800 */
[----:B------:R-:W-:Y:S01]  /*11030*/  VIADD R18, R6, 0x1 ;  /* 0x0000000106127836 */ /* 0x000fe20000000000 */
[----:B------:R-:W-:Y:S04]  /*11040*/  BSSY B1, `(.L_x_87) ;  /* 0x0000091000017945 */ /* 0x000fe80003800000 */
[----:B------:R-:W-:-:S04]  /*11050*/  ISETP.NE.AND P0, PT, R18, 0x2, PT ;  /* 0x000000021200780c */ /* 0x000fc80003f05270 */
[----:B------:R-:W-:Y:S02]  /*11060*/  SEL R18, R18, RZ, P0 ;  /* 0x000000ff12127207 */ /* 0x000fe40000000000 */
[----:B---3--:R-:W-:Y:S02]  /*11070*/  ISETP.NE.AND P1, PT, R2, RZ, PT ;  /* 0x000000ff0200720c */ /* 0x008fe40003f25270 */
[----:B------:R-:W-:-:S04]  /*11080*/  SEL R2, RZ, 0x1, P0 ;  /* 0x00000001ff027807 */ /* 0x000fc80000000000 */
[----:B------:R-:W-:-:S05]  /*11090*/  LOP3.LUT R9, R7, R2, RZ, 0x3c, !PT ;  /* 0x0000000207097212 */ /* 0x000fca00078e3cff */
[----:B------:R1:W-:Y:S02]  /*110a0*/  STL [R1], R9 ;  /* 0x0000000901007387 */ /* 0x0003e40000100800 */
[----:B------:R-:W-:Y:S05]  /*110b0*/  @!P1 BRA `(.L_x_88) ;  /* 0x0000000800249947 */ /* 0x000fea0003800000 */
[----:B------:R-:W3:Y:S01]  /*110c0*/  LDL R3, [R1+0x10] ;  /* 0x0000100001037983 */ /* 0x000ee20000100800 */
[----:B0-----:R-:W-:Y:S01]  /*110d0*/  VIADD R8, R0, 0xffffffff ;  /* 0xffffffff00087836 */ /* 0x001fe20000000000 */
        /* <DEDUP_REMOVED lines=17> */
[----:B------:R-:W-:-:S03]  /*111f0*/  ULDC.64 UR4, c[0x0][0x418] ;  /* 0x0001060000047ab9 */ /* 0x000fc60000000a00 */
[----:B------:R-:W-:Y:S01]  /*11200*/  IMAD.IADD R3, R4, 0x1, R3 ;  /* 0x0000000104037824 */ /* 0x000fe200078e0203 */
[----:B------:R-:W-:-:S04]  /*11210*/  LEA R4, P0, R2, UR4, 0x2 ;  /* 0x0000000402047c11 */ /* 0x000fc8000f8010ff */
[----:B------:R-:W-:-:S05]  /*11220*/  LEA.HI.X R5, R2, UR5, R3, 0x2, P0 ;  /* 0x0000000502057c11 */ /* 0x000fca00080f1403 */
[----:B------:R0:W5:Y:S04]  /*11230*/  LDG.E R4, desc[UR6][R4.64] ;  /* 0x0000000604047981 */ /* 0x000168000c1e1900 */
.L_x_89:
[----:B------:R-:W-:Y:S01]  /*11240*/  LEA R2, R18, UR36, 0x3 ;  /* 0x0000002412027c11 */ /* 0x000fe2000f8e18ff */
[----:B------:R-:W-:Y:S01]  /*11250*/  BSSY B2, `(.L_x_90) ;  /* 0x0000004000027945 */ /* 0x000fe20003800000 */
[----:B------:R-:W-:-:S04]  /*11260*/  SHF.L.U32 R3, R9, 0x1f, RZ ;  /* 0x0000001f09037819 */ /* 0x000fc800000006ff */
[----:B------:R-:W3:Y:S02]  /*11270*/  SYNCS.PHASECHK.TRANS64.TRYWAIT P0, [R2+URZ+0x34840], R3 ;  /* 0x03484003020075a7 */ /* 0x000ee4000800017f */
[----:B---3--:R-:W-:Y:S05]  /*11280*/  @!P0 BRA `(.L_x_91) ;  /* 0x0000001c00d88947 */ /* 0x008fea0003800000 */
.L_x_154:
[----:B------:R-:W-:Y:S05]  /*11290*/  BSYNC B2 ;  /* 0x0000000000027941 */ /* 0x000fea0003800000 */
.L_x_90:
[----:B0-2---:R-:W0:Y:S01]  /*112a0*/  S2R R5, SR_TID.X ;  /* 0x0000000000057919 */ /* 0x005e220000002100 */
[----:B------:R-:W-:Y:S01]  /*112b0*/  BSSY B2, `(.L_x_92) ;  /* 0x000000b000027945 */ /* 0x000fe20003800000 */
[----:B0-----:R-:W-:-:S04]  /*112c0*/  LOP3.LUT R5, R5, 0x7f, RZ, 0xc0, !PT ;  /* 0x0000007f05057812 */ /* 0x001fc800078ec0ff */
[----:B------:R-:W-:-:S13]  /*112d0*/  ISETP.NE.AND P1, PT, R5, RZ, PT ;  /* 0x000000ff0500720c */ /* 0x000fda0003f25270 */
[----:B------:R-:W-:Y:S05]  /*112e0*/  @P1 BRA `(.L_x_93) ;  /* 0x00000000001c1947 */ /* 0x000fea0003800000 */
[----:B------:R-:W0:Y:S01]  /*112f0*/  S2R R5, SR_TID.X ;  /* 0x0000000000057919 */ /* 0x000e220000002100 */
[----:B---3--:R-:W-:-:S04]  /*11300*/  MOV R3, 0xb000 ;  /* 0x0000b00000037802 */ /* 0x008fc80000000f00 */
[----:B------:R2:W-:Y:S01]  /*11310*/  SYNCS.ARRIVE.TRANS64 RZ, [R2+URZ+0x34830], R3 ;  /* 0x0348300302ff79a7 */ /* 0x0005e2000800003f */
[----:B0-----:R-:W-:-:S04]  /*11320*/  LOP3.LUT R5, R5, 0x1f, RZ, 0xc0, !PT ;  /* 0x0000001f05057812 */ /* 0x001fc800078ec0ff */
[----:B------:R-:W-:-:S13]  /*11330*/  ISETP.NE.AND P0, PT, R5, RZ, PT ;  /* 0x000000ff0500720c */ /* 0x000fda0003f05270 */
[----:B--2---:R-:W-:Y:S05]  /*11340*/  @!P0 BRA `(.L_x_93) ;  /* 0x0000000000048947 */ /* 0x004fea0003800000 */
[----:B------:R-:W-:Y:S01]  /*11350*/  BPT.TRAP 0x1 ;  /* 0x000000040000795c */ /* 0x000fe20000300000 */
.L_x_93:
[----:B------:R-:W-:Y:S05]  /*11360*/  BSYNC B2 ;  /* 0x0000000000027941 */ /* 0x000fea0003800000 */
.L_x_92:
[----:B------:R-:W-:Y:S01]  /*11370*/  IMAD.MOV.U32 R14, RZ, RZ, RZ ;  /* 0x000000ffff0e7224 */ /* 0x000fe200078e00ff */
[----:B------:R-:W-:Y:S01]  /*11380*/  UIADD3 UR4, UP0, UR38, 0x370, URZ ;  /* 0x0000037026047890 */ /* 0x000fe2000ff1e03f */
[C---:B---3--:R-:W-:Y:S01]  /*11390*/  IMAD R3, R18.reuse, 0x8, R10 ;  /* 0x0000000812037824 */ /* 0x048fe200078e020a */
[----:B------:R-:W-:Y:S01]  /*113a0*/  PLOP3.LUT P0, PT, PT, PT, PT, 0x80, 0x0 ;  /* 0x000000000000781c */ /* 0x000fe20003f0f070 */
[----:B------:R-:W-:Y:S01]  /*113b0*/  IMAD R2, R18, 0xb000, R11 ;  /* 0x0000b00012027824 */ /* 0x000fe200078e020b */
[----:B------:R-:W-:Y:S01]  /*113c0*/  R2UR UR10, R14 ;  /* 0x000000000e0a72ca */ /* 0x000fe200000e0000 */
[----:B------:R-:W-:Y:S01]  /*113d0*/  VIADD R3, R3, 0x30 ;  /* 0x0000003003037836 */ /* 0x000fe20000000000 */
[----:B------:R-:W-:Y:S01]  /*113e0*/  UIADD3.X UR5, URZ, UR39, URZ, UP0, !UPT ;  /* 0x000000273f057290 */ /* 0x000fe200087fe43f */
[----:B------:R-:W-:Y:S01]  /*113f0*/  IMAD R5, R8, 0xb0, RZ ;  /* 0x000000b008057824 */ /* 0x000fe200078e02ff */
[----:B------:R-:W-:Y:S01]  /*11400*/  UMOV UR6, 0x0 ;  /* 0x0000000000067882 */ /* 0x000fe20000000000 */
[----:B-1----:R-:W-:Y:S01]  /*11410*/  VIADD R9, R2, 0x1e400 ;  /* 0x0001e40002097836 */ /* 0x002fe20000000000 */
[----:B------:R-:W-:-:S09]  /*11420*/  UMOV UR7, 0x14f00000 ;  /* 0x14f0000000077882 */ /* 0x000fd20000000000 */
.L_x_94:
        /* <DEDUP_REMOVED lines=12> */
[----:B------:R-:W-:Y:S01]  /*114f0*/  UMOV UR6, 0x0 ;  /* 0x0000000000067882 */ /* 0x000fe20000000000 */
[----:B------:R-:W-:Y:S01]  /*11500*/  IADD3 R2, R2, 0x23c00, RZ ;  /* 0x00023c0002027810 */ /* 0x000fe20007ffe0ff */
[----:B------:R-:W-:Y:S01]  /*11510*/  UMOV UR7, 0x14f00000 ;  /* 0x14f0000000077882 */ /* 0x000fe20000000000 */
[----:B------:R-:W-:-:S15]  /*11520*/  R2UR UR10, R9 ;  /* 0x00000000090a72ca */ /* 0x000fde00000e0000 */
.L_x_95:
        /* <DEDUP_REMOVED lines=10> */
[----:B------:R-:W-:Y:S01]  /*115d0*/  SHF.L.U32 R7, R7, 0x1f, RZ ;  /* 0x0000001f07077819 */ /* 0x000fe200000006ff */
[----:B------:R-:W-:Y:S01]  /*115e0*/  IMAD R2, R6, 0x8, R10 ;  /* 0x0000000806027824 */ /* 0x000fe200078e020a */
[----:B------:R-:W-:Y:S03]  /*115f0*/  BSSY B2, `(.L_x_96) ;  /* 0x0000003000027945 */ /* 0x000fe60003800000 */
[----:B------:R-:W0:Y:S02]  /*11600*/  SYNCS.PHASECHK.TRANS64.TRYWAIT P0, [R2+URZ+0x60], R7 ;  /* 0x00006007020075a7 */ /* 0x000e24000800017f */
[----:B0-----:R-:W-:Y:S05]  /*11610*/  @!P0 BRA `(.L_x_97) ;  /* 0x0000001c00088947 */ /* 0x001fea0003800000 */
.L_x_155:
[----:B------:R-:W-:Y:S05]  /*11620*/  BSYNC B2 ;  /* 0x0000000000027941 */ /* 0x000fea0003800000 */
.L_x_96:
[----:B------:R-:W-:Y:S01]  /*11630*/  BSSY B2, `(.L_x_98) ;  /* 0x000000b000027945 */ /* 0x000fe20003800000 */
[----:B------:R-:W-:Y:S02]  /*11640*/  IMAD.MOV.U32 R12, RZ, RZ, 0x0 ;  /* 0x00000000ff0c7424 */ /* 0x000fe400078e00ff */
[----:B------:R-:W-:Y:S01]  /*11650*/  IMAD.MOV.U32 R13, RZ, RZ, 0x14f00000 ;  /* 0x14f00000ff0d7424 */ /* 0x000fe200078e00ff */
[----:B------:R-:W-:Y:S06]  /*11660*/  @P1 BRA `(.L_x_99) ;  /* 0x00000000001c1947 */ /* 0x000fec0003800000 */
[----:B------:R-:W1:Y:S01]  /*11670*/  S2R R5, SR_TID.X ;  /* 0x0000000000057919 */ /* 0x000e620000002100 */
[----:B------:R-:W-:-:S04]  /*11680*/  IMAD.MOV.U32 R3, RZ, RZ, 0xb000 ;  /* 0x0000b000ff037424 */ /* 0x000fc800078e00ff */
[----:B------:R2:W-:Y:S01]  /*11690*/  SYNCS.ARRIVE.TRANS64 RZ, [R2+URZ+0x50], R3 ;  /* 0x0000500302ff79a7 */ /* 0x0005e2000800003f */
[----:B-1----:R-:W-:-:S04]  /*116a0*/  LOP3.LUT R5, R5, 0x1f, RZ, 0xc0, !PT ;  /* 0x0000001f05057812 */ /* 0x002fc800078ec0ff */
[----:B------:R-:W-:-:S13]  /*116b0*/  ISETP.NE.AND P0, PT, R5, RZ, PT ;  /* 0x000000ff0500720c */ /* 0x000fda0003f05270 */
[----:B--2---:R-:W-:Y:S05]  /*116c0*/  @!P0 BRA `(.L_x_99) ;  /* 0x0000000000048947 */ /* 0x004fea0003800000 */
[----:B------:R-:W-:Y:S01]  /*116d0*/  BPT.TRAP 0x1 ;  /* 0x000000040000795c */ /* 0x000fe20000300000 */
.L_x_99:
[----:B------:R-:W-:Y:S05]  /*116e0*/  BSYNC B2 ;  /* 0x0000000000027941 */ /* 0x000fea0003800000 */
.L_x_98:
[----:B------:R-:W2:Y:S01]  /*116f0*/  LDL.LU R3, [R1+0x4] ;  /* 0x0000040001037983 */ /* 0x000ea20000300800 */
[----:B------:R-:W-:Y:S01]  /*11700*/  R2UR UR10, R14 ;  /* 0x000000000e0a72ca */ /* 0x000fe200000e0000 */
[----:B------:R-:W-:Y:S01]  /*11710*/  IMAD R6, R6, 0xb000, R11 ;  /* 0x0000b00006067824 */ /* 0x000fe200078e020b */
[----:B------:R-:W-:Y:S01]  /*11720*/  R2UR UR6, R12 ;  /* 0x000000000c0672ca */ /* 0x000fe200000e0000 */
[----:B------:R-:W-:Y:S01]  /*11730*/  UIADD3 UR4, UP0, UR38, 0x470, URZ ;  /* 0x0000047026047890 */ /* 0x000fe2000ff1e03f */
[----:B------:R-:W-:Y:S01]  /*11740*/  R2UR UR7, R13 ;  /* 0x000000000d0772ca */ /* 0x000fe200000e0000 */
[----:B0-----:R-:W-:Y:S01]  /*11750*/  VIADD R2, R2, 0x50 ;  /* 0x0000005002027836 */ /* 0x001fe20000000000 */
[----:B------:R-:W-:Y:S01]  /*11760*/  PLOP3.LUT P0, PT, PT, PT, PT, 0x80, 0x0 ;  /* 0x000000000000781c */ /* 0x000fe20003f0f070 */
[----:B------:R-:W-:Y:S01]  /*11770*/  UIADD3.X UR5, URZ, UR39, URZ, UP0, !UPT ;  /* 0x000000273f057290 */ /* 0x000fe200087fe43f */
[----:B------:R-:W-:Y:S01]  /*11780*/  IADD3 R5, R6, 0x400, RZ ;  /* 0x0000040006057810 */ /* 0x000fe20007ffe0ff */
[----:B--2---:R-:W-:-:S10]  /*11790*/  IMAD R3, R3, 0xb0, RZ ;  /* 0x000000b003037824 */ /* 0x004fd400078e02ff */
.L_x_100:
        /* <DEDUP_REMOVED lines=15> */
.L_x_101:
        /* <DEDUP_REMOVED lines=12> */
.L_x_88:
[----:B------:R-:W-:Y:S05]  /*11950*/  BSYNC B1 ;  /* 0x0000000000017941 */ /* 0x000fea0003800000 */
.L_x_87:
[C---:B------:R-:W-:Y:S01]  /*11960*/  ISETP.GT.AND P0, PT, R0.reuse, 0x1, PT ;  /* 0x000000010000780c */ /* 0x040fe20003f04270 */
[----:B------:R-:W-:-:S12]  /*11970*/  VIADD R0, R0, 0xfffffffe ;  /* 0xfffffffe00007836 */ /* 0x000fd80000000000 */
[----:B------:R-:W-:Y:S05]  /*11980*/  @P0 BRA `(.L_x_102) ;  /* 0xffffffec00540947 */ /* 0x000fea000383ffff */
.L_x_71:
[----:B------:R-:W-:Y:S05]  /*11990*/  BSYNC B0 ;  /* 0x0000000000007941 */ /* 0x000fea0003800000 */
.L_x_54:
[----:B0-----:R-:W4:Y:S01]  /*119a0*/  LDL.LU R0, [R1+0xc] ;  /* 0x00000c0001007983 */ /* 0x001f220000300800 */
[----:B------:R-:W-:Y:S01]  /*119b0*/  BSSY B0, `(.L_x_103) ;  /* 0x000003b000007945 */ /* 0x000fe20003800000 */
[----:B----4-:R-:W-:-:S13]  /*119c0*/  ISETP.NE.AND P0, PT, R0, RZ, PT ;  /* 0x000000ff0000720c */ /* 0x010fda0003f05270 */
[----:B------:R-:W-:Y:S05]  /*119d0*/  @!P0 BRA `(.L_x_104) ;  /* 0x0000000000e08947 */ /* 0x000fea0003800000 */
[----:B------:R-:W4:Y:S01]  /*119e0*/  LDL R0, [R1] ;  /* 0x0000000001007983 */ /* 0x000f220000100800 */
[----:B------:R-:W-:Y:S01]  /*119f0*/  LEA R3, R18, UR36, 0x3 ;  /* 0x0000002412037c11 */ /* 0x000fe2000f8e18ff */
[----:B------:R-:W-:Y:S01]  /*11a00*/  BSSY B1, `(.L_x_105) ;  /* 0x0000007000017945 */ /* 0x000fe20003800000 */
[----:B------:R-:W0:Y:S02]  /*11a10*/  S2R R2, SR_TID.X ;  /* 0x0000000000027919 */ /* 0x000e240000002100 */
[----:B0-----:R-:W-:-:S04]  /*11a20*/  LOP3.LUT R2, R2, 0x7f, RZ, 0xc0, !PT ;  /* 0x0000007f02027812 */ /* 0x001fc800078ec0ff */
[----:B------:R-:W-:Y:S02]  /*11a30*/  ISETP.NE.AND P1, PT, R2, RZ, PT ;  /* 0x000000ff0200720c */ /* 0x000fe40003f25270 */
[----:B----4-:R-:W-:-:S04]  /*11a40*/  SHF.L.U32 R0, R0, 0x1f, RZ ;  /* 0x0000001f00007819 */ /* 0x010fc800000006ff */
[----:B------:R-:W0:Y:S02]  /*11a50*/  SYNCS.PHASECHK.TRANS64.TRYWAIT P0, [R3+URZ+0x34860], R0 ;  /* 0x03486000030075a7 */ /* 0x000e24000800017f */
[----:B0-----:R-:W-:Y:S05]  /*11a60*/  @!P0 BRA `(.L_x_106) ;  /* 0x0000001800088947 */ /* 0x001fea0003800000 */
.L_x_156:
[----:B------:R-:W-:Y:S05]  /*11a70*/  BSYNC B1 ;  /* 0x0000000000017941 */ /* 0x000fea0003800000 */
.L_x_105:
[----:B------:R-:W-:Y:S04]  /*11a80*/  BSSY B1, `(.L_x_107) ;  /* 0x0000009000017945 */ /* 0x000fe80003800000 */
[----:B------:R-:W-:Y:S05]  /*11a90*/  @P1 BRA `(.L_x_108) ;  /* 0x00000000001c1947 */ /* 0x000fea0003800000 */
[----:B------:R-:W4:Y:S01]  /*11aa0*/  S2R R2, SR_TID.X ;  /* 0x0000000000027919 */ /* 0x000f220000002100 */
[----:B0-----:R-:W-:-:S04]  /*11ab0*/  IMAD.MOV.U32 R0, RZ, RZ, 0xb000 ;  /* 0x0000b000ff007424 */ /* 0x001fc800078e00ff */
[----:B------:R0:W-:Y:S01]  /*11ac0*/  SYNCS.ARRIVE.TRANS64 RZ, [R3+URZ+0x34850], R0 ;  /* 0x0348500003ff79a7 */ /* 0x0001e2000800003f */
[----:B----4-:R-:W-:-:S04]  /*11ad0*/  LOP3.LUT R2, R2, 0x1f, RZ, 0xc0, !PT ;  /* 0x0000001f02027812 */ /* 0x010fc800078ec0ff */
[----:B------:R-:W-:-:S13]  /*11ae0*/  ISETP.NE.AND P0, PT, R2, RZ, PT ;  /* 0x000000ff0200720c */ /* 0x000fda0003f05270 */
[----:B0-----:R-:W-:Y:S05]  /*11af0*/  @!P0 BRA `(.L_x_108) ;  /* 0x0000000000048947 */ /* 0x001fea0003800000 */
[----:B------:R-:W-:Y:S01]  /*11b00*/  BPT.TRAP 0x1 ;  /* 0x000000040000795c */ /* 0x000fe20000300000 */
.L_x_108:
[----:B------:R-:W-:Y:S05]  /*11b10*/  BSYNC B1 ;  /* 0x0000000000017941 */ /* 0x000fea0003800000 */
.L_x_107:
[----:B------:R-:W4:Y:S01]  /*11b20*/  LDL R2, [R1+0x4] ;  /* 0x0000040001027983 */ /* 0x000f220000100800 */
[----:B------:R-:W-:Y:S01]  /*11b30*/  IMAD R11, R18, 0xb000, R11 ;  /* 0x0000b000120b7824 */ /* 0x000fe200078e020b */
[----:B------:R-:W-:Y:S01]  /*11b40*/  UIADD3 UR4, UP0, UR38, 0x470, URZ ;  /* 0x0000047026047890 */ /* 0x000fe2000ff1e03f */
[----:B0-----:R-:W-:Y:S01]  /*11b50*/  VIADD R0, R3, 0x34850 ;  /* 0x0003485003007836 */ /* 0x001fe20000000000 */
[----:B------:R-:W-:Y:S01]  /*11b60*/  PLOP3.LUT P0, PT, PT, PT, PT, 0x80, 0x0 ;  /* 0x000000000000781c */ /* 0x000fe20003f0f070 */
[----:B------:R-:W-:Y:S01]  /*11b70*/  UMOV UR6, 0x0 ;  /* 0x0000000000067882 */ /* 0x000fe20000000000 */
[----:B------:R-:W-:Y:S01]  /*11b80*/  UIADD3.X UR5, URZ, UR39, URZ, UP0, !UPT ;  /* 0x000000273f057290 */ /* 0x000fe200087fe43f */
[----:B------:R-:W-:Y:S01]  /*11b90*/  UMOV UR7, 0x14f00000 ;  /* 0x14f0000000077882 */ /* 0x000fe20000000000 */
[----:B------:R-:W-:Y:S01]  /*11ba0*/  UMOV UR10, URZ ;  /* 0x0000003f000a7c82 */ /* 0x000fe20008000000 */
[----:B----4-:R-:W-:Y:S01]  /*11bb0*/  IMAD R3, R2, 0xb0, RZ ;  /* 0x000000b002037824 */ /* 0x010fe200078e02ff */
[----:B------:R-:W-:-:S08]  /*11bc0*/  IADD3 R2, R11, 0x400, RZ ;  /* 0x000004000b027810 */ /* 0x000fd00007ffe0ff */
.L_x_109:
        /* <DEDUP_REMOVED lines=10> */
[----:B------:R-:W-:Y:S01]  /*11c70*/  PLOP3.LUT P0, PT, PT, PT, PT, 0x80, 0x0 ;  /* 0x000000000000781c */ /* 0x000fe20003f0f070 */
[----:B------:R-:W-:Y:S01]  /*11c80*/  VIADD R11, R11, 0x5c00 ;  /* 0x00005c000b0b7836 */ /* 0x000fe20000000000 */
[----:B------:R-:W-:Y:S01]  /*11c90*/  UMOV UR6, 0x0 ;  /* 0x0000000000067882 */ /* 0x000fe20000000000 */
[----:B------:R-:W-:Y:S01]  /*11ca0*/  UMOV UR7, 0x14f00000 ;  /* 0x14f0000000077882 */ /* 0x000fe20000000000 */
[----:B------:R-:W-:-:S09]  /*11cb0*/  UMOV UR10, 0x40 ;  /* 0x00000040000a7882 */ /* 0x000fd20000000000 */
.L_x_110:
        /* <DEDUP_REMOVED lines=10> */
.L_x_104:
[----:B------:R-:W-:Y:S05]  /*11d60*/  BSYNC B0 ;  /* 0x0000000000007941 */ /* 0x000fea0003800000 */
.L_x_103:
[----:B--2---:R-:W2:Y:S01]  /*11d70*/  LDL.LU R5, [R1+0x28] ;  /* 0x0000280001057983 */ /* 0x004ea20000300800 */
[----:B------:R-:W-:Y:S01]  /*11d80*/  VIADD R18, R18, 0x1 ;  /* 0x0000000112127836 */ /* 0x000fe20000000000 */
[----:B------:R-:W-:Y:S02]  /*11d90*/  ULDC UR4, c[0x0][0xc34] ;  /* 0x00030d0000047ab9 */ /* 0x000fe40000000800 */
[----:B------:R-:W4:Y:S04]  /*11da0*/  LDL.LU R4, [R1] ;  /* 0x0000000001047983 */ /* 0x000f280000300800 */
[----:B------:R-:W5:Y:S01]  /*11db0*/  LDL.LU R2, [R1+0x30] ;  /* 0x0000300001027983 */ /* 0x000f620000300800 */
[----:B------:R-:W-:-:S04]  /*11dc0*/  ISETP.NE.AND P0, PT, R18, 0x2, PT ;  /* 0x000000021200780c */ /* 0x000fc80003f05270 */
[----:B------:R-:W-:Y:S02]  /*11dd0*/  SEL R0, RZ, 0x1, P0 ;  /* 0x00000001ff007807 */ /* 0x000fe40000000000 */
[----:B------:R-:W-:Y:S01]  /*11de0*/  SEL R18, R18, RZ, P0 ;  /* 0x000000ff12127207 */ /* 0x000fe20000000000 */
[----:B--2---:R-:W-:Y:S01]  /*11df0*/  VIADD R5, R5, UR37 ;  /* 0x0000002505057c36 */ /* 0x004fe20008000000 */
[----:B----4-:R-:W-:-:S04]  /*11e00*/  LOP3.LUT R4, R4, R0, RZ, 0x3c, !PT ;  /* 0x0000000004047212 */ /* 0x010fc800078e3cff */
[----:B------:R0:W-:Y:S01]  /*11e10*/  STL [R1+0x28], R5 ;  /* 0x0000280501007387 */ /* 0x0001e20000100800 */
[----:B------:R-:W-:Y:S01]  /*11e20*/  ISETP.GE.AND P1, PT, R5, UR4, PT ;  /* 0x0000000405007c0c */ /* 0x000fe2000bf26270 */
[----:B-----5:R-:W-:-:S05]  /*11e30*/  VIADD R2, R2, 0x1 ;  /* 0x0000000102027836 */ /* 0x020fca0000000000 */
[----:B------:R0:W-:Y:S04]  /*11e40*/  STL [R1+0x30], R2 ;  /* 0x0000300201007387 */ /* 0x0001e80000100800 */
[----:B------:R0:W-:Y:S03]  /*11e50*/  STL [R1], R4 ;  /* 0x0000000401007387 */ /* 0x0001e60000100800 */
[----:B------:R-:W-:Y:S05]  /*11e60*/  @!P1 BRA `(.L_x_111) ;  /* 0xffffffc400a49947 */ /* 0x000fea000383ffff */
[----:B0-----:R-:W-:-:S07]  /*11e70*/  LOP3.LUT R2, R2, 0x1, RZ, 0xc, !PT ;  /* 0x0000000102027812 */ /* 0x001fce00078e0cff */
.L_x_38:
[----:B0-----:R-:W0:Y:S01]  /*11e80*/  S2R R3, SR_CgaCtaId ;  /* 0x0000000000037919 */ /* 0x001e220000008800 */
[----:B------:R-:W-:Y:S01]  /*11e90*/  MOV R0, 0x400 ;  /* 0x0000040000007802 */ /* 0x000fe20000000f00 */
[----:B------:R-:W-:Y:S03]  /*11ea0*/  BSSY B0, `(.L_x_112) ;  /* 0x0000005000007945 */ /* 0x000fe60003800000 */
[----:B0-----:R-:W-:Y:S02]  /*11eb0*/  LEA R0, R3, R0, 0x18 ;  /* 0x0000000003007211 */ /* 0x001fe400078ec0ff */
[----:B------:R-:W-:-:S04]  /*11ec0*/  SHF.L.U32 R3, R2, 0x1f, RZ ;  /* 0x0000001f02037819 */ /* 0x000fc800000006ff */
[----:B------:R-:W0:Y:S02]  /*11ed0*/  SYNCS.PHASECHK.TRANS64.TRYWAIT P0, [R0+URZ+0x34820], R3 ;  /* 0x03482003000075a7 */ /* 0x000e24000800017f */
[----:B0-----:R-:W-:Y:S05]  /*11ee0*/  @!P0 BRA `(.L_x_113) ;  /* 0x0000001000fc8947 */ /* 0x001fea0003800000 */
.L_x_157:
[----:B------:R-:W-:Y:S05]  /*11ef0*/  BSYNC B0 ;  /* 0x0000000000007941 */ /* 0x000fea0003800000 */
.L_x_112:
[----:B------:R-:W-:-:S03]  /*11f00*/  UMOV UR4, 0xffffffff ;  /* 0xffffffff00047882 */ /* 0x000fc60000000000 */
[----:B------:R-:W-:Y:S05]  /*11f10*/  BRA.DIV UR4, `(.L_x_114) ;  /* 0x0000001604047947 */ /* 0x000fea000b800000 */
[----:B------:R-:W2:Y:S02]  /*11f20*/  S2R R2, SR_TID.X ;  /* 0x0000000000027919 */ /* 0x000ea40000002100 */
[----:B--2---:R-:W-:-:S04]  /*11f30*/  SHF.R.U32.HI R2, RZ, 0x5, R2 ;  /* 0x00000005ff027819 */ /* 0x004fc80000011602 */
[----:B------:R-:W-:-:S05]  /*11f40*/  LOP3.LUT R2, R2, 0x3, RZ, 0xc0, !PT ;  /* 0x0000000302027812 */ /* 0x000fca00078ec0ff */
[----:B------:R2:W4:Y:S02]  /*11f50*/  SHFL.IDX PT, R14, R2, RZ, 0x1f ;  /* 0x00001fff020e7589 */ /* 0x00052400000e0000 */
.L_x_160:
[----:B----4-:R-:W-:Y:S01]  /*11f60*/  ISETP.NE.AND P0, PT, R14, RZ, PT ;  /* 0x000000ff0e00720c */ /* 0x010fe20003f05270 */
[----:B------:R-:W-:-:S12]  /*11f70*/  BSSY B0, `(.L_x_115) ;  /* 0x0000025000007945 */ /* 0x000fd80003800000 */
[----:B------:R-:W-:Y:S05]  /*11f80*/  @P0 BRA `(.L_x_116) ;  /* 0x00000000008c0947 */ /* 0x000fea0003800000 */
[----:B------:R-:W-:-:S03]  /*11f90*/  UMOV UR4, 0xffffffff ;  /* 0xffffffff00047882 */ /* 0x000fc60000000000 */
[----:B------:R-:W-:Y:S05]  /*11fa0*/  BRA.DIV UR4, `(.L_x_117) ;  /* 0x0000001604147947 */ /* 0x000fea000b800000 */
[----:B------:R-:W-:-:S13]  /*11fb0*/  ELECT P6, URZ, PT ;  /* 0x00000000003f782f */ /* 0x000fda00038c0000 */
.L_x_163:
[----:B------:R-:W-:Y:S05]  /*11fc0*/  @!P6 BRA `(.L_x_116) ;  /* 0x00000000007ce947 */ /* 0x000fea0003800000 */
[----:B--2---:R-:W2:Y:S02]  /*11fd0*/  LDL.LU R2, [R1+0x34] ;  /* 0x0000340001027983 */ /* 0x004ea40000300800 */
[----:B--2---:R-:W-:-:S04]  /*11fe0*/  LOP3.LUT R2, R2, 0x2, RZ, 0xfc, !PT ;  /* 0x0000000202027812 */ /* 0x004fc800078efcff */
[----:B------:R-:W-:-:S13]  /*11ff0*/  ISETP.NE.AND P2, PT, R2, 0x3, PT ;  /* 0x000000030200780c */ /* 0x000fda0003f45270 */
[----:B------:R-:W-:Y:S05]  /*12000*/  @!P2 BRA `(.L_x_118) ;  /* 0x000000000004a947 */ /* 0x000fea0003800000 */
[----:B------:R-:W-:Y:S01]  /*12010*/  BPT.TRAP 0x1 ;  /* 0x000000040000795c */ /* 0x000fe20000300000 */
.L_x_118:
[----:B------:R-:W2:Y:S01]  /*12020*/  LDL.LU R7, [R1] ;  /* 0x0000000001077983 */ /* 0x000ea20000300800 */
[----:B0-----:R-:W-:Y:S02]  /*12030*/  VIADD R3, R0, 0x34840 ;  /* 0x0003484000037836 */ /* 0x001fe40000000000 */
[----:B------:R-:W-:-:S03]  /*12040*/  VIADD R2, R18, 0x1 ;  /* 0x0000000112027836 */ /* 0x000fc60000000000 */
[----:B------:R-:W-:Y:S02]  /*12050*/  LEA R6, R18, R3, 0x3 ;  /* 0x0000000312067211 */ /* 0x000fe400078e18ff */
[----:B------:R-:W-:-:S04]  /*12060*/  ISETP.NE.AND P1, PT, R2, 0x2, PT ;  /* 0x000000020200780c */ /* 0x000fc80003f25270 */
[----:B------:R-:W-:Y:S02]  /*12070*/  SEL R4, RZ, 0x1, P1 ;  /* 0x00000001ff047807 */ /* 0x000fe40000800000 */
[C---:B--2---:R-:W-:Y:S02]  /*12080*/  SHF.L.U32 R5, R7.reuse, 0x1f, RZ ;  /* 0x0000001f07057819 */ /* 0x044fe400000006ff */
[----:B------:R-:W-:Y:S02]  /*12090*/  LOP3.LUT R7, R7, R4, RZ, 0x3c, !PT ;  /* 0x0000000407077212 */ /* 0x000fe400078e3cff */
[----:B------:R-:W0:Y:S01]  /*120a0*/  SYNCS.PHASECHK.TRANS64.TRYWAIT P0, [R6+URZ], R5 ;  /* 0x00000005060075a7 */ /* 0x000e22000800017f */
[----:B------:R-:W-:Y:S02]  /*120b0*/  SEL R4, R2, RZ, P1 ;  /* 0x000000ff02047207 */ /* 0x000fe40000800000 */
[----:B------:R-:W-:-:S03]  /*120c0*/  SHF.L.U32 R2, R7, 0x1f, RZ ;  /* 0x0000001f07027819 */ /* 0x000fc600000006ff */
[----:B------:R-:W-:Y:S01]  /*120d0*/  IMAD R3, R4, 0x8, R3 ;  /* 0x0000000804037824 */ /* 0x000fe200078e0203 */
[----:B0-----:R-:W-:Y:S06]  /*120e0*/  @!P0 BRA `(.L_x_119) ;  /* 0x0000001000e48947 */ /* 0x001fec0003800000 */
.L_x_164:
[----:B------:R-:W2:Y:S02]  /*120f0*/  SYNCS.PHASECHK.TRANS64.TRYWAIT P0, [R3+URZ], R2 ;  /* 0x00000002030075a7 */ /* 0x000ea4000800017f */
[----:B--2---:R-:W-:Y:S05]  /*12100*/  @!P0 BRA `(.L_x_120) ;  /* 0x0000001000f08947 */ /* 0x004fea0003800000 */
.L_x_165:
[----:B------:R-:W-:Y:S05]  /*12110*/  @!P2 BRA `(.L_x_121) ;  /* 0x000000000004a947 */ /* 0x000fea0003800000 */
[----:B------:R-:W-:Y:S01]  /*12120*/  BPT.TRAP 0x1 ;  /* 0x000000040000795c */ /* 0x000fe20000300000 */
.L_x_121:
[----:B--2---:R-:W-:-:S04]  /*12130*/  VIADD R3, R0, 0x34860 ;  /* 0x0003486000037836 */ /* 0x004fc80000000000 */
[----:B------:R-:W-:-:S04]  /*12140*/  IMAD R18, R18, 0x8, R3 ;  /* 0x0000000812127824 */ /* 0x000fc800078e0203 */
[----:B------:R-:W2:Y:S02]  /*12150*/  SYNCS.PHASECHK.TRANS64.TRYWAIT P0, [R18+URZ], R5 ;  /* 0x00000005120075a7 */ /* 0x000ea4000800017f */
[----:B--2---:R-:W-:Y:S05]  /*12160*/  @!P0 BRA `(.L_x_122) ;  /* 0x0000001000ec8947 */ /* 0x004fea0003800000 */
.L_x_166:
[----:B------:R-:W-:-:S07]  /*12170*/  IMAD R3, R4, 0x8, R3 ;  /* 0x0000000804037824 */ /* 0x000fce00078e0203 */
.L_x_123:
[----:B----4-:R4:W0:Y:S02]  /*12180*/  SYNCS.PHASECHK.TRANS64.TRYWAIT P0, [R3+URZ], R2 ;  /* 0x00000002030075a7 */ /* 0x010824000800017f */
[----:B0-----:R-:W-:Y:S05]  /*12190*/  @!P0 NANOSLEEP.SYNCS 0x989680 ;  /* 0x009896800000895d */ /* 0x001fea0003900000 */
[----:B------:R-:W0:Y:S02]  /*121a0*/  @!P0 SYNCS.PHASECHK.TRANS64 P0, [R3+URZ], R2 ;  /* 0x00000002030085a7 */ /* 0x000e24000800007f */
[----:B0-----:R-:W-:Y:S05]  /*121b0*/  @!P0 BRA `(.L_x_123) ;  /* 0xfffffffc00f08947 */ /* 0x001fea000383ffff */
.L_x_116:
[----:B------:R-:W-:Y:S05]  /*121c0*/  BSYNC B0 ;  /* 0x0000000000007941 */ /* 0x000fea0003800000 */
.L_x_115:
[----:B------:R-:W-:Y:S05]  /*121d0*/  EXIT ;  /* 0x000000000000794d */ /* 0x000fea0003800000 */
.L_x_10:
[----:B------:R-:W-:-:S13]  /*121e0*/  R2UR UR4, R2 ;  /* 0x00000000020472ca */ /* 0x000fda00000e0000 */
[----:B0-----:R-:W-:-:S04]  /*121f0*/  MOV R3, UR4 ;  /* 0x0000000400037c02 */ /* 0x001fc80008000f00 */
[----:B------:R0:W1:Y:S03]  /*12200*/  SYNCS.PHASECHK.TRANS64.TRYWAIT P1, [R3+URZ+0x34800], R0 ;  /* 0x03480000030075a7 */ /* 0x000066000802017f */
[----:B-1----:R-:W-:Y:S05]  /*12210*/  @!P1 NANOSLEEP.SYNCS 0x989680 ;  /* 0x009896800000995d */ /* 0x002fea0003900000 */
[----:B------:R-:W1:Y:S02]  /*12220*/  @!P1 SYNCS.PHASECHK.TRANS64 P1, [R3+URZ+0x34800], R0 ;  /* 0x03480000030095a7 */ /* 0x000e64000802007f */
[----:B-1----:R-:W-:Y:S05]  /*12230*/  @!P1 BRA `(.L_x_10) ;  /* 0xfffffffc00e89947 */ /* 0x002fea000383ffff */
[----:B------:R-:W-:Y:S05]  /*12240*/  BRA `(.L_x_124) ;  /* 0xfffffeec00e47947 */ /* 0x000fea000383ffff */
.L_x_14:
[----:B-1----:R1:W2:Y:S02]  /*12250*/  SYNCS.PHASECHK.TRANS64.TRYWAIT P2, [R3+URZ+0x34830], R0 ;  /* 0x03483000030075a7 */ /* 0x0022a4000804017f */
[----:B--2---:R-:W-:Y:S05]  /*12260*/  @!P2 NANOSLEEP.SYNCS 0x989680 ;  /* 0x009896800000a95d */ /* 0x004fea0003900000 */
[----:B------:R-:W2:Y:S02]  /*12270*/  @!P2 SYNCS.PHASECHK.TRANS64 P2, [R3+URZ+0x34830], R0 ;  /* 0x034830000300a5a7 */ /* 0x000ea4000804007f */
[----:B--2---:R-:W-:Y:S05]  /*12280*/  @!P2 BRA `(.L_x_14) ;  /* 0xfffffffc00f0a947 */ /* 0x004fea000383ffff */
[----:B------:R-:W-:Y:S05]  /*12290*/  BRA `(.L_x_13) ;  /* 0xfffffef000187947 */ /* 0x000fea000383ffff */
.L_x_19:
[----:B-1----:R-:W-:-:S04]  /*122a0*/  IMAD.U32 R21, RZ, RZ, UR6 ;  /* 0x00000006ff157e24 */ /* 0x002fc8000f8e00ff */
[----:B------:R1:W2:Y:S03]  /*122b0*/  SYNCS.PHASECHK.TRANS64.TRYWAIT P2, [R21+URZ+0x34830], R14 ;  /* 0x0348300e150075a7 */ /* 0x0002a6000804017f */
[----:B--2---:R-:W-:Y:S05]  /*122c0*/  @!P2 NANOSLEEP.SYNCS 0x989680 ;  /* 0x009896800000a95d */ /* 0x004fea0003900000 */
[----:B------:R-:W2:Y:S02]  /*122d0*/  @!P2 SYNCS.PHASECHK.TRANS64 P2, [R21+URZ+0x34830], R14 ;  /* 0x0348300e1500a5a7 */ /* 0x000ea4000804007f */
[----:B--2---:R-:W-:Y:S05]  /*122e0*/  @!P2 BRA `(.L_x_19) ;  /* 0xfffffffc00eca947 */ /* 0x004fea000383ffff */
[----:B------:R-:W-:Y:S05]  /*122f0*/  BRA `(.L_x_16) ;  /* 0xffffff4800d87947 */ /* 0x000fea000383ffff */
.L_x_23:
[----:B-1----:R-:W-:-:S04]  /*12300*/  IMAD.U32 R15, RZ, RZ, UR6 ;  /* 0x00000006ff0f7e24 */ /* 0x002fc8000f8e00ff */
[----:B------:R1:W2:Y:S03]  /*12310*/  SYNCS.PHASECHK.TRANS64.TRYWAIT P2, [R15+URZ+0x34850], R14 ;  /* 0x0348500e0f0075a7 */ /* 0x0002a6000804017f */
[----:B--2---:R-:W-:Y:S05]  /*12320*/  @!P2 NANOSLEEP.SYNCS 0x989680 ;  /* 0x009896800000a95d */ /* 0x004fea0003900000 */
[----:B------:R-:W2:Y:S02]  /*12330*/  @!P2 SYNCS.PHASECHK.TRANS64 P2, [R15+URZ+0x34850], R14 ;  /* 0x0348500e0f00a5a7 */ /* 0x000ea4000804007f */
[----:B--2---:R-:W-:Y:S05]  /*12340*/  @!P2 BRA `(.L_x_23) ;  /* 0xfffffffc00eca947 */ /* 0x004fea000383ffff */
[----:B------:R-:W-:Y:S05]  /*12350*/  BRA `(.L_x_20) ;  /* 0xffffff7000887947 */ /* 0x000fea000383ffff */
.L_x_28:
[----:B-1----:R-:W-:-:S04]  /*12360*/  IMAD.U32 R5, RZ, RZ, UR8 ;  /* 0x00000008ff057e24 */ /* 0x002fc8000f8e00ff */
[----:B------:R1:W2:Y:S03]  /*12370*/  SYNCS.PHASECHK.TRANS64.TRYWAIT P0, [R5+URZ+0x34850], R0 ;  /* 0x03485000050075a7 */ /* 0x0002a6000800017f */
[----:B--2---:R-:W-:Y:S05]  /*12380*/  @!P0 NANOSLEEP.SYNCS 0x989680 ;  /* 0x009896800000895d */ /* 0x004fea0003900000 */
[----:B------:R-:W2:Y:S02]  /*12390*/  @!P0 SYNCS.PHASECHK.TRANS64 P0, [R5+URZ+0x34850], R0 ;  /* 0x03485000050085a7 */ /* 0x000ea4000800007f */
[----:B--2---:R-:W-:Y:S05]  /*123a0*/  @!P0 BRA `(.L_x_28) ;  /* 0xfffffffc00ec8947 */ /* 0x004fea000383ffff */
[----:B------:R-:W-:Y:S05]  /*123b0*/  BRA `(.L_x_27) ;  /* 0xffffffa0002c7947 */ /* 0x000fea000383ffff */
.L_x_42:
[----:B0-----:R-:W0:Y:S01]  /*123c0*/  S2R R0, SR_TID.X ;  /* 0x0000000000007919 */ /* 0x001e220000002100 */
[----:B------:R-:W-:Y:S01]  /*123d0*/  BSSY B0, `(.L_x_125) ;  /* 0x000000a000007945 */ /* 0x000fe20003800000 */
[----:B------:R-:W-:Y:S01]  /*123e0*/  IMAD.MOV.U32 R12, RZ, RZ, RZ ;  /* 0x000000ffff0c7224 */ /* 0x000fe200078e00ff */
[----:B------:R-:W-:Y:S01]  /*123f0*/  MOV R11, 0x1f ;  /* 0x0000001f000b7802 */ /* 0x000fe20000000f00 */
[----:B------:R-:W-:Y:S01]  /*12400*/  IMAD.MOV.U32 R15, RZ, RZ, -0x1 ;  /* 0xffffffffff0f7424 */ /* 0x000fe200078e00ff */
[----:B0-----:R-:W-:-:S04]  /*12410*/  SHF.R.U32.HI R0, RZ, 0x5, R0 ;  /* 0x00000005ff007819 */ /* 0x001fc80000011600 */
[----:B------:R-:W-:-:S05]  /*12420*/  LOP3.LUT R0, R0, 0x3, RZ, 0xc0, !PT ;  /* 0x0000000300007812 */ /* 0x000fca00078ec0ff */
[----:B------:R-:W-:-:S07]  /*12430*/  IMAD.MOV.U32 R13, RZ, RZ, R0 ;  /* 0x000000ffff0d7224 */ /* 0x000fce00078e0000 */
[----:B-1----:R-:W-:Y:S05]  /*12440*/  WARPSYNC.COLLECTIVE R15, `(.L_x_126) ;  /* 0x000000000f087348 */ /* 0x002fea0003c00000 */
[----:B------:R0:W2:Y:S02]  /*12450*/  SHFL.IDX P6, R14, R13, R12, R11 ;  /* 0x0000000c0d0e7389 */ /* 0x0000a400000c000b */
[----:B012---:R-:W-:Y:S01]  /*12460*/  ENDCOLLECTIVE ;  /* 0x000000000000791b */ /* 0x007fe20003800000 */
.L_x_126:
[----:B------:R-:W-:Y:S05]  /*12470*/  BSYNC B0 ;  /* 0x0000000000007941 */ /* 0x000fea0003800000 */
.L_x_125:
[----:B------:R-:W-:Y:S05]  /*12480*/  BRA `(.L_x_127) ;  /* 0xffffffc400d87947 */ /* 0x000fea000383ffff */
.L_x_44:
[----:B------:R-:W-:Y:S01]  /*12490*/  BSSY B0, `(.L_x_128) ;  /* 0x0000006000007945 */ /* 0x000fe20003800000 */
[----:B------:R-:W-:-:S07]  /*124a0*/  IMAD.MOV.U32 R15, RZ, RZ, -0x1 ;  /* 0xffffffffff0f7424 */ /* 0x000fce00078e00ff */
[----:B01----:R-:W-:Y:S05]  /*124b0*/  WARPSYNC.COLLECTIVE R15, `(.L_x_129) ;  /* 0x000000000f0c7348 */ /* 0x003fea0003c00000 */
[----:B------:R-:W-:Y:S02]  /*124c0*/  ELECT P6, UR62, PT ;  /* 0x00000000003e782f */ /* 0x000fe400038c0000 */
[----:B------:R-:W-:Y:S01]  /*124d0*/  MOV R14, UR62 ;  /* 0x0000003e000e7c02 */ /* 0x000fe20008000f00 */
[----:B01----:R-:W-:Y:S10]  /*124e0*/  ENDCOLLECTIVE ;  /* 0x000000000000791b */ /* 0x003ff40003800000 */
.L_x_129:
[----:B------:R-:W-:Y:S05]  /*124f0*/  BSYNC B0 ;  /* 0x0000000000007941 */ /* 0x000fea0003800000 */
.L_x_128:
[----:B------:R-:W-:Y:S05]  /*12500*/  BRA `(.L_x_130) ;  /* 0xffffffc400d87947 */ /* 0x000fea000383ffff */
.L_x_46:
[----:B0-----:R0:W3:Y:S02]  /*12510*/  SYNCS.PHASECHK.TRANS64.TRYWAIT P0, [R0+URZ+0x34840], R2 ;  /* 0x03484002000075a7 */ /* 0x0010e4000800017f */
[----:B---3--:R-:W-:Y:S05]  /*12520*/  @!P0 NANOSLEEP.SYNCS 0x989680 ;  /* 0x009896800000895d */ /* 0x008fea0003900000 */
[----:B------:R-:W3:Y:S02]  /*12530*/  @!P0 SYNCS.PHASECHK.TRANS64 P0, [R0+URZ+0x34840], R2 ;  /* 0x03484002000085a7 */ /* 0x000ee4000800007f */
[----:B---3--:R-:W-:Y:S05]  /*12540*/  @!P0 BRA `(.L_x_46) ;  /* 0xfffffffc00f08947 */ /* 0x008fea000383ffff */
[----:B------:R-:W-:Y:S05]  /*12550*/  BRA `(.L_x_131) ;  /* 0xffffffc800387947 */ /* 0x000fea000383ffff */
.L_x_49:
[----:B------:R-:W-:Y:S01]  /*12560*/  IMAD.MOV.U32 R13, RZ, RZ, R2 ;  /* 0x000000ffff0d7224 */ /* 0x000fe200078e0002 */
[----:B------:R-:W-:Y:S01]  /*12570*/  MOV R15, 0xffffffff ;  /* 0xffffffff000f7802 */ /* 0x000fe20000000f00 */
[----:B------:R-:W-:Y:S01]  /*12580*/  IMAD.MOV.U32 R12, RZ, RZ, RZ ;  /* 0x000000ffff0c7224 */ /* 0x000fe200078e00ff */
[----:B------:R-:W0:Y:S01]  /*12590*/  S2R R7, SR_TID.X ;  /* 0x0000000000077919 */ /* 0x000e220000002100 */
[----:B------:R-:W-:-:S07]  /*125a0*/  IMAD.MOV.U32 R11, RZ, RZ, 0x181f ;  /* 0x0000181fff0b7424 */ /* 0x000fce00078e00ff */
[----:B0----5:R-:W-:Y:S05]  /*125b0*/  WARPSYNC.COLLECTIVE R15, `(.L_x_132) ;  /* 0x000000000f087348 */ /* 0x021fea0003c00000 */
[----:B------:R1:W2:Y:S02]  /*125c0*/  SHFL.IDX P6, R14, R13, R12, R11 ;  /* 0x0000000c0d0e7389 */ /* 0x0002a400000c000b */
[----:B012--5:R-:W-:Y:S01]  /*125d0*/  ENDCOLLECTIVE ;  /* 0x000000000000791b */ /* 0x027fe20003800000 */
.L_x_132:
[----:B------:R-:W-:Y:S02]  /*125e0*/  IMAD.MOV.U32 R13, RZ, RZ, R0 ;  /* 0x000000ffff0d7224 */ /* 0x000fe400078e0000 */
[----:B------:R-:W-:-:S07]  /*125f0*/  IMAD.MOV.U32 R6, RZ, RZ, R14 ;  /* 0x000000ffff067224 */ /* 0x000fce00078e000e */
[----:B------:R-:W-:Y:S05]  /*12600*/  WARPSYNC.COLLECTIVE R15, `(.L_x_133) ;  /* 0x000000000f087348 */ /* 0x000fea0003c00000 */
[----:B------:R0:W1:Y:S02]  /*12610*/  SHFL.IDX P6, R14, R13, R12, R11 ;  /* 0x0000000c0d0e7389 */ /* 0x00006400000c000b */
[----:B01----:R-:W-:Y:S01]  /*12620*/  ENDCOLLECTIVE ;  /* 0x000000000000791b */ /* 0x003fe20003800000 */
.L_x_133:
[----:B------:R-:W-:Y:S01]  /*12630*/  LOP3.LUT R7, R7, 0x7f, RZ, 0xc0, !PT ;  /* 0x0000007f07077812 */ /* 0x000fe200078ec0ff */
[----:B------:R-:W-:Y:S01]  /*12640*/  ULDC UR4, c[0x0][0x288] ;  /* 0x0000a20000047ab9 */ /* 0x000fe20000000800 */
[----:B------:R-:W-:Y:S01]  /*12650*/  ULDC.64 UR6, c[0x0][0x208] ;  /* 0x0000820000067ab9 */ /* 0x000fe20000000a00 */
[----:B------:R-:W-:Y:S01]  /*12660*/  IMAD R3, R8, UR4, RZ ;  /* 0x0000000408037c24 */ /* 0x000fe2000f8e02ff */
[----:B------:R-:W-:-:S05]  /*12670*/  SHF.R.U32.HI R5, RZ, 0x3, R7 ;  /* 0x00000003ff057819 */ /* 0x000fca0000011607 */
[----:B------:R-:W-:Y:S02]  /*12680*/  IMAD.IADD R4, R5, 0x1, R4 ;  /* 0x0000000105047824 */ /* 0x000fe400078e0204 */
[----:B------:R-:W-:-:S03]  /*12690*/  IMAD.MOV.U32 R13, RZ, RZ, R2 ;  /* 0x000000ffff0d7224 */ /* 0x000fc600078e0002 */
[C---:B------:R-:W-:Y:S01]  /*126a0*/  ISETP.GE.AND P2, PT, R4.reuse, R3, PT ;  /* 0x000000030400720c */ /* 0x040fe20003f46270 */
[----:B------:R-:W-:Y:S01]  /*126b0*/  IMAD.MOV.U32 R12, RZ, RZ, 0x1 ;  /* 0x00000001ff0c7424 */ /* 0x000fe200078e00ff */
[----:B------:R-:W-:Y:S01]  /*126c0*/  IADD3 R5, R4, 0x10, RZ ;  /* 0x0000001004057810 */ /* 0x000fe20007ffe0ff */
[----:B------:R-:W-:-:S10]  /*126d0*/  IMAD.MOV.U32 R7, RZ, RZ, R14 ;  /* 0x000000ffff077224 */ /* 0x000fd400078e000e */
[----:B------:R-:W-:-:S05]  /*126e0*/  @!P2 LEA R7, P3, R10, R7, 0x1 ;  /* 0x000000070a07a211 */ /* 0x000fca00078608ff */
[----:B------:R-:W-:-:S05]  /*126f0*/  @!P2 IMAD.X R6, RZ, RZ, R6, P3 ;  /* 0x000000ffff06a224 */ /* 0x000fca00018e0606 */
[----:B------:R-:W-:-:S04]  /*12700*/  @!P2 LOP3.LUT R7, R7, R6, RZ, 0x3c, !PT ;  /* 0x000000060707a212 */ /* 0x000fc800078e3cff */
[----:B------:R-:W-:-:S04]  /*12710*/  @!P2 LOP3.LUT R6, R7, R6, RZ, 0x3c, !PT ;  /* 0x000000060706a212 */ /* 0x000fc800078e3cff */
[----:B------:R-:W-:-:S05]  /*12720*/  @!P2 LOP3.LUT R7, R7, R6, RZ, 0x3c, !PT ;  /* 0x000000060707a212 */ /* 0x000fca00078e3cff */
[----:B------:R-:W-:Y:S01]  /*12730*/  @!PT LDS RZ, [RZ] ;  /* 0x00000000fffff984 */ /* 0x000fe20000000800 */
[----:B------:R-:W-:Y:S01]  /*12740*/  @!PT LDS RZ, [RZ] ;  /* 0x00000000fffff984 */ /* 0x000fe20000000800 */
[----:B------:R-:W-:Y:S01]  /*12750*/  @!PT LDS RZ, [RZ] ;  /* 0x00000000fffff984 */ /* 0x000fe20000000800 */
[----:B------:R0:W-:Y:S04]  /*12760*/  @!P2 LDGSTS.E.BYPASS.LTC128B.128 [R9+0x16400], desc[UR6][R6.64], !P0 ;  /* 0x164000000609afae */ /* 0x0001e8000c101d46 */
[----:B------:R0:W-:Y:S01]  /*12770*/  @!P2 LDGSTS.E.BYPASS.LTC128B.128 [R9+0x1a400], desc[UR6][R6.64+0x80], !P1 ;  /* 0x1a4000800609afae */ /* 0x0001e2000c901d46 */
[----:B------:R-:W-:-:S13]  /*12780*/  ISETP.GE.AND P2, PT, R5, R3, PT ;  /* 0x000000030500720c */ /* 0x000fda0003f46270 */
[----:B0-----:R-:W-:Y:S05]  /*12790*/  WARPSYNC.COLLECTIVE R15, `(.L_x_134) ;  /* 0x000000000f087348 */ /* 0x001fea0003c00000 */
[----:B------:R1:W2:Y:S02]  /*127a0*/  SHFL.IDX P6, R14, R13, R12, R11 ;  /* 0x0000000c0d0e7389 */ /* 0x0002a400000c000b */
[----:B012---:R-:W-:Y:S01]  /*127b0*/  ENDCOLLECTIVE ;  /* 0x000000000000791b */ /* 0x007fe20003800000 */
.L_x_134:
[----:B------:R-:W-:Y:S02]  /*127c0*/  IMAD.MOV.U32 R13, RZ, RZ, R0 ;  /* 0x000000ffff0d7224 */ /* 0x000fe400078e0000 */
[----:B------:R-:W-:-:S07]  /*127d0*/  IMAD.MOV.U32 R8, RZ, RZ, R14 ;  /* 0x000000ffff087224 */ /* 0x000fce00078e000e */
[----:B------:R-:W-:Y:S05]  /*127e0*/  WARPSYNC.COLLECTIVE R15, `(.L_x_135) ;  /* 0x000000000f087348 */ /* 0x000fea0003c00000 */
[----:B------:R0:W1:Y:S02]  /*127f0*/  SHFL.IDX P6, R14, R13, R12, R11 ;  /* 0x0000000c0d0e7389 */ /* 0x00006400000c000b */
[----:B01----:R-:W-:Y:S01]  /*12800*/  ENDCOLLECTIVE ;  /* 0x000000000000791b */ /* 0x003fe20003800000 */
.L_x_135:
[----:B------:R-:W-:Y:S01]  /*12810*/  ULDC.64 UR4, c[0x0][0x208] ;  /* 0x0000820000047ab9 */ /* 0x000fe20000000a00 */
[----:B------:R-:W-:Y:S02]  /*12820*/  IMAD.MOV.U32 R13, RZ, RZ, R2 ;  /* 0x000000ffff0d7224 */ /* 0x000fe400078e0002 */
[----:B------:R-:W-:Y:S02]  /*12830*/  IMAD.MOV.U32 R12, RZ, RZ, 0x2 ;  /* 0x00000002ff0c7424 */ /* 0x000fe400078e00ff */
[----:B------:R-:W-:-:S05]  /*12840*/  IMAD.MOV.U32 R5, RZ, RZ, R14 ;  /* 0x000000ffff057224 */ /* 0x000fca00078e000e */
[----:B------:R-:W-:-:S04]  /*12850*/  @!P2 LEA R5, P3, R10, R5, 0x1 ;  /* 0x000000050a05a211 */ /* 0x000fc800078608ff */
[----:B------:R-:W-:Y:S01]  /*12860*/  @!P2 IADD3.X R6, RZ, R8, RZ, P3, !PT ;  /* 0x00000008ff06a210 */ /* 0x000fe20001ffe4ff */
[----:B------:R-:W-:-:S04]  /*12870*/  VIADD R8, R4, 0x60 ;  /* 0x0000006004087836 */ /* 0x000fc80000000000 */
[----:B------:R-:W-:Y:S02]  /*12880*/  @!P2 IMAD.MOV.U32 R7, RZ, RZ, R6 ;  /* 0x000000ffff07a224 */ /* 0x000fe400078e0006 */
[----:B------:R-:W-:Y:S02]  /*12890*/  @!P2 IMAD.MOV.U32 R6, RZ, RZ, R5 ;  /* 0x000000ffff06a224 */ /* 0x000fe400078e0005 */
[----:B------:R-:W-:-:S03]  /*128a0*/  VIADD R5, R4, 0x20 ;  /* 0x0000002004057836 */ /* 0x000fc60000000000 */
        /* <DEDUP_REMOVED lines=9> */
.L_x_136:
[----:B------:R-:W-:Y:S01]  /*12940*/  IMAD.MOV.U32 R13, RZ, RZ, R0 ;  /* 0x000000ffff0d7224 */ /* 0x000fe200078e0000 */
[----:B------:R-:W-:-:S07]  /*12950*/  MOV R5, R14 ;  /* 0x0000000e00057202 */ /* 0x000fce0000000f00 */
[----:B------:R-:W-:Y:S05]  /*12960*/  WARPSYNC.COLLECTIVE R15, `(.L_x_137) ;  /* 0x000000000f087348 */ /* 0x000fea0003c00000 */
[----:B------:R0:W1:Y:S02]  /*12970*/  SHFL.IDX P6, R14, R13, R12, R11 ;  /* 0x0000000c0d0e7389 */ /* 0x00006400000c000b */
[----:B01----:R-:W-:Y:S01]  /*12980*/  ENDCOLLECTIVE ;  /* 0x000000000000791b */ /* 0x003fe20003800000 */
.L_x_137:
[----:B------:R-:W-:Y:S01]  /*12990*/  ULDC.64 UR4, c[0x0][0x208] ;  /* 0x0000820000047ab9 */ /* 0x000fe20000000a00 */
[----:B------:R-:W-:Y:S01]  /*129a0*/  MOV R13, R2 ;  /* 0x00000002000d7202 */ /* 0x000fe20000000f00 */
[----:B------:R-:W-:Y:S02]  /*129b0*/  IMAD.MOV.U32 R12, RZ, RZ, 0x3 ;  /* 0x00000003ff0c7424 */ /* 0x000fe400078e00ff */
[----:B------:R-:W-:-:S05]  /*129c0*/  IMAD.MOV.U32 R6, RZ, RZ, R14 ;  /* 0x000000ffff067224 */ /* 0x000fca00078e000e */
[----:B------:R-:W-:-:S05]  /*129d0*/  @!P2 LEA R6, P3, R10, R6, 0x1 ;  /* 0x000000060a06a211 */ /* 0x000fca00078608ff */
[----:B------:R-:W-:-:S04]  /*129e0*/  @!P2 IMAD.X R5, RZ, RZ, R5, P3 ;  /* 0x000000ffff05a224 */ /* 0x000fc800018e0605 */
        /* <DEDUP_REMOVED lines=11> */
.L_x_138:
[----:B------:R-:W-:Y:S02]  /*12aa0*/  IMAD.MOV.U32 R13, RZ, RZ, R0 ;  /* 0x000000ffff0d7224 */ /* 0x000fe400078e0000 */
[----:B------:R-:W-:-:S07]  /*12ab0*/  IMAD.MOV.U32 R5, RZ, RZ, R14 ;  /* 0x000000ffff057224 */ /* 0x000fce00078e000e */
[----:B------:R-:W-:Y:S05]  /*12ac0*/  WARPSYNC.COLLECTIVE R15, `(.L_x_139) ;  /* 0x000000000f087348 */ /* 0x000fea0003c00000 */
[----:B------:R0:W1:Y:S02]  /*12ad0*/  SHFL.IDX P6, R14, R13, R12, R11 ;  /* 0x0000000c0d0e7389 */ /* 0x00006400000c000b */
[----:B01----:R-:W-:Y:S01]  /*12ae0*/  ENDCOLLECTIVE ;  /* 0x000000000000791b */ /* 0x003fe20003800000 */
.L_x_139:
[----:B------:R-:W-:Y:S01]  /*12af0*/  ULDC.64 UR4, c[0x0][0x208] ;  /* 0x0000820000047ab9 */ /* 0x000fe20000000a00 */
[----:B------:R-:W-:Y:S02]  /*12b00*/  IMAD.MOV.U32 R13, RZ, RZ, R2 ;  /* 0x000000ffff0d7224 */ /* 0x000fe400078e0002 */
[----:B------:R-:W-:Y:S02]  /*12b10*/  IMAD.MOV.U32 R12, RZ, RZ, 0x4 ;  /* 0x00000004ff0c7424 */ /* 0x000fe400078e00ff */
[----:B------:R-:W-:-:S05]  /*12b20*/  IMAD.MOV.U32 R6, RZ, RZ, R14 ;  /* 0x000000ffff067224 */ /* 0x000fca00078e000e */
[----:B------:R-:W-:-:S05]  /*12b30*/  @!P2 LEA R6, P3, R10, R6, 0x1 ;  /* 0x000000060a06a211 */ /* 0x000fca00078608ff */
[----:B------:R-:W-:-:S05]  /*12b40*/  @!P2 IMAD.X R5, RZ, RZ, R5, P3 ;  /* 0x000000ffff05a224 */ /* 0x000fca00018e0605 */
[----:B------:R-:W-:Y:S01]  /*12b50*/  @!P2 MOV R7, R5 ;  /* 0x000000050007a202 */ /* 0x000fe20000000f00 */
[----:B------:R-:W-:-:S04]  /*12b60*/  VIADD R5, R4, 0x40 ;  /* 0x0000004004057836 */ /* 0x000fc80000000000 */
        /* <DEDUP_REMOVED lines=9> */
.L_x_140:
[----:B------:R-:W-:Y:S02]  /*12c00*/  IMAD.MOV.U32 R13, RZ, RZ, R0 ;  /* 0x000000ffff0d7224 */ /* 0x000fe400078e0000 */
[----:B------:R-:W-:-:S07]  /*12c10*/  IMAD.MOV.U32 R5, RZ, RZ, R14 ;  /* 0x000000ffff057224 */ /* 0x000fce00078e000e */
[----:B------:R-:W-:Y:S05]  /*12c20*/  WARPSYNC.COLLECTIVE R15, `(.L_x_141) ;  /* 0x000000000f087348 */ /* 0x000fea0003c00000 */
[----:B------:R0:W1:Y:S02]  /*12c30*/  SHFL.IDX P6, R14, R13, R12, R11 ;  /* 0x0000000c0d0e7389 */ /* 0x00006400000c000b */
[----:B01----:R-:W-:Y:S01]  /*12c40*/  ENDCOLLECTIVE ;  /* 0x000000000000791b */ /* 0x003fe20003800000 */
.L_x_141:
[----:B------:R-:W-:Y:S01]  /*12c50*/  ULDC.64 UR4, c[0x0][0x208] ;  /* 0x0000820000047ab9 */ /* 0x000fe20000000a00 */
[----:B------:R-:W-:Y:S02]  /*12c60*/  IMAD.MOV.U32 R13, RZ, RZ, R2 ;  /* 0x000000ffff0d7224 */ /* 0x000fe400078e0002 */
[----:B------:R-:W-:Y:S01]  /*12c70*/  IMAD.MOV.U32 R12, RZ, RZ, 0x5 ;  /* 0x00000005ff0c7424 */ /* 0x000fe200078e00ff */
[----:B------:R-:W-:-:S04]  /*12c80*/  MOV R6, R14 ;  /* 0x0000000e00067202 */ /* 0x000fc80000000f00 */
        /* <DEDUP_REMOVED lines=13> */
.L_x_142:
[----:B------:R-:W-:Y:S01]  /*12d60*/  IMAD.MOV.U32 R13, RZ, RZ, R0 ;  /* 0x000000ffff0d7224 */ /* 0x000fe200078e0000 */
[----:B------:R-:W-:-:S07]  /*12d70*/  MOV R5, R14 ;  /* 0x0000000e00057202 */ /* 0x000fce0000000f00 */
[----:B------:R-:W-:Y:S05]  /*12d80*/  WARPSYNC.COLLECTIVE R15, `(.L_x_143) ;  /* 0x000000000f087348 */ /* 0x000fea0003c00000 */
[----:B------:R0:W1:Y:S02]  /*12d90*/  SHFL.IDX P6, R14, R13, R12, R11 ;  /* 0x0000000c0d0e7389 */ /* 0x00006400000c000b */
[----:B01----:R-:W-:Y:S01]  /*12da0*/  ENDCOLLECTIVE ;  /* 0x000000000000791b */ /* 0x003fe20003800000 */
.L_x_143:
[----:B------:R-:W-:Y:S01]  /*12db0*/  ULDC.64 UR4, c[0x0][0x208] ;  /* 0x0000820000047ab9 */ /* 0x000fe20000000a00 */
[----:B------:R-:W-:Y:S01]  /*12dc0*/  IMAD.MOV.U32 R13, RZ, RZ, R2 ;  /* 0x000000ffff0d7224 */ /* 0x000fe200078e0002 */
[----:B------:R-:W-:Y:S01]  /*12dd0*/  MOV R12, 0x6 ;  /* 0x00000006000c7802 */ /* 0x000fe20000000f00 */
[----:B------:R-:W-:-:S05]  /*12de0*/  IMAD.MOV.U32 R6, RZ, RZ, R14 ;  /* 0x000000ffff067224 */ /* 0x000fca00078e000e */
[----:B------:R-:W-:-:S05]  /*12df0*/  @!P2 LEA R6, P3, R10, R6, 0x1 ;  /* 0x000000060a06a211 */ /* 0x000fca00078608ff */
[----:B------:R-:W-:-:S04]  /*12e00*/  @!P2 IMAD.X R5, RZ, RZ, R5, P3 ;  /* 0x000000ffff05a224 */ /* 0x000fc800018e0605 */
[----:B------:R-:W-:-:S05]  /*12e10*/  @!P2 IMAD.MOV.U32 R7, RZ, RZ, R5 ;  /* 0x000000ffff07a224 */ /* 0x000fca00078e0005 */
        /* <DEDUP_REMOVED lines=9> */
.L_x_144:
[----:B------:R-:W-:Y:S02]  /*12eb0*/  IMAD.MOV.U32 R13, RZ, RZ, R0 ;  /* 0x000000ffff0d7224 */ /* 0x000fe400078e0000 */
[----:B------:R-:W-:-:S07]  /*12ec0*/  IMAD.MOV.U32 R5, RZ, RZ, R14 ;  /* 0x000000ffff057224 */ /* 0x000fce00078e000e */
[----:B------:R-:W-:Y:S05]  /*12ed0*/  WARPSYNC.COLLECTIVE R15, `(.L_x_145) ;  /* 0x000000000f087348 */ /* 0x000fea0003c00000 */
[----:B------:R0:W1:Y:S02]  /*12ee0*/  SHFL.IDX P6, R14, R13, R12, R11 ;  /* 0x0000000c0d0e7389 */ /* 0x00006400000c000b */
[----:B01----:R-:W-:Y:S01]  /*12ef0*/  ENDCOLLECTIVE ;  /* 0x000000000000791b */ /* 0x003fe20003800000 */
.L_x_145:
[----:B------:R-:W-:Y:S01]  /*12f00*/  ULDC.64 UR4, c[0x0][0x208] ;  /* 0x0000820000047ab9 */ /* 0x000fe20000000a00 */
[----:B------:R-:W-:Y:S02]  /*12f10*/  IMAD.MOV.U32 R13, RZ, RZ, R2 ;  /* 0x000000ffff0d7224 */ /* 0x000fe400078e0002 */
[----:B------:R-:W-:Y:S02]  /*12f20*/  IMAD.MOV.U32 R12, RZ, RZ, 0x7 ;  /* 0x00000007ff0c7424 */ /* 0x000fe400078e00ff */
[----:B------:R-:W-:-:S05]  /*12f30*/  IMAD.MOV.U32 R6, RZ, RZ, R14 ;  /* 0x000000ffff067224 */ /* 0x000fca00078e000e */
[----:B------:R-:W-:-:S05]  /*12f40*/  @!P2 LEA R6, P3, R10, R6, 0x1 ;  /* 0x000000060a06a211 */ /* 0x000fca00078608ff */
[----:B------:R-:W-:-:S05]  /*12f50*/  @!P2 IMAD.X R5, RZ, RZ, R5, P3 ;  /* 0x000000ffff05a224 */ /* 0x000fca00018e0605 */
[----:B------:R-:W-:-:S05]  /*12f60*/  @!P2 MOV R7, R5 ;  /* 0x000000050007a202 */ /* 0x000fca0000000f00 */
[----:B------:R-:W-:Y:S01]  /*12f70*/  @!PT LDS RZ, [RZ] ;  /* 0x00000000fffff984 */ /* 0x000fe20000000800 */
[----:B------:R-:W-:Y:S01]  /*12f80*/  @!PT LDS RZ, [RZ] ;  /* 0x00000000fffff984 */ /* 0x000fe20000000800 */
[----:B------:R-:W-:Y:S01]  /*12f90*/  @!PT LDS RZ, [RZ] ;  /* 0x00000000fffff984 */ /* 0x000fe20000000800 */
[----:B------:R0:W-:Y:S04]  /*12fa0*/  @!P2 LDGSTS.E.BYPASS.LTC128B.128 [R9+0x19400], desc[UR4][R6.64], !P0 ;  /* 0x194000000609afae */ /* 0x0001e8000c101d44 */
[----:B------:R0:W-:Y:S02]  /*12fb0*/  @!P2 LDGSTS.E.BYPASS.LTC128B.128 [R9+0x1d400], desc[UR4][R6.64+0x80], !P1 ;  /* 0x1d4000800609afae */ /* 0x0001e4000c901d44 */
[----:B0-----:R-:W-:Y:S05]  /*12fc0*/  WARPSYNC.COLLECTIVE R15, `(.L_x_146) ;  /* 0x000000000f087348 */ /* 0x001fea0003c00000 */
[----:B------:R1:W2:Y:S02]  /*12fd0*/  SHFL.IDX P6, R14, R13, R12, R11 ;  /* 0x0000000c0d0e7389 */ /* 0x0002a400000c000b */
[----:B012---:R-:W-:Y:S01]  /*12fe0*/  ENDCOLLECTIVE ;  /* 0x000000000000791b */ /* 0x007fe20003800000 */
.L_x_146:
[----:B------:R-:W-:Y:S02]  /*12ff0*/  IMAD.MOV.U32 R13, RZ, RZ, R0 ;  /* 0x000000ffff0d7224 */ /* 0x000fe400078e0000 */
[----:B------:R-:W-:-:S07]  /*13000*/  IMAD.MOV.U32 R5, RZ, RZ, R14 ;  /* 0x000000ffff057224 */ /* 0x000fce00078e000e */
[----:B------:R-:W-:Y:S05]  /*13010*/  WARPSYNC.COLLECTIVE R15, `(.L_x_147) ;  /* 0x000000000f087348 */ /* 0x000fea0003c00000 */
[----:B------:R0:W1:Y:S02]  /*13020*/  SHFL.IDX P6, R14, R13, R12, R11 ;  /* 0x0000000c0d0e7389 */ /* 0x00006400000c000b */
[----:B01----:R-:W-:Y:S01]  /*13030*/  ENDCOLLECTIVE ;  /* 0x000000000000791b */ /* 0x003fe20003800000 */
.L_x_147:
[----:B------:R-:W-:Y:S01]  /*13040*/  IMAD.MOV.U32 R0, RZ, RZ, R14 ;  /* 0x000000ffff007224 */ /* 0x000fe200078e000e */
[----:B------:R-:W-:Y:S06]  /*13050*/  BRA `(.L_x_148) ;  /* 0xffffffc800847947 */ /* 0x000fec000383ffff */
.L_x_53:
[----:B0-----:R0:W1:Y:S02]  /*13060*/  SYNCS.PHASECHK.TRANS64.TRYWAIT P0, [R11+URZ+0x34820], R0 ;  /* 0x034820000b0075a7 */ /* 0x001064000800017f */
[----:B-1----:R-:W-:Y:S05]  /*13070*/  @!P0 NANOSLEEP.SYNCS 0x989680 ;  /* 0x009896800000895d */ /* 0x002fea0003900000 */
[----:B------:R-:W1:Y:S02]  /*13080*/  @!P0 SYNCS.PHASECHK.TRANS64 P0, [R11+URZ+0x34820], R0 ;  /* 0x034820000b0085a7 */ /* 0x000e64000800007f */
[----:B-1----:R-:W-:Y:S05]  /*13090*/  @!P0 BRA `(.L_x_53) ;  /* 0xfffffffc00f08947 */ /* 0x002fea000383ffff */
[----:B------:R-:W-:Y:S05]  /*130a0*/  BRA `(.L_x_149) ;  /* 0xffffffc800dc7947 */ /* 0x000fea000383ffff */
.L_x_60:
[----:B-1----:R1:W3:Y:S02]  /*130b0*/  SYNCS.PHASECHK.TRANS64.TRYWAIT P0, [R3+URZ+0x34840], R2 ;  /* 0x03484002030075a7 */ /* 0x0022e4000800017f */
[----:B---3--:R-:W-:Y:S05]  /*130c0*/  @!P0 NANOSLEEP.SYNCS 0x989680 ;  /* 0x009896800000895d */ /* 0x008fea0003900000 */
[----:B------:R-:W3:Y:S02]  /*130d0*/  @!P0 SYNCS.PHASECHK.TRANS64 P0, [R3+URZ+0x34840], R2 ;  /* 0x03484002030085a7 */ /* 0x000ee4000800007f */
[----:B---3--:R-:W-:Y:S05]  /*130e0*/  @!P0 BRA `(.L_x_60) ;  /* 0xfffffffc00f08947 */ /* 0x008fea000383ffff */
[----:B------:R-:W-:Y:S05]  /*130f0*/  BRA `(.L_x_150) ;  /* 0xffffffcc00947947 */ /* 0x000fea000383ffff */
.L_x_66:
[----:B0-----:R0:W1:Y:S02]  /*13100*/  SYNCS.PHASECHK.TRANS64.TRYWAIT P0, [R3+URZ+0x60], R2 ;  /* 0x00006002030075a7 */ /* 0x001064000800017f */
[----:B-1----:R-:W-:Y:S05]  /*13110*/  @!P0 NANOSLEEP.SYNCS 0x989680 ;  /* 0x009896800000895d */ /* 0x002fea0003900000 */
[----:B------:R-:W1:Y:S02]  /*13120*/  @!P0 SYNCS.PHASECHK.TRANS64 P0, [R3+URZ+0x60], R2 ;  /* 0x00006002030085a7 */ /* 0x000e64000800007f */
[----:B-1----:R-:W-:Y:S05]  /*13130*/  @!P0 BRA `(.L_x_66) ;  /* 0xfffffffc00f08947 */ /* 0x002fea000383ffff */
[----:B------:R-:W-:Y:S05]  /*13140*/  BRA `(.L_x_151) ;  /* 0xffffffd000647947 */ /* 0x000fea000383ffff */
.L_x_76:
[----:B-1----:R1:W3:Y:S02]  /*13150*/  SYNCS.PHASECHK.TRANS64.TRYWAIT P0, [R3+URZ+0x34840], R2 ;  /* 0x03484002030075a7 */ /* 0x0022e4000800017f */
[----:B---3--:R-:W-:Y:S05]  /*13160*/  @!P0 NANOSLEEP.SYNCS 0x989680 ;  /* 0x009896800000895d */ /* 0x008fea0003900000 */
[----:B------:R-:W3:Y:S02]  /*13170*/  @!P0 SYNCS.PHASECHK.TRANS64 P0, [R3+URZ+0x34840], R2 ;  /* 0x03484002030085a7 */ /* 0x000ee4000800007f */
[----:B---3--:R-:W-:Y:S05]  /*13180*/  @!P0 BRA `(.L_x_76) ;  /* 0xfffffffc00f08947 */ /* 0x008fea000383ffff */
[----:B------:R-:W-:Y:S05]  /*13190*/  BRA `(.L_x_152) ;  /* 0xffffffd400ec7947 */ /* 0x000fea000383ffff */
.L_x_82:
[----:B0-----:R0:W1:Y:S02]  /*131a0*/  SYNCS.PHASECHK.TRANS64.TRYWAIT P0, [R2+URZ+0x60], R3 ;  /* 0x00006003020075a7 */ /* 0x001064000800017f */
[----:B-1----:R-:W-:Y:S05]  /*131b0*/  @!P0 NANOSLEEP.SYNCS 0x989680 ;  /* 0x009896800000895d */ /* 0x002fea0003900000 */
[----:B------:R-:W1:Y:S02]  /*131c0*/  @!P0 SYNCS.PHASECHK.TRANS64 P0, [R2+URZ+0x60], R3 ;  /* 0x00006003020085a7 */ /* 0x000e64000800007f */
[----:B-1----:R-:W-:Y:S05]  /*131d0*/  @!P0 BRA `(.L_x_82) ;  /* 0xfffffffc00f08947 */ /* 0x002fea000383ffff */
[----:B------:R-:W-:Y:S05]  /*131e0*/  BRA `(.L_x_153) ;  /* 0xffffffd800bc7947 */ /* 0x000fea000383ffff */
.L_x_91:
[----:B---3--:R3:W4:Y:S02]  /*131f0*/  SYNCS.PHASECHK.TRANS64.TRYWAIT P0, [R2+URZ+0x34840], R3 ;  /* 0x03484003020075a7 */ /* 0x008724000800017f */
[----:B----4-:R-:W-:Y:S05]  /*13200*/  @!P0 NANOSLEEP.SYNCS 0x989680 ;  /* 0x009896800000895d */ /* 0x010fea0003900000 */
[----:B------:R-:W4:Y:S02]  /*13210*/  @!P0 SYNCS.PHASECHK.TRANS64 P0, [R2+URZ+0x34840], R3 ;  /* 0x03484003020085a7 */ /* 0x000f24000800007f */
[----:B----4-:R-:W-:Y:S05]  /*13220*/  @!P0 BRA `(.L_x_91) ;  /* 0xfffffffc00f08947 */ /* 0x010fea000383ffff */
[----:B------:R-:W-:Y:S05]  /*13230*/  BRA `(.L_x_154) ;  /* 0xffffffe000147947 */ /* 0x000fea000383ffff */
.L_x_97:
[----:B0-----:R0:W1:Y:S02]  /*13240*/  SYNCS.PHASECHK.TRANS64.TRYWAIT P0, [R2+URZ+0x60], R7 ;  /* 0x00006007020075a7 */ /* 0x001064000800017f */
[----:B-1----:R-:W-:Y:S05]  /*13250*/  @!P0 NANOSLEEP.SYNCS 0x989680 ;  /* 0x009896800000895d */ /* 0x002fea0003900000 */
[----:B------:R-:W1:Y:S02]  /*13260*/  @!P0 SYNCS.PHASECHK.TRANS64 P0, [R2+URZ+0x60], R7 ;  /* 0x00006007020085a7 */ /* 0x000e64000800007f */
[----:B-1----:R-:W-:Y:S05]  /*13270*/  @!P0 BRA `(.L_x_97) ;  /* 0xfffffffc00f08947 */ /* 0x002fea000383ffff */
[----:B------:R-:W-:Y:S05]  /*13280*/  BRA `(.L_x_155) ;  /* 0xffffffe000e47947 */ /* 0x000fea000383ffff */
.L_x_106:
[----:B0-----:R0:W4:Y:S02]  /*13290*/  SYNCS.PHASECHK.TRANS64.TRYWAIT P0, [R3+URZ+0x34860], R0 ;  /* 0x03486000030075a7 */ /* 0x001124000800017f */
[----:B----4-:R-:W-:Y:S05]  /*132a0*/  @!P0 NANOSLEEP.SYNCS 0x989680 ;  /* 0x009896800000895d */ /* 0x010fea0003900000 */
[----:B------:R-:W4:Y:S02]  /*132b0*/  @!P0 SYNCS.PHASECHK.TRANS64 P0, [R3+URZ+0x34860], R0 ;  /* 0x03486000030085a7 */ /* 0x000f24000800007f */
[----:B----4-:R-:W-:Y:S05]  /*132c0*/  @!P0 BRA `(.L_x_106) ;  /* 0xfffffffc00f08947 */ /* 0x010fea000383ffff */
[----:B------:R-:W-:Y:S05]  /*132d0*/  BRA `(.L_x_156) ;  /* 0xffffffe400e47947 */ /* 0x000fea000383ffff */
.L_x_113:
[----:B0-----:R0:W2:Y:S02]  /*132e0*/  SYNCS.PHASECHK.TRANS64.TRYWAIT P0, [R0+URZ+0x34820], R3 ;  /* 0x03482003000075a7 */ /* 0x0010a4000800017f */
[----:B--2---:R-:W-:Y:S05]  /*132f0*/  @!P0 NANOSLEEP.SYNCS 0x989680 ;  /* 0x009896800000895d */ /* 0x004fea0003900000 */
[----:B------:R-:W2:Y:S02]  /*13300*/  @!P0 SYNCS.PHASECHK.TRANS64 P0, [R0+URZ+0x34820], R3 ;  /* 0x03482003000085a7 */ /* 0x000ea4000800007f */
[----:B--2---:R-:W-:Y:S05]  /*13310*/  @!P0 BRA `(.L_x_113) ;  /* 0xfffffffc00f08947 */ /* 0x004fea000383ffff */
[----:B------:R-:W-:Y:S05]  /*13320*/  BRA `(.L_x_157) ;  /* 0xffffffe800f07947 */ /* 0x000fea000383ffff */
.L_x_114:
[----:B------:R-:W2:Y:S01]  /*13330*/  S2R R2, SR_TID.X ;  /* 0x0000000000027919 */ /* 0x000ea20000002100 */
[----:B------:R-:W-:Y:S01]  /*13340*/  BSSY B0, `(.L_x_158) ;  /* 0x000000a000007945 */ /* 0x000fe20003800000 */
[----:B------:R-:W-:Y:S02]  /*13350*/  IMAD.MOV.U32 R12, RZ, RZ, RZ ;  /* 0x000000ffff0c7224 */ /* 0x000fe400078e00ff */
[----:B------:R-:W-:Y:S02]  /*13360*/  IMAD.MOV.U32 R11, RZ, RZ, 0x1f ;  /* 0x0000001fff0b7424 */ /* 0x000fe400078e00ff */
[----:B------:R-:W-:Y:S01]  /*13370*/  IMAD.MOV.U32 R15, RZ, RZ, -0x1 ;  /* 0xffffffffff0f7424 */ /* 0x000fe200078e00ff */
[----:B--2---:R-:W-:-:S04]  /*13380*/  SHF.R.U32.HI R2, RZ, 0x5, R2 ;  /* 0x00000005ff027819 */ /* 0x004fc80000011602 */
[----:B------:R-:W-:-:S04]  /*13390*/  LOP3.LUT R2, R2, 0x3, RZ, 0xc0, !PT ;  /* 0x0000000302027812 */ /* 0x000fc800078ec0ff */
[----:B------:R-:W-:-:S07]  /*133a0*/  MOV R13, R2 ;  /* 0x00000002000d7202 */ /* 0x000fce0000000f00 */
[----:B01-3--:R-:W-:Y:S05]  /*133b0*/  WARPSYNC.COLLECTIVE R15, `(.L_x_159) ;  /* 0x000000000f087348 */ /* 0x00bfea0003c00000 */
[----:B------:R2:W4:Y:S02]  /*133c0*/  SHFL.IDX P6, R14, R13, R12, R11 ;  /* 0x0000000c0d0e7389 */ /* 0x00052400000c000b */
[----:B01234-:R-:W-:Y:S01]  /*133d0*/  ENDCOLLECTIVE ;  /* 0x000000000000791b */ /* 0x01ffe20003800000 */
.L_x_159:
[----:B------:R-:W-:Y:S05]  /*133e0*/  BSYNC B0 ;  /* 0x0000000000007941 */ /* 0x000fea0003800000 */
.L_x_158:
[----:B------:R-:W-:Y:S05]  /*133f0*/  BRA `(.L_x_160) ;  /* 0xffffffe800d87947 */ /* 0x000fea000383ffff */
.L_x_117:
[----:B------:R-:W-:Y:S01]  /*13400*/  BSSY B1, `(.L_x_161) ;  /* 0x0000006000017945 */ /* 0x000fe20003800000 */
[----:B------:R-:W-:-:S07]  /*13410*/  IMAD.MOV.U32 R15, RZ, RZ, -0x1 ;  /* 0xffffffffff0f7424 */ /* 0x000fce00078e00ff */
[----:B0123--:R-:W-:Y:S05]  /*13420*/  WARPSYNC.COLLECTIVE R15, `(.L_x_162) ;  /* 0x000000000f0c7348 */ /* 0x00ffea0003c00000 */
[----:B------:R-:W-:Y:S02]  /*13430*/  ELECT P6, UR62, PT ;  /* 0x00000000003e782f */ /* 0x000fe400038c0000 */
[----:B------:R-:W-:Y:S01]  /*13440*/  MOV R14, UR62 ;  /* 0x0000003e000e7c02 */ /* 0x000fe20008000f00 */
[----:B0123--:R-:W-:Y:S10]  /*13450*/  ENDCOLLECTIVE ;  /* 0x000000000000791b */ /* 0x00fff40003800000 */
.L_x_162:
[----:B------:R-:W-:Y:S05]  /*13460*/  BSYNC B1 ;  /* 0x0000000000017941 */ /* 0x000fea0003800000 */
.L_x_161:
[----:B------:R-:W-:Y:S05]  /*13470*/  BRA `(.L_x_163) ;  /* 0xffffffe800d07947 */ /* 0x000fea000383ffff */
.L_x_119:
[----:B0-----:R0:W2:Y:S02]  /*13480*/  SYNCS.PHASECHK.TRANS64.TRYWAIT P0, [R6+URZ], R5 ;  /* 0x00000005060075a7 */ /* 0x0010a4000800017f */
[----:B--2---:R-:W-:Y:S05]  /*13490*/  @!P0 NANOSLEEP.SYNCS 0x989680 ;  /* 0x009896800000895d */ /* 0x004fea0003900000 */
[----:B------:R-:W2:Y:S02]  /*134a0*/  @!P0 SYNCS.PHASECHK.TRANS64 P0, [R6+URZ], R5 ;  /* 0x00000005060085a7 */ /* 0x000ea4000800007f */
[----:B--2---:R-:W-:Y:S05]  /*134b0*/  @!P0 BRA `(.L_x_119) ;  /* 0xfffffffc00f08947 */ /* 0x004fea000383ffff */
[----:B------:R-:W-:Y:S05]  /*134c0*/  BRA `(.L_x_164) ;  /* 0xffffffec00087947 */ /* 0x000fea000383ffff */
.L_x_120:
[----:B--2---:R2:W4:Y:S02]  /*134d0*/  SYNCS.PHASECHK.TRANS64.TRYWAIT P0, [R3+URZ], R2 ;  /* 0x00000002030075a7 */ /* 0x004524000800017f */
[----:B----4-:R-:W-:Y:S05]  /*134e0*/  @!P0 NANOSLEEP.SYNCS 0x989680 ;  /* 0x009896800000895d */ /* 0x010fea0003900000 */
[----:B------:R-:W4:Y:S02]  /*134f0*/  @!P0 SYNCS.PHASECHK.TRANS64 P0, [R3+URZ], R2 ;  /* 0x00000002030085a7 */ /* 0x000f24000800007f */
[----:B----4-:R-:W-:Y:S05]  /*13500*/  @!P0 BRA `(.L_x_120) ;  /* 0xfffffffc00f08947 */ /* 0x010fea000383ffff */
[----:B------:R-:W-:Y:S05]  /*13510*/  BRA `(.L_x_165) ;  /* 0xffffffe800fc7947 */ /* 0x000fea000383ffff */
.L_x_122:
[----:B--2---:R2:W4:Y:S02]  /*13520*/  SYNCS.PHASECHK.TRANS64.TRYWAIT P0, [R18+URZ], R5 ;  /* 0x00000005120075a7 */ /* 0x004524000800017f */
[----:B----4-:R-:W-:Y:S05]  /*13530*/  @!P0 NANOSLEEP.SYNCS 0x989680 ;  /* 0x009896800000895d */ /* 0x010fea0003900000 */
[----:B------:R-:W4:Y:S02]  /*13540*/  @!P0 SYNCS.PHASECHK.TRANS64 P0, [R18+URZ], R5 ;  /* 0x00000005120085a7 */ /* 0x000f24000800007f */
[----:B----4-:R-:W-:Y:S05]  /*13550*/  @!P0 BRA `(.L_x_122) ;  /* 0xfffffffc00f08947 */ /* 0x010fea000383ffff */
[----:B------:R-:W-:Y:S05]  /*13560*/  BRA `(.L_x_166) ;  /* 0xffffffec00007947 */ /* 0x000fea000383ffff */
.L_x_167:
[----:B------:R-:W-:-:S00]  /*13570*/  BRA `(.L_x_167) ;  /* 0xfffffffc00fc7947 */ /* 0x000fc0000383ffff */
[----:B------:R-:W-:-:S00]  /*13580*/  NOP ;  /* 0x0000000000007918 */ /* 0x000fc00000000000 */
[----:B------:R-:W-:-:S00]  /*13590*/  NOP ;  /* 0x0000000000007918 */ /* 0x000fc00000000000 */
[----:B------:R-:W-:-:S00]  /*135a0*/  NOP ;  /* 0x0000000000007918 */ /* 0x000fc00000000000 */
[----:B------:R-:W-:-:S00]  /*135b0*/  NOP ;  /* 0x0000000000007918 */ /* 0x000fc00000000000 */
[----:B------:R-:W-:-:S00]  /*135c0*/  NOP ;  /* 0x0000000000007918 */ /* 0x000fc00000000000 */
[----:B------:R-:W-:-:S00]  /*135d0*/  NOP ;  /* 0x0000000000007918 */ /* 0x000fc00000000000 */
[----:B------:R-:W-:-:S00]  /*135e0*/  NOP ;  /* 0x0000000000007918 */ /* 0x000fc00000000000 */
[----:B------:R-:W-:-:S00]  /*135f0*/  NOP ;  /* 0x0000000000007918 */ /* 0x000fc00000000000 */
.L_x_3217:


//--------------------- .text._ZN7cutlass13device_kernelIN5flash11enable_sm90INS1_16FlashAttnFwdSm90INS1_25CollectiveMainloopFwdSm90ILi2EN4cute5tupleIJNS5_1CILi2EEENS7_ILi1EEES9_EEENS6_IJNS7_ILi128EEENS7_ILi176EEESB_EEELi128ENS_10bfloat16_tEfNS_4arch4Sm90ELb0ELb0ELb1ELb0ELb0ELb0ELb0ELb1ELb1ELb1ELb0ELb0EEENS1_21CollectiveEpilogueFwdINS6_IJSB_SB_SC_EEESA_SE_SG_Li256ELb0ELb1ELb0ELb0EEENS1_29StaticPersistentTileSchedulerILb0EEEEEEEEEvNT_6ParamsE --------------------------
	.section	.text._ZN7cutlass13device_kernelIN5flash11enable_sm90INS1_16FlashAttnFwdSm90INS1_25CollectiveMainloopFwdSm90ILi2EN4cute5tupleIJNS5_1CILi2EEENS7_ILi1EEES9_EEENS6_IJNS7_ILi128EEENS7_ILi176EEESB_EEELi128ENS_10bfloat16_tEfNS_4arch4Sm90ELb0ELb0ELb1ELb0ELb0ELb0ELb0ELb1ELb1ELb1ELb0ELb0EEENS1_21CollectiveEpilogueFwdINS6_IJSB_SB_SC_EEESA_SE_SG_Li256ELb0ELb1ELb0ELb0EEENS1_29StaticPersistentTileSchedulerILb0EEEEEEEEEvNT_6ParamsE,"ax",@progbits
	.align	128
.text._ZN7cutlass13device_kernelIN5flash11enable_sm90INS1_16FlashAttnFwdSm90INS1_25CollectiveMainloopFwdSm90ILi2EN4cute5tupleIJNS5_1CILi2EEENS7_ILi1EEES9_EEENS6_IJNS7_ILi128EEENS7_ILi176EEESB_EEELi128ENS_10bfloat16_tEfNS_4arch4Sm90ELb0ELb0ELb1ELb0ELb0ELb0ELb0ELb1ELb1ELb1ELb0ELb0EEENS1_21CollectiveEpilogueFwdINS6_IJSB_SB_SC_EEESA_SE_SG_Li256ELb0ELb1ELb0ELb0EEENS1_29StaticPersistentTileSchedulerILb0EEEEEEEEEvNT_6ParamsE:
        .type           _ZN7cutlass13device_kernelIN5flash11enable_sm90INS1_16FlashAttnFwdSm90INS1_25CollectiveMainloopFwdSm90ILi2EN4cute5tupleIJNS5_1CILi2EEENS7_ILi1EEES9_EEENS6_IJNS7_ILi128EEENS7_ILi176EEESB_EEELi128ENS_10bfloat16_tEfNS_4arch4Sm90ELb0ELb0ELb1ELb0ELb0ELb0ELb0ELb1ELb1ELb1ELb0ELb0EEENS1_21CollectiveEpilogueFwdINS6_IJSB_SB_SC_EEESA_SE_SG_Li256ELb0ELb1ELb0ELb0EEENS1_29StaticPersistentTileSchedulerILb0EEEEEEEEEvNT_6ParamsE,@function
        .size           _ZN7cutlass13device_kernelIN5flash11enable_sm90INS1_16FlashAttnFwdSm90INS1_25CollectiveMainloopFwdSm90ILi2EN4cute5tupleIJNS5_1CILi2EEENS7_ILi1EEES9_EEENS6_IJNS7_ILi128EEENS7_ILi176EEESB_EEELi128ENS_10bfloat16_tEfNS_4arch4Sm90ELb0ELb0ELb1ELb0ELb0ELb0ELb0ELb1ELb1ELb1ELb0ELb0EEENS1_21CollectiveEpilogueFwdINS6_IJSB_SB_SC_EEESA_SE_SG_Li256ELb0ELb1ELb0ELb0EEENS1_29StaticPersistentTileSchedulerILb0EEEEEEEEEvNT_6ParamsE,(.L_x_3218 - _ZN7cutlass13device_kernelIN5flash11enable_sm90INS1_16FlashAttnFwdSm90INS1_25CollectiveMainloopFwdSm90ILi2EN4cute5tupleIJNS5_1CILi2EEENS7_ILi1EEES9_EEENS6_IJNS7_ILi128EEENS7_ILi176EEESB_EEELi128ENS_10bfloat16_tEfNS_4arch4Sm90ELb0ELb0ELb1ELb0ELb0ELb0ELb0ELb1ELb1ELb1ELb0ELb0EEENS1_21CollectiveEpilogueFwdINS6_IJSB_SB_SC_EEESA_SE_SG_Li256ELb0ELb1ELb0ELb0EEENS1_29StaticPersistentTileSchedulerILb0EEEEEEEEEvNT_6ParamsE)
        .other          _ZN7cutlass13device_kernelIN5flash11enable_sm90INS1_16FlashAttnFwdSm90INS1_25CollectiveMainloopFwdSm90ILi2EN4cute5tupleIJNS5_1CILi2EEENS7_ILi1EEES9_EEENS6_IJNS7_ILi128EEENS7_ILi176EEESB_EEELi128ENS_10bfloat16_tEfNS_4arch4Sm90ELb0ELb0ELb1ELb0ELb0ELb0ELb0ELb1ELb1ELb1ELb0ELb0EEENS1_21CollectiveEpilogueFwdINS6_IJSB_SB_SC_EEESA_SE_SG_Li256ELb0ELb1ELb0ELb0EEENS1_29StaticPersistentTileSchedulerILb0EEEEEEEEEvNT_6ParamsE,@"STO_CUDA_ENTRY STV_DEFAULT"
_ZN7cutlass13device_kernelIN5flash11enable_sm90INS1_16FlashAttnFwdSm90INS1_25CollectiveMainloopFwdSm90ILi2EN4cute5tupleIJNS5_1CILi2EEENS7_ILi1EEES9_EEENS6_IJNS7_ILi128EEENS7_ILi176EEESB_EEELi128ENS_10bfloat16_tEfNS_4arch4Sm90ELb0ELb0ELb1ELb0ELb0ELb0ELb0ELb1ELb1ELb1ELb0ELb0EEENS1_21CollectiveEpilogueFwdINS6_IJSB_SB_SC_EEESA_SE_SG_Li256ELb0ELb1ELb0ELb0EEENS1_29StaticPersistentTileSchedulerILb0EEEEEEEEEvNT_6ParamsE:
        /* <DEDUP_REMOVED lines=17> */
.L_x_169:
[----:B------:R-:W-:Y:S05]  /*0110*/  BSYNC B0 ;  /* 0x0000000000007941 */ /* 0x000fea0003800000 */
.L_x_168:
        /* <DEDUP_REMOVED lines=11> */
[----:B------:R2:W3:Y:S01]  /*01d0*/  SHFL.IDX PT, R13, R4, RZ, 0x1f ;  /* 0x00001fff040d7589 */ /* 0x0004e200000e0000 */
[----:B0-----:R-:W-:Y:S01]  /*01e0*/  ISETP.NE.AND P1, PT, R3, RZ, PT ;  /* 0x000000ff0300720c */ /* 0x001fe20003f25270 */
[----:B-1----:R-:W-:Y:S02]  /*01f0*/  @UP0 ULEA UR8, UR8, UR6, 0x18 ;  /* 0x0000000608080291 */ /* 0x002fe4000f8ec03f */
[----:B------:R-:W-:-:S04]  /*0200*/  @UP0 UIADD3 UR6, -UR7, 0x100000, URZ ;  /* 0x0010000007060890 */ /* 0x000fc8000fffe13f */
[----:B------:R-:W-:Y:S02]  /*0210*/  @UP0 USHF.L.U32 UR7, UR6, 0xb, URZ ;  /* 0x0000000b06070899 */ /* 0x000fe4000800063f */
[----:B------:R-:W-:Y:S01]  /*0220*/  @UP0 USHF.L.U32 UR6, UR6, 0x1, URZ ;  /* 0x0000000106060899 */ /* 0x000fe2000800063f */
[----:B------:R-:W-:Y:S01]  /*0230*/  VOTEU.ANY UP0, P0 ;  /* 0x00000000003f7886 */ /* 0x000fe20000000100 */
[----:B------:R-:W0:Y:S04]  /*0240*/  FENCE.VIEW.ASYNC.S ;  /* 0x00000000000073c6 */ /* 0x000e280000000000 */
[----:B0-----:R2:W0:Y:S06]  /*0250*/  @UP0 SYNCS.EXCH.64 URZ, [UR8+0x34800], UR4 ;  /* 0x03480004083f05b2 */ /* 0x00142c0008000100 */
[----:B------:R2:W1:Y:S02]  /*0260*/  @UP1 SYNCS.EXCH.64 URZ, [UR8+0x34820], UR6 ;  /* 0x03482006083f15b2 */ /* 0x0004640008000100 */
[----:B--23--:R-:W-:Y:S05]  /*0270*/  @P1 BRA `(.L_x_170) ;  /* 0x0000000000481947 */ /* 0x00cfea0003800000 */
[----:B------:R-:W2:Y:S01]  /*0280*/  S2UR UR5, SR_CgaCtaId ;  /* 0x00000000000579c3 */ /* 0x000ea20000008800 */
[----:B------:R-:W-:Y:S01]  /*0290*/  UMOV UR4, 0x400 ;  /* 0x0000040000047882 */ /* 0x000fe20000000000 */
[----:B------:R-:W-:Y:S01]  /*02a0*/  UMOV UR6, 0x1 ;  /* 0x0000000100067882 */ /* 0x000fe20000000000 */
[----:B------:R-:W-:Y:S01]  /*02b0*/  UMOV UR7, 0x4 ;  /* 0x0000000400077882 */ /* 0x000fe20000000000 */
[----:B------:R-:W-:Y:S01]  /*02c0*/  ELECT P0, URZ, PT ;  /* 0x00000000003f782f */ /* 0x000fe20003800000 */
[----:B--2---:R-:W-:Y:S02]  /*02d0*/  ULEA UR8, UR5, UR4, 0x18 ;  /* 0x0000000405087291 */ /* 0x004fe4000f8ec03f */
[----:B------:R-:W-:-:S04]  /*02e0*/  UIADD3 UR4, -UR6, 0x100000, URZ ;  /* 0x0010000006047890 */ /* 0x000fc8000fffe13f */
[----:B------:R-:W-:Y:S02]  /*02f0*/  USHF.L.U32 UR5, UR4, 0xb, URZ ;  /* 0x0000000b04057899 */ /* 0x000fe4000800063f */
[----:B------:R-:W-:Y:S02]  /*0300*/  USHF.L.U32 UR4, UR4, 0x1, URZ ;  /* 0x0000000104047899 */ /* 0x000fe4000800063f */
[----:B------:R-:W-:-:S04]  /*0310*/  UIADD3 UR6, -UR7, 0x100000, URZ ;  /* 0x0010000007067890 */ /* 0x000fc8000fffe13f */
[----:B------:R-:W-:Y:S02]  /*0320*/  USHF.L.U32 UR7, UR6, 0xb, URZ ;  /* 0x0000000b06077899 */ /* 0x000fe4000800063f */
[----:B------:R-:W-:Y:S01]  /*0330*/  USHF.L.U32 UR6, UR6, 0x1, URZ ;  /* 0x0000000106067899 */ /* 0x000fe2000800063f */
[----:B------:R-:W2:Y:S03]  /*0340*/  FENCE.VIEW.ASYNC.S ;  /* 0x00000000000073c6 */ /* 0x000ea60000000000 */
[----:B--2---:R2:W3:Y:S08]  /*0350*/  SYNCS.EXCH.64 URZ, [UR8+0x34830], UR4 ;  /* 0x03483004083f75b2 */ /* 0x0044f00008000100 */
[----:B------:R2:W4:Y:S01]  /*0360*/  SYNCS.EXCH.64 URZ, [UR8+0x34840], UR6 ;  /* 0x03484006083f75b2 */ /* 0x0005220008000100 */
[----:B------:R2:W0:Y:S01]  /*0370*/  SYNCS.EXCH.64 URZ, [UR8+0x34838], UR4 ;  /* 0x03483804083f75b2 */ /* 0x0004220008000100 */
[----:B------:R2:W0:Y:S01]  /*0380*/  SYNCS.EXCH.64 URZ, [UR8+0x34848], UR6 ;  /* 0x03484806083f75b2 */ /* 0x0004220008000100 */
[----:B------:R-:W-:Y:S01]  /*0390*/  NOP ;  /* 0x0000000000007918 */ /* 0x000fe20000000000 */
.L_x_170:
[----:B--2---:R-:W2:Y:S01]  /*03a0*/  S2UR UR4, SR_CTAID.Y ;  /* 0x00000000000479c3 */ /* 0x004ea20000002600 */
[----:B------:R-:W5:Y:S01]  /*03b0*/  SHFL.IDX PT, R8, R2, RZ, 0x1f ;  /* 0x00001fff02087589 */ /* 0x000f6200000e0000 */
[----:B------:R-:W-:Y:S01]  /*03c0*/  ULDC UR5, c[0x0][0x154] ;  /* 0x0000550000057ab9 */ /* 0x000fe20000000800 */
[----:B------:R-:W-:Y:S01]  /*03d0*/  SHF.R.S32.HI R5, RZ, 0x1f, R0 ;  /* 0x0000001fff057819 */ /* 0x000fe20000011400 */
[----:B------:R-:W-:-:S03]  /*03e0*/  NOP ;  /* 0x0000000000007918 */ /* 0x000fc60000000000 */
[----:B------:R-:W-:Y:S01]  /*03f0*/  LEA.HI R5, R5, R0, RZ, 0x7 ;  /* 0x0000000005057211 */ /* 0x000fe200078f38ff */
[----:B------:R-:W3:Y:S08]  /*0400*/  S2UR UR6, SR_CTAID.X ;  /* 0x00000000000679c3 */ /* 0x000ef00000002500 */
[----:B------:R-:W1:Y:S01]  /*0410*/  LDC R7, c[0x0][0x148] ;  /* 0x00005200ff077b82 */ /* 0x000e620000000800 */
[----:B--2---:R-:W-:-:S02]  /*0420*/  I2FP.F32.U32 R4, UR4 ;  /* 0x0000000400047c45 */ /* 0x004fc40008201000 */
[----:B-----5:R-:W-:-:S03]  /*0430*/  ISETP.NE.AND P0, PT, R8, RZ, PT ;  /* 0x000000ff0800720c */ /* 0x020fc60003f05270 */
[----:B------:R-:W-:Y:S01]  /*0440*/  FMUL R6, R4, UR5 ;  /* 0x0000000504067c20 */ /* 0x000fe20008400000 */
[----:B---3--:R-:W-:-:S05]  /*0450*/  I2FP.F32.U32 R4, UR6 ;  /* 0x0000000600047c45 */ /* 0x008fca0008201000 */
[----:B------:R-:W2:Y:S02]  /*0460*/  F2I.U32.TRUNC.NTZ R6, R6 ;  /* 0x0000000600067305 */ /* 0x000ea4000020f000 */
[----:B--2---:R-:W-:-:S04]  /*0470*/  IMAD.MOV R12, RZ, RZ, -R6 ;  /* 0x000000ffff0c7224 */ /* 0x004fc800078e0a06 */
[----:B-1----:R-:W-:Y:S01]  /*0480*/  IMAD R12, R7, R12, UR4 ;  /* 0x00000004070c7e24 */ /* 0x002fe2000f8e020c */
[----:B------:R-:W-:Y:S02]  /*0490*/  ULDC UR4, c[0x0][0x150] ;  /* 0x0000540000047ab9 */ /* 0x000fe40000000800 */
[----:B------:R-:W-:Y:S01]  /*04a0*/  FMUL R10, R4, UR4 ;  /* 0x00000004040a7c20 */ /* 0x000fe20008400000 */
[----:B------:R-:W-:Y:S06]  /*04b0*/  @P0 BRA `(.L_x_171) ;  /* 0x0000000000480947 */ /* 0x000fec0003800000 */
[----:B------:R-:W1:Y:S01]  /*04c0*/  S2UR UR5, SR_CgaCtaId ;  /* 0x00000000000579c3 */ /* 0x000e620000008800 */
[----:B------:R-:W-:Y:S01]  /*04d0*/  UMOV UR4, 0x400 ;  /* 0x0000040000047882 */ /* 0x000fe20000000000 */
[----:B------:R-:W-:Y:S01]  /*04e0*/  UMOV UR6, 0x1 ;  /* 0x0000000100067882 */ /* 0x000fe20000000000 */
[----:B------:R-:W-:Y:S01]  /*04f0*/  UMOV UR7, 0x4 ;  /* 0x0000000400077882 */ /* 0x000fe20000000000 */
[----:B------:R-:W-:Y:S01]  /*0500*/  ELECT P0, URZ, PT ;  /* 0x00000000003f782f */ /* 0x000fe20003800000 */
[----:B-1----:R-:W-:Y:S02]  /*0510*/  ULEA UR8, UR5, UR4, 0x18 ;  /* 0x0000000405087291 */ /* 0x002fe4000f8ec03f */
[----:B------:R-:W-:-:S04]  /*0520*/  UIADD3 UR4, -UR6, 0x100000, URZ ;  /* 0x0010000006047890 */ /* 0x000fc8000fffe13f */
[----:B------:R-:W-:Y:S02]  /*0530*/  USHF.L.U32 UR5, UR4, 0xb, URZ ;  /* 0x0000000b04057899 */ /* 0x000fe4000800063f */
[----:B------:R-:W-:Y:S02]  /*0540*/  USHF.L.U32 UR4, UR4, 0x1, URZ ;  /* 0x0000000104047899 */ /* 0x000fe4000800063f */
[----:B------:R-:W-:-:S04]  /*0550*/  UIADD3 UR6, -UR7, 0x100000, URZ ;  /* 0x0010000007067890 */ /* 0x000fc8000fffe13f */
[----:B------:R-:W-:Y:S02]  /*0560*/  USHF.L.U32 UR7, UR6, 0xb, URZ ;  /* 0x0000000b06077899 */ /* 0x000fe4000800063f */
[----:B------:R-:W-:Y:S01]  /*0570*/  USHF.L.U32 UR6, UR6, 0x1, URZ ;  /* 0x0000000106067899 */ /* 0x000fe2000800063f */
[----:B------:R-:W1:Y:S03]  /*0580*/  FENCE.VIEW.ASYNC.S ;  /* 0x00000000000073c6 */ /* 0x000e660000000000 */
[----:B-1----:R1:W2:Y:S08]  /*0590*/  SYNCS.EXCH.64 URZ, [UR8+0x34850], UR4 ;  /* 0x03485004083f75b2 */ /* 0x0022b00008000100 */
[----:B------:R1:W3:Y:S01]  /*05a0*/  SYNCS.EXCH.64 URZ, [UR8+0x34860], UR6 ;  /* 0x03486006083f75b2 */ /* 0x0002e20008000100 */
[----:B------:R1:W0:Y:S01]  /*05b0*/  SYNCS.EXCH.64 URZ, [UR8+0x34858], UR4 ;  /* 0x03485804083f75b2 */ /* 0x0002220008000100 */
[----:B------:R1:W0:Y:S01]  /*05c0*/  SYNCS.EXCH.64 URZ, [UR8+0x34868], UR6 ;  /* 0x03486806083f75b2 */ /* 0x0002220008000100 */
[----:B------:R-:W-:Y:S01]  /*05d0*/  NOP ;  /* 0x0000000000007918 */ /* 0x000fe20000000000 */
.L_x_171:
[----:B------:R-:W5:Y:S01]  /*05e0*/  SHFL.IDX PT, R9, R2, RZ, 0x1f ;  /* 0x00001fff02097589 */ /* 0x000f6200000e0000 */
[----:B------:R-:W-:Y:S01]  /*05f0*/  LOP3.LUT R5, R5, 0xffffff80, RZ, 0xc0, !PT ;  /* 0xffffff8005057812 */ /* 0x000fe200078ec0ff */
[----:B------:R-:W0:Y:S01]  /*0600*/  LDC R11, c[0x0][0x144] ;  /* 0x00005100ff0b7b82 */ /* 0x000e220000000800 */
[----:B------:R-:W0:Y:S01]  /*0610*/  F2I.U32.TRUNC.NTZ R10, R10 ;  /* 0x0000000a000a7305 */ /* 0x000e22000020f000 */
[----:B------:R-:W-:Y:S02]  /*0620*/  NOP ;  /* 0x0000000000007918 */ /* 0x000fe40000000000 */
[----:B------:R-:W-:-:S05]  /*0630*/  IMAD.IADD R5, R0, 0x1, -R5 ;  /* 0x0000000100057824 */ /* 0x000fca00078e0a05 */
[----:B------:R-:W-:-:S04]  /*0640*/  SHF.R.S32.HI R4, RZ, 0x1f, R5 ;  /* 0x0000001fff047819 */ /* 0x000fc80000011405 */
[----:B------:R-:W-:-:S04]  /*0650*/  LEA.HI R4, R4, R5, RZ, 0x3 ;  /* 0x0000000504047211 */ /* 0x000fc800078f18ff */
[--C-:B------:R-:W-:Y:S02]  /*0660*/  SHF.R.S32.HI R6, RZ, 0x3, R4.reuse ;  /* 0x00000003ff067819 */ /* 0x100fe40000011404 */
[----:B------:R-:W-:Y:S02]  /*0670*/  SHF.R.S32.HI R7, RZ, 0x1f, R4 ;  /* 0x0000001fff077819 */ /* 0x000fe40000011404 */
[----:B------:R-:W-:Y:S02]  /*0680*/  SHF.R.S32.HI R4, RZ, 0x1f, R3 ;  /* 0x0000001fff047819 */ /* 0x000fe40000011403 */
[----:B-----5:R-:W-:Y:S02]  /*0690*/  ISETP.NE.AND P0, PT, R9, RZ, PT ;  /* 0x000000ff0900720c */ /* 0x020fe40003f05270 */
[----:B------:R-:W-:Y:S02]  /*06a0*/  LEA.HI R7, R7, R6, RZ, 0x2 ;  /* 0x0000000607077211 */ /* 0x000fe400078f10ff */
[----:B------:R-:W-:-:S02]  /*06b0*/  LEA.HI R4, R4, R3, RZ, 0x2 ;  /* 0x0000000304047211 */ /* 0x000fc400078f10ff */
[----:B------:R-:W-:Y:S02]  /*06c0*/  LOP3.LUT R7, R7, 0xfffffffc, RZ, 0xc0, !PT ;  /* 0xfffffffc07077812 */ /* 0x000fe400078ec0ff */
[----:B------:R-:W-:-:S05]  /*06d0*/  SHF.R.S32.HI R9, RZ, 0x1f, R8 ;  /* 0x0000001fff097819 */ /* 0x000fca0000011408 */
[----:B------:R-:W-:Y:S05]  /*06e0*/  @P0 BRA `(.L_x_172) ;  /* 0x0000000000480947 */ /* 0x000fea0003800000 */
[----:B-1----:R-:W1:Y:S01]  /*06f0*/  S2UR UR5, SR_CgaCtaId ;  /* 0x00000000000579c3 */ /* 0x002e620000008800 */
[----:B------:R-:W-:Y:S01]  /*0700*/  UMOV UR4, 0x400 ;  /* 0x0000040000047882 */ /* 0x000fe20000000000 */
[----:B------:R-:W-:Y:S01]  /*0710*/  UMOV UR6, 0x1 ;  /* 0x0000000100067882 */ /* 0x000fe20000000000 */
[----:B------:R-:W-:Y:S01]  /*0720*/  UMOV UR9, 0x2 ;  /* 0x0000000200097882 */ /* 0x000fe20000000000 */
[----:B------:R-:W-:-:S04]  /*0730*/  UIADD3 UR6, -UR6, 0x100000, URZ ;  /* 0x0010000006067890 */ /* 0x000fc8000fffe13f */
[----:B------:R-:W-:Y:S02]  /*0740*/  USHF.L.U32 UR7, UR6, 0xb, URZ ;  /* 0x0000000b06077899 */ /* 0x000fe4000800063f */
[----:B------:R-:W-:Y:S01]  /*0750*/  USHF.L.U32 UR6, UR6, 0x1, URZ ;  /* 0x0000000106067899 */ /* 0x000fe2000800063f */
[----:B------:R-:W-:Y:S01]  /*0760*/  ELECT P0, URZ, PT ;  /* 0x00000000003f782f */ /* 0x000fe20003800000 */
[----:B-1----:R-:W-:Y:S02]  /*0770*/  ULEA UR8, UR5, UR4, 0x18 ;  /* 0x0000000405087291 */ /* 0x002fe4000f8ec03f */
[----:B------:R-:W-:-:S04]  /*0780*/  UIADD3 UR4, -UR9, 0x100000, URZ ;  /* 0x0010000009047890 */ /* 0x000fc8000fffe13f */
[----:B------:R-:W-:Y:S02]  /*0790*/  USHF.L.U32 UR5, UR4, 0xb, URZ ;  /* 0x0000000b04057899 */ /* 0x000fe4000800063f */
[----:B------:R-:W-:Y:S01]  /*07a0*/  USHF.L.U32 UR4, UR4, 0x1, URZ ;  /* 0x0000000104047899 */ /* 0x000fe2000800063f */
[----:B------:R-:W1:Y:S03]  /*07b0*/  FENCE.VIEW.ASYNC.S ;  /* 0x00000000000073c6 */ /* 0x000e660000000000 */
[----:B-1----:R1:W0:Y:S08]  /*07c0*/  SYNCS.EXCH.64 URZ, [UR8+0x34870], UR6 ;  /* 0x03487006083f75b2 */ /* 0x0022300008000100 */
[----:B------:R1:W0:Y:S01]  /*07d0*/  SYNCS.EXCH.64 URZ, [UR8+0x34880], UR4 ;  /* 0x03488004083f75b2 */ /* 0x0002220008000100 */
[----:B------:R1:W0:Y:S01]  /*07e0*/  SYNCS.EXCH.64 URZ, [UR8+0x34878], UR6 ;  /* 0x03487806083f75b2 */ /* 0x0002220008000100 */
[----:B------:R1:W0:Y:S01]  /*07f0*/  SYNCS.EXCH.64 URZ, [UR8+0x34888], UR4 ;  /* 0x03488804083f75b2 */ /* 0x0002220008000100 */
[----:B------:R-:W-:Y:S01]  /*0800*/  NOP ;  /* 0x0000000000007918 */ /* 0x000fe20000000000 */
.L_x_172:
[----:B------:R-:W5:Y:S01]  /*0810*/  SHFL.IDX PT, R14, R2, RZ, 0x1f ;  /* 0x00001fff020e7589 */ /* 0x000f6200000e0000 */
[----:B-1----:R-:W1:Y:S01]  /*0820*/  S2UR UR4, SR_CTAID.X ;  /* 0x00000000000479c3 */ /* 0x002e620000002500 */
[----:B------:R-:W-:Y:S01]  /*0830*/  LOP3.LUT R4, R4, 0x3ffffffc, RZ, 0xc0, !PT ;  /* 0x3ffffffc04047812 */ /* 0x000fe200078ec0ff */
[----:B------:R-:W-:Y:S01]  /*0840*/  IMAD.IADD R7, R6, 0x1, -R7 ;  /* 0x0000000106077824 */ /* 0x000fe200078e0a07 */
[----:B------:R-:W-:Y:S01]  /*0850*/  LEA.HI R9, R9, R8, RZ, 0x2 ;  /* 0x0000000809097211 */ /* 0x000fe200078f10ff */
[----:B0-----:R-:W-:Y:S01]  /*0860*/  IMAD.MOV R10, RZ, RZ, -R10 ;  /* 0x000000ffff0a7224 */ /* 0x001fe200078e0a0a */
[----:B------:R-:W-:Y:S01]  /*0870*/  NOP ;  /* 0x0000000000007918 */ /* 0x000fe20000000000 */
[----:B------:R-:W-:Y:S01]  /*0880*/  IMAD.IADD R4, R3, 0x1, -R4 ;  /* 0x0000000103047824 */ /* 0x000fe200078e0a04 */
[----:B------:R-:W-:-:S03]  /*0890*/  LOP3.LUT R9, R9, 0x3ffffffc, RZ, 0xc0, !PT ;  /* 0x3ffffffc09097812 */ /* 0x000fc600078ec0ff */
[----:B------:R-:W-:Y:S02]  /*08a0*/  IMAD R4, R4, 0x4, R7 ;  /* 0x0000000404047824 */ /* 0x000fe400078e0207 */
[----:B------:R-:W-:Y:S02]  /*08b0*/  IMAD.IADD R8, R8, 0x1, -R9 ;  /* 0x0000000108087824 */ /* 0x000fe400078e0a09 */
[----:B------:R-:W0:Y:S01]  /*08c0*/  LDC R9, c[0x0][0x140] ;  /* 0x00005000ff097b82 */ /* 0x000e220000000800 */
[----:B------:R-:W-:Y:S01]  /*08d0*/  LEA.HI R3, R4, R4, RZ, 0x1 ;  /* 0x0000000404037211 */ /* 0x000fe200078f08ff */
[----:B------:R-:W-:-:S03]  /*08e0*/  IMAD R8, R8, 0x4, R7 ;  /* 0x0000000408087824 */ /* 0x000fc600078e0207 */
[----:B------:R-:W-:Y:S02]  /*08f0*/  LOP3.LUT R3, R3, 0xfffffffe, RZ, 0xc0, !PT ;  /* 0xfffffffe03037812 */ /* 0x000fe400078ec0ff */
[----:B------:R-:W-:Y:S02]  /*0900*/  LEA.HI R6, R8, R8, RZ, 0x1 ;  /* 0x0000000808067211 */ /* 0x000fe400078f08ff */
[----:B-----5:R-:W-:Y:S01]  /*0910*/  ISETP.NE.AND P0, PT, R14, RZ, PT ;  /* 0x000000ff0e00720c */ /* 0x020fe20003f05270 */
[----:B-1----:R-:W-:Y:S02]  /*0920*/  IMAD R11, R11, R10, UR4 ;  /* 0x000000040b0b7e24 */ /* 0x002fe4000f8e020a */
[----:B------:R-:W-:-:S05]  /*0930*/  IMAD.IADD R3, R4, 0x1, -R3 ;  /* 0x0000000104037824 */ /* 0x000fca00078e0a03 */
[----:B------:R-:W-:Y:S02]  /*0940*/  ISETP.NE.AND P4, PT, R3, R11, PT ;  /* 0x0000000b0300720c */ /* 0x000fe40003f85270 */
[----:B------:R-:W-:-:S05]  /*0950*/  LOP3.LUT R3, R6, 0xfffffffe, RZ, 0xc0, !PT ;  /* 0xfffffffe06037812 */ /* 0x000fca00078ec0ff */
[----:B------:R-:W-:Y:S01]  /*0960*/  IMAD.IADD R6, R8, 0x1, -R3 ;  /* 0x0000000108067824 */ /* 0x000fe200078e0a03 */
        /* <DEDUP_REMOVED lines=19> */
.L_x_173:
[----:B------:R-:W5:Y:S01]  /*0aa0*/  SHFL.IDX PT, R7, R2, RZ, 0x1f ;  /* 0x00001fff02077589 */ /* 0x000f6200000e0000 */
[----:B------:R-:W-:Y:S01]  /*0ab0*/  IMAD.SHL.U32 R3, R4, 0x4, RZ ;  /* 0x0000000404037824 */ /* 0x000fe200078e00ff */
[----:B------:R-:W-:Y:S01]  /*0ac0*/  ISETP.NE.AND P3, PT, R6, R11, PT ;  /* 0x0000000b0600720c */ /* 0x000fe20003f65270 */
[----:B------:R-:W-:Y:S01]  /*0ad0*/  IMAD.SHL.U32 R23, R8, 0x4, RZ ;  /* 0x0000000408177824 */ /* 0x000fe200078e00ff */
[----:B------:R-:W-:Y:S01]  /*0ae0*/  LOP3.LUT P0, RZ, R5, 0x7, RZ, 0xc0, !PT ;  /* 0x0000000705ff7812 */ /* 0x000fe2000780c0ff */
[----:B------:R-:W-:Y:S01]  /*0af0*/  IMAD.MOV.U32 R22, RZ, RZ, 0x1 ;  /* 0x00000001ff167424 */ /* 0x000fe200078e00ff */
[----:B------:R-:W-:Y:S01]  /*0b00*/  LOP3.LUT R10, R4, 0xc, R3, 0x78, !PT ;  /* 0x0000000c040a7812 */ /* 0x000fe200078e7803 */
[----:B------:R-:W-:Y:S01]  /*0b10*/  IMAD.MOV.U32 R19, RZ, RZ, 0x1 ;  /* 0x00000001ff137424 */ /* 0x000fe200078e00ff */
[----:B------:R-:W-:Y:S01]  /*0b20*/  LOP3.LUT R23, R8, 0xc, R23, 0x78, !PT ;  /* 0x0000000c08177812 */ /* 0x000fe200078e7817 */
[----:B------:R-:W-:Y:S01]  /*0b30*/  NOP ;  /* 0x0000000000007918 */ /* 0x000fe20000000000 */
[C---:B------:R-:W-:Y:S01]  /*0b40*/  @P4 LEA.HI R3, R10.reuse, R10, RZ, 0x1 ;  /* 0x0000000a0a034211 */ /* 0x040fe200078f08ff */
[----:B------:R0:W-:Y:S01]  /*0b50*/  STL [R1], R10 ;  /* 0x0000000a01007387 */ /* 0x0001e20000100800 */
[----:B------:R-:W-:-:S02]  /*0b60*/  ISETP.LT.U32.AND P6, PT, R10, 0x2, !P0 ;  /* 0x000000020a00780c */ /* 0x000fc400047c1070 */
[----:B------:R-:W-:Y:S02]  /*0b70*/  @P4 SHF.R.S32.HI R3, RZ, 0x1, R3 ;  /* 0x00000001ff034819 */ /* 0x000fe40000011403 */
[----:B------:R-:W-:Y:S02]  /*0b80*/  @P3 LEA.HI R4, R23, R23, RZ, 0x1 ;  /* 0x0000001717043211 */ /* 0x000fe400078f08ff */
[----:B------:R-:W-:Y:S02]  /*0b90*/  @P4 ISETP.NE.AND P5, PT, R3, R12, PT ;  /* 0x0000000c0300420c */ /* 0x000fe40003fa5270 */
[----:B------:R-:W-:Y:S02]  /*0ba0*/  @P3 SHF.R.S32.HI R4, RZ, 0x1, R4 ;  /* 0x00000001ff043819 */ /* 0x000fe40000011404 */
[----:B------:R-:W-:Y:S02]  /*0bb0*/  @P4 SEL R22, RZ, 0x1, P5 ;  /* 0x00000001ff164807 */ /* 0x000fe40002800000 */
[----:B-----5:R-:W-:-:S02]  /*0bc0*/  ISETP.NE.AND P5, PT, R7, RZ, PT ;  /* 0x000000ff0700720c */ /* 0x020fc40003fa5270 */
[----:B------:R-:W-:Y:S02]  /*0bd0*/  @P3 ISETP.NE.AND P4, PT, R4, R12, PT ;  /* 0x0000000c0400320c */ /* 0x000fe40003f85270 */
[----:B------:R-:W-:Y:S02]  /*0be0*/  SEL R3, RZ, 0x1, !P6 ;  /* 0x00000001ff037807 */ /* 0x000fe40007000000 */
[----:B------:R-:W-:Y:S02]  /*0bf0*/  ISETP.LT.U32.AND P0, PT, R23, 0x2, !P0 ;  /* 0x000000021700780c */ /* 0x000fe40004701070 */
[----:B0-----:R-:W-:Y:S02]  /*0c00*/  ISETP.EQ.U32.AND P1, PT, R9, 0x1, PT ;  /* 0x000000010900780c */ /* 0x001fe40003f22070 */
[----:B------:R-:W-:Y:S02]  /*0c10*/  ISETP.NE.AND P2, PT, R13, RZ, PT ;  /* 0x000000ff0d00720c */ /* 0x000fe40003f45270 */
[----:B------:R-:W-:-:S02]  /*0c20*/  LOP3.LUT R22, R22, R3, RZ, 0xc0, !PT ;  /* 0x0000000316167212 */ /* 0x000fc400078ec0ff */
[----:B------:R-:W-:Y:S02]  /*0c30*/  SEL R4, RZ, 0x1, !P0 ;  /* 0x00000001ff047807 */ /* 0x000fe40004000000 */
[----:B------:R-:W-:Y:S01]  /*0c40*/  @P3 SEL R19, RZ, 0x1, P4 ;  /* 0x00000001ff133807 */ /* 0x000fe20002000000 */
[----:B------:R-:W-:Y:S06]  /*0c50*/  @P5 BRA `(.L_x_174) ;  /* 0x0000000000485947 */ /* 0x000fec0003800000 */
[----:B-1----:R-:W0:Y:S01]  /*0c60*/  S2UR UR5, SR_CgaCtaId ;  /* 0x00000000000579c3 */ /* 0x002e220000008800 */
        /* <DEDUP_REMOVED lines=12> */
[----:B0-----:R0:W1:Y:S08]  /*0d30*/  SYNCS.EXCH.64 URZ, [UR8+0x348b0], UR4 ;  /* 0x0348b004083f75b2 */ /* 0x0010700008000100 */
[----:B------:R0:W0:Y:S01]  /*0d40*/  SYNCS.EXCH.64 URZ, [UR8+0x348c0], UR6 ;  /* 0x0348c006083f75b2 */ /* 0x0000220008000100 */
[----:B------:R0:W0:Y:S01]  /*0d50*/  SYNCS.EXCH.64 URZ, [UR8+0x348b8], UR4 ;  /* 0x0348b804083f75b2 */ /* 0x0000220008000100 */
[----:B------:R0:W0:Y:S01]  /*0d60*/  SYNCS.EXCH.64 URZ, [UR8+0x348c8], UR6 ;  /* 0x0348c806083f75b2 */ /* 0x0000220008000100 */
[----:B------:R-:W-:Y:S01]  /*0d70*/  NOP ;  /* 0x0000000000007918 */ /* 0x000fe20000000000 */
.L_x_174:
[----:B------:R-:W-:Y:S01]  /*0d80*/  LOP3.LUT R19, R19, R4, RZ, 0xc0, !PT ;  /* 0x0000000413137212 */ /* 0x000fe200078ec0ff */
[----:B------:R-:W-:Y:S01]  /*0d90*/  NOP ;  /* 0x0000000000007918 */ /* 0x000fe20000000000 */
[----:B------:R-:W-:Y:S05]  /*0da0*/  @!P1 BRA `(.L_x_175) ;  /* 0x0000000000089947 */ /* 0x000fea0003800000 */
[----:B01234-:R-:W-:Y:S01]  /*0db0*/  UCGABAR_ARV ;  /* 0x00000000000079c7 */ /* 0x01ffe20008000000 */
[----:B------:R-:W-:Y:S05]  /*0dc0*/  BRA `(.L_x_176) ;  /* 0x0000000000047947 */ /* 0x000fea0003800000 */
.L_x_175:
[----:B01234-:R-:W-:Y:S01]  /*0dd0*/  NOP ;  /* 0x0000000000007918 */ /* 0x01ffe20000000000 */
.L_x_176:
[----:B------:R-:W-:Y:S05]  /*0de0*/  @!P1 BRA `(.L_x_177) ;  /* 0x00000000000c9947 */ /* 0x000fea0003800000 */
[----:B------:R-:W-:Y:S01]  /*0df0*/  UCGABAR_WAIT ;  /* 0x0000000000007dc7 */ /* 0x000fe20008000000 */
[----:B------:R-:W-:Y:S01]  /*0e00*/  CCTL.IVALL ;  /* 0x00000000ff00798f */ /* 0x000fe20002000000 */
[----:B------:R-:W-:Y:S05]  /*0e10*/  BRA `(.L_x_178) ;  /* 0x0000000000047947 */ /* 0x000fea0003800000 */
.L_x_177:
[----:B------:R-:W-:Y:S06]  /*0e20*/  BAR.SYNC.DEFER_BLOCKING 0x0 ;  /* 0x0000000000007b1d */ /* 0x000fec0000010000 */
.L_x_178:
[----:B------:R-:W-:-:S05]  /*0e30*/  IMAD.MOV.U32 R3, RZ, RZ, 0x1 ;  /* 0x00000001ff037424 */ /* 0x000fca00078e00ff */
[----:B------:R-:W-:-:S05]  /*0e40*/  SEL R3, R3, 0x2, !P2 ;  /* 0x0000000203037807 */ /* 0x000fca0005000000 */
[----:B------:R0:W-:Y:S01]  /*0e50*/  STL [R1+0x2c], R3 ;  /* 0x00002c0301007387 */ /* 0x0001e20000100800 */
[----:B------:R-:W-:Y:S05]  /*0e60*/  @!P2 BRA `(.L_x_179) ;  /* 0x000000d400f4a947 */ /* 0x000fea0003800000 */
.L_x_180:
[----:B------:R-:W-:-:S08]  /*0e70*/  NOP ;  /* 0x0000000000007918 */ /* 0x000fd00000000000 */
[----:B------:R-:W1:Y:S02]  /*0e80*/  USETMAXREG.TRY_ALLOC.CTAPOOL UP0, 0xf0 ;  /* 0x000000f0000079c8 */ /* 0x000e640008000600 */
[----:B-1----:R-:W-:-:S13]  /*0e90*/  PLOP3.LUT P0, PT, PT, PT, UP0, 0x80, 0x0 ;  /* 0x000000000000781c */ /* 0x002fda0003f0f008 */
[----:B------:R-:W-:Y:S05]  /*0ea0*/  @!P0 BRA `(.L_x_180) ;  /* 0xfffffffc00f08947 */ /* 0x000fea000383ffff */
[----:B------:R-:W-:Y:S01]  /*0eb0*/  LOP3.LUT R2, R0, 0xffffff80, RZ, 0xc0, !PT ;  /* 0xffffff8000027812 */ /* 0x000fe200078ec0ff */
[----:B------:R-:W1:Y:S08]  /*0ec0*/  S2UR UR4, SR_CTAID.X ;  /* 0x00000000000479c3 */ /* 0x000e700000002500 */
[----:B------:R-:W-:Y:S06]  /*0ed0*/  BAR.ARV 0x8, 0x180 ;  /* 0x0206000000007b1d */ /* 0x000fec0000002000 */
[----:B------:R-:W-:-:S02]  /*0ee0*/  ISETP.NE.AND P0, PT, R2, 0x80, PT ;  /* 0x000000800200780c */ /* 0x000fc40003f05270 */
[----:B------:R-:W1:Y:S11]  /*0ef0*/  LDC R2, c[0x0][0xc34] ;  /* 0x00030d00ff027b82 */ /* 0x000e760000000800 */
[----:B------:R-:W-:Y:S06]  /*0f00*/  @!P0 BAR.ARV 0x9, 0x100 ;  /* 0x0244000000008b1d */ /* 0x000fec0000002000 */
[----:B-1----:R-:W-:-:S13]  /*0f10*/  ISETP.LE.AND P0, PT, R2, UR4, PT ;  /* 0x0000000402007c0c */ /* 0x002fda000bf03270 */
[----:B------:R-:W-:Y:S05]  /*0f20*/  @P0 EXIT ;  /* 0x000000000000094d */ /* 0x000fea0003800000 */
[----:B------:R-:W2:Y:S01]  /*0f30*/  LDL.LU R10, [R1+0x2c] ;  /* 0x00002c00010a7983 */ /* 0x000ea20000300800 */
[----:B------:R-:W-:Y:S01]  /*0f40*/  VIADD R0, R0, 0xffffff80 ;  /* 0xffffff8000007836 */ /* 0x000fe20000000000 */
[----:B------:R-:W-:Y:S01]  /*0f50*/  UMOV UR60, URZ ;  /* 0x0000003f003c7c82 */ /* 0x000fe20008000000 */
[----:B------:R-:W-:Y:S02]  /*0f60*/  IMAD.MOV.U32 R234, RZ, RZ, -0x2 ;  /* 0xfffffffeffea7424 */ /* 0x000fe400078e00ff */
[----:B------:R-:W-:Y:S01]  /*0f70*/  IMAD.U32 R223, RZ, RZ, UR4 ;  /* 0x00000004ffdf7e24 */ /* 0x000fe2000f8e00ff */
[----:B0-----:R-:W-:Y:S01]  /*0f80*/  SHF.R.S32.HI R3, RZ, 0x1f, R0 ;  /* 0x0000001fff037819 */ /* 0x001fe20000011400 */
        /* <DEDUP_REMOVED lines=15> */
[----:B------:R-:W-:Y:S01]  /*1080*/  LEA.HI R2, R7, R226, RZ, 0x2 ;  /* 0x000000e207027211 */ /* 0x000fe200078f10ff */
[----:B------:R-:W-:Y:S01]  /*1090*/  IMAD R9, R9, 0x40, R6 ;  /* 0x0000004009097824 */ /* 0x000fe200078e0206 */
[----:B------:R-:W-:Y:S02]  /*10a0*/  LEA.HI R225, R3, R0, RZ, 0x3 ;  /* 0x0000000003e17211 */ /* 0x000fe400078f18ff */
[--C-:B------:R-:W-:Y:S02]  /*10b0*/  SHF.R.S32.HI R6, RZ, 0x2, R2.reuse ;  /* 0x00000002ff067819 */ /* 0x100fe40000011402 */
[----:B------:R-:W-:Y:S02]  /*10c0*/  SHF.R.S32.HI R13, RZ, 0x1f, R2 ;  /* 0x0000001fff0d7819 */ /* 0x000fe40000011402 */
[----:B------:R-:W-:Y:S02]  /*10d0*/  LEA.HI R4, R4, R11, RZ, 0x1 ;  /* 0x0000000b04047211 */ /* 0x000fe400078f08ff */
[----:B------:R-:W-:-:S02]  /*10e0*/  LOP3.LUT R3, R8, 0xfffffffc, RZ, 0xc0, !PT ;  /* 0xfffffffc08037812 */ /* 0x000fc400078ec0ff */
[----:B------:R-:W-:Y:S02]  /*10f0*/  LEA.HI R13, R13, R6, RZ, 0x3 ;  /* 0x000000060d0d7211 */ /* 0x000fe400078f18ff */
[----:B------:R-:W-:Y:S01]  /*1100*/  SHF.R.S32.HI R230, RZ, 0x7, R5 ;  /* 0x00000007ffe67819 */ /* 0x000fe20000011405 */
[----:B------:R-:W-:Y:S01]  /*1110*/  IMAD.IADD R8, R0, 0x1, -R3 ;  /* 0x0000000100087824 */ /* 0x000fe200078e0a03 */
[----:B------:R-:W-:Y:S02]  /*1120*/  LOP3.LUT R4, R4, 0x1ffffffe, RZ, 0xc0, !PT ;  /* 0x1ffffffe04047812 */ /* 0x000fe400078ec0ff */
[----:B------:R-:W-:Y:S02]  /*1130*/  LOP3.LUT R15, R225, 0xfffffff8, RZ, 0xc0, !PT ;  /* 0xfffffff8e10f7812 */ /* 0x000fe400078ec0ff */
[----:B------:R-:W-:Y:S01]  /*1140*/  LOP3.LUT R13, R13, 0xfffffff8, RZ, 0xc0, !PT ;  /* 0xfffffff80d0d7812 */ /* 0x000fe200078ec0ff */
[----:B------:R-:W-:Y:S01]  /*1150*/  IMAD.IADD R4, R11, 0x1, -R4 ;  /* 0x000000010b047824 */ /* 0x000fe200078e0a04 */
[----:B------:R-:W-:Y:S01]  /*1160*/  LEA.HI R7, R7, R226, RZ, 0x5 ;  /* 0x000000e207077211 */ /* 0x000fe200078f28ff */
[----:B------:R-:W-:Y:S01]  /*1170*/  IMAD.IADD R222, R0, 0x1, -R15 ;  /* 0x0000000100de7824 */ /* 0x000fe200078e0a0f */
[----:B------:R-:W-:Y:S01]  /*1180*/  LEA.HI R5, R5, R230, RZ, 0x1 ;  /* 0x000000e605057211 */ /* 0x000fe200078f08ff */
[----:B------:R-:W-:Y:S01]  /*1190*/  IMAD.IADD R6, R6, 0x1, -R13 ;  /* 0x0000000106067824 */ /* 0x000fe200078e0a0d */
[----:B------:R-:W-:Y:S01]  /*11a0*/  LEA.HI R0, R8, R8, RZ, 0x1 ;  /* 0x0000000808007211 */ /* 0x000fe200078f08ff */
[----:B------:R-:W-:Y:S01]  /*11b0*/  IMAD R233, R4, 0x8, R9 ;  /* 0x0000000804e97824 */ /* 0x000fe200078e0209 */
[----:B------:R-:W-:Y:S01]  /*11c0*/  SHF.R.S32.HI R7, RZ, 0x5, R7 ;  /* 0x00000005ff077819 */ /* 0x000fe20000011407 */
[----:B------:R-:W-:Y:S01]  /*11d0*/  IMAD.SHL.U32 R220, R222, 0x8, RZ ;  /* 0x00000008dedc7824 */ /* 0x000fe200078e00ff */
[----:B------:R-:W-:-:S02]  /*11e0*/  LOP3.LUT R5, R5, 0x3fffffe, RZ, 0xc0, !PT ;  /* 0x03fffffe05057812 */ /* 0x000fc400078ec0ff */
[----:B------:R-:W-:Y:S01]  /*11f0*/  LOP3.LUT R3, R2, 0x7ffffffc, RZ, 0xc0, !PT ;  /* 0x7ffffffc02037812 */ /* 0x000fe200078ec0ff */
[----:B------:R-:W-:Y:S01]  /*1200*/  IMAD R6, R7, 0x10, R6 ;  /* 0x0000001007067824 */ /* 0x000fe200078e0206 */
[----:B------:R-:W-:Y:S01]  /*1210*/  LOP3.LUT R9, R0, 0x1ffffffe, RZ, 0xc0, !PT ;  /* 0x1ffffffe00097812 */ /* 0x000fe200078ec0ff */
[----:B------:R-:W-:Y:S01]  /*1220*/  IMAD.IADD R5, R230, 0x1, -R5 ;  /* 0x00000001e6057824 */ /* 0x000fe200078e0a05 */
[----:B------:R-:W-:Y:S01]  /*1230*/  IADD3 R221, R220, 0x40, RZ ;  /* 0x00000040dcdd7810 */ /* 0x000fe20007ffe0ff */
[----:B------:R-:W-:Y:S01]  /*1240*/  IMAD.IADD R3, R226, 0x1, -R3 ;  /* 0x00000001e2037824 */ /* 0x000fe200078e0a03 */
[----:B------:R-:W-:Y:S01]  /*1250*/  SHF.R.S32.HI R225, RZ, 0x3, R225 ;  /* 0x00000003ffe17819 */ /* 0x000fe200000114e1 */
[----:B------:R-:W-:Y:S01]  /*1260*/  IMAD.IADD R232, R8, 0x1, -R9 ;  /* 0x0000000108e87824 */ /* 0x000fe200078e0a09 */
[----:B------:R-:W-:Y:S01]  /*1270*/  SHF.R.S32.HI R235, RZ, 0x1f, R221 ;  /* 0x0000001fffeb7819 */ /* 0x000fe200000114dd */
[----:B------:R-:W-:Y:S02]  /*1280*/  IMAD R231, R5, 0x40, R6 ;  /* 0x0000004005e77824 */ /* 0x000fe400078e0206 */
[----:B------:R-:W-:-:S02]  /*1290*/  IMAD R234, R3, R234, 0xb0 ;  /* 0x000000b003ea7424 */ /* 0x000fc400078e02ea */
[----:B------:R-:W-:Y:S01]  /*12a0*/  IMAD R232, R232, 0x8, R231 ;  /* 0x00000008e8e87824 */ /* 0x000fe200078e02e7 */
[----:B--2---:R-:W-:-:S07]  /*12b0*/  LOP3.LUT R17, R10, 0x1, RZ, 0xfc, !PT ;  /* 0x000000010a117812 */ /* 0x004fce00078efcff */
.L_x_213:
[----:B0-----:R-:W0:Y:S01]  /*12c0*/  SHFL.IDX PT, R0, R230, RZ, 0x1f ;  /* 0x00001fffe6007589 */ /* 0x001e2200000e0000 */
[----:B-1----:R-:W1:Y:S01]  /*12d0*/  S2UR UR5, SR_CgaCtaId ;  /* 0x00000000000579c3 */ /* 0x002e620000008800 */
[----:B------:R-:W-:Y:S01]  /*12e0*/  ULDC UR4, c[0x0][0xc38] ;  /* 0x00030e0000047ab9 */ /* 0x000fe20000000800 */
[----:B------:R-:W-:Y:S01]  /*12f0*/  ULDC.64 UR6, c[0x0][0x418] ;  /* 0x0001060000067ab9 */ /* 0x000fe20000000a00 */
[----:B------:R-:W-:Y:S01]  /*1300*/  R2UR UR12, R223 ;  /* 0x00000000df0c72ca */ /* 0x000fe200000e0000 */
[----:B------:R-:W-:Y:S02]  /*1310*/  UISETP.NE.AND UP1, UPT, UR4, 0x1, UPT ;  /* 0x000000010400788c */ /* 0x000fe4000bf25270 */
[----:B------:R-:W-:Y:S02]  /*1320*/  UISETP.NE.U32.AND UP0, UPT, UR6, URZ, UPT ;  /* 0x0000003f0600728c */ /* 0x000fe4000bf05070 */
[----:B--2---:R-:W2:Y:S01]  /*1330*/  LDC R113, c[0x0][0x2f0] ;  /* 0x0000bc00ff717b82 */ /* 0x004ea20000000800 */
        /* <DEDUP_REMOVED lines=13> */
[----:B---3--:R-:W-:Y:S01]  /*1410*/  IMAD.U32 R2, RZ, RZ, UR8 ;  /* 0x00000008ff027e24 */ /* 0x008fe2000f8e00ff */
        /* <DEDUP_REMOVED lines=10> */
[----:B------:R-:W-:Y:S02]  /*14c0*/  UIADD3 UR7, UR14, -UR7, URZ ;  /* 0x800000070e077290 */ /* 0x000fe4000fffe03f */
[----:B----4-:R-:W-:Y:S01]  /*14d0*/  IMAD.U32 R18, RZ, RZ, UR14 ;  /* 0x0000000eff127e24 */ /* 0x010fe2000f8e00ff */
[----:B------:R-:W-:Y:S01]  /*14e0*/  UMOV UR6, UR13 ;  /* 0x0000000d00067c82 */ /* 0x000fe20008000000 */
[----:B------:R-:W-:Y:S01]  /*14f0*/  @UP2 USHF.R.U32.HI UR6, URZ, UR9, UR5 ;  /* 0x000000093f062299 */ /* 0x000fe20008011605 */
[----:B------:R-:W-:Y:S01]  /*1500*/  SHF.R.U32.HI R3, RZ, 0x1f, R0 ;  /* 0x0000001fff037819 */ /* 0x000fe20000011600 */
[----:B------:R-:W-:Y:S01]  /*1510*/  ULEA UR7, UR7, UR10, 0xd ;  /* 0x0000000a07077291 */ /* 0x000fe2000f8e683f */
[----:B------:R-:W-:Y:S01]  /*1520*/  IMAD.U32 R229, RZ, RZ, UR13 ;  /* 0x0000000dffe57e24 */ /* 0x000fe2000f8e00ff */
[----:B------:R-:W-:Y:S01]  /*1530*/  UMOV UR4, UR12 ;  /* 0x0000000c00047c82 */ /* 0x000fe20008000000 */
[----:B------:R-:W-:Y:S01]  /*1540*/  LEA.HI.SX32 R112, R0, R3, 0x1b ;  /* 0x0000000300707211 */ /* 0x000fe200078fdaff */
[----:B------:R-:W-:Y:S01]  /*1550*/  USHF.R.U32.HI UR7, URZ, 0x4, UR7 ;  /* 0x000000043f077899 */ /* 0x000fe20008011607 */
[----:B------:R-:W-:-:S02]  /*1560*/  IMAD.U32 R228, RZ, RZ, UR6 ;  /* 0x00000006ffe47e24 */ /* 0x000fc4000f8e00ff */
[----:B------:R-:W-:Y:S01]  /*1570*/  IMAD.U32 R227, RZ, RZ, UR4 ;  /* 0x00000004ffe37e24 */ /* 0x000fe2000f8e00ff */
[----:B------:R-:W-:Y:S01]  /*1580*/  ULOP3.LUT UR45, UR7, 0x3fff, URZ, 0xc0, !UPT ;  /* 0x00003fff072d7892 */ /* 0x000fe2000f8ec03f */
[----:B------:R-:W-:Y:S11]  /*1590*/  @!P0 BRA `(.L_x_181) ;  /* 0x0000000000408947 */ /* 0x000ff60003800000 */
[----:B------:R-:W-:Y:S01]  /*15a0*/  MOV R0, 0x0 ;  /* 0x0000000000007802 */ /* 0x000fe20000000f00 */
[----:B------:R-:W-:Y:S01]  /*15b0*/  ULDC.64 UR4, c[0x4][0xa0] ;  /* 0x0100280000047ab9 */ /* 0x000fe20000000a00 */
[----:B------:R-:W-:Y:S01]  /*15c0*/  ULDC.64 UR6, c[0x4][0x40] ;  /* 0x0100100000067ab9 */ /* 0x000fe20000000a00 */
[----:B------:R-:W-:Y:S01]  /*15d0*/  IMAD.U32 R4, RZ, RZ, UR4 ;  /* 0x00000004ff047e24 */ /* 0x000fe2000f8e00ff */
[----:B------:R0:W1:Y:S01]  /*15e0*/  LDC.64 R14, c[0x4][R0] ;  /* 0x01000000000e7b82 */ /* 0x0000620000000a00 */
[----:B------:R-:W-:Y:S01]  /*15f0*/  IMAD.U32 R5, RZ, RZ, UR5 ;  /* 0x00000005ff057e24 */ /* 0x000fe2000f8e00ff */
[----:B------:R-:W-:Y:S01]  /*1600*/  ULDC.64 UR4, c[0x4][0xa8] ;  /* 0x01002a0000047ab9 */ /* 0x000fe20000000a00 */
[----:B------:R-:W-:Y:S02]  /*1610*/  IMAD.U32 R10, RZ, RZ, UR6 ;  /* 0x00000006ff0a7e24 */ /* 0x000fe4000f8e00ff */
        /* <DEDUP_REMOVED lines=8> */
.L_x_181:
[----:B------:R-:W-:Y:S02]  /*16a0*/  R2UR UR4, R2 ;  /* 0x00000000020472ca */ /* 0x000fe400000e0000 */
[----:B------:R-:W-:Y:S02]  /*16b0*/  LOP3.LUT R0, R224, 0x1, RZ, 0xc0, !PT ;  /* 0x00000001e0007812 */ /* 0x000fe400078ec0ff */
[----:B------:R-:W-:Y:S02]  /*16c0*/  ISETP.NE.AND P0, PT, R17, 0x3, PT ;  /* 0x000000031100780c */ /* 0x000fe40003f05270 */
[----:B------:R-:W-:-:S07]  /*16d0*/  SHF.L.U32 R0, R0, 0x1f, RZ ;  /* 0x0000001f00007819 */ /* 0x000fce00000006ff */
[----:B------:R-:W0:Y:S02]  /*16e0*/  SYNCS.PHASECHK.TRANS64.TRYWAIT P1, [UR4+0x34800], R0 ;  /* 0x03480000ff0075a7 */ /* 0x000e240008020144 */
[----:B0-----:R-:W-:Y:S05]  /*16f0*/  @!P1 BRA `(.L_x_182) ;  /* 0x0000011400009947 */ /* 0x001fea0003800000 */
.L_x_308:
[----:B------:R-:W-:Y:S05]  /*1700*/  @!P0 BRA `(.L_x_183) ;  /* 0x0000000000048947 */ /* 0x000fea0003800000 */
[----:B------:R-:W-:Y:S01]  /*1710*/  BPT.TRAP 0x1 ;  /* 0x000000040000795c */ /* 0x000fe20000300000 */
.L_x_183:
        /* <DEDUP_REMOVED lines=9> */
.L_x_184:
[----:B-1----:R-:W-:Y:S05]  /*17b0*/  @P1 BRA `(.L_x_185) ;  /* 0x0000000000081947 */ /* 0x002fea0003800000 */
[----:B------:R-:W1:Y:S02]  /*17c0*/  SYNCS.PHASECHK.TRANS64.TRYWAIT P1, [R3+URZ+0x34830], R0 ;  /* 0x03483000030075a7 */ /* 0x000e64000802017f */
[----:B-1----:R-:W-:Y:S05]  /*17d0*/  @!P1 BRA `(.L_x_186) ;  /* 0x0000011000e49947 */ /* 0x002fea0003800000 */
.L_x_185:
[----:B------:R-:W-:Y:S05]  /*17e0*/  WARPSYNC.ALL ;  /* 0x0000000000007948 */ /* 0x000fea0003800000 */
[----:B------:R-:W-:Y:S01]  /*17f0*/  R2UR UR4, R2 ;  /* 0x00000000020472ca */ /* 0x000fe200000e0000 */
[----:B------:R-:W-:Y:S01]  /*1800*/  ULOP3.LUT UR45, UR45, 0x10000, URZ, 0xfc, !UPT ;  /* 0x000100002d2d7892 */ /* 0x000fe2000f8efc3f */
[----:B------:R-:W-:Y:S01]  /*1810*/  WARPGROUP.ARRIVE ;  /* 0x00000000000079c5 */ /* 0x000fe20000000000 */
[----:B------:R-:W-:Y:S01]  /*1820*/  UMOV UR37, 0x40000040 ;  /* 0x4000004000257882 */ /* 0x000fe20000000000 */
[----:B------:R-:W-:Y:S01]  /*1830*/  UMOV UR39, 0x40000040 ;  /* 0x4000004000277882 */ /* 0x000fe20000000000 */
[----:B------:R-:W-:Y:S01]  /*1840*/  UMOV UR5, UR37 ;  /* 0x0000002500057c82 */ /* 0x000fe20008000000 */
[----:B------:R-:W-:Y:S01]  /*1850*/  UMOV UR9, UR37 ;  /* 0x0000002500097c82 */ /* 0x000fe20008000000 */
[----:B------:R-:W-:Y:S01]  /*1860*/  UMOV UR11, 0x40000040 ;  /* 0x40000040000b7882 */ /* 0x000fe20000000000 */
[----:B------:R-:W-:Y:S01]  /*1870*/  UMOV UR36, UR45 ;  /* 0x0000002d00247c82 */ /* 0x000fe20008000000 */
[----:B------:R-:W-:Y:S01]  /*1880*/  UMOV UR13, UR37 ;  /* 0x00000025000d7c82 */ /* 0x000fe20008000000 */
[----:B------:R-:W-:Y:S01]  /*1890*/  UMOV UR8, UR36 ;  /* 0x0000002400087c82 */ /* 0x000fe20008000000 */
[----:B------:R-:W-:Y:S01]  /*18a0*/  UMOV UR12, UR36 ;  /* 0x00000024000c7c82 */ /* 0x000fe20008000000 */
[----:B------:R-:W-:Y:S01]  /*18b0*/  UMOV UR15, 0x40000040 ;  /* 0x40000040000f7882 */ /* 0x000fe20000000000 */
[----:B------:R-:W-:Y:S01]  /*18c0*/  UIADD3 UR4, UR4, 0x1e400, URZ ;  /* 0x0001e40004047890 */ /* 0x000fe2000fffe03f */
[----:B------:R-:W-:Y:S01]  /*18d0*/  IMAD.U32 R8, RZ, RZ, UR36 ;  /* 0x00000024ff087e24 */ /* 0x000fe2000f8e00ff */
[----:B------:R-:W-:Y:S01]  /*18e0*/  UMOV UR16, UR36 ;  /* 0x0000002400107c82 */ /* 0x000fe20008000000 */
[----:B------:R-:W-:Y:S01]  /*18f0*/  UMOV UR17, UR37 ;  /* 0x0000002500117c82 */ /* 0x000fe20008000000 */
[----:B------:R-:W-:Y:S01]  /*1900*/  USHF.R.U32.HI UR4, URZ, 0x4, UR4 ;  /* 0x000000043f047899 */ /* 0x000fe20008011604 */
[----:B------:R-:W-:Y:S01]  /*1910*/  IMAD.U32 R9, RZ, RZ, UR37 ;  /* 0x00000025ff097e24 */ /* 0x000fe2000f8e00ff */
[----:B------:R-:W-:Y:S01]  /*1920*/  UMOV UR19, 0x40000040 ;  /* 0x4000004000137882 */ /* 0x000fe20000000000 */
[----:B------:R-:W-:Y:S01]  /*1930*/  UMOV UR20, UR36 ;  /* 0x0000002400147c82 */ /* 0x000fe20008000000 */
[----:B------:R-:W-:Y:S01]  /*1940*/  ULOP3.LUT UR6, UR4, 0x3fff, URZ, 0xc0, !UPT ;  /* 0x00003fff04067892 */ /* 0x000fe2000f8ec03f */
[----:B------:R-:W-:-:S02]  /*1950*/  UMOV UR21, UR37 ;  /* 0x0000002500157c82 */ /* 0x000fc40008000000 */
[----:B------:R-:W-:Y:S01]  /*1960*/  UMOV UR4, UR36 ;  /* 0x0000002400047c82 */ /* 0x000fe20008000000 */
[----:B------:R-:W-:Y:S01]  /*1970*/  ULOP3.LUT UR7, UR6, 0x10000, URZ, 0xfc, !UPT ;  /* 0x0001000006077892 */ /* 0x000fe2000f8efc3f */
[----:B------:R-:W-:Y:S01]  /*1980*/  UMOV UR23, 0x40000040 ;  /* 0x4000004000177882 */ /* 0x000fe20000000000 */
[----:B------:R-:W-:Y:S02]  /*1990*/  UMOV UR24, UR36 ;  /* 0x0000002400187c82 */ /* 0x000fe40008000000 */
[----:B------:R-:W-:Y:S02]  /*19a0*/  UIMAD UR44, UR60, 0xb00, UR7 ;  /* 0x00000b003c2c78a4 */ /* 0x000fe4000f8e0207 */
[----:B01----:R-:W-:Y:S01]  /*19b0*/  IMAD.U32 R0, RZ, RZ, UR7 ;  /* 0x00000007ff007e24 */ /* 0x003fe2000f8e00ff */
[----:B------:R-:W-:Y:S01]  /*19c0*/  UMOV UR7, 0x40000040 ;  /* 0x4000004000077882 */ /* 0x000fe20000000000 */
[----:B------:R-:W-:Y:S02]  /*19d0*/  UIADD3 UR6, UR44, 0x80, URZ ;  /* 0x000000802c067890 */ /* 0x000fe4000fffe03f */
[----:B------:R-:W-:-:S02]  /*19e0*/  UIADD3 UR10, UR44, 0x100, URZ ;  /* 0x000001002c0a7890 */ /* 0x000fc4000fffe03f */
[----:B------:R-:W-:Y:S01]  /*19f0*/  UMOV UR38, UR44 ;  /* 0x0000002c00267c82 */ /* 0x000fe20008000000 */
[----:B------:R-:W-:Y:S01]  /*1a00*/  UIADD3 UR14, UR44, 0x180, URZ ;  /* 0x000001802c0e7890 */ /* 0x000fe2000fffe03f */
[----:B------:R-:W-:Y:S01]  /*1a10*/  HGMMA.64x16x16.F32.BF16 R104, gdesc[UR36], RZ, !UPT, gsb0 ;  /* 0x00200000246879f0 */ /* 0x000fe2000c0018ff */
[----:B------:R-:W-:Y:S02]  /*1a20*/  UIADD3 UR18, UR44, 0x200, URZ ;  /* 0x000002002c127890 */ /* 0x000fe4000fffe03f */
[----:B------:R-:W-:Y:S02]  /*1a30*/  UIADD3 UR22, UR44, 0x280, URZ ;  /* 0x000002802c167890 */ /* 0x000fe4000fffe03f */
[----:B------:R-:W-:Y:S01]  /*1a40*/  UIADD3 UR26, UR44, 0x300, URZ ;  /* 0x000003002c1a7890 */ /* 0x000fe2000fffe03f */
[----:B------:R-:W-:Y:S01]  /*1a50*/  UMOV UR25, UR37 ;  /* 0x0000002500197c82 */ /* 0x000fe20008000000 */
[----:B------:R-:W-:Y:S01]  /*1a60*/  UMOV UR27, 0x40000040 ;  /* 0x40000040001b7882 */ /* 0x000fe20000000000 */
[----:B------:R-:W-:Y:S01]  /*1a70*/  UIADD3 UR30, UR44, 0x380, URZ ;  /* 0x000003802c1e7890 */ /* 0x000fe2000fffe03f */
[----:B------:R-:W-:Y:S01]  /*1a80*/  UMOV UR28, UR36 ;  /* 0x00000024001c7c82 */ /* 0x000fe20008000000 */
[----:B------:R-:W-:Y:S01]  /*1a90*/  UMOV UR29, UR37 ;  /* 0x00000025001d7c82 */ /* 0x000fe20008000000 */
[----:B------:R-:W-:Y:S01]  /*1aa0*/  UMOV UR31, 0x40000040 ;  /* 0x40000040001f7882 */ /* 0x000fe20000000000 */
[----:B------:R-:W-:Y:S01]  /*1ab0*/  UIADD3 UR34, UR44, 0x400, URZ ;  /* 0x000004002c227890 */ /* 0x000fe2000fffe03f */
[----:B------:R-:W-:Y:S01]  /*1ac0*/  UMOV UR32, UR36 ;  /* 0x0000002400207c82 */ /* 0x000fe20008000000 */
[----:B------:R-:W-:Y:S01]  /*1ad0*/  UMOV UR33, UR37 ;  /* 0x0000002500217c82 */ /* 0x000fe20008000000 */
[----:B------:R-:W-:Y:S01]  /*1ae0*/  UMOV UR35, 0x40000040 ;  /* 0x4000004000237882 */ /* 0x000fe20000000000 */
[----:B------:R-:W-:Y:S01]  /*1af0*/  UMOV UR39, 0x40000040 ;  /* 0x4000004000277882 */ /* 0x000fe20000000000 */
[----:B------:R-:W-:Y:S01]  /*1b00*/  UIADD3 UR42, UR44, 0x602, URZ ;  /* 0x000006022c2a7890 */ /* 0x000fe2000fffe03f */
[----:B------:R-:W-:Y:S01]  /*1b10*/  UMOV UR43, 0x40000040 ;  /* 0x40000040002b7882 */ /* 0x000fe20000000000 */
[----:B------:R-:W-:Y:S01]  /*1b20*/  UIADD3 UR50, UR44, 0x604, URZ ;  /* 0x000006042c327890 */ /* 0x000fe2000fffe03f */
[----:B------:R-:W-:Y:S01]  /*1b30*/  UMOV UR51, 0x40000040 ;  /* 0x4000004000337882 */ /* 0x000fe20000000000 */
[----:B------:R-:W-:Y:S01]  /*1b40*/  UIADD3 UR54, UR44, 0x606, URZ ;  /* 0x000006062c367890 */ /* 0x000fe2000fffe03f */
[----:B------:R-:W-:Y:S01]  /*1b50*/  UMOV UR55, 0x40000040 ;  /* 0x4000004000377882 */ /* 0x000fe20000000000 */
        /* <DEDUP_REMOVED lines=50> */
[----:B------:R-:W-:Y:S02]  /*1e80*/  UMOV UR37, 0x40000040 ;  /* 0x4000004000257882 */ /* 0x000fe40000000000 */
[----:B------:R-:W-:Y:S01]  /*1e90*/  UMOV UR9, UR37 ;  /* 0x0000002500097c82 */ /* 0x000fe20008000000 */
[----:B------:R-:W-:Y:S01]  /*1ea0*/  UMOV UR13, UR37 ;  /* 0x00000025000d7c82 */ /* 0x000fe20008000000 */
[----:B------:R-:W-:Y:S01]  /*1eb0*/  UMOV UR17, UR37 ;  /* 0x0000002500117c82 */ /* 0x000fe20008000000 */
[----:B------:R-:W-:Y:S01]  /*1ec0*/  UMOV UR21, UR37 ;  /* 0x0000002500157c82 */ /* 0x000fe20008000000 */
[----:B------:R-:W-:Y:S01]  /*1ed0*/  UMOV UR25, UR37 ;  /* 0x0000002500197c82 */ /* 0x000fe20008000000 */
[----:B------:R-:W-:Y:S01]  /*1ee0*/  UMOV UR29, UR37 ;  /* 0x00000025001d7c82 */ /* 0x000fe20008000000 */
[----:B------:R-:W-:Y:S01]  /*1ef0*/  UMOV UR33, UR37 ;  /* 0x0000002500217c82 */ /* 0x000fe20008000000 */
[----:B------:R-:W-:Y:S01]  /*1f00*/  IMAD.U32 R7, RZ, RZ, UR37 ;  /* 0x00000025ff077e24 */ /* 0x000fe2000f8e00ff */
[----:B------:R-:W-:-:S02]  /*1f10*/  WARPGROUP.DEPBAR.LE gsb0, 0x0 ;  /* 0x00008000000079c5 */ /* 0x000fc40000010000 */
[----:B------:R-:W-:-:S06]  /*1f20*/  WARPGROUP.ARRIVE ;  /* 0x00000000000079c5 */ /* 0x000fcc0000000000 */
[----:B------:R-:W-:Y:S01]  /*1f30*/  HGMMA.64x16x16.F32.BF16 R24, gdesc[UR4], RZ, !UPT, gsb0 ;  /* 0x00200000041879f0 */ /* 0x000fe2000c0018ff */
[----:B------:R-:W-:Y:S02]  /*1f40*/  UIADD3 UR4, UR45, 0x2, URZ ;  /* 0x000000022d047890 */ /* 0x000fe4000fffe03f */
[----:B------:R-:W-:Y:S01]  /*1f50*/  UIADD3 UR6, UR44, 0x2, URZ ;  /* 0x000000022c067890 */ /* 0x000fe2000fffe03f */
[----:B------:R-:W-:Y:S01]  /*1f60*/  UMOV UR5, UR37 ;  /* 0x0000002500057c82 */ /* 0x000fe20008000000 */
[----:B------:R-:W-:-:S03]  /*1f70*/  UMOV UR7, 0x40000040 ;  /* 0x4000004000077882 */ /* 0x000fc60000000000 */
[----:B------:R-:W-:Y:S02]  /*1f80*/  UMOV UR36, UR4 ;  /* 0x0000000400247c82 */ /* 0x000fe40008000000 */
        /* <DEDUP_REMOVED lines=15> */
[----:B------:R-:W-:Y:S01]  /*2080*/  HGMMA.64x16x16.F32.BF16 R104, gdesc[UR36], R104, gsb0 ;  /* 0x00200000246879f0 */ /* 0x000fe20008001868 */
[----:B------:R-:W-:Y:S02]  /*2090*/  UMOV UR39, 0x40000040 ;  /* 0x4000004000277882 */ /* 0x000fe40000000000 */
[----:B------:R-:W-:Y:S02]  /*20a0*/  WARPGROUP.DEPBAR.LE gsb0, 0x0 ;  /* 0x00008000000079c5 */ /* 0x000fe40000010000 */
[----:B------:R-:W-:-:S06]  /*20b0*/  WARPGROUP.ARRIVE ;  /* 0x00000000000079c5 */ /* 0x000fcc0000000000 */
[----:B------:R-:W-:Y:S01]  /*20c0*/  HGMMA.64x16x16.F32.BF16 R96, gdesc[UR4], R96, gsb0 ;  /* 0x00200000046079f0 */ /* 0x000fe20008001860 */
[----:B------:R-:W-:Y:S02]  /*20d0*/  UIADD3 UR4, UR44, 0x202, URZ ;  /* 0x000002022c047890 */ /* 0x000fe4000fffe03f */
[----:B------:R-:W-:Y:S01]  /*20e0*/  UIADD3 UR6, UR44, 0x482, URZ ;  /* 0x000004822c067890 */ /* 0x000fe2000fffe03f */
[----:B------:R-:W-:Y:S01]  /*20f0*/  UMOV UR5, UR37 ;  /* 0x0000002500057c82 */ /* 0x000fe20008000000 */
[----:B------:R-:W-:-:S03]  /*2100*/  UMOV UR7, 0x40000040 ;  /* 0x4000004000077882 */ /* 0x000fc60000000000 */
[----:B------:R-:W-:Y:S01]  /*2110*/  UMOV UR18, UR4 ;  /* 0x0000000400127c82 */ /* 0x000fe20008000000 */
[----:B------:R-:W-:Y:S01]  /*2120*/  UMOV UR4, UR36 ;  /* 0x0000002400047c82 */ /* 0x000fe20008000000 */
        /* <DEDUP_REMOVED lines=136> */
[----:B------:R-:W-:Y:S01]  /*29b0*/  UMOV UR7, 0x40000040 ;  /* 0x4000004000077882 */ /* 0x000fe20000000000 */
        /* <DEDUP_REMOVED lines=14> */
[----:B------:R-:W-:-:S02]  /*2aa0*/  WARPGROUP.DEPBAR.LE gsb0, 0x0 ;  /* 0x00008000000079c5 */ /* 0x000fc40000010000 */
[----:B------:R-:W-:-:S06]  /*2ab0*/  WARPGROUP.ARRIVE ;  /* 0x00000000000079c5 */ /* 0x000fcc0000000000 */
[----:B------:R-:W-:Y:S01]  /*2ac0*/  HGMMA.64x16x16.F32.BF16 R104, gdesc[UR4], R104, gsb0 ;  /* 0x00200000046879f0 */ /* 0x000fe20008001868 */
[----:B------:R-:W-:Y:S01]  /*2ad0*/  UMOV UR6, UR10 ;  /* 0x0000000a00067c82 */ /* 0x000fe20008000000 */
[----:B------:R-:W-:Y:S01]  /*2ae0*/  UMOV UR7, 0x40000040 ;  /* 0x4000004000077882 */ /* 0x000fe20000000000 */
[----:B------:R-:W-:Y:S01]  /*2af0*/  UMOV UR10, UR14 ;  /* 0x0000000e000a7c82 */ /* 0x000fe20008000000 */
[----:B------:R-:W-:Y:S01]  /*2b00*/  UMOV UR14, UR18 ;  /* 0x00000012000e7c82 */ /* 0x000fe20008000000 */
[----:B------:R-:W-:Y:S02]  /*2b10*/  WARPGROUP.DEPBAR.LE gsb0, 0x0 ;  /* 0x00008000000079c5 */ /* 0x000fe40000010000 */
[----:B------:R-:W-:-:S06]  /*2b20*/  WARPGROUP.ARRIVE ;  /* 0x00000000000079c5 */ /* 0x000fcc0000000000 */
[----:B------:R-:W-:Y:S01]  /*2b30*/  HGMMA.64x16x16.F32.BF16 R96, gdesc[UR4], R96, gsb0 ;  /* 0x00200000046079f0 */ /* 0x000fe20008001860 */
[----:B------:R-:W-:Y:S01]  /*2b40*/  UIADD3 UR6, UR44, 0x206, URZ ;  /* 0x000002062c067890 */ /* 0x000fe2000fffe03f */
[----:B------:R-:W-:-:S06]  /*2b50*/  UMOV UR7, 0x40000040 ;  /* 0x4000004000077882 */ /* 0x000fcc0000000000 */
[----:B------:R-:W-:Y:S01]  /*2b60*/  UMOV UR18, UR6 ;  /* 0x0000000600127c82 */ /* 0x000fe20008000000 */
[----:B------:R-:W-:Y:S01]  /*2b70*/  UIADD3 UR6, UR44, 0x486, URZ ;  /* 0x000004862c067890 */ /* 0x000fe2000fffe03f */
[----:B------:R-:W-:Y:S02]  /*2b80*/  WARPGROUP.DEPBAR.LE gsb0, 0x0 ;  /* 0x00008000000079c5 */ /* 0x000fe40000010000 */
[----:B------:R-:W-:-:S06]  /*2b90*/  WARPGROUP.ARRIVE ;  /* 0x00000000000079c5 */ /* 0x000fcc0000000000 */
[----:B------:R-:W-:Y:S01]  /*2ba0*/  HGMMA.64x16x16.F32.BF16 R88, gdesc[UR8], R88, gsb0 ;  /* 0x00200000085879f0 */ /* 0x000fe20008001858 */
[----:B------:R-:W-:Y:S02]  /*2bb0*/  UIADD3 UR8, UR44, 0x506, URZ ;  /* 0x000005062c087890 */ /* 0x000fe4000fffe03f */
[----:B------:R-:W-:Y:S01]  /*2bc0*/  UIADD3 UR10, UR44, 0x580, URZ ;  /* 0x000005802c0a7890 */ /* 0x000fe2000fffe03f */
[----:B------:R-:W-:Y:S01]  /*2bd0*/  UMOV UR9, 0x40000040 ;  /* 0x4000004000097882 */ /* 0x000fe20000000000 */
[----:B------:R-:W-:Y:S01]  /*2be0*/  UMOV UR11, 0x40000040 ;  /* 0x40000040000b7882 */ /* 0x000fe20000000000 */
[----:B------:R-:W-:Y:S01]  /*2bf0*/  UMOV UR37, UR9 ;  /* 0x0000000900257c82 */ /* 0x000fe20008000000 */
[----:B------:R-:W-:Y:S02]  /*2c00*/  WARPGROUP.DEPBAR.LE gsb0, 0x0 ;  /* 0x00008000000079c5 */ /* 0x000fe40000010000 */
[----:B------:R-:W-:-:S06]  /*2c10*/  WARPGROUP.ARRIVE ;  /* 0x00000000000079c5 */ /* 0x000fcc0000000000 */
[----:B------:R-:W-:Y:S01]  /*2c20*/  HGMMA.64x16x16.F32.BF16 R80, gdesc[UR12], R80, gsb0 ;  /* 0x002000000c5079f0 */ /* 0x000fe20008001850 */
[----:B------:R-:W-:Y:S01]  /*2c30*/  UIADD3 UR14, UR44, 0x680, URZ ;  /* 0x000006802c0e7890 */ /* 0x000fe2000fffe03f */
[----:B------:R-:W-:Y:S01]  /*2c40*/  UMOV UR13, UR9 ;  /* 0x00000009000d7c82 */ /* 0x000fe20008000000 */
[----:B------:R-:W-:Y:S01]  /*2c50*/  UMOV UR15, 0x40000040 ;  /* 0x40000040000f7882 */ /* 0x000fe20000000000 */
        /* <DEDUP_REMOVED lines=33> */
[----:B------:R-:W-:Y:S01]  /*2e70*/  UMOV UR6, UR8 ;  /* 0x0000000800067c82 */ /* 0x000fe20008000000 */
[----:B------:R-:W-:Y:S01]  /*2e80*/  UMOV UR7, 0x40000040 ;  /* 0x4000004000077882 */ /* 0x000fe20000000000 */
[----:B------:R-:W-:-:S07]  /*2e90*/  UIADD3 UR8, UR45, 0x400, URZ ;  /* 0x000004002d087890 */ /* 0x000fce000fffe03f */
[----:B------:R-:W-:Y:S01]  /*2ea0*/  UMOV UR12, UR8 ;  /* 0x00000008000c7c82 */ /* 0x000fe20008000000 */
[----:B------:R-:W-:Y:S01]  /*2eb0*/  UMOV UR16, UR8 ;  /* 0x0000000800107c82 */ /* 0x000fe20008000000 */
[----:B------:R-:W-:Y:S01]  /*2ec0*/  UMOV UR20, UR8 ;  /* 0x0000000800147c82 */ /* 0x000fe20008000000 */
[----:B------:R-:W-:Y:S01]  /*2ed0*/  UMOV UR24, UR8 ;  /* 0x0000000800187c82 */ /* 0x000fe20008000000 */
[----:B------:R-:W-:Y:S01]  /*2ee0*/  UMOV UR28, UR8 ;  /* 0x00000008001c7c82 */ /* 0x000fe20008000000 */
[----:B------:R-:W-:Y:S01]  /*2ef0*/  UMOV UR32, UR8 ;  /* 0x0000000800207c82 */ /* 0x000fe20008000000 */
[----:B------:R-:W-:Y:S01]  /*2f00*/  UMOV UR36, UR8 ;  /* 0x0000000800247c82 */ /* 0x000fe20008000000 */
[----:B------:R-:W-:Y:S02]  /*2f10*/  WARPGROUP.DEPBAR.LE gsb0, 0x0 ;  /* 0x00008000000079c5 */ /* 0x000fe40000010000 */
[----:B------:R-:W-:-:S06]  /*2f20*/  WARPGROUP.ARRIVE ;  /* 0x00000000000079c5 */ /* 0x000fcc0000000000 */
[----:B------:R-:W-:Y:S01]  /*2f30*/  HGMMA.64x16x16.F32.BF16 R24, gdesc[UR4], R24, gsb0 ;  /* 0x00200000041879f0 */ /* 0x000fe20008001818 */
[----:B------:R-:W-:Y:S02]  /*2f40*/  UIADD3 UR6, UR44, 0x600, URZ ;  /* 0x000006002c067890 */ /* 0x000fe4000fffe03f */
        /* <DEDUP_REMOVED lines=253> */
[----:B------:R-:W-:Y:S05]  /*3f20*/  @!P0 BRA `(.L_x_187) ;  /* 0x0000000000048947 */ /* 0x000fea0003800000 */
[----:B------:R-:W-:Y:S01]  /*3f30*/  BPT.TRAP 0x1 ;  /* 0x000000040000795c */ /* 0x000fe20000300000 */
.L_x_187:
[----:B------:R-:W-:Y:S01]  /*3f40*/  ULDC UR6, c[0x0][0x9d8] ;  /* 0x0002760000067ab9 */ /* 0x000fe20000000800 */
[----:B------:R-:W2:Y:S01]  /*3f50*/  LDL R135, [R1] ;  /* 0x0000000001877983 */ /* 0x000ea20000100800 */
[----:B------:R-:W-:Y:S01]  /*3f60*/  FMUL.FTZ R12, R104, UR6 ;  /* 0x00000006680c7c20 */ /* 0x000fe20008410000 */
[----:B------:R-:W-:Y:S01]  /*3f70*/  FMUL.FTZ R13, R105, UR6 ;  /* 0x00000006690d7c20 */ /* 0x000fe20008410000 */
[----:B------:R-:W-:Y:S01]  /*3f80*/  FMUL.FTZ R20, R108, UR6 ;  /* 0x000000066c147c20 */ /* 0x000fe20008410000 */
[----:B------:R-:W-:Y:S01]  /*3f90*/  FMUL.FTZ R104, R109, UR6 ;  /* 0x000000066d687c20 */ /* 0x000fe20008410000 */
[----:B------:R-:W-:Y:S01]  /*3fa0*/  FMUL.FTZ R125, R33, UR6 ;  /* 0x00000006217d7c20 */ /* 0x000fe20008410000 */
[----:B------:R-:W-:Y:S01]  /*3fb0*/  FMUL.FTZ R33, R35, UR6 ;  /* 0x0000000623217c20 */ /* 0x000fe20008410000 */
[----:B------:R-:W0:Y:S01]  /*3fc0*/  MUFU.TANH R12, R12 ;  /* 0x0000000c000c7308 */ /* 0x000e220000002400 */
[----:B------:R-:W-:Y:S02]  /*3fd0*/  IMAD.IADD R35, R234, 0x1, R113 ;  /* 0x00000001ea237824 */ /* 0x000fe400078e0271 */
[----:B------:R-:W-:Y:S01]  /*3fe0*/  FMUL.FTZ R105, R96, UR6 ;  /* 0x0000000660697c20 */ /* 0x000fe20008410000 */
[----:B------:R-:W-:Y:S01]  /*3ff0*/  FMUL.FTZ R10, R106, UR6 ;  /* 0x000000066a0a7c20 */ /* 0x000fe20008410000 */
[----:B------:R-:W-:Y:S01]  /*4000*/  FMUL.FTZ R106, R97, UR6 ;  /* 0x00000006616a7c20 */ /* 0x000fe20008410000 */
[----:B------:R-:W-:-:S02]  /*4010*/  IMAD R35, R112, -0xb0, R35 ;  /* 0xffffff5070237824 */ /* 0x000fc400078e0223 */
[----:B------:R-:W-:Y:S01]  /*4020*/  FMUL.FTZ R11, R107, UR6 ;  /* 0x000000066b0b7c20 */ /* 0x000fe20008410000 */
[----:B------:R-:W-:Y:S01]  /*4030*/  FMUL.FTZ R100, R100, UR6 ;  /* 0x0000000664647c20 */ /* 0x000fe20008410000 */
[----:B------:R-:W1:Y:S01]  /*4040*/  MUFU.TANH R13, R13 ;  /* 0x0000000d000d7308 */ /* 0x000e620000002400 */
[----:B------:R-:W-:Y:S01]  /*4050*/  FMUL.FTZ R131, R25, UR6 ;  /* 0x0000000619837c20 */ /* 0x000fe20008410000 */
[C---:B------:R-:W-:Y:S01]  /*4060*/  ISETP.GT.AND P2, PT, R35.reuse, RZ, PT ;  /* 0x000000ff2300720c */ /* 0x040fe20003f44270 */
[----:B------:R-:W-:Y:S01]  /*4070*/  FMUL.FTZ R15, R110, UR6 ;  /* 0x000000066e0f7c20 */ /* 0x000fe20008410000 */
[----:B------:R-:W-:Y:S01]  /*4080*/  ISETP.GT.AND P1, PT, R35, 0x1, PT ;  /* 0x000000012300780c */ /* 0x000fe20003f24270 */
[----:B------:R-:W-:Y:S01]  /*4090*/  FMUL.FTZ R21, R99, UR6 ;  /* 0x0000000663157c20 */ /* 0x000fe20008410000 */
[----:B------:R-:W-:Y:S01]  /*40a0*/  ISETP.GT.AND P6, PT, R35, 0x8, PT ;  /* 0x000000082300780c */ /* 0x000fe20003fc4270 */
[----:B------:R-:W-:Y:S01]  /*40b0*/  FMUL.FTZ R99, R101, UR6 ;  /* 0x0000000665637c20 */ /* 0x000fe20008410000 */
[----:B------:R-:W3:Y:S01]  /*40c0*/  MUFU.TANH R20, R20 ;  /* 0x0000001400147308 */ /* 0x000ee20000002400 */
[----:B0-----:R-:W-:Y:S01]  /*40d0*/  FSEL R25, R12, -INF , P2 ;  /* 0xff8000000c197808 */ /* 0x001fe20001000000 */
[----:B------:R-:W-:Y:S01]  /*40e0*/  FMUL.FTZ R14, R111, UR6 ;  /* 0x000000066f0e7c20 */ /* 0x000fe20008410000 */
[----:B------:R-:W-:Y:S01]  /*40f0*/  FMUL.FTZ R97, R102, UR6 ;  /* 0x0000000666617c20 */ /* 0x000fe20008410000 */
[C---:B------:R-:W-:Y:S01]  /*4100*/  ISETP.GT.AND P5, PT, R35.reuse, 0x9, PT ;  /* 0x000000092300780c */ /* 0x040fe20003fa4270 */
[----:B------:R-:W-:Y:S01]  /*4110*/  FMUL.FTZ R102, R88, UR6 ;  /* 0x0000000658667c20 */ /* 0x000fe20008410000 */
[----:B------:R-:W-:Y:S01]  /*4120*/  FMUL.FTZ R96, R98, UR6 ;  /* 0x0000000662607c20 */ /* 0x000fe20008410000 */
[----:B------:R-:W-:Y:S01]  /*4130*/  ISETP.GT.AND P4, PT, R35, 0x10, PT ;  /* 0x000000102300780c */ /* 0x000fe20003f84270 */
[----:B------:R-:W0:Y:S01]  /*4140*/  MUFU.TANH R104, R104 ;  /* 0x0000006800687308 */ /* 0x000e220000002400 */
[----:B-1----:R-:W-:Y:S01]  /*4150*/  FSEL R114, R13, -INF , P1 ;  /* 0xff8000000d727808 */ /* 0x002fe20000800000 */
[----:B------:R-:W-:Y:S01]  /*4160*/  FMUL.FTZ R101, R89, UR6 ;  /* 0x0000000659657c20 */ /* 0x000fe20008410000 */
[----:B------:R-:W-:Y:S01]  /*4170*/  FMUL.FTZ R98, R103, UR6 ;  /* 0x0000000667627c20 */ /* 0x000fe20008410000 */
[----:B------:R-:W-:Y:S01]  /*4180*/  ISETP.GT.AND P3, PT, R35, 0x11, PT ;  /* 0x000000112300780c */ /* 0x000fe20003f64270 */
[----:B------:R-:W-:Y:S01]  /*4190*/  FMUL.FTZ R103, R92, UR6 ;  /* 0x000000065c677c20 */ /* 0x000fe20008410000 */
[----:B------:R-:W-:Y:S01]  /*41a0*/  FMNMX.FTZ R133, R25, R114, !PT ;  /* 0x0000007219857209 */ /* 0x000fe20007810000 */
[----:B------:R-:W-:Y:S01]  /*41b0*/  FMUL.FTZ R92, R93, UR6 ;  /* 0x000000065d5c7c20 */ /* 0x000fe20008410000 */
[----:B------:R-:W1:Y:S01]  /*41c0*/  MUFU.TANH R105, R105 ;  /* 0x0000006900697308 */ /* 0x000e620000002400 */
[----:B---3--:R-:W-:Y:S01]  /*41d0*/  FSEL R116, R20, -INF , P6 ;  /* 0xff80000014747808 */ /* 0x008fe20003000000 */
[----:B------:R-:W-:Y:S01]  /*41e0*/  FMUL.FTZ R88, R90, UR6 ;  /* 0x000000065a587c20 */ /* 0x000fe20008410000 */
[----:B------:R-:W-:Y:S01]  /*41f0*/  FMUL.FTZ R90, R94, UR6 ;  /* 0x000000065e5a7c20 */ /* 0x000fe20008410000 */
[----:B------:R-:W-:Y:S01]  /*4200*/  FMUL.FTZ R94, R80, UR6 ;  /* 0x00000006505e7c20 */ /* 0x000fe20008410000 */
[----:B------:R-:W-:Y:S01]  /*4210*/  FMNMX.FTZ R133, R116, R133, !PT ;  /* 0x0000008574857209 */ /* 0x000fe20007810000 */
[----:B------:R-:W-:Y:S01]  /*4220*/  FMUL.FTZ R93, R81, UR6 ;  /* 0x00000006515d7c20 */ /* 0x000fe20008410000 */
[----:B------:R-:W-:Y:S01]  /*4230*/  FMUL.FTZ R89, R91, UR6 ;  /* 0x000000065b597c20 */ /* 0x000fe20008410000 */
[----:B------:R-:W3:Y:S01]  /*4240*/  MUFU.TANH R10, R10 ;  /* 0x0000000a000a7308 */ /* 0x000ee20000002400 */
[----:B0-----:R-:W-:Y:S01]  /*4250*/  FSEL R104, R104, -INF , P5 ;  /* 0xff80000068687808 */ /* 0x001fe20002800000 */
[----:B------:R-:W-:Y:S01]  /*4260*/  FMUL.FTZ R91, R95, UR6 ;  /* 0x000000065f5b7c20 */ /* 0x000fe20008410000 */
[----:B------:R-:W-:Y:S01]  /*4270*/  FMUL.FTZ R95, R84, UR6 ;  /* 0x00000006545f7c20 */ /* 0x000fe20008410000 */
[----:B------:R-:W-:Y:S01]  /*4280*/  FMUL.FTZ R84, R85, UR6 ;  /* 0x0000000655547c20 */ /* 0x000fe20008410000 */
[----:B------:R-:W-:Y:S01]  /*4290*/  FMNMX.FTZ R133, R104, R133, !PT ;  /* 0x0000008568857209 */ /* 0x000fe20007810000 */
[----:B------:R-:W-:Y:S01]  /*42a0*/  FMUL.FTZ R129, R24, UR6 ;  /* 0x0000000618817c20 */ /* 0x000fe20008410000 */
[----:B------:R-:W-:Y:S01]  /*42b0*/  FMUL.FTZ R28, R28, UR6 ;  /* 0x000000061c1c7c20 */ /* 0x000fe20008410000 */
[----:B------:R-:W0:Y:S01]  /*42c0*/  MUFU.TANH R106, R106 ;  /* 0x0000006a006a7308 */ /* 0x000e220000002400 */
[----:B-1----:R-:W-:Y:S01]  /*42d0*/  FSEL R118, R105, -INF , P4 ;  /* 0xff80000069767808 */ /* 0x002fe20002000000 */
[----:B------:R-:W-:Y:S01]  /*42e0*/  FMUL.FTZ R80, R82, UR6 ;  /* 0x0000000652507c20 */ /* 0x000fe20008410000 */
[----:B------:R-:W-:Y:S01]  /*42f0*/  FMUL.FTZ R82, R86, UR6 ;  /* 0x0000000656527c20 */ /* 0x000fe20008410000 */
[----:B------:R-:W-:Y:S01]  /*4300*/  FMUL.FTZ R86, R72, UR6 ;  /* 0x0000000648567c20 */ /* 0x000fe20008410000 */
[----:B------:R-:W-:Y:S01]  /*4310*/  FMNMX.FTZ R133, R118, R133, !PT ;  /* 0x0000008576857209 */ /* 0x000fe20007810000 */
[----:B------:R-:W-:Y:S01]  /*4320*/  FMUL.FTZ R85, R73, UR6 ;  /* 0x0000000649557c20 */ /* 0x000fe20008410000 */
[----:B------:R-:W-:Y:S01]  /*4330*/  FMUL.FTZ R123, R32, UR6 ;  /* 0x00000006207b7c20 */ /* 0x000fe20008410000 */
[----:B------:R-:W1:Y:S01]  /*4340*/  MUFU.TANH R11, R11 ;  /* 0x0000000b000b7308 */ /* 0x000e620000002400 */
[----:B---3--:R-:W-:Y:S01]  /*4350*/  FSEL R10, R10, -INF , P2 ;  /* 0xff8000000a0a7808 */ /* 0x008fe20001000000 */
[----:B------:R-:W-:Y:S01]  /*4360*/  FMUL.FTZ R81, R83, UR6 ;  /* 0x0000000653517c20 */ /* 0x000fe20008410000 */
[----:B------:R-:W-:Y:S01]  /*4370*/  ISETP.GT.AND P2, PT, R35, 0x18, PT ;  /* 0x000000182300780c */ /* 0x000fe20003f44270 */
[----:B------:R-:W-:Y:S01]  /*4380*/  FMUL.FTZ R83, R87, UR6 ;  /* 0x0000000657537c20 */ /* 0x000fe20008410000 */
[----:B------:R-:W-:Y:S01]  /*4390*/  FMUL.FTZ R122, R45, UR6 ;  /* 0x000000062d7a7c20 */ /* 0x000fe20008410000 */
        /* <DEDUP_REMOVED lines=13> */
[----:B------:R-:W-:Y:S01]  /*4470*/  ISETP.GT.AND P1, PT, R35, 0x19, PT ;  /* 0x000000192300780c */ /* 0x000fe20003f24270 */
[----:B------:R-:W-:Y:S01]  /*4480*/  FMUL.FTZ R119, R40, UR6 ;  /* 0x0000000628777c20 */ /* 0x000fe20008410000 */
[----:B------:R-:W-:Y:S01]  /*4490*/  FMUL.FTZ R73, R75, UR6 ;  /* 0x000000064b497c20 */ /* 0x000fe20008410000 */
[----:B------:R-:W-:Y:S01]  /*44a0*/  FMUL.FTZ R75, R79, UR6 ;  /* 0x000000064f4b7c20 */ /* 0x000fe20008410000 */
        /* <DEDUP_REMOVED lines=12> */
[----:B------:R-:W-:Y:S01]  /*4570*/  ISETP.GT.AND P6, PT, R35, 0x20, PT ;  /* 0x000000202300780c */ /* 0x000fe20003fc4270 */
[----:B------:R-:W-:Y:S01]  /*4580*/  FMUL.FTZ R121, R44, UR6 ;  /* 0x000000062c797c20 */ /* 0x000fe20008410000 */
[----:B------:R-:W-:Y:S01]  /*4590*/  FMUL.FTZ R57, R59, UR6 ;  /* 0x000000063b397c20 */ /* 0x000fe20008410000 */
        /* <DEDUP_REMOVED lines=38> */
[----:B------:R-:W-:Y:S01]  /*4800*/  ULDC UR7, c[0x0][0x988] ;  /* 0x0002620000077ab9 */ /* 0x000fe20000000800 */
[----:B------:R-:W-:Y:S01]  /*4810*/  FMNMX.FTZ R133, R150, R133, !PT ;  /* 0x0000008596857209 */ /* 0x000fe20007810000 */
[----:B------:R-:W-:Y:S01]  /*4820*/  FMUL.FTZ R26, R26, UR6 ;  /* 0x000000061a1a7c20 */ /* 0x000fe20008410000 */
[----:B------:R-:W-:Y:S01]  /*4830*/  P2R R117, PR, RZ, 0x1 ;  /* 0x00000001ff757803 */ /* 0x000fe20000000000 */
[----:B------:R-:W-:Y:S01]  /*4840*/  MUFU.TANH R97, R97 ;  /* 0x0000006100617308 */ /* 0x000fe20000002400 */
[----:B0-----:R-:W-:Y:S01]  /*4850*/  FSEL R24, R21, -INF , P3 ;  /* 0xff80000015187808 */ /* 0x001fe20001800000 */
[----:B------:R-:W-:Y:S01]  /*4860*/  FMUL.FTZ R27, R27, UR6 ;  /* 0x000000061b1b7c20 */ /* 0x000fe20008410000 */
[----:B------:R-:W-:Y:S01]  /*4870*/  ISETP.GT.AND P3, PT, R35, 0x29, PT ;  /* 0x000000292300780c */ /* 0x000fe20003f64270 */
[----:B------:R-:W-:-:S04]  /*4880*/  FMUL.FTZ R30, R30, UR6 ;  /* 0x000000061e1e7c20 */ /* 0x000fc80008410000 */
[----:B------:R-:W0:Y:S01]  /*4890*/  MUFU.TANH R92, R92 ;  /* 0x0000005c005c7308 */ /* 0x000e220000002400 */
[----:B-1----:R-:W-:-:S04]  /*48a0*/  FSEL R148, R103, -INF , P4 ;  /* 0xff80000067947808 */ /* 0x002fc80002000000 */
[----:B------:R-:W-:-:S03]  /*48b0*/  FMNMX.FTZ R133, R148, R133, !PT ;  /* 0x0000008594857209 */ /* 0x000fc60007810000 */
[----:B------:R-:W1:Y:S08]  /*48c0*/  MUFU.TANH R98, R98 ;  /* 0x0000006200627308 */ /* 0x000e700000002400 */
[----:B------:R-:W-:Y:S01]  /*48d0*/  MUFU.TANH R94, R94 ;  /* 0x0000005e005e7308 */ /* 0x000fe20000002400 */
[----:B0-----:R-:W-:-:S04]  /*48e0*/  FSEL R126, R92, -INF , P3 ;  /* 0xff8000005c7e7808 */ /* 0x001fc80001800000 */
[----:B------:R-:W-:-:S03]  /*48f0*/  FMNMX.FTZ R133, R126, R133, !PT ;  /* 0x000000857e857209 */ /* 0x000fc60007810000 */
[----:B------:R-:W0:Y:S01]  /*4900*/  MUFU.TANH R88, R88 ;  /* 0x0000005800587308 */ /* 0x000e220000002400 */
[----:B-1----:R-:W-:Y:S02]  /*4910*/  FSEL R32, R98, -INF , P1 ;  /* 0xff80000062207808 */ /* 0x002fe40000800000 */
[----:B------:R-:W-:-:S05]  /*4920*/  ISETP.GT.AND P1, PT, R35, 0x31, PT ;  /* 0x000000312300780c */ /* 0x000fca0003f24270 */
[----:B------:R-:W1:Y:S08]  /*4930*/  MUFU.TANH R93, R93 ;  /* 0x0000005d005d7308 */ /* 0x000e700000002400 */
[----:B------:R-:W3:Y:S01]  /*4940*/  MUFU.TANH R89, R89 ;  /* 0x0000005900597308 */ /* 0x000ee20000002400 */
[----:B0-----:R-:W-:Y:S02]  /*4950*/  FSEL R34, R88, -INF , P6 ;  /* 0xff80000058227808 */ /* 0x001fe40003000000 */
[----:B------:R-:W-:-:S05]  /*4960*/  ISETP.GT.AND P6, PT, R35, 0x38, PT ;  /* 0x000000382300780c */ /* 0x000fca0003fc4270 */
[----:B------:R-:W0:Y:S01]  /*4970*/  MUFU.TANH R95, R95 ;  /* 0x0000005f005f7308 */ /* 0x000e220000002400 */
[----:B-1----:R-:W-:-:S07]  /*4980*/  FSEL R132, R93, -INF , P1 ;  /* 0xff8000005d847808 */ /* 0x002fce0000800000 */
[----:B------:R-:W1:Y:S01]  /*4990*/  MUFU.TANH R90, R90 ;  /* 0x0000005a005a7308 */ /* 0x000e620000002400 */
[----:B---3--:R-:W-:Y:S01]  /*49a0*/  FSEL R36, R89, -INF , P5 ;  /* 0xff80000059247808 */ /* 0x008fe20002800000 */
[----:B------:R-:W-:Y:S01]  /*49b0*/  IMAD.U32 R89, RZ, RZ, UR7 ;  /* 0x00000007ff597e24 */ /* 0x000fe2000f8e00ff */
[----:B------:R-:W-:-:S05]  /*49c0*/  ISETP.GT.AND P5, PT, R35, 0x39, PT ;  /* 0x000000392300780c */ /* 0x000fca0003fa4270 */
[----:B------:R3:W-:Y:S01]  /*49d0*/  MUFU.TANH R13, R28 ;  /* 0x0000001c000d7308 */ /* 0x0007e20000002400 */
[----:B0-----:R-:W-:-:S07]  /*49e0*/  FSEL R144, R95, -INF , P6 ;  /* 0xff8000005f907808 */ /* 0x001fce0003000000 */
[----:B------:R-:W0:Y:S01]  /*49f0*/  MUFU.TANH R84, R84 ;  /* 0x0000005400547308 */ /* 0x000e220000002400 */
[----:B---3--:R-:W-:Y:S02]  /*4a00*/  FSEL R28, R97, -INF , P2 ;  /* 0xff800000611c7808 */ /* 0x008fe40001000000 */
[C---:B------:R-:W-:Y:S02]  /*4a10*/  ISETP.GT.AND P2, PT, R35.reuse, 0x30, PT ;  /* 0x000000302300780c */ /* 0x040fe40003f44270 */
[----:B-1----:R-:W-:Y:S02]  /*4a20*/  FSEL R40, R90, -INF , P4 ;  /* 0xff8000005a287808 */ /* 0x002fe40002000000 */
[----:B------:R-:W-:Y:S01]  /*4a30*/  FSEL R146, R94, -INF , P2 ;  /* 0xff8000005e927808 */ /* 0x000fe20001000000 */
[----:B------:R-:W1:Y:S01]  /*4a40*/  MUFU.TANH R91, R91 ;  /* 0x0000005b005b7308 */ /* 0x000e620000002400 */
[----:B------:R-:W-:Y:S02]  /*4a50*/  ISETP.GT.AND P4, PT, R35, 0x40, PT ;  /* 0x000000402300780c */ /* 0x000fe40003f84270 */
[----:B------:R-:W-:-:S04]  /*4a60*/  FMNMX.FTZ R133, R146, R133, !PT ;  /* 0x0000008592857209 */ /* 0x000fc80007810000 */
[----:B------:R-:W-:Y:S01]  /*4a70*/  FMNMX.FTZ R133, R132, R133, !PT ;  /* 0x0000008584857209 */ /* 0x000fe20007810000 */
[----:B------:R-:W3:Y:S01]  /*4a80*/  MUFU.TANH R86, R86 ;  /* 0x0000005600567308 */ /* 0x000ee20000002400 */
[----:B0-----:R-:W-:Y:S02]  /*4a90*/  FSEL R90, R84, -INF , P5 ;  /* 0xff800000545a7808 */ /* 0x001fe40002800000 */
[----:B------:R-:W-:-:S04]  /*4aa0*/  FMNMX.FTZ R133, R144, R133, !PT ;  /* 0x0000008590857209 */ /* 0x000fc80007810000 */
[----:B------:R-:W-:Y:S01]  /*4ab0*/  FMNMX.FTZ R133, R90, R133, !PT ;  /* 0x000000855a857209 */ /* 0x000fe20007810000 */
[----:B------:R-:W0:Y:S01]  /*4ac0*/  MUFU.TANH R80, R80 ;  /* 0x0000005000507308 */ /* 0x000e220000002400 */
[----:B-1----:R-:W-:Y:S02]  /*4ad0*/  FSEL R42, R91, -INF , P3 ;  /* 0xff8000005b2a7808 */ /* 0x002fe40001800000 */
[----:B------:R-:W-:-:S05]  /*4ae0*/  ISETP.GT.AND P3, PT, R35, 0x41, PT ;  /* 0x000000412300780c */ /* 0x000fca0003f64270 */
[----:B------:R-:W1:Y:S01]  /*4af0*/  MUFU.TANH R85, R85 ;  /* 0x0000005500557308 */ /* 0x000e620000002400 */
[----:B---3--:R-:W-:-:S04]  /*4b00*/  FSEL R142, R86, -INF , P4 ;  /* 0xff800000568e7808 */ /* 0x008fc80002000000 */
[----:B------:R-:W-:-:S03]  /*4b10*/  FMNMX.FTZ R133, R142, R133, !PT ;  /* 0x000000858e857209 */ /* 0x000fc60007810000 */
[----:B------:R-:W3:Y:S01]  /*4b20*/  MUFU.TANH R81, R81 ;  /* 0x0000005100517308 */ /* 0x000ee20000002400 */
[----:B0-----:R-:W-:Y:S02]  /*4b30*/  FSEL R44, R80, -INF , P2 ;  /* 0xff800000502c7808 */ /* 0x001fe40001000000 */
[----:B------:R-:W-:-:S05]  /*4b40*/  ISETP.GT.AND P2, PT, R35, 0x48, PT ;  /* 0x000000482300780c */ /* 0x000fca0003f44270 */
[----:B------:R-:W0:Y:S01]  /*4b50*/  MUFU.TANH R87, R87 ;  /* 0x0000005700577308 */ /* 0x000e220000002400 */
[----:B-1----:R-:W-:-:S04]  /*4b60*/  FSEL R130, R85, -INF , P3 ;  /* 0xff80000055827808 */ /* 0x002fc80001800000 */
[----:B------:R-:W-:-:S03]  /*4b70*/  FMNMX.FTZ R133, R130, R133, !PT ;  /* 0x0000008582857209 */ /* 0x000fc60007810000 */
[----:B------:R-:W1:Y:S01]  /*4b80*/  MUFU.TANH R82, R82 ;  /* 0x0000005200527308 */ /* 0x000e620000002400 */
[----:B---3--:R-:W-:Y:S02]  /*4b90*/  FSEL R46, R81, -INF , P1 ;  /* 0xff800000512e7808 */ /* 0x008fe40000800000 */
[----:B------:R-:W-:-:S05]  /*4ba0*/  ISETP.GT.AND P1, PT, R35, 0x49, PT ;  /* 0x000000492300780c */ /* 0x000fca0003f24270 */
[----:B------:R-:W3:Y:S01]  /*4bb0*/  MUFU.TANH R76, R76 ;  /* 0x0000004c004c7308 */ /* 0x000ee20000002400 */
[----:B0-----:R-:W-:-:S04]  /*4bc0*/  FSEL R140, R87, -INF , P2 ;  /* 0xff800000578c7808 */ /* 0x001fc80001000000 */
[----:B------:R-:W-:-:S03]  /*4bd0*/  FMNMX.FTZ R133, R140, R133, !PT ;  /* 0x000000858c857209 */ /* 0x000fc60007810000 */
        /* <DEDUP_REMOVED lines=28> */
[----:B-1----:R-:W-:-:S07]  /*4da0*/  FSEL R156, R70, -INF , P1 ;  /* 0xff800000469c7808 */ /* 0x002fce0000800000 */
        /* <DEDUP_REMOVED lines=10> */
[----:B---3--:R-:W-:-:S07]  /*4e50*/  FSEL R164, R115, -INF , P1 ;  /* 0xff80000073a47808 */ /* 0x008fce0000800000 */
        /* <DEDUP_REMOVED lines=8> */
[----:B------:R-:W-:Y:S02]  /*4ee0*/  ISETP.GT.AND P6, PT, R35, 0x68, PT ;  /* 0x000000682300780c */ /* 0x000fe40003fc4270 */
[----:B------:R-:W-:-:S03]  /*4ef0*/  FMNMX.FTZ R133, R156, R133, !PT ;  /* 0x000000859c857209 */ /* 0x000fc60007810000 */
[----:B------:R-:W3:Y:S01]  /*4f00*/  MUFU.TANH R65, R65 ;  /* 0x0000004100417308 */ /* 0x000ee20000002400 */
[----:B0-----:R-:W-:-:S07]  /*4f10*/  FSEL R172, R125, -INF , P1 ;  /* 0xff8000007dac7808 */ /* 0x001fce0000800000 */
[----:B------:R-:W0:Y:S01]  /*4f20*/  MUFU.TANH R107, R107 ;  /* 0x0000006b006b7308 */ /* 0x000e220000002400 */
[----:B-1----:R-:W-:Y:S02]  /*4f30*/  FSEL R98, R33, -INF , P1 ;  /* 0xff80000021627808 */ /* 0x002fe40000800000 */
[----:B------:R-:W-:-:S05]  /*4f40*/  ISETP.GT.AND P1, PT, R35, 0xa9, PT ;  /* 0x000000a92300780c */ /* 0x000fca0003f24270 */
        /* <DEDUP_REMOVED lines=8> */
[----:B------:R-:W-:-:S04]  /*4fd0*/  FMNMX.FTZ R29, R10, R11, !PT ;  /* 0x0000000b0a1d7209 */ /* 0x000fc80007810000 */
[----:B------:R-:W-:Y:S01]  /*4fe0*/  FMNMX.FTZ R29, R12, R29, !PT ;  /* 0x0000001d0c1d7209 */ /* 0x000fe20007810000 */
[----:B------:R-:W1:Y:S01]  /*4ff0*/  MUFU.TANH R66, R66 ;  /* 0x0000004200427308 */ /* 0x000e620000002400 */
[----:B---3--:R-:W-:Y:S02]  /*5000*/  FSEL R62, R67, -INF , P4 ;  /* 0xff800000433e7808 */ /* 0x008fe40002000000 */
[----:B------:R-:W-:Y:S02]  /*5010*/  ISETP.GT.AND P4, PT, R35, 0x70, PT ;  /* 0x000000702300780c */ /* 0x000fe40003f84270 */
[----:B------:R-:W-:-:S03]  /*5020*/  FMNMX.FTZ R29, R14, R29, !PT ;  /* 0x0000001d0e1d7209 */ /* 0x000fc60007810000 */
[----:B------:R-:W3:Y:S01]  /*5030*/  MUFU.TANH R109, R109 ;  /* 0x0000006d006d7308 */ /* 0x000ee20000002400 */
[----:B0-----:R-:W-:Y:S02]  /*5040*/  FSEL R160, R108, -INF , P5 ;  /* 0xff8000006ca07808 */ /* 0x001fe40002800000 */
[----:B------:R-:W-:Y:S02]  /*5050*/  FMNMX.FTZ R29, R20, R29, !PT ;  /* 0x0000001d141d7209 */ /* 0x000fe40007810000 */
        /* <DEDUP_REMOVED lines=14> */
[----:B---3--:R-:W-:-:S04]  /*5140*/  FSEL R162, R111, -INF , P2 ;  /* 0xff8000006fa27808 */ /* 0x008fc80001000000 */
[----:B------:R-:W-:-:S03]  /*5150*/  FMNMX.FTZ R133, R162, R133, !PT ;  /* 0x00000085a2857209 */ /* 0x000fc60007810000 */
[----:B------:R-:W3:Y:S01]  /*5160*/  MUFU.TANH R119, R119 ;  /* 0x0000007700777308 */ /* 0x000ee20000002400 */
[----:B0-----:R-:W-:Y:S02]  /*5170*/  FSEL R72, R61, -INF , P6 ;  /* 0xff8000003d487808 */ /* 0x001fe40003000000 */
[----:B------:R-:W-:Y:S02]  /*5180*/  ISETP.GT.AND P6, PT, R35, 0x80, PT ;  /* 0x000000802300780c */ /* 0x000fe40003fc4270 */
        /* <DEDUP_REMOVED lines=37> */
[----:B------:R0:W-:Y:S01]  /*53e0*/  MUFU.TANH R57, R31 ;  /* 0x0000001f00397308 */ /* 0x0001e20000002400 */
[----:B-1----:R-:W-:-:S04]  /*53f0*/  FSEL R170, R123, -INF , P2 ;  /* 0xff8000007baa7808 */ /* 0x002fc80001000000 */
[----:B------:R-:W-:-:S03]  /*5400*/  FMNMX.FTZ R133, R170, R133, !PT ;  /* 0x00000085aa857209 */ /* 0x000fc60007810000 */
[----:B------:R-:W1:Y:S01]  /*5410*/  MUFU.TANH R127, R127 ;  /* 0x0000007f007f7308 */ /* 0x000e620000002400 */
[----:B0-----:R-:W-:Y:S02]  /*5420*/  FMNMX.FTZ R31, R24, R29, !PT ;  /* 0x0000001d181f7209 */ /* 0x001fe40007810000 */
[----:B---3--:R-:W-:Y:S02]  /*5430*/  FSEL R96, R47, -INF , P2 ;  /* 0xff8000002f607808 */ /* 0x008fe40001000000 */
[----:B------:R-:W-:Y:S02]  /*5440*/  FMNMX.FTZ R31, R28, R31, !PT ;  /* 0x0000001f1c1f7209 */ /* 0x000fe40007810000 */
[----:B------:R-:W-:Y:S01]  /*5450*/  ISETP.GT.AND P2, PT, R35, 0xa8, PT ;  /* 0x000000a82300780c */ /* 0x000fe20003f44270 */
[----:B------:R-:W0:Y:S01]  /*5460*/  MUFU.TANH R37, R37 ;  /* 0x0000002500257308 */ /* 0x000e220000002400 */
[----:B------:R-:W-:Y:S02]  /*5470*/  FMNMX.FTZ R31, R32, R31, !PT ;  /* 0x0000001f201f7209 */ /* 0x000fe40007810000 */
[----:B------:R-:W-:-:S02]  /*5480*/  FMNMX.FTZ R133, R172, R133, !PT ;  /* 0x00000085ac857209 */ /* 0x000fc40007810000 */
[----:B------:R-:W-:Y:S02]  /*5490*/  FMNMX.FTZ R31, R34, R31, !PT ;  /* 0x0000001f221f7209 */ /* 0x000fe40007810000 */
[----:B------:R-:W-:Y:S01]  /*54a0*/  FSEL R196, R13, -INF , P2 ;  /* 0xff8000000dc47808 */ /* 0x000fe20001000000 */
[----:B------:R-:W3:Y:S01]  /*54b0*/  MUFU.TANH R129, R129 ;  /* 0x0000008100817308 */ /* 0x000ee20000002400 */
[----:B------:R-:W-:Y:S02]  /*54c0*/  FMNMX.FTZ R35, R36, R31, !PT ;  /* 0x0000001f24237209 */ /* 0x000fe40007810000 */
[----:B-1----:R-:W-:Y:S02]  /*54d0*/  FSEL R174, R127, -INF , P6 ;  /* 0xff8000007fae7808 */ /* 0x002fe40003000000 */
[----:B------:R-:W-:Y:S02]  /*54e0*/  FMNMX.FTZ R35, R40, R35, !PT ;  /* 0x0000002328237209 */ /* 0x000fe40007810000 */
[----:B------:R-:W-:Y:S01]  /*54f0*/  FMNMX.FTZ R133, R174, R133, !PT ;  /* 0x00000085ae857209 */ /* 0x000fe20007810000 */
[----:B------:R-:W1:Y:S01]  /*5500*/  MUFU.TANH R131, R131 ;  /* 0x0000008300837308 */ /* 0x000e620000002400 */
[----:B------:R-:W-:-:S02]  /*5510*/  FMNMX.FTZ R35, R42, R35, !PT ;  /* 0x000000232a237209 */ /* 0x000fc40007810000 */
[----:B0-----:R-:W-:Y:S02]  /*5520*/  FSEL R190, R37, -INF , P5 ;  /* 0xff80000025be7808 */ /* 0x001fe40002800000 */
[----:B------:R-:W-:Y:S02]  /*5530*/  FMNMX.FTZ R35, R44, R35, !PT ;  /* 0x000000232c237209 */ /* 0x000fe40007810000 */
[----:B------:R-:W-:Y:S01]  /*5540*/  FMNMX.FTZ R133, R190, R133, !PT ;  /* 0x00000085be857209 */ /* 0x000fe20007810000 */
[----:B------:R0:W-:Y:S01]  /*5550*/  MUFU.TANH R49, R39 ;  /* 0x0000002700317308 */ /* 0x0001e20000002400 */
[----:B------:R-:W-:Y:S02]  /*5560*/  FMNMX.FTZ R37, R46, R35, !PT ;  /* 0x000000232e257209 */ /* 0x000fe40007810000 */
[----:B---3--:R-:W-:Y:S02]  /*5570*/  FSEL R192, R129, -INF , P4 ;  /* 0xff80000081c07808 */ /* 0x008fe40002000000 */
[----:B------:R-:W-:-:S02]  /*5580*/  FMNMX.FTZ R37, R48, R37, !PT ;  /* 0x0000002530257209 */ /* 0x000fc40007810000 */
[----:B------:R-:W-:Y:S01]  /*5590*/  FMNMX.FTZ R133, R192, R133, !PT ;  /* 0x00000085c0857209 */ /* 0x000fe20007810000 */
[----:B------:R-:W3:Y:S01]  /*55a0*/  MUFU.TANH R47, R38 ;  /* 0x00000026002f7308 */ /* 0x000ee20000002400 */
[----:B------:R-:W-:Y:S02]  /*55b0*/  FMNMX.FTZ R37, R50, R37, !PT ;  /* 0x0000002532257209 */ /* 0x000fe40007810000 */
[----:B-1----:R-:W-:Y:S02]  /*55c0*/  FSEL R194, R131, -INF , P3 ;  /* 0xff80000083c27808 */ /* 0x002fe40001800000 */
[----:B------:R-:W-:Y:S02]  /*55d0*/  FMNMX.FTZ R37, R52, R37, !PT ;  /* 0x0000002534257209 */ /* 0x000fe40007810000 */
[----:B------:R-:W-:Y:S01]  /*55e0*/  FMNMX.FTZ R133, R194, R133, !PT ;  /* 0x00000085c2857209 */ /* 0x000fe20007810000 */
[----:B------:R-:W1:Y:S01]  /*55f0*/  MUFU.TANH R51, R26 ;  /* 0x0000001a00337308 */ /* 0x000e620000002400 */
[----:B0-----:R-:W-:-:S02]  /*5600*/  FMNMX.FTZ R39, R54, R37, !PT ;  /* 0x0000002536277209 */ /* 0x001fc40007810000 */
[----:B------:R-:W-:Y:S02]  /*5610*/  FMNMX.FTZ R133, R196, R133, !PT ;  /* 0x00000085c4857209 */ /* 0x000fe40007810000 */
[----:B------:R-:W-:Y:S02]  /*5620*/  FMNMX.FTZ R39, R56, R39, !PT ;  /* 0x0000002738277209 */ /* 0x000fe40007810000 */
[----:B------:R-:W-:Y:S01]  /*5630*/  FMNMX.FTZ R133, R198, R133, !PT ;  /* 0x00000085c6857209 */ /* 0x000fe20007810000 */
[----:B------:R-:W0:Y:S01]  /*5640*/  MUFU.TANH R53, R27 ;  /* 0x0000001b00357308 */ /* 0x000e220000002400 */
[----:B------:R-:W-:-:S03]  /*5650*/  FMNMX.FTZ R39, R58, R39, !PT ;  /* 0x000000273a277209 */ /* 0x000fc60007810000 */
[----:B------:R-:W4:Y:S01]  /*5660*/  SHFL.BFLY PT, R88, R133, 0x2, 0x1f ;  /* 0x0c401f0085587f89 */ /* 0x000f2200000e0000 */
[----:B------:R-:W-:-:S03]  /*5670*/  FMNMX.FTZ R39, R64, R39, !PT ;  /* 0x0000002740277209 */ /* 0x000fc60007810000 */
[----:B------:R-:W5:Y:S01]  /*5680*/  MUFU.TANH R55, R30 ;  /* 0x0000001e00377308 */ /* 0x000f620000002400 */
[----:B------:R-:W-:-:S04]  /*5690*/  FMNMX.FTZ R41, R60, R39, !PT ;  /* 0x000000273c297209 */ /* 0x000fc80007810000 */
[----:B------:R-:W-:-:S04]  /*56a0*/  FMNMX.FTZ R41, R62, R41, !PT ;  /* 0x000000293e297209 */ /* 0x000fc80007810000 */
[----:B------:R-:W-:-:S04]  /*56b0*/  FMNMX.FTZ R43, R66, R41, !PT ;  /* 0x00000029422b7209 */ /* 0x000fc80007810000 */
[----:B------:R-:W-:-:S04]  /*56c0*/  FMNMX.FTZ R43, R68, R43, !PT ;  /* 0x0000002b442b7209 */ /* 0x000fc80007810000 */
[----:B------:R-:W-:Y:S02]  /*56d0*/  FMNMX.FTZ R43, R70, R43, !PT ;  /* 0x0000002b462b7209 */ /* 0x000fe40007810000 */
[----:B----4-:R-:W-:Y:S02]  /*56e0*/  FMNMX.FTZ R13, R133, R88, !PT ;  /* 0x00000058850d7209 */ /* 0x010fe40007810000 */
[----:B------:R-:W-:-:S03]  /*56f0*/  FMNMX.FTZ R43, R72, R43, !PT ;  /* 0x0000002b482b7209 */ /* 0x000fc60007810000 */
[----:B------:R-:W4:Y:S01]  /*5700*/  SHFL.BFLY PT, R88, R13, 0x1, 0x1f ;  /* 0x0c201f000d587f89 */ /* 0x000f2200000e0000 */
[----:B------:R-:W-:-:S04]  /*5710*/  FMNMX.FTZ R45, R74, R43, !PT ;  /* 0x0000002b4a2d7209 */ /* 0x000fc80007810000 */
[----:B------:R-:W-:-:S04]  /*5720*/  FMNMX.FTZ R45, R78, R45, !PT ;  /* 0x0000002d4e2d7209 */ /* 0x000fc80007810000 */
[----:B------:R-:W-:-:S04]  /*5730*/  FMNMX.FTZ R45, R76, R45, !PT ;  /* 0x0000002d4c2d7209 */ /* 0x000fc80007810000 */
[----:B------:R-:W-:-:S04]  /*5740*/  FMNMX.FTZ R45, R80, R45, !PT ;  /* 0x0000002d502d7209 */ /* 0x000fc80007810000 */
[----:B------:R-:W-:-:S04]  /*5750*/  FMNMX.FTZ R45, R82, R45, !PT ;  /* 0x0000002d522d7209 */ /* 0x000fc80007810000 */
[----:B------:R-:W-:Y:S02]  /*5760*/  FMNMX.FTZ R45, R84, R45, !PT ;  /* 0x0000002d542d7209 */ /* 0x000fe40007810000 */
[----:B----4-:R-:W-:Y:S02]  /*5770*/  FMNMX.FTZ R88, R13, R88, !PT ;  /* 0x000000580d587209 */ /* 0x010fe40007810000 */
[----:B------:R-:W-:Y:S02]  /*5780*/  FMNMX.FTZ R59, R86, R45, !PT ;  /* 0x0000002d563b7209 */ /* 0x000fe40007810000 */
[C---:B------:R-:W-:Y:S01]  /*5790*/  FSETP.NEU.FTZ.AND P0, PT, R88.reuse, -INF , PT ;  /* 0xff8000005800780b */ /* 0x040fe20003f1d000 */
[----:B------:R-:W-:Y:S01]  /*57a0*/  FMUL.FTZ R33, R88, R89 ;  /* 0x0000005958217220 */ /* 0x000fe20000410000 */
[----:B------:R-:W-:-:S04]  /*57b0*/  FMNMX.FTZ R59, R92, R59, !PT ;  /* 0x0000003b5c3b7209 */ /* 0x000fc80007810000 */
[----:B------:R-:W-:Y:S02]  /*57c0*/  FMNMX.FTZ R59, R94, R59, !PT ;  /* 0x0000003b5e3b7209 */ /* 0x000fe40007810000 */
[----:B------:R-:W-:Y:S02]  /*57d0*/  FSEL R33, R33, RZ, P0 ;  /* 0x000000ff21217208 */ /* 0x000fe40000000000 */
[----:B------:R-:W-:Y:S02]  /*57e0*/  FMNMX.FTZ R59, R96, R59, !PT ;  /* 0x0000003b603b7209 */ /* 0x000fe40007810000 */
[----:B------:R-:W-:Y:S01]  /*57f0*/  ISETP.NE.AND P0, PT, R117, RZ, PT ;  /* 0x000000ff7500720c */ /* 0x000fe20003f05270 */
[-CC-:B------:R-:W-:Y:S01]  /*5800*/  FFMA.FTZ R15, R104, R89.reuse, -R33.reuse ;  /* 0x00000059680f7223 */ /* 0x180fe20000010821 */
[----:B---3--:R-:W-:Y:S01]  /*5810*/  FSEL R104, R47, -INF , P6 ;  /* 0xff8000002f687808 */ /* 0x008fe20003000000 */
        /* <DEDUP_REMOVED lines=11> */
[----:B0-----:R-:W-:Y:S01]  /*58d0*/  FSEL R108, R53, -INF , P3 ;  /* 0xff800000356c7808 */ /* 0x001fe20001800000 */
[--C-:B------:R-:W-:Y:S01]  /*58e0*/  FFMA.FTZ R176, R25, R89, -R33.reuse ;  /* 0x0000005919b07223 */ /* 0x100fe20000010821 */
[----:B------:R-:W-:Y:S01]  /*58f0*/  FMNMX.FTZ R59, R114, R59, !PT ;  /* 0x0000003b723b7209 */ /* 0x000fe20007810000 */
[----:B------:R0:W-:Y:S01]  /*5900*/  MUFU.EX2 R35, R90 ;  /* 0x0000005a00237308 */ /* 0x0001e20000000800 */
[----:B-----5:R-:W-:Y:S01]  /*5910*/  FSEL R116, R55, -INF , P2 ;  /* 0xff80000037747808 */ /* 0x020fe20001000000 */
[--C-:B------:R-:W-:Y:S01]  /*5920*/  FFMA.FTZ R180, R118, R89, -R33.reuse ;  /* 0x0000005976b47223 */ /* 0x100fe20000010821 */
[----:B------:R-:W-:Y:S01]  /*5930*/  FMNMX.FTZ R59, R108, R59, !PT ;  /* 0x0000003b6c3b7209 */ /* 0x000fe20007810000 */
[-CC-:B------:R-:W-:Y:S01]  /*5940*/  FFMA.FTZ R182, R100, R89.reuse, -R33.reuse ;  /* 0x0000005964b67223 */ /* 0x180fe20000010821 */
[----:B------:R-:W-:Y:S01]  /*5950*/  FSEL R110, R57, -INF , P1 ;  /* 0xff800000396e7808 */ /* 0x000fe20000800000 */
[--C-:B------:R-:W-:Y:S01]  /*5960*/  FFMA.FTZ R25, R124, R89, -R33.reuse ;  /* 0x000000597c197223 */ /* 0x100fe20000010821 */
[----:B------:R-:W-:Y:S01]  /*5970*/  FMNMX.FTZ R59, R116, R59, !PT ;  /* 0x0000003b743b7209 */ /* 0x000fe20007810000 */
[----:B------:R-:W-:Y:S01]  /*5980*/  MUFU.EX2 R176, R176 ;  /* 0x000000b000b07308 */ /* 0x000fe20000000800 */
[-CC-:B------:R-:W-:Y:S01]  /*5990*/  FFMA.FTZ R184, R102, R89.reuse, -R33.reuse ;  /* 0x0000005966b87223 */ /* 0x180fe20000010821 */
[--C-:B------:R-:W-:Y:S01]  /*59a0*/  FFMA.FTZ R27, R150, R89, -R33.reuse ;  /* 0x00000059961b7223 */ /* 0x100fe20000010821 */
[----:B------:R-:W-:Y:S01]  /*59b0*/  FMNMX.FTZ R59, R110, R59, !PT ;  /* 0x0000003b6e3b7209 */ /* 0x000fe20007810000 */
[-CC-:B------:R-:W-:Y:S01]  /*59c0*/  FFMA.FTZ R186, R148, R89.reuse, -R33.reuse ;  /* 0x0000005994ba7223 */ /* 0x180fe20000010821 */
[-CC-:B------:R-:W-:Y:S01]  /*59d0*/  FFMA.FTZ R126, R126, R89.reuse, -R33.reuse ;  /* 0x000000597e7e7223 */ /* 0x180fe20000010821 */
[-CC-:B------:R-:W-:Y:S01]  /*59e0*/  FFMA.FTZ R188, R146, R89.reuse, -R33.reuse ;  /* 0x0000005992bc7223 */ /* 0x180fe20000010821 */
[-CC-:B------:R-:W-:Y:S01]  /*59f0*/  FFMA.FTZ R132, R132, R89.reuse, -R33.reuse ;  /* 0x0000005984847223 */ /* 0x180fe20000010821 */
[----:B0-----:R-:W0:Y:S01]  /*5a00*/  SHFL.BFLY PT, R90, R59, 0x2, 0x1f ;  /* 0x0c401f003b5a7f89 */ /* 0x001e2200000e0000 */
[----:B------:R-:W1:Y:S01]  /*5a10*/  MUFU.EX2 R13, R13 ;  /* 0x0000000d000d7308 */ /* 0x000e620000000800 */
[-CC-:B------:R-:W-:Y:S01]  /*5a20*/  FFMA.FTZ R26, R144, R89.reuse, -R33.reuse ;  /* 0x00000059901a7223 */ /* 0x180fe20000010821 */
[-CC-:B------:R-:W-:Y:S01]  /*5a30*/  FFMA.FTZ R30, R142, R89.reuse, -R33.reuse ;  /* 0x000000598e1e7223 */ /* 0x180fe20000010821 */
[-CC-:B------:R-:W-:Y:S01]  /*5a40*/  FFMA.FTZ R130, R130, R89.reuse, -R33.reuse ;  /* 0x0000005982827223 */ /* 0x180fe20000010821 */
[-CC-:B------:R-:W-:Y:S01]  /*5a50*/  FFMA.FTZ R38, R140, R89.reuse, -R33.reuse ;  /* 0x000000598c267223 */ /* 0x180fe20000010821 */
[-CC-:B------:R-:W-:Y:S01]  /*5a60*/  FFMA.FTZ R134, R134, R89.reuse, -R33.reuse ;  /* 0x0000005986867223 */ /* 0x180fe20000010821 */
[-CC-:B------:R-:W-:Y:S01]  /*5a70*/  FFMA.FTZ R138, R138, R89.reuse, -R33.reuse ;  /* 0x000000598a8a7223 */ /* 0x180fe20000010821 */
[-CC-:B------:R-:W-:Y:S01]  /*5a80*/  FFMA.FTZ R100, R128, R89.reuse, -R33.reuse ;  /* 0x0000005980647223 */ /* 0x180fe20000010821 */
[----:B------:R-:W3:Y:S01]  /*5a90*/  MUFU.EX2 R178, R178 ;  /* 0x000000b200b27308 */ /* 0x000ee20000000800 */
[-CC-:B------:R-:W-:Y:S01]  /*5aa0*/  FFMA.FTZ R136, R136, R89.reuse, -R33.reuse ;  /* 0x0000005988887223 */ /* 0x180fe20000010821 */
[-CC-:B------:R-:W-:Y:S01]  /*5ab0*/  FFMA.FTZ R102, R152, R89.reuse, -R33.reuse ;  /* 0x0000005998667223 */ /* 0x180fe20000010821 */
[-CC-:B------:R-:W-:Y:S01]  /*5ac0*/  FFMA.FTZ R200, R154, R89.reuse, -R33.reuse ;  /* 0x000000599ac87223 */ /* 0x180fe20000010821 */
[-CC-:B------:R-:W-:Y:S01]  /*5ad0*/  FFMA.FTZ R156, R156, R89.reuse, -R33.reuse ;  /* 0x000000599c9c7223 */ /* 0x180fe20000010821 */
[-CC-:B------:R-:W-:Y:S01]  /*5ae0*/  FFMA.FTZ R202, R158, R89.reuse, -R33.reuse ;  /* 0x000000599eca7223 */ /* 0x180fe20000010821 */
[-CC-:B------:R-:W-:Y:S01]  /*5af0*/  FFMA.FTZ R47, R160, R89.reuse, -R33.reuse ;  /* 0x00000059a02f7223 */ /* 0x180fe20000010821 */
[-CC-:B------:R-:W-:Y:S01]  /*5b00*/  FFMA.FTZ R206, R162, R89.reuse, -R33.reuse ;  /* 0x00000059a2ce7223 */ /* 0x180fe20000010821 */
[----:B------:R-:W4:Y:S01]  /*5b10*/  MUFU.EX2 R15, R15 ;  /* 0x0000000f000f7308 */ /* 0x000f220000000800 */
[-CC-:B------:R-:W-:Y:S01]  /*5b20*/  FFMA.FTZ R51, R164, R89.reuse, -R33.reuse ;  /* 0x00000059a4337223 */ /* 0x180fe20000010821 */
[-CC-:B------:R-:W-:Y:S01]  /*5b30*/  FFMA.FTZ R208, R166, R89.reuse, -R33.reuse ;  /* 0x00000059a6d07223 */ /* 0x180fe20000010821 */
[-CC-:B------:R-:W-:Y:S01]  /*5b40*/  FFMA.FTZ R53, R120, R89.reuse, -R33.reuse ;  /* 0x0000005978357223 */ /* 0x180fe20000010821 */
[-CC-:B------:R-:W-:Y:S01]  /*5b50*/  FFMA.FTZ R210, R168, R89.reuse, -R33.reuse ;  /* 0x00000059a8d27223 */ /* 0x180fe20000010821 */
[-CC-:B------:R-:W-:Y:S01]  /*5b60*/  FFMA.FTZ R55, R122, R89.reuse, -R33.reuse ;  /* 0x000000597a377223 */ /* 0x180fe20000010821 */
[-CC-:B------:R-:W-:Y:S01]  /*5b70*/  FFMA.FTZ R212, R170, R89.reuse, -R33.reuse ;  /* 0x00000059aad47223 */ /* 0x180fe20000010821 */
[----:B0-----:R-:W-:Y:S01]  /*5b80*/  FMNMX.FTZ R61, R59, R90, !PT ;  /* 0x0000005a3b3d7209 */ /* 0x001fe20007810000 */
[----:B------:R-:W0:Y:S01]  /*5b90*/  MUFU.EX2 R180, R180 ;  /* 0x000000b400b47308 */ /* 0x000e220000000800 */
[-CC-:B------:R-:W-:Y:S01]  /*5ba0*/  FFMA.FTZ R57, R172, R89.reuse, -R33.reuse ;  /* 0x00000059ac397223 */ /* 0x180fe20000010821 */
[-CC-:B------:R-:W-:Y:S01]  /*5bb0*/  FFMA.FTZ R214, R174, R89.reuse, -R33.reuse ;  /* 0x00000059aed67223 */ /* 0x180fe20000010821 */
[-CC-:B------:R-:W-:Y:S01]  /*5bc0*/  FFMA.FTZ R59, R190, R89.reuse, -R33.reuse ;  /* 0x00000059be3b7223 */ /* 0x180fe20000010821 */
[----:B------:R-:W5:Y:S01]  /*5bd0*/  SHFL.BFLY PT, R90, R61, 0x1, 0x1f ;  /* 0x0c201f003d5a7f89 */ /* 0x000f6200000e0000 */
[-CC-:B------:R-:W-:Y:S01]  /*5be0*/  FFMA.FTZ R216, R192, R89.reuse, -R33.reuse ;  /* 0x00000059c0d87223 */ /* 0x180fe20000010821 */
[-CC-:B------:R-:W-:Y:S01]  /*5bf0*/  FFMA.FTZ R194, R194, R89.reuse, -R33.reuse ;  /* 0x00000059c2c27223 */ /* 0x180fe20000010821 */
[-CC-:B------:R-:W-:Y:S01]  /*5c00*/  FFMA.FTZ R218, R196, R89.reuse, -R33.reuse ;  /* 0x00000059c4da7223 */ /* 0x180fe20000010821 */
[----:B------:R-:W2:Y:S01]  /*5c10*/  MUFU.EX2 R21, R21 ;  /* 0x0000001500157308 */ /* 0x000ea20000000800 */
[----:B------:R-:W-:Y:S01]  /*5c20*/  FFMA.FTZ R33, R198, R89, -R33 ;  /* 0x00000059c6217223 */ /* 0x000fe20000010821 */
[----:B------:R-:W-:-:S06]  /*5c30*/  ISETP.GE.AND P2, PT, R113, 0xb1, PT ;  /* 0x000000b17100780c */ /* 0x000fcc0003f46270 */
[----:B------:R-:W2:Y:S08]  /*5c40*/  MUFU.EX2 R182, R182 ;  /* 0x000000b600b67308 */ /* 0x000eb00000000800 */
[----:B------:R-:W2:Y:S01]  /*5c50*/  MUFU.EX2 R25, R25 ;  /* 0x0000001900197308 */ /* 0x000ea20000000800 */
[----:B-----5:R-:W-:-:S04]  /*5c60*/  FMNMX.FTZ R90, R61, R90, !PT ;  /* 0x0000005a3d5a7209 */ /* 0x020fc80007810000 */
[C---:B------:R-:W-:Y:S01]  /*5c70*/  FSETP.NEU.FTZ.AND P1, PT, R90.reuse, -INF , PT ;  /* 0xff8000005a00780b */ /* 0x040fe20003f3d000 */
[----:B------:R-:W-:Y:S02]  /*5c80*/  FMUL.FTZ R63, R90, R89 ;  /* 0x000000595a3f7220 */ /* 0x000fe40000410000 */
[----:B------:R-:W5:Y:S03]  /*5c90*/  MUFU.EX2 R184, R184 ;  /* 0x000000b800b87308 */ /* 0x000f660000000800 */
[----:B------:R-:W-:Y:S02]  /*5ca0*/  FSEL R63, R63, RZ, P1 ;  /* 0x000000ff3f3f7208 */ /* 0x000fe40000800000 */
[----:B------:R-:W-:-:S03]  /*5cb0*/  ISETP.NE.AND P1, PT, R22, RZ, PT ;  /* 0x000000ff1600720c */ /* 0x000fc60003f25270 */
[----:B------:R-:W-:Y:S01]  /*5cc0*/  MUFU.EX2 R27, R27 ;  /* 0x0000001b001b7308 */ /* 0x000fe20000000800 */
[-CC-:B------:R-:W-:Y:S01]  /*5cd0*/  FFMA.FTZ R177, R10, R89.reuse, -R63.reuse ;  /* 0x000000590ab17223 */ /* 0x180fe2000001083f */
[-C--:B------:R-:W-:Y:S01]  /*5ce0*/  FFMA.FTZ R10, R11, R89.reuse, -R63 ;  /* 0x000000590b0a7223 */ /* 0x080fe2000001083f */
[----:B-1----:R-:W-:Y:S01]  /*5cf0*/  FADD.FTZ R11, R176, R13 ;  /* 0x0000000db00b7221 */ /* 0x002fe20000010000 */
[-CC-:B------:R-:W-:Y:S01]  /*5d00*/  FFMA.FTZ R189, R44, R89.reuse, -R63.reuse ;  /* 0x000000592cbd7223 */ /* 0x180fe2000001083f */
[-CC-:B------:R-:W-:Y:S01]  /*5d10*/  FFMA.FTZ R179, R12, R89.reuse, -R63.reuse ;  /* 0x000000590cb37223 */ /* 0x180fe2000001083f */
[-C--:B------:R-:W-:Y:S01]  /*5d20*/  FFMA.FTZ R12, R14, R89.reuse, -R63 ;  /* 0x000000590e0c7223 */ /* 0x080fe2000001083f */
[----:B---3--:R-:W-:Y:S01]  /*5d30*/  FADD.FTZ R44, R178, R11 ;  /* 0x0000000bb22c7221 */ /* 0x008fe20000010000 */
[----:B------:R-:W-:Y:S01]  /*5d40*/  MUFU.EX2 R177, R177 ;  /* 0x000000b100b17308 */ /* 0x000fe20000000800 */
[-CC-:B------:R-:W-:Y:S01]  /*5d50*/  FFMA.FTZ R181, R20, R89.reuse, -R63.reuse ;  /* 0x0000005914b57223 */ /* 0x180fe2000001083f */
[-CC-:B------:R-:W-:Y:S01]  /*5d60*/  FFMA.FTZ R20, R32, R89.reuse, -R63.reuse ;  /* 0x0000005920147223 */ /* 0x180fe2000001083f */
[----:B----4-:R-:W-:Y:S01]  /*5d70*/  FADD.FTZ R11, R15, R44 ;  /* 0x0000002c0f0b7221 */ /* 0x010fe20000010000 */
[-CC-:B------:R-:W-:Y:S01]  /*5d80*/  FFMA.FTZ R32, R46, R89.reuse, -R63.reuse ;  /* 0x000000592e207223 */ /* 0x180fe2000001083f */
[-CC-:B------:R-:W-:Y:S01]  /*5d90*/  FFMA.FTZ R14, R24, R89.reuse, -R63.reuse ;  /* 0x00000059180e7223 */ /* 0x180fe2000001083f */
[-C--:B------:R-:W-:Y:S01]  /*5da0*/  FFMA.FTZ R183, R28, R89.reuse, -R63 ;  /* 0x000000591cb77223 */ /* 0x080fe2000001083f */
[----:B0-----:R-:W-:Y:S01]  /*5db0*/  FADD.FTZ R44, R180, R11 ;  /* 0x0000000bb42c7221 */ /* 0x001fe20000010000 */
[----:B------:R-:W0:Y:S01]  /*5dc0*/  MUFU.EX2 R10, R10 ;  /* 0x0000000a000a7308 */ /* 0x000e220000000800 */
[-CC-:B------:R-:W-:Y:S01]  /*5dd0*/  FFMA.FTZ R191, R48, R89.reuse, -R63.reuse ;  /* 0x0000005930bf7223 */ /* 0x180fe2000001083f */
[-CC-:B------:R-:W-:Y:S01]  /*5de0*/  FFMA.FTZ R185, R34, R89.reuse, -R63.reuse ;  /* 0x0000005922b97223 */ /* 0x180fe2000001083f */
[----:B--2---:R-:W-:Y:S01]  /*5df0*/  FADD.FTZ R11, R21, R44 ;  /* 0x0000002c150b7221 */ /* 0x004fe20000010000 */
[-CC-:B------:R-:W-:Y:S01]  /*5e00*/  FFMA.FTZ R34, R50, R89.reuse, -R63.reuse ;  /* 0x0000005932227223 */ /* 0x180fe2000001083f */
[-CC-:B------:R-:W-:Y:S01]  /*5e10*/  FFMA.FTZ R24, R36, R89.reuse, -R63.reuse ;  /* 0x0000005924187223 */ /* 0x180fe2000001083f */
[-C--:B------:R-:W-:Y:S01]  /*5e20*/  FFMA.FTZ R187, R40, R89.reuse, -R63 ;  /* 0x0000005928bb7223 */ /* 0x080fe2000001083f */
[----:B------:R-:W-:Y:S01]  /*5e30*/  FADD.FTZ R46, R182, R11 ;  /* 0x0000000bb62e7221 */ /* 0x000fe20000010000 */
[----:B------:R-:W1:Y:S01]  /*5e40*/  MUFU.EX2 R179, R179 ;  /* 0x000000b300b37308 */ /* 0x000e620000000800 */
[-CC-:B------:R-:W-:Y:S01]  /*5e50*/  FFMA.FTZ R28, R42, R89.reuse, -R63.reuse ;  /* 0x000000592a1c7223 */ /* 0x180fe2000001083f */
[----:B------:R-:W-:Y:S01]  /*5e60*/  FFMA.FTZ R193, R52, R89, -R63 ;  /* 0x0000005934c17223 */ /* 0x000fe2000001083f */
[----:B------:R-:W-:Y:S01]  /*5e70*/  FADD.FTZ R11, R25, R46 ;  /* 0x0000002e190b7221 */ /* 0x000fe20000010000 */
[----:B------:R-:W-:-:S02]  /*5e80*/  @P1 VIADD R3, R3, 0x34840 ;  /* 0x0003484003031836 */ /* 0x000fc40000000000 */
[-CC-:B------:R-:W-:Y:S01]  /*5e90*/  FFMA.FTZ R36, R54, R89.reuse, -R63.reuse ;  /* 0x0000005936247223 */ /* 0x180fe2000001083f */
[-C--:B------:R-:W-:Y:S01]  /*5ea0*/  FFMA.FTZ R195, R56, R89.reuse, -R63 ;  /* 0x0000005938c37223 */ /* 0x080fe2000001083f */
[----:B-----5:R-:W-:Y:S01]  /*5eb0*/  FADD.FTZ R46, R184, R11 ;  /* 0x0000000bb82e7221 */ /* 0x020fe20000010000 */
[----:B------:R-:W2:Y:S01]  /*5ec0*/  MUFU.EX2 R186, R186 ;  /* 0x000000ba00ba7308 */ /* 0x000ea20000000800 */
[----:B0-----:R-:W-:Y:S01]  /*5ed0*/  FADD.FTZ R48, R177, R10 ;  /* 0x0000000ab1307221 */ /* 0x001fe20000010000 */
[----:B------:R-:W-:Y:S01]  /*5ee0*/  @P1 PRMT R3, R135, 0x654, R3 ;  /* 0x0000065487031816 */ /* 0x000fe20000000003 */
[----:B------:R-:W-:Y:S01]  /*5ef0*/  FADD.FTZ R65, R27, R46 ;  /* 0x0000002e1b417221 */ /* 0x000fe20000010000 */
[-CC-:B------:R-:W-:Y:S01]  /*5f00*/  FFMA.FTZ R40, R58, R89.reuse, -R63.reuse ;  /* 0x000000593a287223 */ /* 0x180fe2000001083f */
[-CC-:B------:R-:W-:Y:S01]  /*5f10*/  FFMA.FTZ R197, R64, R89.reuse, -R63.reuse ;  /* 0x0000005940c57223 */ /* 0x180fe2000001083f */
[----:B------:R0:W-:Y:S01]  /*5f20*/  @P1 SYNCS.ARRIVE.TRANS64.RED.A1T0 RZ, [R3+URZ], RZ ;  /* 0x000000ff03ff19a7 */ /* 0x0001e2000810043f */
[-CC-:B------:R-:W-:Y:S01]  /*5f30*/  FFMA.FTZ R42, R60, R89.reuse, -R63.reuse ;  /* 0x000000593c2a7223 */ /* 0x180fe2000001083f */
[----:B------:R-:W3:Y:S01]  /*5f40*/  MUFU.EX2 R12, R12 ;  /* 0x0000000c000c7308 */ /* 0x000ee20000000800 */
[----:B-1----:R-:W-:Y:S01]  /*5f50*/  FADD.FTZ R11, R179, R48 ;  /* 0x00000030b30b7221 */ /* 0x002fe20000010000 */
[-CC-:B------:R-:W-:Y:S01]  /*5f60*/  FFMA.FTZ R199, R62, R89.reuse, -R63.reuse ;  /* 0x000000593ec77223 */ /* 0x180fe2000001083f */
[-CC-:B------:R-:W-:Y:S01]  /*5f70*/  FFMA.FTZ R44, R66, R89.reuse, -R63.reuse ;  /* 0x00000059422c7223 */ /* 0x180fe2000001083f */
[-CC-:B------:R-:W-:Y:S01]  /*5f80*/  FFMA.FTZ R201, R68, R89.reuse, -R63.reuse ;  /* 0x0000005944c97223 */ /* 0x180fe2000001083f */
[-CC-:B------:R-:W-:Y:S01]  /*5f90*/  FFMA.FTZ R46, R70, R89.reuse, -R63.reuse ;  /* 0x00000059462e7223 */ /* 0x180fe2000001083f */
[-CC-:B------:R-:W-:Y:S01]  /*5fa0*/  FFMA.FTZ R203, R72, R89.reuse, -R63.reuse ;  /* 0x0000005948cb7223 */ /* 0x180fe2000001083f */
[-C--:B------:R-:W-:Y:S01]  /*5fb0*/  FFMA.FTZ R205, R78, R89.reuse, -R63 ;  /* 0x000000594ecd7223 */ /* 0x080fe2000001083f */
[----:B------:R-:W1:Y:S01]  /*5fc0*/  MUFU.EX2 R29, R126 ;  /* 0x0000007e001d7308 */ /* 0x000e620000000800 */
[----:B--2---:R-:W-:Y:S01]  /*5fd0*/  FADD.FTZ R50, R186, R65 ;  /* 0x00000041ba327221 */ /* 0x004fe20000010000 */
[-CC-:B------:R-:W-:Y:S01]  /*5fe0*/  FFMA.FTZ R207, R80, R89.reuse, -R63.reuse ;  /* 0x0000005950cf7223 */ /* 0x180fe2000001083f */
[-CC-:B------:R-:W-:Y:S01]  /*5ff0*/  FFMA.FTZ R82, R82, R89.reuse, -R63.reuse ;  /* 0x0000005952527223 */ /* 0x180fe2000001083f */
[-CC-:B------:R-:W-:Y:S01]  /*6000*/  FFMA.FTZ R84, R84, R89.reuse, -R63.reuse ;  /* 0x0000005954547223 */ /* 0x180fe2000001083f */
[-CC-:B------:R-:W-:Y:S01]  /*6010*/  FFMA.FTZ R86, R86, R89.reuse, -R63.reuse ;  /* 0x0000005956567223 */ /* 0x180fe2000001083f */
[-CC-:B------:R-:W-:Y:S01]  /*6020*/  FFMA.FTZ R92, R92, R89.reuse, -R63.reuse ;  /* 0x000000595c5c7223 */ /* 0x180fe2000001083f */
[-C--:B------:R-:W-:Y:S01]  /*6030*/  FFMA.FTZ R94, R94, R89.reuse, -R63 ;  /* 0x000000595e5e7223 */ /* 0x080fe2000001083f */
[----:B------:R-:W2:Y:S01]  /*6040*/  MUFU.EX2 R181, R181 ;  /* 0x000000b500b57308 */ /* 0x000ea20000000800 */
[----:B---3--:R-:W-:Y:S01]  /*6050*/  FADD.FTZ R48, R12, R11 ;  /* 0x0000000b0c307221 */ /* 0x008fe20000010000 */
[-CC-:B------:R-:W-:Y:S01]  /*6060*/  FFMA.FTZ R96, R96, R89.reuse, -R63.reuse ;  /* 0x0000005960607223 */ /* 0x180fe2000001083f */
[-CC-:B------:R-:W-:Y:S01]  /*6070*/  FFMA.FTZ R98, R98, R89.reuse, -R63.reuse ;  /* 0x0000005962627223 */ /* 0x180fe2000001083f */
[-CC-:B------:R-:W-:Y:S01]  /*6080*/  FFMA.FTZ R104, R104, R89.reuse, -R63.reuse ;  /* 0x0000005968687223 */ /* 0x180fe2000001083f */
[-CC-:B------:R-:W-:Y:S01]  /*6090*/  FFMA.FTZ R106, R106, R89.reuse, -R63.reuse ;  /* 0x000000596a6a7223 */ /* 0x180fe2000001083f */
[-CC-:B------:R-:W-:Y:S01]  /*60a0*/  FFMA.FTZ R114, R114, R89.reuse, -R63.reuse ;  /* 0x0000005972727223 */ /* 0x180fe2000001083f */
[--C-:B------:R-:W-:Y:S01]  /*60b0*/  FFMA.FTZ R108, R108, R89, -R63.reuse ;  /* 0x000000596c6c7223 */ /* 0x100fe2000001083f */
[----:B------:R-:W3:Y:S01]  /*60c0*/  MUFU.EX2 R188, R188 ;  /* 0x000000bc00bc7308 */ /* 0x000ee20000000800 */
[----:B-1----:R-:W-:Y:S01]  /*60d0*/  FADD.FTZ R65, R29, R50 ;  /* 0x000000321d417221 */ /* 0x002fe20000010000 */
[----:B------:R-:W-:Y:S01]  /*60e0*/  F2FP.BF16.F32.PACK_AB R177, R10, R177 ;  /* 0x000000b10ab1723e */ /* 0x000fe200000010ff */
[----:B------:R-:W-:Y:S01]  /*60f0*/  FFMA.FTZ R116, R116, R89, -R63 ;  /* 0x0000005974747223 */ /* 0x000fe2000001083f */
[----:B------:R-:W-:-:S02]  /*6100*/  F2FP.BF16.F32.PACK_AB R182, R25, R182 ;  /* 0x000000b619b6723e */ /* 0x000fc400000010ff */
[----:B------:R-:W-:Y:S02]  /*6110*/  CS2R R80, SRZ ;  /* 0x0000000000507805 */ /* 0x000fe4000001ff00 */
[----:B------:R-:W-:Y:S02]  /*6120*/  F2FP.BF16.F32.PACK_AB R184, R27, R184 ;  /* 0x000000b81bb8723e */ /* 0x000fe400000010ff */
[----:B------:R-:W-:Y:S01]  /*6130*/  CS2R R78, SRZ ;  /* 0x00000000004e7805 */ /* 0x000fe2000001ff00 */
[----:B------:R-:W1:Y:S01]  /*6140*/  MUFU.EX2 R14, R14 ;  /* 0x0000000e000e7308 */ /* 0x000e620000000800 */
[----:B--2---:R-:W-:Y:S01]  /*6150*/  FADD.FTZ R11, R181, R48 ;  /* 0x00000030b50b7221 */ /* 0x004fe20000010000 */
[----:B------:R-:W-:Y:S02]  /*6160*/  F2FP.BF16.F32.PACK_AB R186, R29, R186 ;  /* 0x000000ba1dba723e */ /* 0x000fe400000010ff */
[----:B------:R-:W-:Y:S02]  /*6170*/  CS2R R72, SRZ ;  /* 0x0000000000487805 */ /* 0x000fe4000001ff00 */
[----:B------:R-:W-:-:S02]  /*6180*/  F2FP.BF16.F32.PACK_AB R176, R13, R176 ;  /* 0x000000b00db0723e */ /* 0x000fc400000010ff */
[----:B------:R-:W-:Y:S02]  /*6190*/  CS2R R70, SRZ ;  /* 0x0000000000467805 */ /* 0x000fe4000001ff00 */
[----:B------:R-:W-:Y:S02]  /*61a0*/  F2FP.BF16.F32.PACK_AB R178, R15, R178 ;  /* 0x000000b20fb2723e */ /* 0x000fe400000010ff */
[----:B------:R-:W-:Y:S01]  /*61b0*/  CS2R R68, SRZ ;  /* 0x0000000000447805 */ /* 0x000fe2000001ff00 */
[----:B------:R-:W2:Y:S01]  /*61c0*/  MUFU.EX2 R31, R132 ;  /* 0x00000084001f7308 */ /* 0x000ea20000000800 */
[----:B---3--:R-:W-:Y:S01]  /*61d0*/  FADD.FTZ R48, R188, R65 ;  /* 0x00000041bc307221 */ /* 0x008fe20000010000 */
[----:B------:R-:W-:Y:S02]  /*61e0*/  F2FP.BF16.F32.PACK_AB R180, R21, R180 ;  /* 0x000000b415b4723e */ /* 0x000fe400000010ff */
[----:B------:R-:W-:Y:S02]  /*61f0*/  CS2R R66, SRZ ;  /* 0x0000000000427805 */ /* 0x000fe4000001ff00 */
[----:B------:R-:W-:-:S02]  /*6200*/  F2FP.BF16.F32.PACK_AB R179, R12, R179 ;  /* 0x000000b30cb3723e */ /* 0x000fc400000010ff */
[----:B------:R-:W3:Y:S01]  /*6210*/  MUFU.EX2 R183, R183 ;  /* 0x000000b700b77308 */ /* 0x000ee20000000800 */
[C---:B-1----:R-:W-:Y:S01]  /*6220*/  FADD.FTZ R50, R14.reuse, R11 ;  /* 0x0000000b0e327221 */ /* 0x042fe20000010000 */
[----:B------:R-:W-:-:S06]  /*6230*/  F2FP.BF16.F32.PACK_AB R181, R14, R181 ;  /* 0x000000b50eb5723e */ /* 0x000fcc00000010ff */
[----:B------:R-:W1:Y:S01]  /*6240*/  MUFU.EX2 R26, R26 ;  /* 0x0000001a001a7308 */ /* 0x000e620000000800 */
[C---:B--2---:R-:W-:Y:S01]  /*6250*/  FADD.FTZ R65, R31.reuse, R48 ;  /* 0x000000301f417221 */ /* 0x044fe20000010000 */
[----:B------:R-:W-:Y:S01]  /*6260*/  FFMA.FTZ R48, R74, R89, -R63 ;  /* 0x000000594a307223 */ /* 0x000fe2000001083f */
[----:B------:R-:W-:Y:S02]  /*6270*/  F2FP.BF16.F32.PACK_AB R188, R31, R188 ;  /* 0x000000bc1fbc723e */ /* 0x000fe400000010ff */
[----:B------:R-:W-:-:S03]  /*6280*/  CS2R R74, SRZ ;  /* 0x00000000004a7805 */ /* 0x000fc6000001ff00 */
[----:B------:R-:W2:Y:S01]  /*6290*/  MUFU.EX2 R20, R20 ;  /* 0x0000001400147308 */ /* 0x000ea20000000800 */
[----:B---3--:R-:W-:-:S07]  /*62a0*/  FADD.FTZ R11, R183, R50 ;  /* 0x00000032b70b7221 */ /* 0x008fce0000010000 */
[----:B------:R-:W3:Y:S01]  /*62b0*/  MUFU.EX2 R185, R185 ;  /* 0x000000b900b97308 */ /* 0x000ee20000000800 */
[----:B-1----:R-:W-:Y:S01]  /*62c0*/  FADD.FTZ R52, R26, R65 ;  /* 0x000000411a347221 */ /* 0x002fe20000010000 */
[----:B------:R-:W-:-:S03]  /*62d0*/  F2FP.BF16.F32.PACK_AB R190, R35, R26 ;  /* 0x0000001a23be723e */ /* 0x000fc600000010ff */
[----:B------:R-:W-:-:S03]  /*62e0*/  FADD.FTZ R65, R35, R52 ;  /* 0x0000003423417221 */ /* 0x000fc60000010000 */
[----:B------:R-:W1:Y:S01]  /*62f0*/  MUFU.EX2 R30, R30 ;  /* 0x0000001e001e7308 */ /* 0x000e620000000800 */
[C---:B--2---:R-:W-:Y:S01]  /*6300*/  FADD.FTZ R50, R20.reuse, R11 ;  /* 0x0000000b14327221 */ /* 0x044fe20000010000 */
[----:B------:R-:W-:-:S06]  /*6310*/  F2FP.BF16.F32.PACK_AB R183, R20, R183 ;  /* 0x000000b714b7723e */ /* 0x000fcc00000010ff */
[----:B------:R-:W2:Y:S01]  /*6320*/  MUFU.EX2 R24, R24 ;  /* 0x0000001800187308 */ /* 0x000ea20000000800 */
[----:B---3--:R-:W-:-:S07]  /*6330*/  FADD.FTZ R11, R185, R50 ;  /* 0x00000032b90b7221 */ /* 0x008fce0000010000 */
[----:B------:R-:W3:Y:S01]  /*6340*/  MUFU.EX2 R37, R130 ;  /* 0x0000008200257308 */ /* 0x000ee20000000800 */
[----:B-1----:R-:W-:-:S07]  /*6350*/  FADD.FTZ R50, R30, R65 ;  /* 0x000000411e327221 */ /* 0x002fce0000010000 */
[----:B------:R-:W1:Y:S01]  /*6360*/  MUFU.EX2 R187, R187 ;  /* 0x000000bb00bb7308 */ /* 0x000e620000000800 */
[C---:B--2---:R-:W-:Y:S01]  /*6370*/  FADD.FTZ R52, R24.reuse, R11 ;  /* 0x0000000b18347221 */ /* 0x044fe20000010000 */
[----:B------:R-:W-:Y:S02]  /*6380*/  F2FP.BF16.F32.PACK_AB R185, R24, R185 ;  /* 0x000000b918b9723e */ /* 0x000fe400000010ff */
[----:B------:R-:W-:-:S04]  /*6390*/  CS2R R24, SRZ ;  /* 0x0000000000187805 */ /* 0x000fc8000001ff00 */
[----:B------:R-:W2:Y:S01]  /*63a0*/  MUFU.EX2 R38, R38 ;  /* 0x0000002600267308 */ /* 0x000ea20000000800 */
[C---:B---3--:R-:W-:Y:S01]  /*63b0*/  FADD.FTZ R65, R37.reuse, R50 ;  /* 0x0000003225417221 */ /* 0x048fe20000010000 */
[-CC-:B------:R-:W-:Y:S01]  /*63c0*/  FFMA.FTZ R50, R76, R89.reuse, -R63.reuse ;  /* 0x000000594c327223 */ /* 0x180fe2000001083f */
[----:B------:R-:W-:Y:S01]  /*63d0*/  F2FP.BF16.F32.PACK_AB R192, R37, R30 ;  /* 0x0000001e25c0723e */ /* 0x000fe200000010ff */
[----:B------:R-:W-:Y:S01]  /*63e0*/  FFMA.FTZ R63, R110, R89, -R63 ;  /* 0x000000596e3f7223 */ /* 0x000fe2000001083f */
[----:B------:R-:W-:-:S03]  /*63f0*/  CS2R R76, SRZ ;  /* 0x00000000004c7805 */ /* 0x000fc6000001ff00 */
[----:B------:R-:W3:Y:S01]  /*6400*/  MUFU.EX2 R28, R28 ;  /* 0x0000001c001c7308 */ /* 0x000ee20000000800 */
[----:B-1----:R-:W-:-:S07]  /*6410*/  FADD.FTZ R11, R187, R52 ;  /* 0x00000034bb0b7221 */ /* 0x002fce0000010000 */
[----:B------:R-:W1:Y:S01]  /*6420*/  MUFU.EX2 R39, R134 ;  /* 0x0000008600277308 */ /* 0x000e620000000800 */
[----:B--2---:R-:W-:Y:S01]  /*6430*/  FADD.FTZ R54, R38, R65 ;  /* 0x0000004126367221 */ /* 0x004fe20000010000 */
[----:B------:R-:W-:-:S06]  /*6440*/  CS2R R64, SRZ ;  /* 0x0000000000407805 */ /* 0x000fcc000001ff00 */
[----:B------:R-:W0:Y:S01]  /*6450*/  MUFU.EX2 R189, R189 ;  /* 0x000000bd00bd7308 */ /* 0x000e220000000800 */
[C---:B---3--:R-:W-:Y:S01]  /*6460*/  FADD.FTZ R52, R28.reuse, R11 ;  /* 0x0000000b1c347221 */ /* 0x048fe20000010000 */
[----:B------:R-:W-:Y:S02]  /*6470*/  F2FP.BF16.F32.PACK_AB R187, R28, R187 ;  /* 0x000000bb1cbb723e */ /* 0x000fe400000010ff */
[----:B------:R-:W-:-:S04]  /*6480*/  CS2R R28, SRZ ;  /* 0x00000000001c7805 */ /* 0x000fc8000001ff00 */
[----:B------:R-:W2:Y:S01]  /*6490*/  MUFU.EX2 R41, R138 ;  /* 0x0000008a00297308 */ /* 0x000ea20000000800 */
[----:B-1----:R-:W-:-:S07]  /*64a0*/  FADD.FTZ R54, R39, R54 ;  /* 0x0000003627367221 */ /* 0x002fce0000010000 */
[----:B------:R-:W1:Y:S01]  /*64b0*/  MUFU.EX2 R32, R32 ;  /* 0x0000002000207308 */ /* 0x000e620000000800 */
[----:B0-----:R-:W-:-:S07]  /*64c0*/  FADD.FTZ R3, R189, R52 ;  /* 0x00000034bd037221 */ /* 0x001fce0000010000 */
[----:B------:R-:W0:Y:S01]  /*64d0*/  MUFU.EX2 R100, R100 ;  /* 0x0000006400647308 */ /* 0x000e220000000800 */
[----:B--2---:R-:W-:-:S07]  /*64e0*/  FADD.FTZ R11, R41, R54 ;  /* 0x00000036290b7221 */ /* 0x004fce0000010000 */
[----:B------:R-:W2:Y:S01]  /*64f0*/  MUFU.EX2 R191, R191 ;  /* 0x000000bf00bf7308 */ /* 0x000ea20000000800 */
[C---:B-1----:R-:W-:Y:S01]  /*6500*/  FADD.FTZ R52, R32.reuse, R3 ;  /* 0x0000000320347221 */ /* 0x042fe20000010000 */
[----:B------:R-:W-:-:S06]  /*6510*/  F2FP.BF16.F32.PACK_AB R189, R32, R189 ;  /* 0x000000bd20bd723e */ /* 0x000fcc00000010ff */
[----:B------:R-:W1:Y:S01]  /*6520*/  MUFU.EX2 R43, R136 ;  /* 0x00000088002b7308 */ /* 0x000e620000000800 */
[C---:B0-----:R-:W-:Y:S01]  /*6530*/  FADD.FTZ R54, R100.reuse, R11 ;  /* 0x0000000b64367221 */ /* 0x041fe20000010000 */
[----:B------:R-:W-:-:S06]  /*6540*/  F2FP.BF16.F32.PACK_AB R196, R100, R41 ;  /* 0x0000002964c4723e */ /* 0x000fcc00000010ff */
[----:B------:R-:W0:Y:S01]  /*6550*/  MUFU.EX2 R34, R34 ;  /* 0x0000002200227308 */ /* 0x000e220000000800 */
[----:B--2---:R-:W-:-:S07]  /*6560*/  FADD.FTZ R3, R191, R52 ;  /* 0x00000034bf037221 */ /* 0x004fce0000010000 */
[----:B------:R-:W2:Y:S01]  /*6570*/  MUFU.EX2 R102, R102 ;  /* 0x0000006600667308 */ /* 0x000ea20000000800 */
[----:B-1----:R-:W-:-:S07]  /*6580*/  FADD.FTZ R11, R43, R54 ;  /* 0x000000362b0b7221 */ /* 0x002fce0000010000 */
[----:B------:R-:W1:Y:S01]  /*6590*/  MUFU.EX2 R193, R193 ;  /* 0x000000c100c17308 */ /* 0x000e620000000800 */
[C---:B0-----:R-:W-:Y:S01]  /*65a0*/  FADD.FTZ R52, R34.reuse, R3 ;  /* 0x0000000322347221 */ /* 0x041fe20000010000 */
[----:B------:R-:W-:Y:S02]  /*65b0*/  F2FP.BF16.F32.PACK_AB R191, R34, R191 ;  /* 0x000000bf22bf723e */ /* 0x000fe400000010ff */
[----:B------:R-:W-:-:S04]  /*65c0*/  CS2R R34, SRZ ;  /* 0x0000000000227805 */ /* 0x000fc8000001ff00 */
[----:B------:R-:W0:Y:S01]  /*65d0*/  MUFU.EX2 R200, R200 ;  /* 0x000000c800c87308 */ /* 0x000e220000000800 */
[C---:B--2---:R-:W-:Y:S01]  /*65e0*/  FADD.FTZ R11, R102.reuse, R11 ;  /* 0x0000000b660b7221 */ /* 0x044fe20000010000 */
[----:B------:R-:W-:-:S06]  /*65f0*/  F2FP.BF16.F32.PACK_AB R198, R102, R43 ;  /* 0x0000002b66c6723e */ /* 0x000fcc00000010ff */
[----:B------:R-:W2:Y:S01]  /*6600*/  MUFU.EX2 R36, R36 ;  /* 0x0000002400247308 */ /* 0x000ea20000000800 */
[----:B-1----:R-:W-:-:S07]  /*6610*/  FADD.FTZ R3, R193, R52 ;  /* 0x00000034c1037221 */ /* 0x002fce0000010000 */
[----:B------:R-:W1:Y:S01]  /*6620*/  MUFU.EX2 R45, R156 ;  /* 0x0000009c002d7308 */ /* 0x000e620000000800 */
[----:B0-----:R-:W-:-:S07]  /*6630*/  FADD.FTZ R54, R200, R11 ;  /* 0x0000000bc8367221 */ /* 0x001fce0000010000 */
[----:B------:R-:W0:Y:S01]  /*6640*/  MUFU.EX2 R195, R195 ;  /* 0x000000c300c37308 */ /* 0x000e220000000800 */
[C---:B--2---:R-:W-:Y:S01]  /*6650*/  FADD.FTZ R52, R36.reuse, R3 ;  /* 0x0000000324347221 */ /* 0x044fe20000010000 */
[----:B------:R-:W-:Y:S02]  /*6660*/  F2FP.BF16.F32.PACK_AB R193, R36, R193 ;  /* 0x000000c124c1723e */ /* 0x000fe400000010ff */
[----:B------:R-:W-:-:S04]  /*6670*/  CS2R R36, SRZ ;  /* 0x0000000000247805 */ /* 0x000fc8000001ff00 */
[----:B------:R-:W2:Y:S01]  /*6680*/  MUFU.EX2 R202, R202 ;  /* 0x000000ca00ca7308 */ /* 0x000ea20000000800 */
[C---:B-1----:R-:W-:Y:S01]  /*6690*/  FADD.FTZ R11, R45.reuse, R54 ;  /* 0x000000362d0b7221 */ /* 0x042fe20000010000 */
[----:B------:R-:W-:-:S06]  /*66a0*/  F2FP.BF16.F32.PACK_AB R200, R45, R200 ;  /* 0x000000c82dc8723e */ /* 0x000fcc00000010ff */
[----:B------:R-:W1:Y:S01]  /*66b0*/  MUFU.EX2 R40, R40 ;  /* 0x0000002800287308 */ /* 0x000e620000000800 */
[----:B0-----:R-:W-:-:S07]  /*66c0*/  FADD.FTZ R3, R195, R52 ;  /* 0x00000034c3037221 */ /* 0x001fce0000010000 */
[----:B------:R-:W0:Y:S01]  /*66d0*/  MUFU.EX2 R47, R47 ;  /* 0x0000002f002f7308 */ /* 0x000e220000000800 */
[----:B--2---:R-:W-:-:S07]  /*66e0*/  FADD.FTZ R54, R202, R11 ;  /* 0x0000000bca367221 */ /* 0x004fce0000010000 */
[----:B------:R-:W2:Y:S01]  /*66f0*/  MUFU.EX2 R197, R197 ;  /* 0x000000c500c57308 */ /* 0x000ea20000000800 */
[C---:B-1----:R-:W-:Y:S01]  /*6700*/  FADD.FTZ R52, R40.reuse, R3 ;  /* 0x0000000328347221 */ /* 0x042fe20000010000 */
[----:B------:R-:W-:Y:S02]  /*6710*/  F2FP.BF16.F32.PACK_AB R195, R40, R195 ;  /* 0x000000c328c3723e */ /* 0x000fe400000010ff */
[----:B------:R-:W-:-:S04]  /*6720*/  CS2R R40, SRZ ;  /* 0x0000000000287805 */ /* 0x000fc8000001ff00 */
        /* <DEDUP_REMOVED lines=46> */
[----:B------:R-:W-:Y:S02]  /*6a10*/  F2FP.BF16.F32.PACK_AB R210, R55, R210 ;  /* 0x000000d237d2723e */ /* 0x000fe400000010ff */
[----:B------:R-:W-:Y:S02]  /*6a20*/  CS2R R54, SRZ ;  /* 0x0000000000367805 */ /* 0x000fe4000001ff00 */
[----:B------:R-:W-:Y:S02]  /*6a30*/  CS2R R52, SRZ ;  /* 0x0000000000347805 */ /* 0x000fe4000001ff00 */
        /* <DEDUP_REMOVED lines=10> */
[----:B------:R-:W-:Y:S02]  /*6ae0*/  F2FP.BF16.F32.PACK_AB R212, R57, R212 ;  /* 0x000000d439d4723e */ /* 0x000fe400000010ff */
[----:B------:R-:W-:-:S04]  /*6af0*/  CS2R R56, SRZ ;  /* 0x0000000000387805 */ /* 0x000fc8000001ff00 */
        /* <DEDUP_REMOVED lines=10> */
[----:B------:R-:W-:Y:S02]  /*6ba0*/  F2FP.BF16.F32.PACK_AB R214, R59, R214 ;  /* 0x000000d63bd6723e */ /* 0x000fe400000010ff */
[----:B------:R-:W-:-:S04]  /*6bb0*/  CS2R R58, SRZ ;  /* 0x00000000003a7805 */ /* 0x000fc8000001ff00 */
[----:B------:R0:W3:Y:S01]  /*6bc0*/  MUFU.EX2 R209, R86 ;  /* 0x0000005600d17308 */ /* 0x0000e20000000800 */
[----:B--2---:R-:W-:-:S07]  /*6bd0*/  FADD.FTZ R26, R84, R3 ;  /* 0x00000003541a7221 */ /* 0x004fce0000010000 */
[----:B------:R2:W4:Y:S01]  /*6be0*/  MUFU.EX2 R61, R194 ;  /* 0x000000c2003d7308 */ /* 0x0005220000000800 */
[----:B-1----:R-:W-:Y:S01]  /*6bf0*/  FADD.FTZ R30, R216, R11 ;  /* 0x0000000bd81e7221 */ /* 0x002fe20000010000 */
[----:B0-----:R-:W-:-:S06]  /*6c00*/  CS2R R86, SRZ ;  /* 0x0000000000567805 */ /* 0x001fcc000001ff00 */
[----:B------:R-:W0:Y:S01]  /*6c10*/  MUFU.EX2 R92, R92 ;  /* 0x0000005c005c7308 */ /* 0x000e220000000800 */
[----:B---3--:R-:W-:Y:S01]  /*6c20*/  FADD.FTZ R3, R209, R26 ;  /* 0x0000001ad1037221 */ /* 0x008fe20000010000 */
[----:B--2---:R-:W-:Y:S02]  /*6c30*/  F2FP.BF16.F32.PACK_AB R194, R39, R38 ;  /* 0x0000002627c2723e */ /* 0x004fe400000010ff */
[----:B------:R-:W-:Y:S02]  /*6c40*/  CS2R R38, SRZ ;  /* 0x0000000000267805 */ /* 0x000fe4000001ff00 */
[----:B------:R-:W-:Y:S02]  /*6c50*/  F2FP.BF16.F32.PACK_AB R209, R209, R84 ;  /* 0x00000054d1d1723e */ /* 0x000fe400000010ff */
[----:B------:R-:W-:Y:S01]  /*6c60*/  CS2R R84, SRZ ;  /* 0x0000000000547805 */ /* 0x000fe2000001ff00 */
[----:B------:R-:W1:Y:S01]  /*6c70*/  MUFU.EX2 R218, R218 ;  /* 0x000000da00da7308 */ /* 0x000e620000000800 */
[C---:B----4-:R-:W-:Y:S01]  /*6c80*/  FADD.FTZ R11, R61.reuse, R30 ;  /* 0x0000001e3d0b7221 */ /* 0x050fe20000010000 */
[----:B------:R-:W-:-:S02]  /*6c90*/  F2FP.BF16.F32.PACK_AB R216, R61, R216 ;  /* 0x000000d83dd8723e */ /* 0x000fc400000010ff */
[----:B------:R-:W-:-:S04]  /*6ca0*/  CS2R R60, SRZ ;  /* 0x00000000003c7805 */ /* 0x000fc8000001ff00 */
[----:B------:R-:W2:Y:S01]  /*6cb0*/  MUFU.EX2 R211, R94 ;  /* 0x0000005e00d37308 */ /* 0x000ea20000000800 */
[----:B0-----:R-:W-:-:S07]  /*6cc0*/  FADD.FTZ R26, R92, R3 ;  /* 0x000000035c1a7221 */ /* 0x001fce0000010000 */
[----:B------:R-:W0:Y:S01]  /*6cd0*/  MUFU.EX2 R96, R96 ;  /* 0x0000006000607308 */ /* 0x000e220000000800 */
[----:B-1----:R-:W-:-:S07]  /*6ce0*/  FADD.FTZ R30, R218, R11 ;  /* 0x0000000bda1e7221 */ /* 0x002fce0000010000 */
[----:B------:R-:W1:Y:S01]  /*6cf0*/  MUFU.EX2 R213, R98 ;  /* 0x0000006200d57308 */ /* 0x000e620000000800 */
[C---:B--2---:R-:W-:Y:S01]  /*6d00*/  FADD.FTZ R11, R211.reuse, R26 ;  /* 0x0000001ad30b7221 */ /* 0x044fe20000010000 */
[----:B------:R-:W-:Y:S02]  /*6d10*/  F2FP.BF16.F32.PACK_AB R211, R211, R92 ;  /* 0x0000005cd3d3723e */ /* 0x000fe400000010ff */
[----:B------:R-:W-:-:S04]  /*6d20*/  CS2R R26, SRZ ;  /* 0x00000000001a7805 */ /* 0x000fc8000001ff00 */
[----:B------:R-:W2:Y:S01]  /*6d30*/  MUFU.EX2 R104, R104 ;  /* 0x0000006800687308 */ /* 0x000ea20000000800 */
[----:B0-----:R-:W-:-:S07]  /*6d40*/  FADD.FTZ R10, R96, R11 ;  /* 0x0000000b600a7221 */ /* 0x001fce0000010000 */
[----:B------:R-:W0:Y:S01]  /*6d50*/  MUFU.EX2 R215, R106 ;  /* 0x0000006a00d77308 */ /* 0x000e220000000800 */
[C---:B-1----:R-:W-:Y:S01]  /*6d60*/  FADD.FTZ R11, R213.reuse, R10 ;  /* 0x0000000ad50b7221 */ /* 0x042fe20000010000 */
[----:B------:R-:W-:-:S06]  /*6d70*/  F2FP.BF16.F32.PACK_AB R213, R213, R96 ;  /* 0x00000060d5d5723e */ /* 0x000fcc00000010ff */
[----:B------:R-:W1:Y:S01]  /*6d80*/  MUFU.EX2 R114, R114 ;  /* 0x0000007200727308 */ /* 0x000e620000000800 */
[----:B--2---:R-:W-:-:S07]  /*6d90*/  FADD.FTZ R10, R104, R11 ;  /* 0x0000000b680a7221 */ /* 0x004fce0000010000 */
[----:B------:R-:W2:Y:S01]  /*6da0*/  MUFU.EX2 R217, R108 ;  /* 0x0000006c00d97308 */ /* 0x000ea20000000800 */
[C---:B0-----:R-:W-:Y:S01]  /*6db0*/  FADD.FTZ R11, R215.reuse, R10 ;  /* 0x0000000ad70b7221 */ /* 0x041fe20000010000 */
[----:B------:R-:W-:-:S06]  /*6dc0*/  F2FP.BF16.F32.PACK_AB R215, R215, R104 ;  /* 0x00000068d7d7723e */ /* 0x000fcc00000010ff */
[----:B------:R-:W0:Y:S01]  /*6dd0*/  MUFU.EX2 R116, R116 ;  /* 0x0000007400747308 */ /* 0x000e220000000800 */
[----:B-1----:R-:W-:-:S07]  /*6de0*/  FADD.FTZ R10, R114, R11 ;  /* 0x0000000b720a7221 */ /* 0x002fce0000010000 */
[----:B------:R-:W1:Y:S01]  /*6df0*/  MUFU.EX2 R33, R33 ;  /* 0x0000002100217308 */ /* 0x000e620000000800 */
[C---:B--2---:R-:W-:Y:S01]  /*6e00*/  FADD.FTZ R11, R217.reuse, R10 ;  /* 0x0000000ad90b7221 */ /* 0x044fe20000010000 */
[----:B------:R-:W-:-:S06]  /*6e10*/  F2FP.BF16.F32.PACK_AB R217, R217, R114 ;  /* 0x00000072d9d9723e */ /* 0x000fcc00000010ff */
[----:B------:R-:W2:Y:S01]  /*6e20*/  MUFU.EX2 R63, R63 ;  /* 0x0000003f003f7308 */ /* 0x000ea20000000800 */
[----:B0-----:R-:W-:Y:S01]  /*6e30*/  FADD.FTZ R10, R116, R11 ;  /* 0x0000000b740a7221 */ /* 0x001fe20000010000 */
[C---:B-1----:R-:W-:Y:S01]  /*6e40*/  FADD.FTZ R3, R33.reuse, R30 ;  /* 0x0000001e21037221 */ /* 0x042fe20000010000 */
[----:B------:R-:W-:Y:S02]  /*6e50*/  F2FP.BF16.F32.PACK_AB R218, R33, R218 ;  /* 0x000000da21da723e */ /* 0x000fe400000010ff */
[----:B------:R-:W-:Y:S02]  /*6e60*/  CS2R R32, SRZ ;  /* 0x0000000000207805 */ /* 0x000fe4000001ff00 */
[----:B------:R-:W-:Y:S01]  /*6e70*/  CS2R R30, SRZ ;  /* 0x00000000001e7805 */ /* 0x000fe2000001ff00 */
[C---:B--2---:R-:W-:Y:S01]  /*6e80*/  FADD.FTZ R10, R63.reuse, R10 ;  /* 0x0000000a3f0a7221 */ /* 0x044fe20000010000 */
[----:B------:R-:W-:Y:S02]  /*6e90*/  F2FP.BF16.F32.PACK_AB R219, R63, R116 ;  /* 0x000000743fdb723e */ /* 0x000fe400000010ff */
[----:B------:R-:W-:Y:S01]  /*6ea0*/  CS2R R62, SRZ ;  /* 0x00000000003e7805 */ /* 0x000fe2000001ff00 */
[----:B------:R-:W-:Y:S06]  /*6eb0*/  @!P2 BRA `(.L_x_188) ;  /* 0x0000005400eca947 */ /* 0x000fec0003800000 */
[----:B------:R-:W-:Y:S01]  /*6ec0*/  R2UR UR6, R16 ;  /* 0x00000000100672ca */ /* 0x000fe200000e0000 */
[----:B------:R-:W-:Y:S01]  /*6ed0*/  VIADD R12, R112, 0xfffffffe ;  /* 0xfffffffe700c7836 */ /* 0x000fe20000000000 */
[----:B------:R-:W-:Y:S01]  /*6ee0*/  MOV R13, R90 ;  /* 0x0000005a000d7202 */ /* 0x000fe20000000f00 */
[----:B------:R-:W-:Y:S01]  /*6ef0*/  IMAD.MOV.U32 R11, RZ, RZ, R88 ;  /* 0x000000ffff0b7224 */ /* 0x000fe200078e0058 */
[----:B------:R-:W-:Y:S01]  /*6f00*/  UMOV UR61, UR60 ;  /* 0x0000003c003d7c82 */ /* 0x000fe20008000000 */
[----:B------:R-:W-:Y:S01]  /*6f10*/  IMAD.MOV.U32 R87, RZ, RZ, RZ ;  /* 0x000000ffff577224 */ /* 0x000fe200078e00ff */
[----:B------:R-:W-:-:S07]  /*6f20*/  ULDC UR7, c[0x0][0x9d8] ;  /* 0x0002760000077ab9 */ /* 0x000fce0000000800 */
[----:B------:R-:W-:-:S07]  /*6f30*/  IMAD.U32 R14, RZ, RZ, UR6 ;  /* 0x00000006ff0e7e24 */ /* 0x000fce000f8e00ff */
.L_x_199:
        /* <DEDUP_REMOVED lines=12> */
.L_x_190:
        /* <DEDUP_REMOVED lines=8> */
.L_x_191:
[----:B-1----:R-:W-:Y:S05]  /*7080*/  @P1 BRA `(.L_x_189) ;  /* 0x0000000000081947 */ /* 0x002fea0003800000 */
[----:B------:R-:W1:Y:S02]  /*7090*/  SYNCS.PHASECHK.TRANS64.TRYWAIT P1, [UR6+0x34830], R15 ;  /* 0x0348300fff0075a7 */ /* 0x000e640008020146 */
[----:B-1----:R-:W-:Y:S05]  /*70a0*/  @!P1 BRA `(.L_x_192) ;  /* 0x000000b800c49947 */ /* 0x002fea0003800000 */
.L_x_189:
[----:B-1----:R-:W1:Y:S01]  /*70b0*/  S2R R20, SR_TID.X ;  /* 0x0000000000147919 */ /* 0x002e620000002100 */
        /* <DEDUP_REMOVED lines=28> */
[----:B-1----:R-:W-:Y:S01]  /*7280*/  SHF.R.U32.HI R20, RZ, 0x7, R20 ;  /* 0x00000007ff147819 */ /* 0x002fe20000011614 */
[----:B------:R-:W-:Y:S01]  /*7290*/  UMOV UR36, UR14 ;  /* 0x0000000e00247c82 */ /* 0x000fe20008000000 */
[----:B------:R-:W-:Y:S01]  /*72a0*/  UMOV UR37, UR15 ;  /* 0x0000000f00257c82 */ /* 0x000fe20008000000 */
[----:B------:R-:W-:-:S02]  /*72b0*/  UIADD3 UR42, UR6, 0x280, URZ ;  /* 0x00000280062a7890 */ /* 0x000fc4000fffe03f */
[----:B0-----:R-:W-:Y:S01]  /*72c0*/  VIADD R15, R20, 0x8 ;  /* 0x00000008140f7836 */ /* 0x001fe20000000000 */
        /* <DEDUP_REMOVED lines=581> */
.L_x_194:
        /* <DEDUP_REMOVED lines=8> */
.L_x_195:
[----:B-1----:R-:W-:Y:S05]  /*97a0*/  @P1 BRA `(.L_x_193) ;  /* 0x0000000000081947 */ /* 0x002fea0003800000 */
[----:B------:R-:W1:Y:S02]  /*97b0*/  SYNCS.PHASECHK.TRANS64.TRYWAIT P1, [UR6+0x34850], R14 ;  /* 0x0348500eff0075a7 */ /* 0x000e640008020146 */
[----:B-1----:R-:W-:Y:S05]  /*97c0*/  @!P1 BRA `(.L_x_196) ;  /* 0x0000009400149947 */ /* 0x002fea0003800000 */
.L_x_193:
[----:B------:R-:W-:Y:S01]  /*97d0*/  R2UR UR6, R2 ;  /* 0x00000000020672ca */ /* 0x000fe200000e0000 */
[----:B------:R-:W-:Y:S01]  /*97e0*/  WARPGROUP.ARRIVE ;  /* 0x00000000000079c5 */ /* 0x000fe20000000000 */
[----:B------:R-:W-:-:S05]  /*97f0*/  UMOV UR11, 0x40000040 ;  /* 0x40000040000b7882 */ /* 0x000fca0000000000 */
[----:B-1----:R-:W1:Y:S06]  /*9800*/  S2R R15, SR_TID.X ;  /* 0x00000000000f7919 */ /* 0x002e6c0000002100 */
[----:B------:R-:W-:-:S04]  /*9810*/  UIADD3 UR6, UR6, 0x400, URZ ;  /* 0x0000040006067890 */ /* 0x000fc8000fffe03f */
[----:B------:R-:W-:-:S04]  /*9820*/  USHF.R.U32.HI UR6, URZ, 0x4, UR6 ;  /* 0x000000043f067899 */ /* 0x000fc80008011606 */
[----:B------:R-:W-:-:S04]  /*9830*/  ULOP3.LUT UR6, UR6, 0x3fff, URZ, 0xc0, !UPT ;  /* 0x00003fff06067892 */ /* 0x000fc8000f8ec03f */
[----:B------:R-:W-:-:S04]  /*9840*/  ULOP3.LUT UR6, UR6, 0x5800000, URZ, 0xfc, !UPT ;  /* 0x0580000006067892 */ /* 0x000fc8000f8efc3f */
[----:B------:R-:W-:Y:S01]  /*9850*/  UIMAD UR6, UR61, 0xb00, UR6 ;  /* 0x00000b003d0678a4 */ /* 0x000fe2000f8e0206 */
[----:B-1----:R-:W-:-:S06]  /*9860*/  SHF.R.U32.HI R15, RZ, 0x7, R15 ;  /* 0x00000007ff0f7819 */ /* 0x002fcc000001160f */
[----:B------:R-:W-:Y:S02]  /*9870*/  UMOV UR10, UR6 ;  /* 0x00000006000a7c82 */ /* 0x000fe40008000000 */
[----:B------:R-:W-:Y:S01]  /*9880*/  HGMMA.64x128x16.F32.BF16 R24, R176, gdesc[UR8].tnspB, R24, gsb0 ;  /* 0x41e00008b0187df0 */ /* 0x000fe20008001818 */
[----:B------:R-:W-:Y:S01]  /*9890*/  UIADD3 UR10, UR6, 0x80, URZ ;  /* 0x00000080060a7890 */ /* 0x000fe2000fffe03f */
[----:B0-----:R-:W-:Y:S01]  /*98a0*/  IADD3 R14, -R15, 0xb, RZ ;  /* 0x0000000b0f0e7810 */ /* 0x001fe20007ffe1ff */
[----:B------:R-:W-:Y:S01]  /*98b0*/  UMOV UR11, 0x40000040 ;  /* 0x40000040000b7882 */ /* 0x000fe20000000000 */
[----:B------:R-:W-:Y:S02]  /*98c0*/  WARPGROUP.DEPBAR.LE gsb0, 0x0 ;  /* 0x00008000000079c5 */ /* 0x000fe40000010000 */
[----:B------:R-:W-:-:S06]  /*98d0*/  WARPGROUP.ARRIVE ;  /* 0x00000000000079c5 */ /* 0x000fcc0000000000 */
[----:B------:R-:W-:Y:S01]  /*98e0*/  HGMMA.64x128x16.F32.BF16 R24, R180, gdesc[UR8].tnspB, R24, gsb0 ;  /* 0x41e00008b4187df0 */ /* 0x000fe20008001818 */
[----:B------:R-:W-:Y:S01]  /*98f0*/  UIADD3 UR10, UR6, 0x100, URZ ;  /* 0x00000100060a7890 */ /* 0x000fe2000fffe03f */
[----:B------:R-:W-:Y:S01]  /*9900*/  UMOV UR11, 0x40000040 ;  /* 0x40000040000b7882 */ /* 0x000fe20000000000 */
[----:B------:R-:W-:Y:S02]  /*9910*/  WARPGROUP.DEPBAR.LE gsb0, 0x0 ;  /* 0x00008000000079c5 */ /* 0x000fe40000010000 */
[----:B------:R-:W-:-:S07]  /*9920*/  WARPGROUP.ARRIVE ;  /* 0x00000000000079c5 */ /* 0x000fce0000000000 */
        /* <DEDUP_REMOVED lines=33> */
[----:B------:R-:W-:Y:S01]  /*9b40*/  UIADD3 UR6, UR6, 0x500, URZ ;  /* 0x0000050006067890 */ /* 0x000fe2000fffe03f */
[----:B------:R-:W-:Y:S02]  /*9b50*/  WARPGROUP.DEPBAR.LE gsb0, 0x0 ;  /* 0x00008000000079c5 */ /* 0x000fe40000010000 */
[----:B------:R-:W-:-:S06]  /*9b60*/  WARPGROUP.ARRIVE ;  /* 0x00000000000079c5 */ /* 0x000fcc0000000000 */
[----:B------:R-:W-:Y:S01]  /*9b70*/  HGMMA.64x128x16.F32.BF16 R24, R212, gdesc[UR8].tnspB, R24, gsb0 ;  /* 0x41e00008d4187df0 */ /* 0x000fe20008001818 */
[----:B------:R-:W-:Y:S01]  /*9b80*/  UMOV UR10, UR6 ;  /* 0x00000006000a7c82 */ /* 0x000fe20008000000 */
[----:B------:R-:W-:Y:S01]  /*9b90*/  UMOV UR11, 0x40000040 ;  /* 0x40000040000b7882 */ /* 0x000fe20000000000 */
[----:B------:R-:W-:Y:S02]  /*9ba0*/  WARPGROUP.DEPBAR.LE gsb0, 0x0 ;  /* 0x00008000000079c5 */ /* 0x000fe40000010000 */
[----:B------:R-:W-:-:S07]  /*9bb0*/  WARPGROUP.ARRIVE ;  /* 0x00000000000079c5 */ /* 0x000fce0000000000 */
[----:B------:R-:W-:Y:S03]  /*9bc0*/  HGMMA.64x128x16.F32.BF16 R24, R216, gdesc[UR8].tnspB, R24, gsb0 ;  /* 0x41e00008d8187df0 */ /* 0x000fe60008001818 */
[----:B------:R-:W-:Y:S02]  /*9bd0*/  WARPGROUP.DEPBAR.LE gsb0, 0x0 ;  /* 0x00008000000079c5 */ /* 0x000fe40000010000 */
[----:B------:R0:W-:Y:S06]  /*9be0*/  BAR.ARV R14, 0x100 ;  /* 0x0004000e0000751d */ /* 0x0001ec0000002000 */
[----:B------:R-:W-:Y:S05]  /*9bf0*/  @!P0 BRA `(.L_x_197) ;  /* 0x0000000000048947 */ /* 0x000fea0003800000 */
[----:B------:R-:W-:Y:S01]  /*9c00*/  BPT.TRAP 0x1 ;  /* 0x000000040000795c */ /* 0x000fe20000300000 */
.L_x_197:
[----:B0-----:R-:W-:Y:S01]  /*9c10*/  FMUL.FTZ R14, R168, UR7 ;  /* 0x00000007a80e7c20 */ /* 0x001fe20008410000 */
        /* <DEDUP_REMOVED lines=9> */
[----:B------:R-:W-:Y:S01]  /*9cb0*/  FMUL.FTZ R162, R162, UR7 ;  /* 0x00000007a2a27c20 */ /* 0x000fe20008410000 */
[----:B------:R-:W-:Y:S01]  /*9cc0*/  FMUL.FTZ R161, R161, UR7 ;  /* 0x00000007a1a17c20 */ /* 0x000fe20008410000 */
[----:B------:R-:W-:Y:S01]  /*9cd0*/  FMUL.FTZ R163, R163, UR7 ;  /* 0x00000007a3a37c20 */ /* 0x000fe20008410000 */
[----:B------:R-:W-:Y:S01]  /*9ce0*/  FMUL.FTZ R164, R164, UR7 ;  /* 0x00000007a4a47c20 */ /* 0x000fe20008410000 */
[----:B------:R-:W1:Y:S01]  /*9cf0*/  MUFU.TANH R20, R20 ;  /* 0x0000001400147308 */ /* 0x000e620000002400 */
[----:B------:R-:W-:Y:S01]  /*9d00*/  FMUL.FTZ R204, R108, UR7 ;  /* 0x000000076ccc7c20 */ /* 0x000fe20008410000 */
        /* <DEDUP_REMOVED lines=84> */
[----:B------:R-:W-:-:S02]  /*a250*/  R2UR UR6, R2 ;  /* 0x00000000020672ca */ /* 0x000fc400000e0000 */
[----:B------:R-:W0:Y:S01]  /*a260*/  MUFU.TANH R164, R164 ;  /* 0x000000a400a47308 */ /* 0x000e220000002400 */
[----:B-1----:R-:W-:-:S07]  /*a270*/  FMNMX.FTZ R105, R161, R208, !PT ;  /* 0x000000d0a1697209 */ /* 0x002fce0007810000 */
[----:B------:R-:W1:Y:S01]  /*a280*/  MUFU.TANH R166, R166 ;  /* 0x000000a600a67308 */ /* 0x000e620000002400 */
[----:B--2---:R-:W-:Y:S01]  /*a290*/  FMNMX.FTZ R107, R163, R110, !PT ;  /* 0x0000006ea36b7209 */ /* 0x004fe20007810000 */
[----:B------:R-:W-:-:S06]  /*a2a0*/  FMUL.FTZ R110, R111, UR7 ;  /* 0x000000076f6e7c20 */ /* 0x000fcc0008410000 */
[----:B------:R-:W2:Y:S01]  /*a2b0*/  MUFU.TANH R165, R165 ;  /* 0x000000a500a57308 */ /* 0x000ea20000002400 */
[----:B0-----:R-:W-:-:S07]  /*a2c0*/  FMNMX.FTZ R208, R164, R105, !PT ;  /* 0x00000069a4d07209 */ /* 0x001fce0007810000 */
        /* <DEDUP_REMOVED lines=10> */
[----:B--2---:R-:W-:-:S07]  /*a370*/  FMNMX.FTZ R96, R154, R107, !PT ;  /* 0x0000006b9a607209 */ /* 0x004fce0007810000 */
[----:B------:R-:W2:Y:S01]  /*a380*/  MUFU.TANH R156, R156 ;  /* 0x0000009c009c7308 */ /* 0x000ea20000002400 */
[----:B0-----:R-:W-:Y:S01]  /*a390*/  FMNMX.FTZ R105, R153, R210, !PT ;  /* 0x000000d299697209 */ /* 0x001fe20007810000 */
[----:B------:R-:W-:-:S06]  /*a3a0*/  FMUL.FTZ R210, R97, UR7 ;  /* 0x0000000761d27c20 */ /* 0x000fcc0008410000 */
[----:B------:R-:W0:Y:S01]  /*a3b0*/  MUFU.TANH R158, R158 ;  /* 0x0000009e009e7308 */ /* 0x000e220000002400 */
[----:B-1----:R-:W-:-:S07]  /*a3c0*/  FMNMX.FTZ R107, R155, R96, !PT ;  /* 0x000000609b6b7209 */ /* 0x002fce0007810000 */
[----:B------:R-:W1:Y:S01]  /*a3d0*/  MUFU.TANH R157, R157 ;  /* 0x0000009d009d7308 */ /* 0x000e620000002400 */
[----:B--2---:R-:W-:-:S07]  /*a3e0*/  FMNMX.FTZ R96, R156, R105, !PT ;  /* 0x000000699c607209 */ /* 0x004fce0007810000 */
[----:B------:R-:W2:Y:S01]  /*a3f0*/  MUFU.TANH R159, R159 ;  /* 0x0000009f009f7308 */ /* 0x000ea20000002400 */
[----:B0-----:R-:W-:-:S07]  /*a400*/  FMNMX.FTZ R212, R158, R107, !PT ;  /* 0x0000006b9ed47209 */ /* 0x001fce0007810000 */
[----:B------:R-:W0:Y:S01]  /*a410*/  MUFU.TANH R144, R144 ;  /* 0x0000009000907308 */ /* 0x000e220000002400 */
[----:B-1----:R-:W-:Y:S01]  /*a420*/  FMNMX.FTZ R97, R157, R96, !PT ;  /* 0x000000609d617209 */ /* 0x002fe20007810000 */
[----:B------:R-:W-:-:S06]  /*a430*/  FMUL.FTZ R96, R98, UR7 ;  /* 0x0000000762607c20 */ /* 0x000fcc0008410000 */
[----:B------:R-:W1:Y:S01]  /*a440*/  MUFU.TANH R146, R146 ;  /* 0x0000009200927308 */ /* 0x000e620000002400 */
[----:B--2---:R-:W-:-:S07]  /*a450*/  FMNMX.FTZ R105, R159, R212, !PT ;  /* 0x000000d49f697209 */ /* 0x004fce0007810000 */
        /* <DEDUP_REMOVED lines=26> */
[----:B--2---:R-:W-:Y:S01]  /*a600*/  FMNMX.FTZ R99, R139, R100, !PT ;  /* 0x000000648b637209 */ /* 0x004fe20007810000 */
[----:B------:R-:W-:Y:S01]  /*a610*/  FMUL.FTZ R100, R102, UR7 ;  /* 0x0000000766647c20 */ /* 0x000fe20008410000 */
[----:B------:R-:W-:-:S05]  /*a620*/  FMUL.FTZ R102, R103, UR7 ;  /* 0x0000000767667c20 */ /* 0x000fca0008410000 */
[----:B------:R-:W2:Y:S01]  /*a630*/  MUFU.TANH R142, R142 ;  /* 0x0000008e008e7308 */ /* 0x000ea20000002400 */
[----:B0-----:R-:W-:-:S07]  /*a640*/  FMNMX.FTZ R97, R140, R97, !PT ;  /* 0x000000618c617209 */ /* 0x001fce0007810000 */
[----:B------:R-:W0:Y:S01]  /*a650*/  MUFU.TANH R174, R174 ;  /* 0x000000ae00ae7308 */ /* 0x000e220000002400 */
[----:B-1----:R-:W-:-:S07]  /*a660*/  FMNMX.FTZ R97, R172, R97, !PT ;  /* 0x00000061ac617209 */ /* 0x002fce0007810000 */
        /* <DEDUP_REMOVED lines=96> */
[----:B-1----:R-:W-:-:S05]  /*ac70*/  FMNMX.FTZ R92, R93, R88, !PT ;  /* 0x000000585d5c7209 */ /* 0x002fca0007810000 */
[----:B------:R-:W1:Y:S01]  /*ac80*/  SHFL.BFLY PT, R89, R92, 0x2, 0x1f ;  /* 0x0c401f005c597f89 */ /* 0x000e6200000e0000 */
[----:B--2---:R-:W-:-:S04]  /*ac90*/  FMNMX.FTZ R90, R94, R99, !PT ;  /* 0x000000635e5a7209 */ /* 0x004fc80007810000 */
[----:B0-----:R-:W-:-:S05]  /*aca0*/  FMNMX.FTZ R99, R95, R90, !PT ;  /* 0x0000005a5f637209 */ /* 0x001fca0007810000 */
[----:B------:R-:W0:Y:S01]  /*acb0*/  SHFL.BFLY PT, R88, R99, 0x2, 0x1f ;  /* 0x0c401f0063587f89 */ /* 0x000e2200000e0000 */
[----:B-1----:R-:W-:Y:S02]  /*acc0*/  FMNMX.FTZ R101, R92, R89, !PT ;  /* 0x000000595c657209 */ /* 0x002fe40007810000 */
[----:B------:R-:W1:Y:S01]  /*acd0*/  LDC R89, c[0x0][0x988] ;  /* 0x00026200ff597b82 */ /* 0x000e620000000800 */
[----:B0-----:R-:W-:Y:S02]  /*ace0*/  FMNMX.FTZ R103, R99, R88, !PT ;  /* 0x0000005863677209 */ /* 0x001fe40007810000 */
[----:B------:R-:W0:Y:S04]  /*acf0*/  SHFL.BFLY PT, R88, R101, 0x1, 0x1f ;  /* 0x0c201f0065587f89 */ /* 0x000e2800000e0000 */
[----:B------:R-:W2:Y:S01]  /*ad00*/  SHFL.BFLY PT, R90, R103, 0x1, 0x1f ;  /* 0x0c201f00675a7f89 */ /* 0x000ea200000e0000 */
[----:B0-----:R-:W-:-:S02]  /*ad10*/  FMNMX.FTZ R88, R101, R88, !PT ;  /* 0x0000005865587209 */ /* 0x001fc40007810000 */
[----:B--2---:R-:W-:-:S03]  /*ad20*/  FMNMX.FTZ R90, R103, R90, !PT ;  /* 0x0000005a675a7209 */ /* 0x004fc60007810000 */
[C---:B-1----:R-:W-:Y:S01]  /*ad30*/  FMUL.FTZ R177, R88.reuse, R89 ;  /* 0x0000005958b17220 */ /* 0x042fe20000410000 */
[----:B------:R-:W-:-:S03]  /*ad40*/  FADD.FTZ R11, -R88, R11 ;  /* 0x0000000b580b7221 */ /* 0x000fc60000010100 */
[-CC-:B------:R-:W-:Y:S01]  /*ad50*/  FFMA.FTZ R173, R169, R89.reuse, -R177.reuse ;  /* 0x00000059a9ad7223 */ /* 0x180fe200000108b1 */
[-CC-:B------:R-:W-:Y:S01]  /*ad60*/  FFMA.FTZ R169, R161, R89.reuse, -R177.reuse ;  /* 0x00000059a1a97223 */ /* 0x180fe200000108b1 */
[-CC-:B------:R-:W-:Y:S01]  /*ad70*/  FFMA.FTZ R161, R153, R89.reuse, -R177.reuse ;  /* 0x0000005999a17223 */ /* 0x180fe200000108b1 */
[-C--:B------:R-:W-:Y:S01]  /*ad80*/  FFMA.FTZ R153, R157, R89.reuse, -R177 ;  /* 0x000000599d997223 */ /* 0x080fe200000108b1 */
[-C--:B------:R-:W-:Y:S01]  /*ad90*/  FMUL.FTZ R105, R11, R89.reuse ;  /* 0x000000590b697220 */ /* 0x080fe20000410000 */
[----:B------:R-:W2:Y:S01]  /*ada0*/  LDL R157, [R1] ;  /* 0x00000000019d7983 */ /* 0x000ea20000100800 */
[C---:B------:R-:W-:Y:S01]  /*adb0*/  FADD.FTZ R11, -R90.reuse, R13 ;  /* 0x0000000d5a0b7221 */ /* 0x040fe20000010100 */
[-CC-:B------:R-:W-:Y:S01]  /*adc0*/  FFMA.FTZ R13, R91, R89.reuse, -R177.reuse ;  /* 0x000000595b0d7223 */ /* 0x180fe200000108b1 */
[-C--:B------:R-:W-:Y:S01]  /*add0*/  FMUL.FTZ R91, R90, R89.reuse ;  /* 0x000000595a5b7220 */ /* 0x080fe20000410000 */
[-C--:B------:R-:W-:Y:S01]  /*ade0*/  FFMA.FTZ R135, R14, R89.reuse, -R177 ;  /* 0x000000590e877223 */ /* 0x080fe200000108b1 */
[-C--:B------:R-:W-:Y:S01]  /*adf0*/  FMUL.FTZ R11, R11, R89.reuse ;  /* 0x000000590b0b7220 */ /* 0x080fe20000410000 */
[----:B------:R0:W-:Y:S01]  /*ae00*/  MUFU.EX2 R92, R105 ;  /* 0x00000069005c7308 */ /* 0x0001e20000000800 */
[-C--:B------:R-:W-:Y:S01]  /*ae10*/  FFMA.FTZ R20, R20, R89.reuse, -R91 ;  /* 0x0000005914147223 */ /* 0x080fe2000001085b */
[-CC-:B------:R-:W-:Y:S01]  /*ae20*/  FFMA.FTZ R175, R15, R89.reuse, -R177.reuse ;  /* 0x000000590faf7223 */ /* 0x180fe200000108b1 */
        /* <DEDUP_REMOVED lines=24> */
[-CC-:B0-----:R-:W-:Y:S01]  /*afb0*/  FFMA.FTZ R105, R196, R89.reuse, -R177.reuse ;  /* 0x00000059c4697223 */ /* 0x181fe200000108b1 */
        /* <DEDUP_REMOVED lines=11> */
[-C--:B------:R-:W-:Y:S01]  /*b070*/  FFMA.FTZ R128, R93, R89.reuse, -R177 ;  /* 0x000000595d807223 */ /* 0x080fe200000108b1 */
[-CC-:B------:R-:W-:Y:S01]  /*b080*/  FFMA.FTZ R177, R21, R89.reuse, -R91.reuse ;  /* 0x0000005915b17223 */ /* 0x180fe2000001085b */
[----:B------:R-:W-:Y:S01]  /*b090*/  MUFU.EX2 R11, R11 ;  /* 0x0000000b000b7308 */ /* 0x000fe20000000800 */
[-CC-:B------:R-:W-:Y:S01]  /*b0a0*/  FFMA.FTZ R179, R170, R89.reuse, -R91.reuse ;  /* 0x00000059aab37223 */ /* 0x180fe2000001085b */
[----:B------:R-:W-:-:S06]  /*b0b0*/  FFMA.FTZ R170, R171, R89, -R91 ;  /* 0x00000059abaa7223 */ /* 0x000fcc000001085b */
[----:B------:R-:W0:Y:S08]  /*b0c0*/  MUFU.EX2 R135, R135 ;  /* 0x0000008700877308 */ /* 0x000e300000000800 */
[----:B------:R-:W1:Y:S01]  /*b0d0*/  MUFU.EX2 R20, R20 ;  /* 0x0000001400147308 */ /* 0x000e620000000800 */
[----:B------:R-:W-:-:S07]  /*b0e0*/  FFMA.FTZ R181, R162, R89, -R91 ;  /* 0x00000059a2b57223 */ /* 0x000fce000001085b */
[----:B------:R-:W3:Y:S08]  /*b0f0*/  MUFU.EX2 R175, R175 ;  /* 0x000000af00af7308 */ /* 0x000ef00000000800 */
[----:B------:R-:W4:Y:S01]  /*b100*/  MUFU.EX2 R177, R177 ;  /* 0x000000b100b17308 */ /* 0x000f220000000800 */
[----:B------:R-:W-:-:S07]  /*b110*/  FFMA.FTZ R162, R163, R89, -R91 ;  /* 0x00000059a3a27223 */ /* 0x000fce000001085b */
[----:B------:R-:W5:Y:S08]  /*b120*/  MUFU.EX2 R133, R133 ;  /* 0x0000008500857308 */ /* 0x000f700000000800 */
[----:B------:R-:W5:Y:S01]  /*b130*/  MUFU.EX2 R179, R179 ;  /* 0x000000b300b37308 */ /* 0x000f620000000800 */
[----:B------:R-:W-:Y:S01]  /*b140*/  FFMA.FTZ R201, R120, R89, -R91 ;  /* 0x0000005978c97223 */ /* 0x000fe2000001085b */
[----:B0-----:R-:W-:Y:S01]  /*b150*/  FFMA.FTZ R120, R92, R3, R135 ;  /* 0x000000035c787223 */ /* 0x001fe20000010087 */
[----:B-1----:R-:W-:-:S05]  /*b160*/  FFMA.FTZ R10, R11, R10, R20 ;  /* 0x0000000a0b0a7223 */ /* 0x002fca0000010014 */
[----:B------:R-:W0:Y:S01]  /*b170*/  MUFU.EX2 R173, R173 ;  /* 0x000000ad00ad7308 */ /* 0x000e220000000800 */
[----:B------:R-:W-:-:S07]  /*b180*/  FFMA.FTZ R183, R166, R89, -R91 ;  /* 0x00000059a6b77223 */ /* 0x000fce000001085b */
[----:B------:R-:W1:Y:S01]  /*b190*/  MUFU.EX2 R170, R170 ;  /* 0x000000aa00aa7308 */ /* 0x000e620000000800 */
[-CC-:B------:R-:W-:Y:S01]  /*b1a0*/  FFMA.FTZ R199, R132, R89.reuse, -R91.reuse ;  /* 0x0000005984c77223 */ /* 0x180fe2000001085b */
[----:B------:R-:W-:Y:S01]  /*b1b0*/  FFMA.FTZ R132, R134, R89, -R91 ;  /* 0x0000005986847223 */ /* 0x000fe2000001085b */
[----:B---3--:R-:W-:-:S05]  /*b1c0*/  FADD.FTZ R134, R175, R120 ;  /* 0x00000078af867221 */ /* 0x008fca0000010000 */
[----:B------:R-:W3:Y:S01]  /*b1d0*/  MUFU.EX2 R131, R131 ;  /* 0x0000008300837308 */ /* 0x000ee20000000800 */
[----:B----4-:R-:W-:Y:S01]  /*b1e0*/  FADD.FTZ R10, R177, R10 ;  /* 0x0000000ab10a7221 */ /* 0x010fe20000010000 */
[----:B------:R-:W-:-:S06]  /*b1f0*/  FFMA.FTZ R166, R167, R89, -R91 ;  /* 0x00000059a7a67223 */ /* 0x000fcc000001085b */
[----:B------:R-:W4:Y:S01]  /*b200*/  MUFU.EX2 R181, R181 ;  /* 0x000000b500b57308 */ /* 0x000f220000000800 */
[----:B-----5:R-:W-:Y:S01]  /*b210*/  FADD.FTZ R134, R133, R134 ;  /* 0x0000008685867221 */ /* 0x020fe20000010000 */
[----:B------:R-:W-:-:S06]  /*b220*/  FADD.FTZ R3, R179, R10 ;  /* 0x0000000ab3037221 */ /* 0x000fcc0000010000 */
[----:B------:R-:W5:Y:S01]  /*b230*/  MUFU.EX2 R169, R169 ;  /* 0x000000a900a97308 */ /* 0x000f620000000800 */
[----:B------:R-:W-:-:S07]  /*b240*/  FFMA.FTZ R185, R154, R89, -R91 ;  /* 0x000000599ab97223 */ /* 0x000fce000001085b */
[----:B------:R-:W5:Y:S01]  /*b250*/  MUFU.EX2 R162, R162 ;  /* 0x000000a200a27308 */ /* 0x000f620000000800 */
[----:B0-----:R-:W-:Y:S01]  /*b260*/  FADD.FTZ R134, R173, R134 ;  /* 0x00000086ad867221 */ /* 0x001fe20000010000 */
[----:B-1----:R-:W-:-:S06]  /*b270*/  FADD.FTZ R10, R170, R3 ;  /* 0x00000003aa0a7221 */ /* 0x002fcc0000010000 */
[----:B------:R-:W0:Y:S01]  /*b280*/  MUFU.EX2 R129, R129 ;  /* 0x0000008100817308 */ /* 0x000e220000000800 */
[----:B------:R-:W-:-:S07]  /*b290*/  FFMA.FTZ R154, R155, R89, -R91 ;  /* 0x000000599b9a7223 */ /* 0x000fce000001085b */
[----:B------:R-:W1:Y:S01]  /*b2a0*/  MUFU.EX2 R183, R183 ;  /* 0x000000b700b77308 */ /* 0x000e620000000800 */
[----:B---3--:R-:W-:Y:S01]  /*b2b0*/  FADD.FTZ R134, R131, R134 ;  /* 0x0000008683867221 */ /* 0x008fe20000010000 */
[----:B----4-:R-:W-:-:S06]  /*b2c0*/  FADD.FTZ R3, R181, R10 ;  /* 0x0000000ab5037221 */ /* 0x010fcc0000010000 */
[----:B------:R-:W3:Y:S01]  /*b2d0*/  MUFU.EX2 R165, R165 ;  /* 0x000000a500a57308 */ /* 0x000ee20000000800 */
[----:B------:R-:W-:-:S07]  /*b2e0*/  FFMA.FTZ R187, R158, R89, -R91 ;  /* 0x000000599ebb7223 */ /* 0x000fce000001085b */
        /* <DEDUP_REMOVED lines=35> */
[----:B------:R-:W2:Y:S01]  /*b520*/  MUFU.EX2 R191, R191 ;  /* 0x000000bf00bf7308 */ /* 0x000ea20000000800 */
        /* <DEDUP_REMOVED lines=11> */
[----:B--2---:R-:W-:-:S06]  /*b5e0*/  FADD.FTZ R3, R191, R10 ;  /* 0x0000000abf037221 */ /* 0x004fcc0000010000 */
[----:B------:R-:W2:Y:S01]  /*b5f0*/  MUFU.EX2 R137, R137 ;  /* 0x0000008900897308 */ /* 0x000ea20000000800 */
        /* <DEDUP_REMOVED lines=9> */
[----:B------:R-:W3:Y:S08]  /*b690*/  MUFU.EX2 R172, R172 ;  /* 0x000000ac00ac7308 */ /* 0x000ef00000000800 */
[----:B------:R-:W4:Y:S01]  /*b6a0*/  MUFU.EX2 R142, R142 ;  /* 0x0000008e008e7308 */ /* 0x000f220000000800 */
[----:B--2---:R-:W-:Y:S01]  /*b6b0*/  FADD.FTZ R134, R137, R134 ;  /* 0x0000008689867221 */ /* 0x004fe20000010000 */
[----:B-----5:R-:W-:-:S06]  /*b6c0*/  FADD.FTZ R10, R138, R3 ;  /* 0x000000038a0a7221 */ /* 0x020fcc0000010000 */
[----:B------:R-:W2:Y:S08]  /*b6d0*/  MUFU.EX2 R115, R115 ;  /* 0x0000007300737308 */ /* 0x000eb00000000800 */
[----:B------:R-:W5:Y:S01]  /*b6e0*/  MUFU.EX2 R197, R197 ;  /* 0x000000c500c57308 */ /* 0x000f620000000800 */
[----:B0-----:R-:W-:Y:S01]  /*b6f0*/  FADD.FTZ R3, R117, R134 ;  /* 0x0000008675037221 */ /* 0x001fe20000010000 */
[----:B-1----:R-:W-:-:S06]  /*b700*/  FADD.FTZ R21, R195, R10 ;  /* 0x0000000ac3157221 */ /* 0x002fcc0000010000 */
[----:B------:R-:W0:Y:S01]  /*b710*/  MUFU.EX2 R168, R168 ;  /* 0x000000a800a87308 */ /* 0x000e220000000800 */
[----:B------:R-:W-:-:S07]  /*b720*/  FFMA.FTZ R209, R104, R89, -R91 ;  /* 0x0000005968d17223 */ /* 0x000fce000001085b */
[----:B------:R-:W1:Y:S01]  /*b730*/  MUFU.EX2 R130, R130 ;  /* 0x0000008200827308 */ /* 0x000e620000000800 */
[----:B------:R-:W-:Y:S01]  /*b740*/  FFMA.FTZ R104, R106, R89, -R91 ;  /* 0x000000596a687223 */ /* 0x000fe2000001085b */
[----:B---3--:R-:W-:Y:S01]  /*b750*/  FADD.FTZ R10, R172, R3 ;  /* 0x00000003ac0a7221 */ /* 0x008fe20000010000 */
[----:B----4-:R-:W-:-:S05]  /*b760*/  FADD.FTZ R106, R142, R21 ;  /* 0x000000158e6a7221 */ /* 0x010fca0000010000 */
[----:B------:R-:W3:Y:S01]  /*b770*/  MUFU.EX2 R113, R113 ;  /* 0x0000007100717308 */ /* 0x000ee20000000800 */
[----:B------:R-:W-:-:S07]  /*b780*/  FFMA.FTZ R120, R122, R89, -R91 ;  /* 0x000000597a787223 */ /* 0x000fce000001085b */
[----:B------:R-:W4:Y:S01]  /*b790*/  MUFU.EX2 R199, R199 ;  /* 0x000000c700c77308 */ /* 0x000f220000000800 */
[----:B--2---:R-:W-:Y:S01]  /*b7a0*/  FADD.FTZ R3, R115, R10 ;  /* 0x0000000a73037221 */ /* 0x004fe20000010000 */
[----:B-----5:R-:W-:-:S06]  /*b7b0*/  FADD.FTZ R21, R197, R106 ;  /* 0x0000006ac5157221 */ /* 0x020fcc0000010000 */
[----:B------:R-:W2:Y:S01]  /*b7c0*/  MUFU.EX2 R164, R164 ;  /* 0x000000a400a47308 */ /* 0x000ea20000000800 */
[----:B------:R-:W-:-:S07]  /*b7d0*/  FFMA.FTZ R203, R124, R89, -R91 ;  /* 0x000000597ccb7223 */ /* 0x000fce000001085b */
[----:B------:R-:W5:Y:S01]  /*b7e0*/  MUFU.EX2 R132, R132 ;  /* 0x0000008400847308 */ /* 0x000f620000000800 */
[----:B------:R-:W-:Y:S01]  /*b7f0*/  FFMA.FTZ R211, R108, R89, -R91 ;  /* 0x000000596cd37223 */ /* 0x000fe2000001085b */
[----:B0-----:R-:W-:Y:S01]  /*b800*/  FADD.FTZ R10, R168, R3 ;  /* 0x00000003a80a7221 */ /* 0x001fe20000010000 */
[----:B-1----:R-:W-:-:S05]  /*b810*/  FADD.FTZ R108, R130, R21 ;  /* 0x00000015826c7221 */ /* 0x002fca0000010000 */
        /* <DEDUP_REMOVED lines=31> */
[----:B------:R-:W0:Y:S08]  /*ba10*/  MUFU.EX2 R105, R105 ;  /* 0x0000006900697308 */ /* 0x000e300000000800 */
[----:B------:R-:W1:Y:S01]  /*ba20*/  MUFU.EX2 R207, R207 ;  /* 0x000000cf00cf7308 */ /* 0x000e620000000800 */
[----:B---3--:R-:W-:Y:S01]  /*ba30*/  FADD.FTZ R3, R107, R10 ;  /* 0x0000000a6b037221 */ /* 0x008fe20000010000 */
[----:B----4-:R-:W-:-:S06]  /*ba40*/  FADD.FTZ R21, R205, R98 ;  /* 0x00000062cd157221 */ /* 0x010fcc0000010000 */
[----:B------:R-:W3:Y:S08]  /*ba50*/  MUFU.EX2 R148, R148 ;  /* 0x0000009400947308 */ /* 0x000ef00000000800 */
[----:B------:R-:W4:Y:S01]  /*ba60*/  MUFU.EX2 R114, R114 ;  /* 0x0000007200727308 */ /* 0x000f220000000800 */
[----:B------:R-:W-:Y:S01]  /*ba70*/  FFMA.FTZ R215, R100, R89, -R91 ;  /* 0x0000005964d77223 */ /* 0x000fe2000001085b */
[----:B--2---:R-:W-:Y:S01]  /*ba80*/  FADD.FTZ R10, R152, R3 ;  /* 0x00000003980a7221 */ /* 0x004fe20000010000 */
[----:B-----5:R-:W-:-:S05]  /*ba90*/  FADD.FTZ R100, R112, R21 ;  /* 0x0000001570647221 */ /* 0x020fca0000010000 */
[----:B------:R-:W2:Y:S01]  /*baa0*/  MUFU.EX2 R103, R103 ;  /* 0x0000006700677308 */ /* 0x000ea20000000800 */
[----:B------:R-:W-:-:S07]  /*bab0*/  FFMA.FTZ R106, R110, R89, -R91 ;  /* 0x000000596e6a7223 */ /* 0x000fce000001085b */
[----:B------:R-:W5:Y:S01]  /*bac0*/  MUFU.EX2 R209, R209 ;  /* 0x000000d100d17308 */ /* 0x000f620000000800 */
[----:B0-----:R-:W-:Y:S01]  /*bad0*/  FADD.FTZ R3, R105, R10 ;  /* 0x0000000a69037221 */ /* 0x001fe20000010000 */
[----:B-1----:R-:W-:-:S06]  /*bae0*/  FADD.FTZ R21, R207, R100 ;  /* 0x00000064cf157221 */ /* 0x002fcc0000010000 */
[----:B------:R-:W0:Y:S08]  /*baf0*/  MUFU.EX2 R144, R144 ;  /* 0x0000009000907308 */ /* 0x000e300000000800 */
[----:B------:R-:W1:Y:S01]  /*bb00*/  MUFU.EX2 R104, R104 ;  /* 0x0000006800687308 */ /* 0x000e620000000800 */
[----:B---3--:R-:W-:Y:S01]  /*bb10*/  FADD.FTZ R10, R148, R3 ;  /* 0x00000003940a7221 */ /* 0x008fe20000010000 */
[----:B----4-:R-:W-:-:S06]  /*bb20*/  FADD.FTZ R100, R114, R21 ;  /* 0x0000001572647221 */ /* 0x010fcc0000010000 */
[----:B------:R-:W3:Y:S08]  /*bb30*/  MUFU.EX2 R101, R101 ;  /* 0x0000006500657308 */ /* 0x000ef00000000800 */
[----:B------:R-:W4:Y:S01]  /*bb40*/  MUFU.EX2 R211, R211 ;  /* 0x000000d300d37308 */ /* 0x000f220000000800 */
[----:B--2---:R-:W-:Y:S01]  /*bb50*/  FADD.FTZ R3, R103, R10 ;  /* 0x0000000a67037221 */ /* 0x004fe20000010000 */
[----:B-----5:R-:W-:-:S06]  /*bb60*/  FADD.FTZ R21, R209, R100 ;  /* 0x00000064d1157221 */ /* 0x020fcc0000010000 */
[----:B------:R-:W2:Y:S01]  /*bb70*/  MUFU.EX2 R140, R140 ;  /* 0x0000008c008c7308 */ /* 0x000ea20000000800 */
[----:B------:R-:W-:-:S07]  /*bb80*/  ISETP.NE.AND P1, PT, R22, RZ, PT ;  /* 0x000000ff1600720c */ /* 0x000fce0003f25270 */
        /* <DEDUP_REMOVED lines=8> */
[----:B------:R-:W3:Y:S01]  /*bc10*/  MUFU.EX2 R136, R136 ;  /* 0x0000008800887308 */ /* 0x000ee20000000800 */
[----:B------:R-:W-:-:S07]  /*bc20*/  FFMA.FTZ R217, R216, R89, -R91 ;  /* 0x00000059d8d97223 */ /* 0x000fce000001085b */
[----:B------:R-:W4:Y:S01]  /*bc30*/  MUFU.EX2 R96, R96 ;  /* 0x0000006000607308 */ /* 0x000f220000000800 */
[----:B------:R-:W-:Y:S02]  /*bc40*/  IMAD.U32 R93, RZ, RZ, UR60 ;  /* 0x0000003cff5d7e24 */ /* 0x000fe4000f8e00ff */
[----:B--2---:R-:W-:Y:S01]  /*bc50*/  FADD.FTZ R10, R140, R3 ;  /* 0x000000038c0a7221 */ /* 0x004fe20000010000 */
[----:B-----5:R-:W-:-:S04]  /*bc60*/  FADD.FTZ R102, R106, R21 ;  /* 0x000000156a667221 */ /* 0x020fc80000010000 */
[----:B------:R-:W2:Y:S01]  /*bc70*/  MUFU.EX2 R15, R15 ;  /* 0x0000000f000f7308 */ /* 0x000ea20000000800 */
[----:B------:R-:W-:-:S07]  /*bc80*/  FFMA.FTZ R100, R218, R89, -R91 ;  /* 0x00000059da647223 */ /* 0x000fce000001085b */
[----:B------:R-:W5:Y:S01]  /*bc90*/  MUFU.EX2 R215, R215 ;  /* 0x000000d700d77308 */ /* 0x000f620000000800 */
[----:B------:R-:W-:Y:S01]  /*bca0*/  @P1 LEA R3, R93, UR6, 0x3 ;  /* 0x000000065d031c11 */ /* 0x000fe2000f8e18ff */
        /* <DEDUP_REMOVED lines=10> */
[----:B------:R-:W-:Y:S02]  /*bd50*/  @P1 VIADD R3, R3, 0x34840 ;  /* 0x0003484003031836 */ /* 0x000fe40000000000 */
[----:B--2---:R-:W-:Y:S01]  /*bd60*/  FADD.FTZ R21, R15, R10 ;  /* 0x0000000a0f157221 */ /* 0x004fe20000010000 */
[----:B-----5:R-:W-:-:S04]  /*bd70*/  FADD.FTZ R91, R215, R102 ;  /* 0x00000066d75b7221 */ /* 0x020fc80000010000 */
[----:B------:R-:W2:Y:S08]  /*bd80*/  MUFU.EX2 R97, R97 ;  /* 0x0000006100617308 */ /* 0x000eb00000000800 */
[----:B------:R-:W5:Y:S01]  /*bd90*/  MUFU.EX2 R100, R100 ;  /* 0x0000006400647308 */ /* 0x000f620000000800 */
[----:B------:R-:W-:Y:S01]  /*bda0*/  @P1 PRMT R3, R157, 0x654, R3 ;  /* 0x000006549d031816 */ /* 0x000fe20000000003 */
[----:B0-----:R-:W-:Y:S01]  /*bdb0*/  FADD.FTZ R21, R214, R21 ;  /* 0x00000015d6157221 */ /* 0x001fe20000010000 */
[----:B-1----:R-:W-:-:S02]  /*bdc0*/  FADD.FTZ R10, R98, R91 ;  /* 0x0000005b620a7221 */ /* 0x002fc40000010000 */
[----:B------:R4:W-:Y:S03]  /*bdd0*/  @P1 SYNCS.ARRIVE.TRANS64.RED.A1T0 RZ, [R3+URZ], RZ ;  /* 0x000000ff03ff19a7 */ /* 0x0009e6000810043f */
[----:B------:R-:W0:Y:S08]  /*bde0*/  MUFU.EX2 R13, R13 ;  /* 0x0000000d000d7308 */ /* 0x000e300000000800 */
[----:B------:R-:W1:Y:S01]  /*bdf0*/  MUFU.EX2 R219, R219 ;  /* 0x000000db00db7308 */ /* 0x000e620000000800 */
[----:B---3--:R-:W-:Y:S01]  /*be00*/  FADD.FTZ R102, R14, R21 ;  /* 0x000000150e667221 */ /* 0x008fe20000010000 */
[----:B----4-:R-:W-:-:S06]  /*be10*/  FADD.FTZ R3, R217, R10 ;  /* 0x0000000ad9037221 */ /* 0x010fcc0000010000 */
[----:B------:R-:W3:Y:S08]  /*be20*/  MUFU.EX2 R128, R128 ;  /* 0x0000008000807308 */ /* 0x000ef00000000800 */
[----:B------:R-:W4:Y:S01]  /*be30*/  MUFU.EX2 R94, R94 ;  /* 0x0000005e005e7308 */ /* 0x000f220000000800 */
[----:B--2---:R-:W-:Y:S01]  /*be40*/  FADD.FTZ R102, R97, R102 ;  /* 0x0000006661667221 */ /* 0x004fe20000010000 */
[----:B-----5:R-:W-:-:S03]  /*be50*/  FADD.FTZ R10, R100, R3 ;  /* 0x00000003640a7221 */ /* 0x020fc60000010000 */
[----:B0-----:R-:W-:Y:S01]  /*be60*/  FADD.FTZ R3, R13, R102 ;  /* 0x000000660d037221 */ /* 0x001fe20000010000 */
[----:B-1----:R-:W-:-:S03]  /*be70*/  FADD.FTZ R21, R219, R10 ;  /* 0x0000000adb157221 */ /* 0x002fc60000010000 */
[----:B---3--:R-:W-:Y:S01]  /*be80*/  FADD.FTZ R3, R128, R3 ;  /* 0x0000000380037221 */ /* 0x008fe20000010000 */
[----:B----4-:R-:W-:Y:S01]  /*be90*/  FADD.FTZ R10, R94, R21 ;  /* 0x000000155e0a7221 */ /* 0x010fe20000010000 */
[----:B------:R-:W-:Y:S06]  /*bea0*/  @!P0 BRA `(.L_x_198) ;  /* 0x0000000000048947 */ /* 0x000fec0003800000 */
[----:B------:R-:W-:Y:S01]  /*beb0*/  BPT.TRAP 0x1 ;  /* 0x000000040000795c */ /* 0x000fe20000300000 */
.L_x_198:
[----:B------:R-:W-:Y:S01]  /*bec0*/  R2UR UR6, R2 ;  /* 0x00000000020672ca */ /* 0x000fe200000e0000 */
[----:B------:R-:W-:Y:S01]  /*bed0*/  IMAD.U32 R102, RZ, RZ, UR61 ;  /* 0x0000003dff667e24 */ /* 0x000fe2000f8e00ff */
[----:B------:R-:W-:Y:S01]  /*bee0*/  ISETP.NE.AND P1, PT, R19, RZ, PT ;  /* 0x000000ff1300720c */ /* 0x000fe20003f25270 */
[----:B------:R-:W-:Y:S01]  /*bef0*/  UMOV UR61, UR60 ;  /* 0x0000003c003d7c82 */ /* 0x000fe20008000000 */
[----:B------:R-:W-:Y:S01]  /*bf00*/  F2FP.BF16.F32.PACK_AB R216, R97, R14 ;  /* 0x0000000e61d8723e */ /* 0x000fe200000010ff */
[----:B------:R-:W-:Y:S01]  /*bf10*/  FMUL.FTZ R26, R26, R11 ;  /* 0x0000000b1a1a7220 */ /* 0x000fe20000410000 */
[----:B------:R-:W-:Y:S01]  /*bf20*/  F2FP.BF16.F32.PACK_AB R218, R128, R13 ;  /* 0x0000000d80da723e */ /* 0x000fe200000010ff */
        /* <DEDUP_REMOVED lines=8> */
[----:B------:R-:W-:Y:S01]  /*bfb0*/  @P1 LEA R102, R102, UR6, 0x3 ;  /* 0x0000000666661c11 */ /* 0x000fe2000f8e18ff */
[-C--:B------:R-:W-:Y:S01]  /*bfc0*/  FMUL.FTZ R43, R43, R11.reuse ;  /* 0x0000000b2b2b7220 */ /* 0x080fe20000410000 */
[----:B------:R-:W-:Y:S01]  /*bfd0*/  R2UR UR6, R16 ;  /* 0x00000000100672ca */ /* 0x000fe200000e0000 */
[-C--:B------:R-:W-:Y:S01]  /*bfe0*/  FMUL.FTZ R46, R46, R11.reuse ;  /* 0x0000000b2e2e7220 */ /* 0x080fe20000410000 */
[----:B------:R-:W-:Y:S01]  /*bff0*/  FMUL.FTZ R47, R47, R11 ;  /* 0x0000000b2f2f7220 */ /* 0x000fe20000410000 */
[----:B------:R-:W-:-:S02]  /*c000*/  @P1 VIADD R102, R102, 0x34860 ;  /* 0x0003486066661836 */ /* 0x000fc40000000000 */
[-C--:B------:R-:W-:Y:S01]  /*c010*/  FMUL.FTZ R50, R50, R11.reuse ;  /* 0x0000000b32327220 */ /* 0x080fe20000410000 */
[-C--:B------:R-:W-:Y:S01]  /*c020*/  FMUL.FTZ R51, R51, R11.reuse ;  /* 0x0000000b33337220 */ /* 0x080fe20000410000 */
[-C--:B------:R-:W-:Y:S01]  /*c030*/  FMUL.FTZ R54, R54, R11.reuse ;  /* 0x0000000b36367220 */ /* 0x080fe20000410000 */
[-C--:B------:R-:W-:Y:S01]  /*c040*/  FMUL.FTZ R55, R55, R11.reuse ;  /* 0x0000000b37377220 */ /* 0x080fe20000410000 */
[----:B------:R-:W-:Y:S01]  /*c050*/  @P1 PRMT R102, R23, 0x654, R102 ;  /* 0x0000065417661816 */ /* 0x000fe20000000066 */
[-C--:B------:R-:W-:Y:S01]  /*c060*/  FMUL.FTZ R58, R58, R11.reuse ;  /* 0x0000000b3a3a7220 */ /* 0x080fe20000410000 */
[-C--:B------:R-:W-:Y:S01]  /*c070*/  FMUL.FTZ R59, R59, R11.reuse ;  /* 0x0000000b3b3b7220 */ /* 0x080fe20000410000 */
[----:B------:R-:W-:Y:S01]  /*c080*/  FMUL.FTZ R62, R62, R11 ;  /* 0x0000000b3e3e7220 */ /* 0x000fe20000410000 */
[----:B------:R0:W-:Y:S01]  /*c090*/  @P1 SYNCS.ARRIVE.TRANS64.RED.A1T0 RZ, [R102+URZ], RZ ;  /* 0x000000ff66ff19a7 */ /* 0x0001e2000810043f */
[----:B------:R-:W-:Y:S01]  /*c0a0*/  ISETP.GT.AND P1, PT, R12, RZ, PT ;  /* 0x000000ff0c00720c */ /* 0x000fe20003f24270 */
[----:B------:R-:W-:-:S02]  /*c0b0*/  IMAD.U32 R14, RZ, RZ, UR6 ;  /* 0x00000006ff0e7e24 */ /* 0x000fc4000f8e00ff */
        /* <DEDUP_REMOVED lines=13> */
[----:B------:R-:W-:Y:S01]  /*c190*/  F2FP.BF16.F32.PACK_AB R176, R175, R135 ;  /* 0x00000087afb0723e */ /* 0x000fe200000010ff */
[----:B------:R-:W-:Y:S01]  /*c1a0*/  FMUL.FTZ R24, R24, R92 ;  /* 0x0000005c18187220 */ /* 0x000fe20000410000 */
[----:B------:R-:W-:Y:S01]  /*c1b0*/  F2FP.BF16.F32.PACK_AB R177, R177, R20 ;  /* 0x00000014b1b1723e */ /* 0x000fe200000010ff */
[-C--:B------:R-:W-:Y:S01]  /*c1c0*/  FMUL.FTZ R25, R25, R92.reuse ;  /* 0x0000005c19197220 */ /* 0x080fe20000410000 */
        /* <DEDUP_REMOVED lines=59> */
[----:B------:R-:W-:Y:S01]  /*c580*/  FMUL.FTZ R85, R85, R92 ;  /* 0x0000005c55557220 */ /* 0x000fe20000410000 */
[----:B------:R-:W-:Y:S01]  /*c590*/  F2FP.BF16.F32.PACK_AB R208, R144, R103 ;  /* 0x0000006790d0723e */ /* 0x000fe200000010ff */
[----:B------:R-:W-:Y:S01]  /*c5a0*/  VIADD R12, R12, 0xffffffff ;  /* 0xffffffff0c0c7836 */ /* 0x000fe20000000000 */
        /* <DEDUP_REMOVED lines=10> */
[----:B------:R-:W-:Y:S01]  /*c650*/  F2FP.BF16.F32.PACK_AB R219, R94, R219 ;  /* 0x000000db5edb723e */ /* 0x000fe200000010ff */
[----:B0-----:R-:W-:Y:S06]  /*c660*/  @P1 BRA `(.L_x_199) ;  /* 0xffffffa800341947 */ /* 0x001fec000383ffff */
.L_x_188:
[----:B------:R-:W-:Y:S06]  /*c670*/  BAR.ARV 0x8, 0x180 ;  /* 0x0206000000007b1d */ /* 0x000fec0000002000 */
[----:B------:R-:W-:Y:S05]  /*c680*/  @!P0 BRA `(.L_x_200) ;  /* 0x0000000000048947 */ /* 0x000fea0003800000 */
[----:B------:R-:W-:Y:S01]  /*c690*/  BPT.TRAP 0x1 ;  /* 0x000000040000795c */ /* 0x000fe20000300000 */
.L_x_200:
        /* <DEDUP_REMOVED lines=8> */
.L_x_201:
[----:B-1----:R-:W-:Y:S05]  /*c720*/  @P1 BRA `(.L_x_202) ;  /* 0x0000000000081947 */ /* 0x002fea0003800000 */
[----:B------:R-:W1:Y:S02]  /*c730*/  SYNCS.PHASECHK.TRANS64.TRYWAIT P1, [UR7+0x34850], R0 ;  /* 0x03485000ff0075a7 */ /* 0x000e640008020147 */
[----:B-1----:R-:W-:Y:S05]  /*c740*/  @!P1 BRA `(.L_x_203) ;  /* 0x00000064004c9947 */ /* 0x002fea0003800000 */
.L_x_202:
[----:B------:R-:W-:Y:S01]  /*c750*/  R2UR UR4, R2 ;  /* 0x00000000020472ca */ /* 0x000fe200000e0000 */
[----:B------:R-:W-:Y:S01]  /*c760*/  WARPGROUP.ARRIVE ;  /* 0x00000000000079c5 */ /* 0x000fe20000000000 */
[----:B------:R-:W-:Y:S01]  /*c770*/  UMOV UR11, 0x40000040 ;  /* 0x40000040000b7882 */ /* 0x000fe20000000000 */
[----:B01----:R-:W0:Y:S01]  /*c780*/  SHFL.BFLY PT, R0, R3, 0x2, 0x1f ;  /* 0x0c401f0003007f89 */ /* 0x003e2200000e0000 */
[----:B------:R-:W-:Y:S02]  /*c790*/  IMAD.MOV.U32 R8, RZ, RZ, RZ ;  /* 0x000000ffff087224 */ /* 0x000fe400078e00ff */
[----:B------:R-:W-:Y:S01]  /*c7a0*/  IMAD.MOV.U32 R18, RZ, RZ, -0x800000 ;  /* 0xff800000ff127424 */ /* 0x000fe200078e00ff */
[----:B------:R-:W1:Y:S06]  /*c7b0*/  SHFL.BFLY PT, R5, R10, 0x2, 0x1f ;  /* 0x0c401f000a057f89 */ /* 0x000e6c00000e0000 */
[----:B------:R-:W-:-:S04]  /*c7c0*/  UIADD3 UR4, UR4, 0x400, URZ ;  /* 0x0000040004047890 */ /* 0x000fc8000fffe03f */
[----:B------:R-:W-:-:S04]  /*c7d0*/  USHF.R.U32.HI UR4, URZ, 0x4, UR4 ;  /* 0x000000043f047899 */ /* 0x000fc80008011604 */
[----:B------:R-:W-:-:S04]  /*c7e0*/  ULOP3.LUT UR4, UR4, 0x3fff, URZ, 0xc0, !UPT ;  /* 0x00003fff04047892 */ /* 0x000fc8000f8ec03f */
[----:B------:R-:W-:Y:S01]  /*c7f0*/  ULOP3.LUT UR4, UR4, 0x5800000, URZ, 0xfc, !UPT ;  /* 0x0580000004047892 */ /* 0x000fe2000f8efc3f */
[----:B0-----:R-:W-:Y:S01]  /*c800*/  FADD.FTZ R0, R0, R3 ;  /* 0x0000000300007221 */ /* 0x001fe20000010000 */
[----:B------:R-:W-:Y:S02]  /*c810*/  IMAD.MOV.U32 R3, RZ, RZ, RZ ;  /* 0x000000ffff037224 */ /* 0x000fe400078e00ff */
[----:B------:R-:W-:Y:S01]  /*c820*/  UIMAD UR4, UR60, 0xb00, UR4 ;  /* 0x00000b003c0478a4 */ /* 0x000fe2000f8e0204 */
[----:B-1----:R-:W-:-:S03]  /*c830*/  FADD.FTZ R4, R5, R10 ;  /* 0x0000000a05047221 */ /* 0x002fc60000010000 */
[----:B------:R-:W-:Y:S01]  /*c840*/  UIADD3 UR6, UR4, 0x80, URZ ;  /* 0x0000008004067890 */ /* 0x000fe2000fffe03f */
[----:B------:R-:W0:Y:S02]  /*c850*/  SHFL.BFLY PT, R5, R0, 0x1, 0x1f ;  /* 0x0c201f0000057f89 */ /* 0x000e2400000e0000 */
[----:B------:R-:W-:Y:S02]  /*c860*/  UMOV UR10, UR4 ;  /* 0x00000004000a7c82 */ /* 0x000fe40008000000 */
[----:B------:R-:W-:Y:S01]  /*c870*/  HGMMA.64x128x16.F32.BF16 R24, R176, gdesc[UR8].tnspB, R24, gsb0 ;  /* 0x41e00008b0187df0 */ /* 0x000fe20008001818 */
[----:B------:R-:W-:Y:S01]  /*c880*/  UMOV UR11, 0x40000040 ;  /* 0x40000040000b7882 */ /* 0x000fe20000000000 */
[----:B------:R-:W-:Y:S01]  /*c890*/  UMOV UR10, UR6 ;  /* 0x00000006000a7c82 */ /* 0x000fe20008000000 */
[----:B------:R-:W-:Y:S01]  /*c8a0*/  UIADD3 UR6, UR4, 0x100, URZ ;  /* 0x0000010004067890 */ /* 0x000fe2000fffe03f */
[----:B------:R-:W1:Y:S01]  /*c8b0*/  SHFL.BFLY PT, R7, R4, 0x1, 0x1f ;  /* 0x0c201f0004077f89 */ /* 0x000e6200000e0000 */
[----:B0-----:R-:W-:Y:S01]  /*c8c0*/  FADD.FTZ R9, R0, R5 ;  /* 0x0000000500097221 */ /* 0x001fe20000010000 */
[----:B------:R-:W-:-:S04]  /*c8d0*/  IMAD.MOV.U32 R0, RZ, RZ, -0x800000 ;  /* 0xff800000ff007424 */ /* 0x000fc800078e00ff */
[----:B------:R-:W-:Y:S01]  /*c8e0*/  FSETP.NE.FTZ.AND P1, PT, R9, RZ, PT ;  /* 0x000000ff0900720b */ /* 0x000fe20003f35000 */
[----:B-1----:R-:W-:-:S05]  /*c8f0*/  FADD.FTZ R11, R4, R7 ;  /* 0x00000007040b7221 */ /* 0x002fca0000010000 */
[----:B------:R-:W-:-:S07]  /*c900*/  FSETP.NE.FTZ.AND P2, PT, R11, RZ, PT ;  /* 0x000000ff0b00720b */ /* 0x000fce0003f55000 */
[----:B------:R-:W0:Y:S01]  /*c910*/  @P1 MUFU.LG2 R6, R9 ;  /* 0x0000000900061308 */ /* 0x000e220000000c00 */
[----:B------:R-:W-:-:S07]  /*c920*/  @P1 FMUL.FTZ R5, R89, 0.69314718246459960938 ;  /* 0x3f31721859051820 */ /* 0x000fce0000410000 */
[----:B------:R-:W1:Y:S01]  /*c930*/  @P2 MUFU.LG2 R7, R11 ;  /* 0x0000000b00072308 */ /* 0x000e620000000c00 */
[----:B------:R-:W-:-:S07]  /*c940*/  @P2 FMUL.FTZ R4, R89, 0.69314718246459960938 ;  /* 0x3f31721859042820 */ /* 0x000fce0000410000 */
[----:B------:R2:W3:Y:S01]  /*c950*/  @P1 MUFU.RCP R3, R9 ;  /* 0x0000000900031308 */ /* 0x0004e20000001000 */
[----:B0-----:R-:W-:-:S04]  /*c960*/  @P1 FMUL.FTZ R6, R6, 0.69314718246459960938 ;  /* 0x3f31721806061820 */ /* 0x001fc80000410000 */
[----:B------:R-:W-:-:S03]  /*c970*/  @P1 FFMA.FTZ R18, R5, R88, R6 ;  /* 0x0000005805121223 */ /* 0x000fc60000010006 */
[----:B------:R2:W0:Y:S01]  /*c980*/  @P2 MUFU.RCP R8, R11 ;  /* 0x0000000b00082308 */ /* 0x0004220000001000 */
[----:B-1----:R-:W-:-:S04]  /*c990*/  @P2 FMUL.FTZ R7, R7, 0.69314718246459960938 ;  /* 0x3f31721807072820 */ /* 0x002fc80000410000 */
        /* <DEDUP_REMOVED lines=51> */
[----:B------:R-:W-:Y:S01]  /*ccd0*/  HGMMA.64x128x16.F32.BF16 R24, R212, gdesc[UR8].tnspB, R24, gsb0 ;  /* 0x41e00008d4187df0 */ /* 0x000fe20008001818 */
[----:B------:R-:W-:Y:S01]  /*cce0*/  UMOV UR10, UR4 ;  /* 0x00000004000a7c82 */ /* 0x000fe20008000000 */
[----:B------:R-:W-:Y:S01]  /*ccf0*/  UMOV UR11, 0x40000040 ;  /* 0x40000040000b7882 */ /* 0x000fe20000000000 */
[----:B------:R-:W-:Y:S02]  /*cd00*/  WARPGROUP.DEPBAR.LE gsb0, 0x0 ;  /* 0x00008000000079c5 */ /* 0x000fe40000010000 */
[----:B------:R-:W-:-:S07]  /*cd10*/  WARPGROUP.ARRIVE ;  /* 0x00000000000079c5 */ /* 0x000fce0000000000 */
[----:B------:R-:W-:Y:S03]  /*cd20*/  HGMMA.64x128x16.F32.BF16 R24, R216, gdesc[UR8].tnspB, R24, gsb0 ;  /* 0x41e00008d8187df0 */ /* 0x000fe60008001818 */
[----:B------:R-:W-:Y:S02]  /*cd30*/  WARPGROUP.DEPBAR.LE gsb0, 0x0 ;  /* 0x00008000000079c5 */ /* 0x000fe40000010000 */
[----:B0-23--:R-:W-:Y:S05]  /*cd40*/  @!P0 BRA `(.L_x_204) ;  /* 0x0000000000048947 */ /* 0x00dfea0003800000 */
[----:B------:R-:W-:Y:S01]  /*cd50*/  BPT.TRAP 0x1 ;  /* 0x000000040000795c */ /* 0x000fe20000300000 */
.L_x_204:
[----:B------:R-:W0:Y:S01]  /*cd60*/  S2UR UR6, SR_SWINHI ;  /* 0x00000000000679c3 */ /* 0x000e220000002f00 */
[----:B------:R-:W-:Y:S01]  /*cd70*/  R2UR UR13, R2 ;  /* 0x00000000020d72ca */ /* 0x000fe200000e0000 */
[-C--:B------:R-:W-:Y:S01]  /*cd80*/  FMUL.FTZ R90, R44, R3.reuse ;  /* 0x000000032c5a7220 */ /* 0x080fe20000410000 */
[----:B------:R-:W-:Y:S01]  /*cd90*/  ISETP.NE.AND P1, PT, R19, RZ, PT ;  /* 0x000000ff1300720c */ /* 0x000fe20003f25270 */
[----:B------:R-:W-:Y:S02]  /*cda0*/  IMAD.U32 R10, RZ, RZ, UR7 ;  /* 0x00000007ff0a7e24 */ /* 0x000fe4000f8e00ff */
[-C--:B------:R-:W-:Y:S01]  /*cdb0*/  FMUL.FTZ R99, R35, R8.reuse ;  /* 0x0000000823637220 */ /* 0x080fe20000410000 */
[----:B------:R-:W-:Y:S01]  /*cdc0*/  FMUL.FTZ R106, R34, R8 ;  /* 0x00000008226a7220 */ /* 0x000fe20000410000 */
[-C--:B------:R-:W-:Y:S01]  /*cdd0*/  FMUL.FTZ R4, R25, R3.reuse ;  /* 0x0000000319047220 */ /* 0x080fe20000410000 */
[----:B------:R-:W1:Y:S01]  /*cde0*/  LDC R44, c[0x0][0xbe8] ;  /* 0x0002fa00ff2c7b82 */ /* 0x000e620000000800 */
[-C--:B------:R-:W-:Y:S01]  /*cdf0*/  FMUL.FTZ R5, R24, R3.reuse ;  /* 0x0000000318057220 */ /* 0x080fe20000410000 */
[-C--:B------:R-:W-:Y:S01]  /*ce00*/  FMUL.FTZ R6, R29, R3.reuse ;  /* 0x000000031d067220 */ /* 0x080fe20000410000 */
[-C--:B------:R-:W-:Y:S01]  /*ce10*/  FMUL.FTZ R7, R28, R3.reuse ;  /* 0x000000031c077220 */ /* 0x080fe20000410000 */
[-C--:B------:R-:W-:Y:S01]  /*ce20*/  FMUL.FTZ R93, R33, R3.reuse ;  /* 0x00000003215d7220 */ /* 0x080fe20000410000 */
[-C--:B------:R-:W-:Y:S01]  /*ce30*/  FMUL.FTZ R94, R32, R3.reuse ;  /* 0x00000003205e7220 */ /* 0x080fe20000410000 */
[-C--:B------:R-:W-:Y:S01]  /*ce40*/  FMUL.FTZ R91, R37, R3.reuse ;  /* 0x00000003255b7220 */ /* 0x080fe20000410000 */
[----:B------:R-:W-:Y:S01]  /*ce50*/  FMUL.FTZ R92, R36, R3 ;  /* 0x00000003245c7220 */ /* 0x000fe20000410000 */
[----:B------:R-:W-:-:S02]  /*ce60*/  @P1 VIADD R10, R10, 0x34860 ;  /* 0x000348600a0a1836 */ /* 0x000fc40000000000 */
[-C--:B------:R-:W-:Y:S01]  /*ce70*/  FMUL.FTZ R88, R41, R3.reuse ;  /* 0x0000000329587220 */ /* 0x080fe20000410000 */
[-C--:B------:R-:W-:Y:S01]  /*ce80*/  FMUL.FTZ R89, R40, R3.reuse ;  /* 0x0000000328597220 */ /* 0x080fe20000410000 */
[-C--:B------:R-:W-:Y:S01]  /*ce90*/  FMUL.FTZ R45, R45, R3.reuse ;  /* 0x000000032d2d7220 */ /* 0x080fe20000410000 */
[-C--:B------:R-:W-:Y:S01]  /*cea0*/  FMUL.FTZ R49, R49, R3.reuse ;  /* 0x0000000331317220 */ /* 0x080fe20000410000 */
[-C--:B------:R-:W-:Y:S01]  /*ceb0*/  FMUL.FTZ R48, R48, R3.reuse ;  /* 0x0000000330307220 */ /* 0x080fe20000410000 */
[-C--:B------:R-:W-:Y:S01]  /*cec0*/  FMUL.FTZ R53, R53, R3.reuse ;  /* 0x0000000335357220 */ /* 0x080fe20000410000 */
[-C--:B------:R-:W-:Y:S01]  /*ced0*/  FMUL.FTZ R52, R52, R3.reuse ;  /* 0x0000000334347220 */ /* 0x080fe20000410000 */
[----:B------:R-:W-:Y:S01]  /*cee0*/  UMOV UR4, UR13 ;  /* 0x0000000d00047c82 */ /* 0x000fe20008000000 */
[----:B0-----:R-:W-:Y:S01]  /*cef0*/  UMOV UR5, UR6 ;  /* 0x0000000600057c82 */ /* 0x001fe20008000000 */
[----:B------:R-:W-:Y:S01]  /*cf00*/  FMUL.FTZ R57, R57, R3 ;  /* 0x0000000339397220 */ /* 0x000fe20000410000 */
[----:B------:R-:W-:-:S02]  /*cf10*/  IMAD.U32 R34, RZ, RZ, UR4 ;  /* 0x00000004ff227e24 */ /* 0x000fc4000f8e00ff */
[-C--:B------:R-:W-:Y:S01]  /*cf20*/  FMUL.FTZ R56, R56, R3.reuse ;  /* 0x0000000338387220 */ /* 0x080fe20000410000 */
[----:B------:R-:W-:Y:S02]  /*cf30*/  IMAD.U32 R35, RZ, RZ, UR5 ;  /* 0x00000005ff237e24 */ /* 0x000fe4000f8e00ff */
        /* <DEDUP_REMOVED lines=14> */
[----:B------:R-:W-:Y:S01]  /*d020*/  IMAD.WIDE R2, R233, 0x2, R34 ;  /* 0x00000002e9027825 */ /* 0x000fe200078e0222 */
[----:B------:R-:W-:-:S03]  /*d030*/  @P1 PRMT R10, R23, 0x654, R10 ;  /* 0x00000654170a1816 */ /* 0x000fc6000000000a */
[-C--:B------:R-:W-:Y:S01]  /*d040*/  FMUL.FTZ R27, R27, R8.reuse ;  /* 0x000000081b1b7220 */ /* 0x080fe20000410000 */
[-C--:B------:R-:W-:Y:S01]  /*d050*/  FMUL.FTZ R100, R26, R8.reuse ;  /* 0x000000081a647220 */ /* 0x080fe20000410000 */
[-C--:B------:R-:W-:Y:S01]  /*d060*/  FMUL.FTZ R31, R31, R8.reuse ;  /* 0x000000081f1f7220 */ /* 0x080fe20000410000 */
[----:B------:R0:W-:Y:S01]  /*d070*/  @P1 SYNCS.ARRIVE.TRANS64.RED.A1T0 RZ, [R10+URZ], RZ ;  /* 0x000000ff0aff19a7 */ /* 0x0001e2000810043f */
[----:B------:R-:W-:Y:S01]  /*d080*/  IADD3 R101, P1, R2, 0x4040, RZ ;  /* 0x0000404002657810 */ /* 0x000fe20007f3e0ff */
        /* <DEDUP_REMOVED lines=27> */
[----:B------:R-:W-:Y:S01]  /*d240*/  LOP3.LUT R8, R101, 0x380, RZ, 0xc0, !PT ;  /* 0x0000038065087812 */ /* 0x000fe200078ec0ff */
[----:B------:R-:W-:Y:S01]  /*d250*/  IMAD.X R41, RZ, RZ, R3, P1 ;  /* 0x000000ffff297224 */ /* 0x000fe200008e0603 */
[C---:B------:R-:W-:Y:S01]  /*d260*/  IADD3 R29, P3, R2.reuse, 0x4000, RZ ;  /* 0x00004000021d7810 */ /* 0x040fe20007f7e0ff */
[----:B------:R-:W-:Y:S01]  /*d270*/  IMAD R9, R225, 0x40, R220 ;  /* 0x00000040e1097824 */ /* 0x000fe200078e02dc */
[----:B------:R-:W-:Y:S01]  /*d280*/  IADD3 R33, P2, R2, 0x4020, RZ ;  /* 0x0000402002217810 */ /* 0x000fe20007f5e0ff */
[----:B------:R-:W-:Y:S01]  /*d290*/  ULDC UR7, c[0x0][0xc44] ;  /* 0x0003110000077ab9 */ /* 0x000fe20000000800 */
[----:B------:R-:W-:Y:S01]  /*d2a0*/  SHF.R.U64 R8, R8, 0x3, RZ ;  /* 0x0000000308087819 */ /* 0x000fe200000012ff */
[----:B------:R-:W-:Y:S01]  /*d2b0*/  IMAD.WIDE R34, R9, 0x2, R34 ;  /* 0x0000000209227825 */ /* 0x000fe200078e0222 */
[----:B0-----:R-:W-:Y:S01]  /*d2c0*/  LOP3.LUT R10, R29, 0x380, RZ, 0xc0, !PT ;  /* 0x000003801d0a7812 */ /* 0x001fe200078ec0ff */
[----:B------:R-:W-:Y:S01]  /*d2d0*/  ULDC.64 UR8, c[0x0][0xb90] ;  /* 0x0002e40000087ab9 */ /* 0x000fe20000000a00 */
[----:B------:R-:W-:Y:S01]  /*d2e0*/  LOP3.LUT R12, R33, 0x380, RZ, 0xc0, !PT ;  /* 0x00000380210c7812 */ /* 0x000fe200078ec0ff */
[--C-:B------:R-:W-:Y:S01]  /*d2f0*/  IMAD.X R37, RZ, RZ, R3.reuse, P3 ;  /* 0x000000ffff257224 */ /* 0x100fe200018e0603 */
[----:B-1----:R-:W-:Y:S01]  /*d300*/  ISETP.NE.AND P1, PT, R44, 0x1, PT ;  /* 0x000000012c00780c */ /* 0x002fe20003f25270 */
[----:B------:R-:W-:Y:S01]  /*d310*/  IMAD.X R39, RZ, RZ, R3, P2 ;  /* 0x000000ffff277224 */ /* 0x000fe200010e0603 */
[----:B------:R-:W-:-:S02]  /*d320*/  LOP3.LUT R40, R8, R101, RZ, 0x3c, !PT ;  /* 0x0000006508287212 */ /* 0x000fc400078e3cff */
[----:B------:R-:W0:Y:S01]  /*d330*/  LDC R101, c[0x0][0xc38] ;  /* 0x00030e00ff657b82 */ /* 0x000e220000000800 */
[----:B------:R-:W-:Y:S02]  /*d340*/  IADD3 R25, P4, R2, 0x60, RZ ;  /* 0x0000006002197810 */ /* 0x000fe40007f9e0ff */
[----:B------:R-:W-:Y:S02]  /*d350*/  SHF.R.U64 R10, R10, 0x3, RZ ;  /* 0x000000030a0a7819 */ /* 0x000fe400000012ff */
[----:B------:R-:W-:Y:S01]  /*d360*/  SHF.R.U64 R12, R12, 0x3, RZ ;  /* 0x000000030c0c7819 */ /* 0x000fe200000012ff */
[--C-:B------:R-:W-:Y:S01]  /*d370*/  IMAD.X R11, RZ, RZ, R3.reuse, P4 ;  /* 0x000000ffff0b7224 */ /* 0x100fe200020e0603 */
[----:B------:R-:W-:Y:S02]  /*d380*/  IADD3 R13, P6, R2, 0x20, RZ ;  /* 0x00000020020d7810 */ /* 0x000fe40007fde0ff */
[----:B------:R-:W-:Y:S01]  /*d390*/  LOP3.LUT R36, R10, R29, RZ, 0x3c, !PT ;  /* 0x0000001d0a247212 */ /* 0x000fe200078e3cff */
[----:B------:R-:W1:Y:S01]  /*d3a0*/  @P1 LDC R107, c[0x0][0xbf0] ;  /* 0x0002fc00ff6b1b82 */ /* 0x000e620000000800 */
[----:B------:R-:W-:Y:S01]  /*d3b0*/  R2UR UR14, R228 ;  /* 0x00000000e40e72ca */ /* 0x000fe200000e0000 */
[----:B------:R-:W-:Y:S01]  /*d3c0*/  IMAD.X R15, RZ, RZ, R3, P6 ;  /* 0x000000ffff0f7224 */ /* 0x000fe200030e0603 */
[----:B------:R-:W-:-:S02]  /*d3d0*/  LOP3.LUT R38, R12, R33, RZ, 0x3c, !PT ;  /* 0x000000210c267212 */ /* 0x000fc400078e3cff */
[----:B------:R-:W-:Y:S02]  /*d3e0*/  LOP3.LUT R10, R25, 0x380, RZ, 0xc0, !PT ;  /* 0x00000380190a7812 */ /* 0x000fe400078ec0ff */
[----:B------:R-:W-:Y:S02]  /*d3f0*/  R2UR UR12, R229 ;  /* 0x00000000e50c72ca */ /* 0x000fe400000e0000 */
[----:B------:R-:W-:Y:S02]  /*d400*/  IADD3 R33, P4, R34, 0x3000, RZ ;  /* 0x0000300022217810 */ /* 0x000fe40007f9e0ff */
[----:B------:R-:W-:Y:S02]  /*d410*/  LOP3.LUT R8, R13, 0x380, RZ, 0xc0, !PT ;  /* 0x000003800d087812 */ /* 0x000fe400078ec0ff */
[----:B------:R-:W-:Y:S01]  /*d420*/  F2FP.BF16.F32.PACK_AB R6, R6, R7 ;  /* 0x000000070606723e */ /* 0x000fe200000010ff */
[----:B------:R-:W-:Y:S01]  /*d430*/  UIADD3 UR4, -UR14, URZ, URZ ;  /* 0x0000003f0e047290 */ /* 0x000fe2000fffe13f */
[----:B------:R-:W-:-:S02]  /*d440*/  SHF.R.U64 R10, R10, 0x3, RZ ;  /* 0x000000030a0a7819 */ /* 0x000fc400000012ff */
[----:B------:R-:W-:Y:S02]  /*d450*/  F2FP.BF16.F32.PACK_AB R7, R31, R104 ;  /* 0x000000681f07723e */ /* 0x000fe400000010ff */
[----:B------:R-:W-:Y:S01]  /*d460*/  R2UR UR11, R227 ;  /* 0x00000000e30b72ca */ /* 0x000fe200000e0000 */
[----:B------:R-:W2:Y:S01]  /*d470*/  @P1 LDC R104, c[0x0][0xbec] ;  /* 0x0002fb00ff681b82 */ /* 0x000ea20000000800 */
[----:B------:R-:W-:Y:S01]  /*d480*/  LOP3.LUT R28, R33, 0x380, RZ, 0xc0, !PT ;  /* 0x00000380211c7812 */ /* 0x000fe200078ec0ff */
[----:B------:R-:W-:Y:S01]  /*d490*/  IMAD R98, RZ, RZ, -UR12 ;  /* 0x8000000cff627e24 */ /* 0x000fe2000f8e02ff */
[----:B------:R-:W-:Y:S01]  /*d4a0*/  LOP3.LUT R9, R2, 0x380, RZ, 0xc0, !PT ;  /* 0x0000038002097812 */ /* 0x000fe200078ec0ff */
[----:B------:R-:W-:Y:S01]  /*d4b0*/  UIMAD UR7, UR7, UR4, UR12 ;  /* 0x00000004070772a4 */ /* 0x000fe2000f8e020c */
[----:B------:R-:W-:Y:S02]  /*d4c0*/  SHF.R.U64 R8, R8, 0x3, RZ ;  /* 0x0000000308087819 */ /* 0x000fe400000012ff */
[----:B------:R-:W-:Y:S01]  /*d4d0*/  IADD3 R21, P5, R2, 0x40, RZ ;  /* 0x0000004002157810 */ /* 0x000fe20007fbe0ff */
[----:B------:R-:W-:Y:S01]  /*d4e0*/  USHF.R.S32.HI UR10, URZ, 0x1f, UR7 ;  /* 0x0000001f3f0a7899 */ /* 0x000fe20008011407 */
[----:B------:R-:W-:Y:S01]  /*d4f0*/  LOP3.LUT R10, R10, R25, RZ, 0x3c, !PT ;  /* 0x000000190a0a7212 */ /* 0x000fe200078e3cff */
[----:B------:R-:W-:Y:S01]  /*d500*/  UIMAD.WIDE.U32 UR4, UR7, UR8, URZ ;  /* 0x00000008070472a5 */ /* 0x000fe2000f8e003f */
[----:B------:R-:W-:Y:S01]  /*d510*/  IADD3 R25, P6, R34, 0x1000, RZ ;  /* 0x0000100022197810 */ /* 0x000fe20007fde0ff */
[----:B0-----:R-:W-:Y:S01]  /*d520*/  IMAD R98, R101, R98, UR11 ;  /* 0x0000000b65627e24 */ /* 0x001fe2000f8e0262 */
[----:B------:R-:W-:Y:S01]  /*d530*/  SHF.R.U64 R28, R28, 0x3, RZ ;  /* 0x000000031c1c7819 */ /* 0x000fe200000012ff */
[----:B------:R-:W-:Y:S01]  /*d540*/  UIMAD UR6, UR10, UR8, URZ ;  /* 0x000000080a0672a4 */ /* 0x000fe2000f8e023f */
[----:B------:R-:W-:Y:S01]  /*d550*/  IADD3 R43, P0, R2, 0x4060, RZ ;  /* 0x00004060022b7810 */ /* 0x000fe20007f1e0ff */
[----:B------:R-:W-:Y:S01]  /*d560*/  IMAD R109, R98, 0x80, R232 ;  /* 0x00000080626d7824 */ /* 0x000fe200078e02e8 */
[----:B------:R-:W-:Y:S01]  /*d570*/  SHF.R.U64 R9, R9, 0x3, RZ ;  /* 0x0000000309097819 */ /* 0x000fe200000012ff */
[----:B------:R-:W-:Y:S01]  /*d580*/  UIMAD UR6, UR7, UR9, UR6 ;  /* 0x00000009070672a4 */ /* 0x000fe2000f8e0206 */
[----:B------:R-:W-:Y:S01]  /*d590*/  LOP3.LUT R14, R8, R13, RZ, 0x3c, !PT ;  /* 0x0000000d080e7212 */ /* 0x000fe200078e3cff */
[----:B------:R-:W-:Y:S01]  /*d5a0*/  USHF.R.S32.HI UR11, URZ, 0x1f, UR14 ;  /* 0x0000001f3f0b7899 */ /* 0x000fe2000801140e */
[----:B------:R-:W-:Y:S01]  /*d5b0*/  LOP3.LUT R8, R21, 0x380, RZ, 0xc0, !PT ;  /* 0x0000038015087812 */ /* 0x000fe200078ec0ff */
[----:B------:R-:W-:Y:S01]  /*d5c0*/  UIADD3 UR6, UR5, UR6, URZ ;  /* 0x0000000605067290 */ /* 0x000fe2000fffe03f */
[----:B------:R-:W-:Y:S01]  /*d5d0*/  LOP3.LUT R28, R28, R33, RZ, 0x3c, !PT ;  /* 0x000000211c1c7212 */ /* 0x000fe200078e3cff */
[----:B------:R-:W-:Y:S01]  /*d5e0*/  IMAD.X R33, RZ, RZ, R35, P6 ;  /* 0x000000ffff217224 */ /* 0x000fe200030e0623 */
[----:B------:R-:W-:Y:S01]  /*d5f0*/  LOP3.LUT R42, R43, 0x380, RZ, 0xc0, !PT ;  /* 0x000003802b2a7812 */ /* 0x000fe200078ec0ff */
[----:B------:R-:W-:Y:S01]  /*d600*/  IMAD.U32 R13, RZ, RZ, UR5 ;  /* 0x00000005ff0d7e24 */ /* 0x000fe2000f8e00ff */
[----:B------:R-:W-:Y:S01]  /*d610*/  LOP3.LUT R2, R9, R2, RZ, 0x3c, !PT ;  /* 0x0000000209027212 */ /* 0x000fe200078e3cff */
[----:B------:R-:W-:Y:S01]  /*d620*/  IMAD.U32 R12, RZ, RZ, UR4 ;  /* 0x00000004ff0c7e24 */ /* 0x000fe2000f8e00ff */
[----:B------:R-:W-:Y:S01]  /*d630*/  IADD3 R103, P6, R34, 0x7000, RZ ;  /* 0x0000700022677810 */ /* 0x000fe20007fde0ff */
[----:B------:R-:W-:Y:S01]  /*d640*/  IMAD.U32 R13, RZ, RZ, UR6 ;  /* 0x00000006ff0d7e24 */ /* 0x000fe2000f8e00ff */
[----:B------:R-:W-:Y:S01]  /*d650*/  SHF.R.U64 R8, R8, 0x3, RZ ;  /* 0x0000000308087819 */ /* 0x000fe200000012ff */
[----:B------:R-:W-:Y:S01]  /*d660*/  ULDC.64 UR4, c[0x0][0xb88] ;  /* 0x0002e20000047ab9 */ /* 0x000fe20000000a00 */
[----:B------:R-:W-:Y:S01]  /*d670*/  F2FP.BF16.F32.PACK_AB R4, R4, R5 ;  /* 0x000000050404723e */ /* 0x000fe200000010ff */
[----:B------:R-:W-:Y:S01]  /*d680*/  ULDC UR6, c[0x0][0xa88] ;  /* 0x0002a20000067ab9 */ /* 0x000fe20000000800 */
[----:B------:R-:W-:Y:S01]  /*d690*/  SHF.R.U64 R42, R42, 0x3, RZ ;  /* 0x000000032a2a7819 */ /* 0x000fe200000012ff */
[----:B------:R-:W-:Y:S01]  /*d6a0*/  ULDC.64 UR8, c[0x0][0x208] ;  /* 0x0000820000087ab9 */ /* 0x000fe20000000a00 */
[----:B------:R-:W-:-:S02]  /*d6b0*/  MOV R108, R2 ;  /* 0x00000002006c7202 */ /* 0x000fc40000000f00 */
[----:B------:R-:W-:Y:S01]  /*d6c0*/  F2FP.BF16.F32.PACK_AB R5, R27, R100 ;  /* 0x000000641b05723e */ /* 0x000fe200000010ff */
[----:B------:R-:W-:Y:S01]  /*d6d0*/  BAR.SYNC.DEFER_BLOCKING 0x1, 0x100 ;  /* 0x0044000000007b1d */ /* 0x000fe20000010000 */
[----:B------:R-:W-:Y:S02]  /*d6e0*/  LOP3.LUT R2, R103, 0x380, RZ, 0xc0, !PT ;  /* 0x0000038067027812 */ /* 0x000fe400078ec0ff */
[----:B------:R-:W-:Y:S02]  /*d6f0*/  IADD3.X R9, RZ, R3, RZ, P5, !PT ;  /* 0x00000003ff097210 */ /* 0x000fe40002ffe4ff */
[----:B------:R-:W-:-:S03]  /*d700*/  LOP3.LUT R8, R8, R21, RZ, 0x3c, !PT ;  /* 0x0000001508087212 */ /* 0x000fc600078e3cff */
[----:B------:R-:W0:Y:S01]  /*d710*/  LDC.64 R100, c[0x0][0xb98] ;  /* 0x0002e600ff647b82 */ /* 0x000e220000000a00 */
[----:B------:R-:W-:Y:S02]  /*d720*/  IADD3 R21, P5, R34, 0x2000, RZ ;  /* 0x0000200022157810 */ /* 0x000fe40007fbe0ff */
[----:B------:R-:W-:Y:S01]  /*d730*/  LOP3.LUT R42, R42, R43, RZ, 0x3c, !PT ;  /* 0x0000002b2a2a7212 */ /* 0x000fe200078e3cff */
[----:B------:R-:W-:Y:S01]  /*d740*/  IMAD.X R43, RZ, RZ, R3, P0 ;  /* 0x000000ffff2b7224 */ /* 0x000fe200000e0603 */
[----:B------:R-:W-:Y:S01]  /*d750*/  SHF.R.U64 R2, R2, 0x3, RZ ;  /* 0x0000000302027819 */ /* 0x000fe200000012ff */
[----:B------:R-:W-:Y:S01]  /*d760*/  IMAD.X R31, RZ, RZ, R35, P5 ;  /* 0x000000ffff1f7224 */ /* 0x000fe200028e0623 */
[----:B------:R-:W-:Y:S02]  /*d770*/  LOP3.LUT R30, R21, 0x380, RZ, 0xc0, !PT ;  /* 0x00000380151e7812 */ /* 0x000fe400078ec0ff */
[----:B------:R-:W-:Y:S02]  /*d780*/  LOP3.LUT R2, R2, R103, RZ, 0x3c, !PT ;  /* 0x0000006702027212 */ /* 0x000fe400078e3cff */
[----:B------:R-:W-:Y:S01]  /*d790*/  MOV R103, R42 ;  /* 0x0000002a00677202 */ /* 0x000fe20000000f00 */
[----:B--2---:R-:W-:Y:S01]  /*d7a0*/  @P1 IMAD.HI.U32 R42, R109, R104, RZ ;  /* 0x000000686d2a1227 */ /* 0x004fe200078e00ff */
[----:B------:R-:W-:-:S02]  /*d7b0*/  SHF.R.U64 R30, R30, 0x3, RZ ;  /* 0x000000031e1e7819 */ /* 0x000fc400000012ff */
[----:B------:R-:W-:Y:S01]  /*d7c0*/  LOP3.LUT R32, R25, 0x380, RZ, 0xc0, !PT ;  /* 0x0000038019207812 */ /* 0x000fe200078ec0ff */
[----:B------:R-:W-:Y:S01]  /*d7d0*/  IMAD.MOV.U32 R43, RZ, RZ, R109 ;  /* 0x000000ffff2b7224 */ /* 0x000fe200078e006d */
[----:B------:R-:W-:Y:S01]  /*d7e0*/  LOP3.LUT R30, R30, R21, RZ, 0x3c, !PT ;  /* 0x000000151e1e7212 */ /* 0x000fe200078e3cff */
[----:B------:R2:W-:Y:S01]  /*d7f0*/  STSM.16.M88.4 [R108], R4 ;  /* 0x000000046c007844 */ /* 0x0005e20000000200 */
[----:B------:R-:W-:Y:S02]  /*d800*/  IADD3 R21, P0, R34, 0x6000, RZ ;  /* 0x0000600022157810 */ /* 0x000fe40007f1e0ff */
[----:B-1----:R-:W-:Y:S02]  /*d810*/  @P1 SHF.R.U32.HI R43, RZ, R107, R42 ;  /* 0x0000006bff2b1219 */ /* 0x002fe4000001162a */
[----:B------:R-:W-:Y:S01]  /*d820*/  LOP3.LUT R20, R21, 0x380, RZ, 0xc0, !PT ;  /* 0x0000038015147812 */ /* 0x000fe200078ec0ff */
[----:B0-----:R-:W-:Y:S01]  /*d830*/  IMAD.WIDE.U32 R12, R100, UR14, R12 ;  /* 0x0000000e640c7c25 */ /* 0x001fe2000f8e000c */
[----:B------:R-:W-:-:S02]  /*d840*/  MOV R107, R36 ;  /* 0x00000024006b7202 */ /* 0x000fc40000000f00 */
[----:B------:R-:W-:Y:S01]  /*d850*/  SHF.R.U64 R20, R20, 0x3, RZ ;  /* 0x0000000314147819 */ /* 0x000fe200000012ff */
[----:B------:R-:W-:Y:S01]  /*d860*/  IMAD.MOV R37, RZ, RZ, -R43 ;  /* 0x000000ffff257224 */ /* 0x000fe200078e0a2b */
[----:B------:R-:W-:Y:S01]  /*d870*/  SHF.R.U64 R32, R32, 0x3, RZ ;  /* 0x0000000320207819 */ /* 0x000fe200000012ff */
[----:B------:R-:W-:Y:S01]  /*d880*/  IMAD R36, R98, 0x80, R231 ;  /* 0x0000008062247824 */ /* 0x000fe200078e02e7 */
[----:B------:R-:W-:Y:S01]  /*d890*/  LOP3.LUT R20, R20, R21, RZ, 0x3c, !PT ;  /* 0x0000001514147212 */ /* 0x000fe200078e3cff */
[----:B------:R-:W-:Y:S01]  /*d8a0*/  IMAD.X R21, RZ, RZ, R35, P0 ;  /* 0x000000ffff157224 */ /* 0x000fe200000e0623 */
[----:B------:R-:W-:Y:S01]  /*d8b0*/  IADD3 R12, P0, R43, R12, RZ ;  /* 0x0000000c2b0c7210 */ /* 0x000fe20007f1e0ff */
[----:B--2---:R-:W-:Y:S01]  /*d8c0*/  IMAD R4, R100, UR11, RZ ;  /* 0x0000000b64047c24 */ /* 0x004fe2000f8e02ff */
[----:B------:R-:W-:Y:S01]  /*d8d0*/  MOV R108, R10 ;  /* 0x0000000a006c7202 */ /* 0x000fe20000000f00 */
[----:B------:R-:W-:Y:S01]  /*d8e0*/  IMAD R11, R44, R37, R109 ;  /* 0x000000252c0b7224 */ /* 0x000fe200078e026d */
[----:B------:R-:W-:Y:S01]  /*d8f0*/  SHF.R.S32.HI R37, RZ, 0x1f, R43 ;  /* 0x0000001fff257819 */ /* 0x000fe2000001142b */
[----:B------:R-:W-:Y:S01]  /*d900*/  IMAD R101, R101, UR14, R4 ;  /* 0x0000000e65657c24 */ /* 0x000fe2000f8e0204 */
[----:B------:R-:W-:-:S02]  /*d910*/  LOP3.LUT R32, R32, R25, RZ, 0x3c, !PT ;  /* 0x0000001920207212 */ /* 0x000fc400078e3cff */
[----:B------:R-:W-:Y:S02]  /*d920*/  SHF.R.S32.HI R10, RZ, 0x1f, R11 ;  /* 0x0000001fff0a7819 */ /* 0x000fe4000001140b */
[----:B------:R-:W-:Y:S02]  /*d930*/  IADD3.X R13, R37, R13, R101, P0, !PT ;  /* 0x0000000d250d7210 */ /* 0x000fe400007fe465 */
[----:B------:R-:W-:Y:S01]  /*d940*/  IADD3 R25, P2, R34, 0x5000, RZ ;  /* 0x0000500022197810 */ /* 0x000fe20007f5e0ff */
[----:B------:R-:W-:Y:S01]  /*d950*/  IMAD R10, R10, UR4, RZ ;  /* 0x000000040a0a7c24 */ /* 0x000fe2000f8e02ff */
[----:B------:R-:W-:Y:S01]  /*d960*/  MOV R15, R14 ;  /* 0x0000000e000f7202 */ /* 0x000fe20000000f00 */
[----:B------:R-:W-:Y:S01]  /*d970*/  IMAD.WIDE.U32 R12, R11, UR4, R12 ;  /* 0x000000040b0c7c25 */ /* 0x000fe2000f8e000c */
[----:B------:R-:W-:Y:S02]  /*d980*/  F2FP.BF16.F32.PACK_AB R4, R93, R94 ;  /* 0x0000005e5d04723e */ /* 0x000fe400000010ff */
[----:B------:R-:W-:Y:S01]  /*d990*/  F2FP.BF16.F32.PACK_AB R5, R99, R106 ;  /* 0x0000006a6305723e */ /* 0x000fe200000010ff */
[----:B------:R-:W-:Y:S01]  /*d9a0*/  IMAD R37, R11, UR5, R10 ;  /* 0x000000050b257c24 */ /* 0x000fe2000f8e020a */
[----:B------:R-:W-:Y:S01]  /*d9b0*/  F2FP.BF16.F32.PACK_AB R6, R91, R92 ;  /* 0x0000005c5b06723e */ /* 0x000fe200000010ff */
[----:B------:R-:W-:Y:S01]  /*d9c0*/  ULDC.64 UR4, c[0x0][0xb50] ;  /* 0x0002d40000047ab9 */ /* 0x000fe20000000a00 */
[----:B------:R-:W-:-:S02]  /*d9d0*/  F2FP.BF16.F32.PACK_AB R7, R97, R102 ;  /* 0x000000666107723e */ /* 0x000fc400000010ff */
[----:B------:R-:W-:Y:S02]  /*d9e0*/  IADD3 R29, P3, R34, 0x4000, RZ ;  /* 0x00004000221d7810 */ /* 0x000fe40007f7e0ff */
[----:B------:R-:W-:Y:S01]  /*d9f0*/  LOP3.LUT R24, R25, 0x380, RZ, 0xc0, !PT ;  /* 0x0000038019187812 */ /* 0x000fe200078ec0ff */
[----:B------:R0:W-:Y:S01]  /*da00*/  STSM.16.M88.4 [R15], R4 ;  /* 0x000000040f007844 */ /* 0x0001e20000000200 */
[----:B------:R-:W-:Y:S01]  /*da10*/  MOV R105, R38 ;  /* 0x0000002600697202 */ /* 0x000fe20000000f00 */
[----:B------:R-:W-:Y:S01]  /*da20*/  IMAD.X R27, RZ, RZ, R35, P3 ;  /* 0x000000ffff1b7224 */ /* 0x000fe200018e0623 */
[----:B------:R-:W-:Y:S02]  /*da30*/  SHF.R.U64 R24, R24, 0x3, RZ ;  /* 0x0000000318187819 */ /* 0x000fe400000012ff */
[----:B------:R-:W-:Y:S01]  /*da40*/  F2FP.BF16.F32.PACK_AB R10, R45, R90 ;  /* 0x0000005a2d0a723e */ /* 0x000fe200000010ff */
[----:B------:R-:W-:Y:S01]  /*da50*/  IMAD R45, R44, UR6, RZ ;  /* 0x000000062c2d7c24 */ /* 0x000fe2000f8e02ff */
[----:B------:R-:W-:-:S02]  /*da60*/  LEA R38, P3, R12, UR4, 0x2 ;  /* 0x000000040c267c11 */ /* 0x000fc4000f8610ff */
[----:B------:R-:W-:Y:S02]  /*da70*/  MOV R14, R8 ;  /* 0x00000008000e7202 */ /* 0x000fe40000000f00 */
[----:B------:R-:W-:Y:S02]  /*da80*/  LOP3.LUT P0, RZ, R226, 0x3, RZ, 0xc0, !PT ;  /* 0x00000003e2ff7812 */ /* 0x000fe4000780c0ff */
[----:B------:R-:W-:Y:S02]  /*da90*/  F2FP.BF16.F32.PACK_AB R8, R88, R89 ;  /* 0x000000595808723e */ /* 0x000fe400000010ff */
[----:B------:R-:W-:Y:S01]  /*daa0*/  F2FP.BF16.F32.PACK_AB R9, R95, R96 ;  /* 0x000000605f09723e */ /* 0x000fe200000010ff */
[----:B0-----:R-:W-:Y:S01]  /*dab0*/  IMAD.IADD R5, R13, 0x1, R37 ;  /* 0x000000010d057824 */ /* 0x001fe200078e0225 */
[----:B------:R-:W-:Y:S01]  /*dac0*/  F2FP.BF16.F32.PACK_AB R11, R47, R46 ;  /* 0x0000002e2f0b723e */ /* 0x000fe200000010ff */
[----:B------:R-:W-:Y:S01]  /*dad0*/  VIADD R4, R36, 0x8 ;  /* 0x0000000824047836 */ /* 0x000fe20000000000 */
[----:B------:R-:W-:Y:S01]  /*dae0*/  LOP3.LUT R24, R24, R25, RZ, 0x3c, !PT ;  /* 0x0000001918187212 */ /* 0x000fe200078e3cff */
[----:B------:R-:W-:Y:S01]  /*daf0*/  IMAD.X R25, RZ, RZ, R35, P2 ;  /* 0x000000ffff197224 */ /* 0x000fe200010e0623 */
[----:B------:R-:W-:Y:S01]  /*db00*/  LEA.HI.X R39, R12, UR5, R5, 0x2, P3 ;  /* 0x000000050c277c11 */ /* 0x000fe200098f1405 */
[----:B------:R0:W-:Y:S01]  /*db10*/  STSM.16.M88.4 [R14], R8 ;  /* 0x000000080e007844 */ /* 0x0001e20000000200 */
[----:B------:R-:W-:-:S02]  /*db20*/  ISETP.GE.OR P2, PT, R36, R45, P0 ;  /* 0x0000002d2400720c */ /* 0x000fc40000746670 */
[----:B------:R-:W-:Y:S01]  /*db30*/  ISETP.GE.OR P0, PT, R4, R45, P0 ;  /* 0x0000002d0400720c */ /* 0x000fe20000706670 */
[----:B------:R-:W-:Y:S01]  /*db40*/  SHFL.IDX PT, R46, R38, RZ, 0x1c1f ;  /* 0x001c1fff262e7589 */ /* 0x000fe200000e0000 */
[----:B------:R-:W-:Y:S02]  /*db50*/  F2FP.BF16.F32.PACK_AB R4, R49, R48 ;  /* 0x000000303104723e */ /* 0x000fe400000010ff */
[----:B------:R-:W-:Y:S01]  /*db60*/  F2FP.BF16.F32.PACK_AB R5, R51, R50 ;  /* 0x000000323305723e */ /* 0x000fe200000010ff */
[----:B------:R-:W1:Y:S01]  /*db70*/  SHFL.IDX PT, R47, R39, RZ, 0x1c1f ;  /* 0x001c1fff272f7589 */ /* 0x000e6200000e0000 */
[----:B------:R-:W-:Y:S02]  /*db80*/  F2FP.BF16.F32.PACK_AB R6, R53, R52 ;  /* 0x000000343506723e */ /* 0x000fe400000010ff */
[----:B------:R-:W-:Y:S01]  /*db90*/  F2FP.BF16.F32.PACK_AB R7, R55, R54 ;  /* 0x000000363707723e */ /* 0x000fe200000010ff */
[----:B------:R2:W-:Y:S01]  /*dba0*/  SHFL.IDX PT, R88, R38, 0x1, 0x1c1f ;  /* 0x003c1f0026587f89 */ /* 0x0005e200000e0000 */
[----:B------:R-:W-:-:S02]  /*dbb0*/  F2FP.BF16.F32.PACK_AB R12, R57, R56 ;  /* 0x00000038390c723e */ /* 0x000fc400000010ff */
[----:B------:R-:W-:Y:S01]  /*dbc0*/  F2FP.BF16.F32.PACK_AB R13, R59, R58 ;  /* 0x0000003a3b0d723e */ /* 0x000fe200000010ff */
[----:B------:R3:W4:Y:S01]  /*dbd0*/  SHFL.IDX PT, R89, R39, 0x1, 0x1c1f ;  /* 0x003c1f0027597f89 */ /* 0x00072200000e0000 */
[----:B0-----:R-:W-:Y:S02]  /*dbe0*/  F2FP.BF16.F32.PACK_AB R14, R61, R60 ;  /* 0x0000003c3d0e723e */ /* 0x001fe400000010ff */
[----:B------:R-:W-:Y:S01]  /*dbf0*/  F2FP.BF16.F32.PACK_AB R15, R63, R62 ;  /* 0x0000003e3f0f723e */ /* 0x000fe200000010ff */
[----:B------:R-:W-:Y:S01]  /*dc00*/  STSM.16.M88.4 [R108], R4 ;  /* 0x000000046c007844 */ /* 0x000fe20000000200 */
[----:B------:R-:W-:Y:S02]  /*dc10*/  F2FP.BF16.F32.PACK_AB R8, R65, R64 ;  /* 0x000000404108723e */ /* 0x000fe400000010ff */
[----:B------:R-:W-:Y:S01]  /*dc20*/  F2FP.BF16.F32.PACK_AB R9, R67, R66 ;  /* 0x000000424309723e */ /* 0x000fe200000010ff */
[----:B------:R-:W-:Y:S01]  /*dc30*/  STSM.16.M88.4 [R107], R12 ;  /* 0x0000000c6b007844 */ /* 0x000fe20000000200 */
[----:B------:R-:W-:-:S02]  /*dc40*/  F2FP.BF16.F32.PACK_AB R10, R69, R68 ;  /* 0x00000044450a723e */ /* 0x000fc400000010ff */
[----:B------:R-:W-:Y:S02]  /*dc50*/  F2FP.BF16.F32.PACK_AB R11, R71, R70 ;  /* 0x00000046470b723e */ /* 0x000fe400000010ff */
[----:B------:R-:W-:Y:S02]  /*dc60*/  F2FP.BF16.F32.PACK_AB R80, R81, R80 ;  /* 0x000000505150723e */ /* 0x000fe400000010ff */
[----:B------:R-:W-:Y:S01]  /*dc70*/  MOV R104, R40 ;  /* 0x0000002800687202 */ /* 0x000fe20000000f00 */
[----:B------:R-:W-:Y:S01]  /*dc80*/  STSM.16.M88.4 [R105], R8 ;  /* 0x0000000869007844 */ /* 0x000fe20000000200 */
[----:B------:R-:W-:Y:S02]  /*dc90*/  F2FP.BF16.F32.PACK_AB R36, R73, R72 ;  /* 0x000000484924723e */ /* 0x000fe400000010ff */
[----:B------:R-:W-:Y:S02]  /*dca0*/  F2FP.BF16.F32.PACK_AB R37, R75, R74 ;  /* 0x0000004a4b25723e */ /* 0x000fe400000010ff */
[----:B--2---:R-:W-:-:S02]  /*dcb0*/  F2FP.BF16.F32.PACK_AB R38, R77, R76 ;  /* 0x0000004c4d26723e */ /* 0x004fc400000010ff */
[----:B---3--:R-:W-:Y:S02]  /*dcc0*/  F2FP.BF16.F32.PACK_AB R39, R79, R78 ;  /* 0x0000004e4f27723e */ /* 0x008fe400000010ff */
[----:B------:R-:W-:Y:S02]  /*dcd0*/  F2FP.BF16.F32.PACK_AB R81, R83, R82 ;  /* 0x000000525351723e */ /* 0x000fe400000010ff */
[----:B------:R-:W-:Y:S01]  /*dce0*/  F2FP.BF16.F32.PACK_AB R82, R85, R84 ;  /* 0x000000545552723e */ /* 0x000fe200000010ff */
[----:B------:R0:W-:Y:S01]  /*dcf0*/  STSM.16.M88.4 [R104], R36 ;  /* 0x0000002468007844 */ /* 0x0001e20000000200 */
[----:B------:R-:W-:Y:S02]  /*dd00*/  F2FP.BF16.F32.PACK_AB R83, R87, R86 ;  /* 0x000000565753723e */ /* 0x000fe400000010ff */
[----:B------:R-:W-:Y:S02]  /*dd10*/  LOP3.LUT R26, R29, 0x380, RZ, 0xc0, !PT ;  /* 0x000003801d1a7812 */ /* 0x000fe400078ec0ff */
[----:B------:R-:W-:Y:S01]  /*dd20*/  LOP3.LUT R3, R34, 0x380, RZ, 0xc0, !PT ;  /* 0x0000038022037812 */ /* 0x000fe200078ec0ff */
[----:B------:R-:W-:Y:S01]  /*dd30*/  STSM.16.M88.4 [R103], R80 ;  /* 0x0000005067007844 */ /* 0x000fe20000000200 */
[----:B------:R-:W-:-:S02]  /*dd40*/  SHF.R.U64 R26, R26, 0x3, RZ ;  /* 0x000000031a1a7819 */ /* 0x000fc400000012ff */
[----:B------:R-:W-:Y:S01]  /*dd50*/  SHF.R.U64 R3, R3, 0x3, RZ ;  /* 0x0000000303037819 */ /* 0x000fe200000012ff */
[----:B------:R-:W-:Y:S01]  /*dd60*/  BAR.SYNC.DEFER_BLOCKING 0x1, 0x100 ;  /* 0x0044000000007b1d */ /* 0x000fe20000010000 */
[----:B------:R-:W-:Y:S01]  /*dd70*/  LOP3.LUT R26, R26, R29, RZ, 0x3c, !PT ;  /* 0x0000001d1a1a7212 */ /* 0x000fe200078e3cff */
[--C-:B------:R-:W-:Y:S01]  /*dd80*/  IMAD.X R29, RZ, RZ, R35.reuse, P4 ;  /* 0x000000ffff1d7224 */ /* 0x100fe200020e0623 */
[----:B------:R-:W-:Y:S01]  /*dd90*/  LOP3.LUT R34, R3, R34, RZ, 0x3c, !PT ;  /* 0x0000002203227212 */ /* 0x000fe200078e3cff */
[----:B------:R-:W-:-:S04]  /*dda0*/  IMAD.X R3, RZ, RZ, R35, P6 ;  /* 0x000000ffff037224 */ /* 0x000fc800030e0623 */
[----:B0-----:R-:W0:Y:S08]  /*ddb0*/  @P1 LDC R36, c[0x0][0xbec] ;  /* 0x0002fb00ff241b82 */ /* 0x001e300000000800 */
[----:B------:R-:W2:Y:S01]  /*ddc0*/  @P1 LDC R39, c[0x0][0xbf0] ;  /* 0x0002fc00ff271b82 */ /* 0x000ea20000000800 */
[----:B------:R-:W-:Y:S01]  /*ddd0*/  IMAD R37, R222, 0x20, R225 ;  /* 0x00000020de257824 */ /* 0x000fe200078e02e1 */
[----:B-1----:R-:W-:Y:S04]  /*dde0*/  @!P2 ST.E desc[UR8][R46.64], R18 ;  /* 0x000000122e00a985 */ /* 0x002fe8000c101908 */
[----:B----4-:R1:W-:Y:S04]  /*ddf0*/  @!P0 ST.E desc[UR8][R88.64], R0 ;  /* 0x0000000058008985 */ /* 0x0103e8000c101908 */
[----:B------:R3:W5:Y:S01]  /*de00*/  LD.E.128 R48, desc[UR8][R32.64] ;  /* 0x0000000820307980 */ /* 0x000762000c101d00 */
[----:B------:R-:W-:-:S03]  /*de10*/  IMAD R37, R98, 0x80, R37 ;  /* 0x0000008062257824 */ /* 0x000fc600078e0225 */
[----:B------:R-:W5:Y:S04]  /*de20*/  LD.E.128 R52, desc[UR8][R34.64] ;  /* 0x0000000822347980 */ /* 0x000f68000c101d00 */
[----:B------:R-:W5:Y:S01]  /*de30*/  LD.E.128 R40, desc[UR8][R30.64] ;  /* 0x000000081e287980 */ /* 0x000f62000c101d00 */
[----:B---3--:R-:W3:Y:S03]  /*de40*/  LDC.64 R32, c[0x0][0xae0] ;  /* 0x0002b800ff207b82 */ /* 0x008ee60000000a00 */
[----:B------:R-:W5:Y:S04]  /*de50*/  LD.E.128 R4, desc[UR8][R28.64] ;  /* 0x000000081c047980 */ /* 0x000f68000c101d00 */
[----:B------:R-:W5:Y:S04]  /*de60*/  LD.E.128 R60, desc[UR8][R26.64] ;  /* 0x000000081a3c7980 */ /* 0x000f68000c101d00 */
[----:B------:R-:W5:Y:S04]  /*de70*/  LD.E.128 R56, desc[UR8][R24.64] ;  /* 0x0000000818387980 */ /* 0x000f68000c101d00 */
[----:B------:R-:W5:Y:S04]  /*de80*/  LD.E.128 R12, desc[UR8][R20.64] ;  /* 0x00000008140c7980 */ /* 0x000f68000c101d00 */
[----:B------:R0:W5:Y:S01]  /*de90*/  LD.E.128 R8, desc[UR8][R2.64] ;  /* 0x0000000802087980 */ /* 0x000162000c101d00 */
[----:B------:R-:W-:-:S02]  /*dea0*/  ULDC.64 UR8, c[0x0][0xae8] ;  /* 0x0002ba0000087ab9 */ /* 0x000fc40000000a00 */
[----:B------:R-:W-:Y:S01]  /*deb0*/  UIMAD UR6, UR10, UR8, URZ ;  /* 0x000000080a0672a4 */ /* 0x000fe2000f8e023f */
[----:B-1----:R-:W-:Y:S01]  /*dec0*/  IMAD.MOV.U32 R0, RZ, RZ, R37 ;  /* 0x000000ffff007224 */ /* 0x002fe200078e0025 */
[----:B------:R-:W-:Y:S01]  /*ded0*/  UIMAD.WIDE.U32 UR4, UR7, UR8, URZ ;  /* 0x00000008070472a5 */ /* 0x000fe2000f8e003f */
[----:B------:R-:W-:Y:S01]  /*dee0*/  R2UR UR12, R223 ;  /* 0x00000000df0c72ca */ /* 0x000fe200000e0000 */
[----:B------:R-:W-:Y:S01]  /*def0*/  UIMAD UR6, UR7, UR9, UR6 ;  /* 0x00000009070672a4 */ /* 0x000fe2000f8e0206 */
[----:B------:R-:W-:Y:S01]  /*df00*/  @!PT LDS RZ, [RZ] ;  /* 0x00000000fffff984 */ /* 0x000fe20000000800 */
[----:B------:R-:W-:Y:S01]  /*df10*/  @!PT LDS RZ, [RZ] ;  /* 0x00000000fffff984 */ /* 0x000fe20000000800 */
[----:B------:R-:W-:Y:S01]  /*df20*/  @!PT LDS RZ, [RZ] ;  /* 0x00000000fffff984 */ /* 0x000fe20000000800 */
[----:B------:R-:W-:Y:S01]  /*df30*/  @!PT LDS RZ, [RZ] ;  /* 0x00000000fffff984 */ /* 0x000fe20000000800 */
[----:B------:R1:W-:Y:S06]  /*df40*/  MEMBAR.ALL.CTA ;  /* 0x0000000000007992 */ /* 0x0003ec0000008000 */
[----:B-1----:R-:W1:Y:S01]  /*df50*/  FENCE.VIEW.ASYNC.S ;  /* 0x00000000000073c6 */ /* 0x002e620000000000 */
[----:B0-----:R-:W-:Y:S01]  /*df60*/  @P1 IMAD.HI.U32 R2, R37, R36, RZ ;  /* 0x0000002425021227 */ /* 0x001fe200078e00ff */
[----:B------:R-:W-:Y:S01]  /*df70*/  ULDC.64 UR8, c[0x0][0xaf0] ;  /* 0x0002bc0000087ab9 */ /* 0x000fe20000000a00 */
[----:B------:R-:W-:-:S02]  /*df80*/  UIADD3 UR5, UR5, UR6, URZ ;  /* 0x0000000605057290 */ /* 0x000fc4000fffe03f */
[----:B------:R-:W-:Y:S01]  /*df90*/  UIMAD UR6, UR11, UR8, URZ ;  /* 0x000000080b0672a4 */ /* 0x000fe2000f8e023f */
[----:B--2---:R-:W-:Y:S01]  /*dfa0*/  @P1 SHF.R.U32.HI R0, RZ, R39, R2 ;  /* 0x00000027ff001219 */ /* 0x004fe20000011602 */
[----:B------:R-:W-:Y:S02]  /*dfb0*/  UIMAD.WIDE.U32 UR4, UR14, UR8, UR4 ;  /* 0x000000080e0472a5 */ /* 0x000fe4000f8e0004 */
[----:B------:R-:W-:Y:S01]  /*dfc0*/  UIMAD UR6, UR14, UR9, UR6 ;  /* 0x000000090e0672a4 */ /* 0x000fe2000f8e0206 */
[--C-:B------:R-:W-:Y:S01]  /*dfd0*/  SHF.R.S32.HI R3, RZ, 0x1f, R0.reuse ;  /* 0x0000001fff037819 */ /* 0x100fe20000011400 */
[----:B------:R-:W-:Y:S01]  /*dfe0*/  IMAD.MOV R21, RZ, RZ, -R0 ;  /* 0x000000ffff157224 */ /* 0x000fe200078e0a00 */
[----:B------:R-:W-:Y:S01]  /*dff0*/  ULDC.64 UR8, c[0x0][0xad8] ;  /* 0x0002b60000087ab9 */ /* 0x000fe20000000a00 */
[----:B------:R-:W-:Y:S02]  /*e000*/  UIADD3 UR5, UR5, UR6, URZ ;  /* 0x0000000605057290 */ /* 0x000fe4000fffe03f */
[-C--:B---3--:R-:W-:Y:S01]  /*e010*/  IMAD R3, R3, R32.reuse, RZ ;  /* 0x0000002003037224 */ /* 0x088fe200078e02ff */
[----:B------:R-:W-:Y:S01]  /*e020*/  R2UR UR7, R16 ;  /* 0x00000000100772ca */ /* 0x000fe200000e0000 */
[----:B------:R-:W-:Y:S01]  /*e030*/  IMAD R21, R44, R21, R37 ;  /* 0x000000152c157224 */ /* 0x000fe200078e0225 */
[----:B------:R-:W-:Y:S01]  /*e040*/  UIADD3 UR60, UR60, 0x1, URZ ;  /* 0x000000013c3c7890 */ /* 0x000fe2000fffe03f */
[C---:B------:R-:W-:Y:S01]  /*e050*/  IMAD R25, R0.reuse, R33, R3 ;  /* 0x0000002100197224 */ /* 0x040fe200078e0203 */
[----:B------:R-:W-:Y:S01]  /*e060*/  ULDC.64 UR10, c[0x0][0xa80] ;  /* 0x0002a000000a7ab9 */ /* 0x000fe20000000a00 */
[----:B------:R-:W-:Y:S01]  /*e070*/  IMAD.WIDE.U32 R2, R0, R32, UR4 ;  /* 0x0000000400027e25 */ /* 0x000fe2000f8e0020 */
[----:B------:R-:W-:Y:S01]  /*e080*/  SHF.R.S32.HI R0, RZ, 0x1f, R21 ;  /* 0x0000001fff007819 */ /* 0x000fe20000011415 */
[----:B------:R-:W-:-:S02]  /*e090*/  UIADD3 UR4, UR13, 0x34820, URZ ;  /* 0x000348200d047890 */ /* 0x000fc4000fffe03f */
[----:B------:R-:W-:Y:S02]  /*e0a0*/  IMAD.IADD R3, R3, 0x1, R25 ;  /* 0x0000000103037824 */ /* 0x000fe400078e0219 */
[----:B------:R-:W-:Y:S02]  /*e0b0*/  IMAD R0, R0, UR8, RZ ;  /* 0x0000000800007c24 */ /* 0x000fe4000f8e02ff */
[----:B------:R-:W-:Y:S01]  /*e0c0*/  IMAD R98, R98, 0x80, R225 ;  /* 0x0000008062627824 */ /* 0x000fe200078e02e1 */
[----:B------:R-:W-:Y:S01]  /*e0d0*/  ULDC UR5, c[0x0][0xc] ;  /* 0x0000030000057ab9 */ /* 0x000fe20000000800 */
[C---:B------:R-:W-:Y:S01]  /*e0e0*/  IMAD R25, R21.reuse, UR9, R0 ;  /* 0x0000000915197c24 */ /* 0x040fe2000f8e0200 */
[----:B------:R-:W-:Y:S01]  /*e0f0*/  UISETP.NE.AND UP0, UPT, UR60, 0x2, UPT ;  /* 0x000000023c00788c */ /* 0x000fe2000bf05270 */
[----:B------:R-:W-:Y:S01]  /*e100*/  IMAD.WIDE.U32 R2, R21, UR8, R2 ;  /* 0x0000000815027c25 */ /* 0x000fe2000f8e0002 */
[----:B------:R-:W-:Y:S01]  /*e110*/  UMOV UR6, 0x1 ;  /* 0x0000000100067882 */ /* 0x000fe20000000000 */
[----:B------:R-:W-:Y:S01]  /*e120*/  UIADD3 UR12, UR5, UR12, URZ ;  /* 0x0000000c050c7290 */ /* 0x000fe2000fffe03f */
[----:B------:R-:W-:Y:S01]  /*e130*/  ISETP.GE.AND P1, PT, R98, R45, PT ;  /* 0x0000002d6200720c */ /* 0x000fe20003f26270 */
[----:B------:R-:W-:Y:S01]  /*e140*/  UPRMT UR5, URZ, 0x654, UR4 ;  /* 0x000006543f057896 */ /* 0x000fe20008000004 */
[----:B------:R-:W-:Y:S01]  /*e150*/  IMAD.IADD R3, R3, 0x1, R25 ;  /* 0x0000000103037824 */ /* 0x000fe200078e0219 */
[----:B------:R-:W-:Y:S01]  /*e160*/  UPRMT UR4, UR6, 0x654, UR4 ;  /* 0x0000065406047896 */ /* 0x000fe20008000004 */
[----:B------:R-:W-:Y:S01]  /*e170*/  LEA R18, P0, R2, UR10, 0x1 ;  /* 0x0000000a02127c11 */ /* 0x000fe2000f8008ff */
[----:B------:R-:W-:Y:S01]  /*e180*/  USEL UR6, URZ, 0x1, UP0 ;  /* 0x000000013f067887 */ /* 0x000fe20008000000 */
[----:B------:R-:W-:-:S02]  /*e190*/  VIADD R0, R98, 0x20 ;  /* 0x0000002062007836 */ /* 0x000fc40000000000 */
[----:B------:R-:W-:Y:S01]  /*e1a0*/  LEA.HI.X R26, R2, UR11, R3, 0x1, P0 ;  /* 0x0000000b021a7c11 */ /* 0x000fe200080f0c03 */
[----:B------:R-:W-:Y:S01]  /*e1b0*/  ULOP3.LUT UR7, UR7, UR6, URZ, 0x3c, !UPT ;  /* 0x0000000607077292 */ /* 0x000fe2000f8e3c3f */
[----:B-1----:R-:W-:Y:S01]  /*e1c0*/  SYNCS.ARRIVE.TRANS64.RED.A1T0 RZ, [UR5], RZ ;  /* 0x000000ffffff79a7 */ /* 0x002fe20008100405 */
[-C--:B------:R-:W-:Y:S01]  /*e1d0*/  ISETP.GE.AND P3, PT, R0, R45.reuse, PT ;  /* 0x0000002d0000720c */ /* 0x080fe20003f66270 */
[----:B------:R-:W-:Y:S01]  /*e1e0*/  VIADD R0, R98, 0x40 ;  /* 0x0000004062007836 */ /* 0x000fe20000000000 */
[----:B------:R-:W-:Y:S01]  /*e1f0*/  USEL UR60, UR60, URZ, UP0 ;  /* 0x0000003f3c3c7287 */ /* 0x000fe20008000000 */
[----:B------:R-:W-:Y:S01]  /*e200*/  IMAD.U32 R223, RZ, RZ, UR12 ;  /* 0x0000000cffdf7e24 */ /* 0x000fe2000f8e00ff */
[----:B------:R0:W1:Y:S01]  /*e210*/  SHFL.IDX PT, R24, R18, RZ, 0x181f ;  /* 0x00181fff12187589 */ /* 0x00006200000e0000 */
[----:B------:R-:W-:Y:S01]  /*e220*/  IMAD.U32 R16, RZ, RZ, UR7 ;  /* 0x00000007ff107e24 */ /* 0x000fe2000f8e00ff */
[----:B------:R-:W-:Y:S01]  /*e230*/  BSSY B0, `(.L_x_205) ;  /* 0x000000e000007945 */ /* 0x000fe20003800000 */
[----:B------:R-:W-:Y:S01]  /*e240*/  SYNCS.ARRIVE.TRANS64.RED.A1T0 RZ, [UR4], RZ ;  /* 0x000000ffffff79a7 */ /* 0x000fe20008100404 */
[----:B------:R0:W2:Y:S01]  /*e250*/  SHFL.IDX PT, R25, R26, RZ, 0x181f ;  /* 0x00181fff1a197589 */ /* 0x0000a200000e0000 */
[----:B------:R-:W-:Y:S01]  /*e260*/  ISETP.GE.AND P0, PT, R0, R45, PT ;  /* 0x0000002d0000720c */ /* 0x000fe20003f06270 */
[----:B------:R-:W-:-:S12]  /*e270*/  @P1 BRA `(.L_x_206) ;  /* 0x0000000000241947 */ /* 0x000fd80003800000 */
        /* <DEDUP_REMOVED lines=9> */
.L_x_206:
[----:B------:R-:W-:Y:S05]  /*e310*/  BSYNC B0 ;  /* 0x0000000000007941 */ /* 0x000fea0003800000 */
.L_x_205:
        /* <DEDUP_REMOVED lines=13> */
.L_x_208:
[----:B------:R-:W-:Y:S05]  /*e3f0*/  BSYNC B0 ;  /* 0x0000000000007941 */ /* 0x000fea0003800000 */
.L_x_207:
        /* <DEDUP_REMOVED lines=13> */
.L_x_210:
[----:B------:R-:W-:Y:S05]  /*e4d0*/  BSYNC B0 ;  /* 0x0000000000007941 */ /* 0x000fea0003800000 */
.L_x_209:
[----:B------:R-:W-:Y:S01]  /*e4e0*/  VIADD R0, R98, 0x60 ;  /* 0x0000006062007836 */ /* 0x000fe20000000000 */
[----:B0----5:R0:W0:Y:S01]  /*e4f0*/  SHFL.IDX PT, R15, R26, 0x3, 0x181f ;  /* 0x00781f001a0f7f89 */ /* 0x02102200000e0000 */
[----:B------:R-:W-:Y:S01]  /*e500*/  BSSY B0, `(.L_x_211) ;  /* 0x000000e000007945 */ /* 0x000fe20003800000 */
[----:B------:R-:W-:Y:S02]  /*e510*/  VIADD R224, R224, 0x1 ;  /* 0x00000001e0e07836 */ /* 0x000fe40000000000 */
[----:B------:R-:W-:Y:S01]  /*e520*/  ISETP.GE.AND P0, PT, R0, R45, PT ;  /* 0x0000002d0000720c */ /* 0x000fe20003f06270 */
[----:B------:R0:W0:-:S12]  /*e530*/  SHFL.IDX PT, R14, R18, 0x3, 0x181f ;  /* 0x00781f00120e7f89 */ /* 0x00001800000e0000 */
[----:B------:R-:W-:Y:S05]  /*e540*/  @P0 BRA `(.L_x_212) ;  /* 0x0000000000240947 */ /* 0x000fea0003800000 */
[----:B------:R-:W-:Y:S01]  /*e550*/  ULDC UR4, c[0x0][0xac8] ;  /* 0x0002b20000047ab9 */ /* 0x000fe20000000800 */
[----:B------:R-:W-:Y:S01]  /*e560*/  ULDC.64 UR6, c[0x0][0x208] ;  /* 0x0000820000067ab9 */ /* 0x000fe20000000a00 */
[----:B------:R-:W-:Y:S02]  /*e570*/  ISETP.GE.AND P2, PT, R221, UR4, PT ;  /* 0x00000004dd007c0c */ /* 0x000fe4000bf46270 */
[----:B------:R-:W-:-:S11]  /*e580*/  ISETP.GE.AND P1, PT, R220, UR4, PT ;  /* 0x00000004dc007c0c */ /* 0x000fd6000bf26270 */
[C---:B0-----:R-:W-:Y:S02]  /*e590*/  @!P2 LEA R12, P0, R221.reuse, R14, 0x1 ;  /* 0x0000000edd0ca211 */ /* 0x041fe400078008ff */
[----:B---3--:R-:W-:Y:S02]  /*e5a0*/  @!P1 IMAD.WIDE R2, R220, 0x2, R14 ;  /* 0x00000002dc029825 */ /* 0x008fe400078e020e */
[----:B------:R-:W-:-:S03]  /*e5b0*/  @!P2 LEA.HI.X R13, R221, R15, R235, 0x1, P0 ;  /* 0x0000000fdd0da211 */ /* 0x000fc600000f0ceb */
[----:B------:R0:W-:Y:S04]  /*e5c0*/  @!P1 ST.E.128 desc[UR6][R2.64], R4 ;  /* 0x0000000402009985 */ /* 0x0001e8000c101d06 */
[----:B------:R0:W-:Y:S02]  /*e5d0*/  @!P2 ST.E.128 desc[UR6][R12.64], R8 ;  /* 0x000000080c00a985 */ /* 0x0001e4000c101d06 */
.L_x_212:
[----:B------:R-:W-:Y:S05]  /*e5e0*/  BSYNC B0 ;  /* 0x0000000000007941 */ /* 0x000fea0003800000 */
.L_x_211:
[----:B------:R-:W5:Y:S01]  /*e5f0*/  LDC R0, c[0x0][0xc34] ;  /* 0x00030d00ff007b82 */ /* 0x000f620000000800 */
[----:B------:R-:W-:-:S13]  /*e600*/  R2UR UR4, R223 ;  /* 0x00000000df0472ca */ /* 0x000fda00000e0000 */
[----:B-----5:R-:W-:-:S13]  /*e610*/  ISETP.LE.AND P0, PT, R0, UR4, PT ;  /* 0x0000000400007c0c */ /* 0x020fda000bf03270 */
[----:B------:R-:W-:Y:S05]  /*e620*/  @!P0 BRA `(.L_x_213) ;  /* 0xffffff2c00248947 */ /* 0x000fea000383ffff */
[----:B------:R-:W-:Y:S05]  /*e630*/  EXIT ;  /* 0x000000000000794d */ /* 0x000fea0003800000 */
.L_x_179:
[----:B------:R-:W-:-:S08]  /*e640*/  NOP ;  /* 0x0000000000007918 */ /* 0x000fd00000000000 */
[----:B0-----:R-:W0:-:S00]  /*e650*/  USETMAXREG.DEALLOC.CTAPOOL 0x18 ;  /* 0x00000018000079c8 */ /* 0x001e0000080e0500 */
[----:B------:R-:W1:Y:S01]  /*e660*/  S2UR UR4, SR_CTAID.X ;  /* 0x00000000000479c3 */ /* 0x000e620000002500 */
[----:B0-----:R-:W-:Y:S01]  /*e670*/  IMAD.MOV.U32 R2, RZ, RZ, 0x1 ;  /* 0x00000001ff027424 */ /* 0x001fe200078e00ff */
[----:B------:R-:W-:-:S06]  /*e680*/  MOV R19, RZ ;  /* 0x000000ff00137202 */ /* 0x000fcc0000000f00 */
[----:B------:R-:W1:Y:S02]  /*e690*/  LDC R3, c[0x0][0xc34] ;  /* 0x00030d00ff037b82 */ /* 0x000e640000000800 */
[----:B-1----:R-:W-:Y:S01]  /*e6a0*/  ISETP.LE.AND P0, PT, R3, UR4, PT ;  /* 0x0000000403007c0c */ /* 0x002fe2000bf03270 */
[----:B------:R-:W-:-:S05]  /*e6b0*/  IMAD.MOV.U32 R3, RZ, RZ, 0x1 ;  /* 0x00000001ff037424 */ /* 0x000fca00078e00ff */
[----:B------:R0:W-:Y:S07]  /*e6c0*/  STL [R1], R3 ;  /* 0x0000000301007387 */ /* 0x0001ee0000100800 */
[----:B------:R-:W-:Y:S05]  /*e6d0*/  @P0 BRA `(.L_x_214) ;  /* 0x0000004000300947 */ /* 0x000fea0003800000 */
[----:B------:R-:W2:Y:S01]  /*e6e0*/  LDL R5, [R1+0x2c] ;  /* 0x00002c0001057983 */ /* 0x000ea20000100800 */
[----:B------:R-:W1:Y:S01]  /*e6f0*/  S2UR UR4, SR_CgaCtaId ;  /* 0x00000000000479c3 */ /* 0x000e620000008800 */
[C---:B------:R-:W-:Y:S01]  /*e700*/  IMAD.SHL.U32 R2, R0.reuse, 0x8, RZ ;  /* 0x0000000800027824 */ /* 0x040fe200078e00ff */
[C---:B------:R-:W-:Y:S01]  /*e710*/  LOP3.LUT R6, R0.reuse, 0x7f, RZ, 0xc0, !PT ;  /* 0x0000007f00067812 */ /* 0x040fe200078ec0ff */
[----:B------:R-:W-:Y:S01]  /*e720*/  UMOV UR36, 0x400 ;  /* 0x0000040000247882 */ /* 0x000fe20000000000 */
[----:B------:R-:W-:Y:S01]  /*e730*/  LOP3.LUT P0, RZ, R0, 0x1f, RZ, 0xc0, !PT ;  /* 0x0000001f00ff7812 */ /* 0x000fe2000780c0ff */
[----:B------:R-:W-:Y:S01]  /*e740*/  IMAD.MOV.U32 R19, RZ, RZ, RZ ;  /* 0x000000ffff137224 */ /* 0x000fe200078e00ff */
[----:B0-----:R-:W-:Y:S01]  /*e750*/  LOP3.LUT R3, R2, 0x1f8, RZ, 0xc0, !PT ;  /* 0x000001f802037812 */ /* 0x001fe200078ec0ff */
[----:B------:R-:W-:Y:S01]  /*e760*/  ULDC.64 UR38, c[0x0][0x198] ;  /* 0x0000660000267ab9 */ /* 0x000fe20000000a00 */
[----:B------:R-:W0:Y:S01]  /*e770*/  S2UR UR5, SR_CTAID.X ;  /* 0x00000000000579c3 */ /* 0x000e220000002500 */
[C---:B------:R-:W-:Y:S01]  /*e780*/  ISETP.NE.AND P1, PT, R6.reuse, RZ, PT ;  /* 0x000000ff0600720c */ /* 0x040fe20003f25270 */
[----:B------:R-:W-:Y:S01]  /*e790*/  ULDC UR37, c[0x0][0xc] ;  /* 0x0000030000257ab9 */ /* 0x000fe20000000800 */
[----:B------:R-:W-:Y:S01]  /*e7a0*/  LOP3.LUT R4, R3, 0x38, R0, 0x78, !PT ;  /* 0x0000003803047812 */ /* 0x000fe200078e7800 */
[C---:B------:R-:W-:Y:S01]  /*e7b0*/  IMAD.SHL.U32 R3, R6.reuse, 0x8, RZ ;  /* 0x0000000806037824 */ /* 0x040fe200078e00ff */
[----:B------:R-:W-:Y:S01]  /*e7c0*/  ISETP.NE.OR P0, PT, R6, RZ, !P0 ;  /* 0x000000ff0600720c */ /* 0x000fe20004705670 */
[----:B------:R-:W-:Y:S01]  /*e7d0*/  IMAD.SHL.U32 R0, R0, 0x10, RZ ;  /* 0x0000001000007824 */ /* 0x000fe200078e00ff */
[----:B------:R-:W-:-:S02]  /*e7e0*/  LOP3.LUT R18, R18, 0xfffffffe, RZ, 0xc0, !PT ;  /* 0xfffffffe12127812 */ /* 0x000fc400078ec0ff */
[----:B------:R-:W-:Y:S02]  /*e7f0*/  LOP3.LUT R3, R4, 0x200, R3, 0xf8, !PT ;  /* 0x0000020004037812 */ /* 0x000fe400078ef803 */
[----:B------:R-:W-:Y:S02]  /*e800*/  SHF.R.U32.HI R4, RZ, 0x3, R6 ;  /* 0x00000003ff047819 */ /* 0x000fe40000011606 */
[----:B------:R-:W-:Y:S02]  /*e810*/  LOP3.LUT R2, R2, 0x38, RZ, 0xc0, !PT ;  /* 0x0000003802027812 */ /* 0x000fe400078ec0ff */
[----:B------:R-:W-:Y:S01]  /*e820*/  LOP3.LUT R6, R4, 0x70, R0, 0xf8, !PT ;  /* 0x0000007004067812 */ /* 0x000fe200078ef800 */
[----:B-1----:R-:W-:Y:S01]  /*e830*/  ULEA UR36, UR4, UR36, 0x18 ;  /* 0x0000002404247291 */ /* 0x002fe2000f8ec03f */
[----:B------:R-:W-:-:S04]  /*e840*/  @P1 LOP3.LUT R18, R18, 0x1, RZ, 0xfc, !PT ;  /* 0x0000000112121812 */ /* 0x000fc800078efcff */
[----:B------:R-:W-:Y:S02]  /*e850*/  LOP3.LUT R18, R18, 0xfffffffd, RZ, 0xc0, !PT ;  /* 0xfffffffd12127812 */ /* 0x000fe400078ec0ff */
[----:B------:R-:W-:Y:S01]  /*e860*/  LEA R4, R3, UR36, 0x1 ;  /* 0x0000002403047c11 */ /* 0x000fe2000f8e08ff */
[----:B0-----:R-:W-:Y:S01]  /*e870*/  IMAD.U32 R0, RZ, RZ, UR5 ;  /* 0x00000005ff007e24 */ /* 0x001fe2000f8e00ff */
[----:B------:R-:W-:-:S03]  /*e880*/  @P0 LOP3.LUT R18, R18, 0x2, RZ, 0xfc, !PT ;  /* 0x0000000212120812 */ /* 0x000fc600078efcff */
[----:B------:R-:W-:Y:S04]  /*e890*/  STL [R1+0x10], R4 ;  /* 0x0000100401007387 */ /* 0x000fe80000100800 */
[----:B------:R0:W-:Y:S02]  /*e8a0*/  STL [R1+0x28], R0 ;  /* 0x0000280001007387 */ /* 0x0001e40000100800 */
[----:B0-----:R-:W-:Y:S01]  /*e8b0*/  IMAD.MOV.U32 R0, RZ, RZ, 0x1 ;  /* 0x00000001ff007424 */ /* 0x001fe200078e00ff */
[----:B--2---:R-:W-:-:S05]  /*e8c0*/  LOP3.LUT R3, R5, 0x2, RZ, 0xfc, !PT ;  /* 0x0000000205037812 */ /* 0x004fca00078efcff */
[----:B------:R-:W-:Y:S04]  /*e8d0*/  STL [R1+0x18], R3 ;  /* 0x0000180301007387 */ /* 0x000fe80000100800 */
[----:B------:R-:W-:Y:S04]  /*e8e0*/  STL [R1+0x34], RZ ;  /* 0x000034ff01007387 */ /* 0x000fe80000100800 */
[----:B------:R0:W-:Y:S02]  /*e8f0*/  STL [R1], R0 ;  /* 0x0000000001007387 */ /* 0x0001e40000100800 */
[----:B0-----:R-:W-:-:S07]  /*e900*/  LOP3.LUT R0, R2, 0x40, RZ, 0xfc, !PT ;  /* 0x0000004002007812 */ /* 0x001fce00078efcff */
.L_x_295:
[----:B--2---:R-:W2:Y:S01]  /*e910*/  LDL R2, [R1+0x28] ;  /* 0x0000280001027983 */ /* 0x004ea20000100800 */
[----:B0-----:R-:W0:Y:S01]  /*e920*/  LDC R0, c[0x0][0xc38] ;  /* 0x00030e00ff007b82 */ /* 0x001e220000000800 */
[----:B------:R-:W-:Y:S05]  /*e930*/  YIELD ;  /* 0x0000000000007946 */ /* 0x000fea0003800000 */
[----:B------:R-:W-:Y:S02]  /*e940*/  ULDC.64 UR4, c[0x0][0x418] ;  /* 0x0001060000047ab9 */ /* 0x000fe40000000a00 */
[----:B------:R-:W1:Y:S01]  /*e950*/  LDC R16, c[0x0][0xc44] ;  /* 0x00031100ff107b82 */ /* 0x000e620000000800 */
[----:B------:R-:W-:-:S03]  /*e960*/  UISETP.NE.U32.AND UP0, UPT, UR4, URZ, UPT ;  /* 0x0000003f0400728c */ /* 0x000fc6000bf05070 */
[----:B------:R-:W-:Y:S01]  /*e970*/  ULDC UR4, c[0x0][0x424] ;  /* 0x0001090000047ab9 */ /* 0x000fe20000000800 */
[----:B------:R-:W-:-:S04]  /*e980*/  UISETP.NE.AND.EX UP0, UPT, UR5, URZ, UPT, UP0 ;  /* 0x0000003f0500728c */ /* 0x000fc8000bf05300 */
[----:B------:R-:W-:Y:S01]  /*e990*/  USEL UR4, UR4, 0x1, UP0 ;  /* 0x0000000104047887 */ /* 0x000fe20008000000 */
[----:B0-----:R-:W-:Y:S02]  /*e9a0*/  ISETP.NE.AND P0, PT, R0, 0x1, PT ;  /* 0x000000010000780c */ /* 0x001fe40003f05270 */
[----:B-1----:R-:W-:-:S11]  /*e9b0*/  ISETP.NE.AND P1, PT, R16, 0x1, PT ;  /* 0x000000011000780c */ /* 0x002fd60003f25270 */
[----:B------:R-:W2:Y:S08]  /*e9c0*/  @P0 LDC R0, c[0x0][0xc3c] ;  /* 0x00030f00ff000b82 */ /* 0x000eb00000000800 */
[----:B------:R-:W0:Y:S01]  /*e9d0*/  @P0 LDC R3, c[0x0][0xc40] ;  /* 0x00031000ff030b82 */ /* 0x000e220000000800 */
[----:B--2---:R-:W-:-:S04]  /*e9e0*/  @P0 IMAD.HI.U32 R0, R2, R0, RZ ;  /* 0x0000000002000227 */ /* 0x004fc800078e00ff */
[----:B------:R-:W-:Y:S01]  /*e9f0*/  IMAD.MOV.U32 R4, RZ, RZ, R2 ;  /* 0x000000ffff047224 */ /* 0x000fe200078e0002 */
[----:B0-----:R-:W-:Y:S02]  /*ea00*/  @P0 SHF.R.U32.HI R4, RZ, R3, R0 ;  /* 0x00000003ff040219 */ /* 0x001fe40000011600 */
[----:B------:R-:W0:Y:S03]  /*ea10*/  @P1 LDC.64 R2, c[0x0][0xc48] ;  /* 0x00031200ff021b82 */ /* 0x000e260000000a00 */
[----:B------:R-:W-:Y:S01]  /*ea20*/  IMAD.MOV.U32 R5, RZ, RZ, R4 ;  /* 0x000000ffff057224 */ /* 0x000fe200078e0004 */
[----:B------:R-:W-:Y:S04]  /*ea30*/  STL [R1+0x1c], R4 ;  /* 0x00001c0401007387 */ /* 0x000fe80000100800 */
[----:B------:R-:W1:Y:S01]  /*ea40*/  LDC R0, c[0x0][0x2f0] ;  /* 0x0000bc00ff007b82 */ /* 0x000e620000000800 */
[----:B0-----:R-:W-:-:S05]  /*ea50*/  @P1 IMAD.HI.U32 R2, R4, R2, RZ ;  /* 0x0000000204021227 */ /* 0x001fca00078e00ff */
[----:B------:R-:W-:Y:S01]  /*ea60*/  @P1 SHF.R.U32.HI R5, RZ, R3, R2 ;  /* 0x00000003ff051219 */ /* 0x000fe20000011602 */
[----:B-1----:R-:W-:Y:S01]  /*ea70*/  IMAD R0, R0, UR4, RZ ;  /* 0x0000000400007c24 */ /* 0x002fe2000f8e02ff */
[----:B------:R-:W-:-:S03]  /*ea80*/  UIADD3 UR4, UR36, 0x1e400, URZ ;  /* 0x0001e40024047890 */ /* 0x000fc6000fffe03f */
[----:B------:R-:W-:Y:S01]  /*ea90*/  STL [R1+0x14], R5 ;  /* 0x0000140501007387 */ /* 0x000fe20000100800 */
[----:B------:R-:W-:Y:S01]  /*eaa0*/  IMAD.MOV R3, RZ, RZ, -R5 ;  /* 0x000000ffff037224 */ /* 0x000fe200078e0a05 */
[----:B------:R-:W-:Y:S02]  /*eab0*/  ULOP3.LUT UP0, URZ, UR4, 0x3ff, URZ, 0xc0, !UPT ;  /* 0x000003ff043f7892 */ /* 0x000fe4000f80c03f */
[----:B------:R0:W-:Y:S01]  /*eac0*/  STL [R1+0x30], R0 ;  /* 0x0000300001007387 */ /* 0x0001e20000100800 */
[----:B------:R-:W-:-:S03]  /*ead0*/  IMAD R16, R16, R3, R4 ;  /* 0x0000000310107224 */ /* 0x000fc600078e0204 */
[----:B------:R-:W-:Y:S01]  /*eae0*/  PLOP3.LUT P0, PT, PT, PT, UP0, 0x80, 0x0 ;  /* 0x000000000000781c */ /* 0x000fe20003f0f008 */
[----:B0-----:R-:W-:-:S04]  /*eaf0*/  VIADD R0, R0, 0xaf ;  /* 0x000000af00007836 */ /* 0x001fc80000000000 */
[----:B------:R-:W-:-:S05]  /*eb00*/  IMAD.HI R0, R0, 0x2e8ba2e9, RZ ;  /* 0x2e8ba2e900007827 */ /* 0x000fca00078e02ff */
[----:B------:R-:W-:-:S04]  /*eb10*/  SHF.R.U32.HI R3, RZ, 0x1f, R0 ;  /* 0x0000001fff037819 */ /* 0x000fc80000011600 */
[----:B------:R-:W-:-:S05]  /*eb20*/  LEA.HI.SX32 R0, R0, R3, 0x1b ;  /* 0x0000000300007211 */ /* 0x000fca00078fdaff */
[----:B------:R0:W-:Y:S01]  /*eb30*/  STL [R1+0x24], R0 ;  /* 0x0000240001007387 */ /* 0x0001e20000100800 */
[----:B------:R-:W-:Y:S05]  /*eb40*/  @!P0 BRA `(.L_x_215) ;  /* 0x0000000000408947 */ /* 0x000fea0003800000 */
[----:B------:R-:W-:Y:S01]  /*eb50*/  MOV R2, 0x0 ;  /* 0x0000000000027802 */ /* 0x000fe20000000f00 */
[----:B------:R-:W-:Y:S01]  /*eb60*/  ULDC.64 UR6, c[0x4][0xa0] ;  /* 0x0100280000067ab9 */ /* 0x000fe20000000a00 */
[----:B------:R-:W-:Y:S01]  /*eb70*/  ULDC.64 UR8, c[0x4][0xa8] ;  /* 0x01002a0000087ab9 */ /* 0x000fe20000000a00 */
[----:B------:R-:W-:Y:S01]  /*eb80*/  ULDC.64 UR4, c[0x4][0x28] ;  /* 0x01000a0000047ab9 */ /* 0x000fe20000000a00 */
[----:B------:R-:W-:Y:S02]  /*eb90*/  IMAD.U32 R4, RZ, RZ, UR6 ;  /* 0x00000006ff047e24 */ /* 0x000fe4000f8e00ff */
[----:B------:R-:W1:Y:S01]  /*eba0*/  LDC.64 R2, c[0x4][R2] ;  /* 0x0100000002027b82 */ /* 0x000e620000000a00 */
[----:B------:R-:W-:Y:S02]  /*ebb0*/  IMAD.U32 R5, RZ, RZ, UR7 ;  /* 0x00000007ff057e24 */ /* 0x000fe4000f8e00ff */
[----:B------:R-:W-:Y:S02]  /*ebc0*/  IMAD.U32 R6, RZ, RZ, UR8 ;  /* 0x00000008ff067e24 */ /* 0x000fe4000f8e00ff */
[----:B------:R-:W-:-:S02]  /*ebd0*/  IMAD.U32 R7, RZ, RZ, UR9 ;  /* 0x00000009ff077e24 */ /* 0x000fc4000f8e00ff */
[----:B------:R-:W-:Y:S02]  /*ebe0*/  IMAD.U32 R10, RZ, RZ, UR4 ;  /* 0x00000004ff0a7e24 */ /* 0x000fe4000f8e00ff */
[----:B------:R-:W-:Y:S02]  /*ebf0*/  IMAD.U32 R11, RZ, RZ, UR5 ;  /* 0x00000005ff0b7e24 */ /* 0x000fe4000f8e00ff */
[----:B------:R-:W-:Y:S02]  /*ec00*/  IMAD.MOV.U32 R8, RZ, RZ, 0x70 ;  /* 0x00000070ff087424 */ /* 0x000fe400078e00ff */
[----:B------:R-:W-:Y:S02]  /*ec10*/  IMAD.MOV.U32 R12, RZ, RZ, 0x1 ;  /* 0x00000001ff0c7424 */ /* 0x000fe400078e00ff */
[----:B------:R-:W-:-:S07]  /*ec20*/  IMAD.MOV.U32 R13, RZ, RZ, RZ ;  /* 0x000000ffff0d7224 */ /* 0x000fce00078e00ff */
[----:B------:R-:W-:-:S07]  /*ec30*/  LEPC R20, `(.L_x_215) ;  /* 0x000000001014794e */ /* 0x000fce0000000000 */
[----:B01----:R-:W-:Y:S05]  /*ec40*/  CALL.ABS.NOINC R2 ;  /* 0x0000000002007343 */ /* 0x003fea0003c00000 */
.L_x_215:
        /* <DEDUP_REMOVED lines=8> */
[----:B------:R1:W2:Y:S01]  /*ecd0*/  LDC.64 R2, c[0x4][R17] ;  /* 0x0100000011027b82 */ /* 0x0002a20000000a00 */
[----:B------:R-:W-:Y:S02]  /*ece0*/  IMAD.U32 R4, RZ, RZ, UR6 ;  /* 0x00000006ff047e24 */ /* 0x000fe4000f8e00ff */
[----:B------:R-:W-:Y:S02]  /*ecf0*/  IMAD.U32 R5, RZ, RZ, UR7 ;  /* 0x00000007ff057e24 */ /* 0x000fe4000f8e00ff */
[----:B------:R-:W-:Y:S02]  /*ed00*/  IMAD.U32 R6, RZ, RZ, UR8 ;  /* 0x00000008ff067e24 */ /* 0x000fe4000f8e00ff */
[----:B------:R-:W-:-:S02]  /*ed10*/  IMAD.U32 R7, RZ, RZ, UR9 ;  /* 0x00000009ff077e24 */ /* 0x000fc4000f8e00ff */
[----:B------:R-:W-:Y:S02]  /*ed20*/  IMAD.U32 R10, RZ, RZ, UR4 ;  /* 0x00000004ff0a7e24 */ /* 0x000fe4000f8e00ff */
[----:B------:R-:W-:Y:S02]  /*ed30*/  IMAD.U32 R11, RZ, RZ, UR5 ;  /* 0x00000005ff0b7e24 */ /* 0x000fe4000f8e00ff */
[----:B------:R-:W-:Y:S02]  /*ed40*/  IMAD.MOV.U32 R8, RZ, RZ, 0x70 ;  /* 0x00000070ff087424 */ /* 0x000fe400078e00ff */
[----:B------:R-:W-:Y:S02]  /*ed50*/  IMAD.MOV.U32 R12, RZ, RZ, 0x1 ;  /* 0x00000001ff0c7424 */ /* 0x000fe400078e00ff */
[----:B-1----:R-:W-:-:S07]  /*ed60*/  IMAD.MOV.U32 R13, RZ, RZ, RZ ;  /* 0x000000ffff0d7224 */ /* 0x002fce00078e00ff */
[----:B------:R-:W-:-:S07]  /*ed70*/  LEPC R20, `(.L_x_217) ;  /* 0x000000001014794e */ /* 0x000fce0000000000 */
[----:B0-2---:R-:W-:Y:S05]  /*ed80*/  CALL.ABS.NOINC R2 ;  /* 0x0000000002007343 */ /* 0x005fea0003c00000 */
.L_x_217:
[----:B------:R0:W1:Y:S01]  /*ed90*/  LDC.64 R2, c[0x4][R17] ;  /* 0x0100000011027b82 */ /* 0x0000620000000a00 */
[----:B------:R-:W-:Y:S01]  /*eda0*/  ULDC.64 UR6, c[0x4][0xa0] ;  /* 0x0100280000067ab9 */ /* 0x000fe20000000a00 */
[----:B------:R-:W-:Y:S01]  /*edb0*/  ULDC.64 UR8, c[0x4][0xa8] ;  /* 0x01002a0000087ab9 */ /* 0x000fe20000000a00 */
[----:B------:R-:W-:Y:S01]  /*edc0*/  ULDC.64 UR4, c[0x4][0x38] ;  /* 0x01000e0000047ab9 */ /* 0x000fe20000000a00 */
[----:B------:R-:W-:Y:S01]  /*edd0*/  IMAD.U32 R4, RZ, RZ, UR6 ;  /* 0x00000006ff047e24 */ /* 0x000fe2000f8e00ff */
[----:B------:R-:W-:Y:S01]  /*ede0*/  MOV R6, UR8 ;  /* 0x0000000800067c02 */ /* 0x000fe20008000f00 */
        /* <DEDUP_REMOVED lines=9> */
.L_x_216:
[----:B------:R-:W2:Y:S01]  /*ee80*/  LDL R2, [R1+0x24] ;  /* 0x0000240001027983 */ /* 0x000ea20000100800 */
[----:B------:R-:W-:-:S03]  /*ee90*/  ULDC.64 UR4, c[0x0][0x9f8] ;  /* 0x00027e0000047ab9 */ /* 0x000fc60000000a00 */
[----:B0-----:R-:W3:Y:S01]  /*eea0*/  LDL R0, [R1+0x14] ;  /* 0x0000140001007983 */ /* 0x001ee20000100800 */
[----:B------:R-:W-:Y:S01]  /*eeb0*/  ISETP.NE.U32.AND P0, PT, RZ, UR4, PT ;  /* 0x00000004ff007c0c */ /* 0x000fe2000bf05070 */
[----:B------:R-:W-:-:S03]  /*eec0*/  ULDC.64 UR6, c[0x0][0x208] ;  /* 0x0000820000067ab9 */ /* 0x000fc60000000a00 */
[----:B------:R-:W-:Y:S01]  /*eed0*/  ISETP.NE.AND.EX P0, PT, RZ, UR5, PT, P0 ;  /* 0x00000005ff007c0c */ /* 0x000fe2000bf05300 */
[----:B--2---:R-:W-:-:S12]  /*eee0*/  IMAD.MOV.U32 R17, RZ, RZ, R2 ;  /* 0x000000ffff117224 */ /* 0x004fd800078e0002 */
[----:B------:R-:W3:Y:S02]  /*eef0*/  @P0 LDC.64 R2, c[0x0][0x9f8] ;  /* 0x00027e00ff020b82 */ /* 0x000ee40000000a00 */
[----:B---3--:R-:W-:-:S05]  /*ef00*/  @P0 IMAD.WIDE R2, R0, 0x4, R2 ;  /* 0x0000000400020825 */ /* 0x008fca00078e0202 */
[----:B------:R0:W2:Y:S01]  /*ef10*/  @P0 LDG.E R0, desc[UR6][R2.64] ;  /* 0x0000000602000981 */ /* 0x0000a2000c1e1900 */
[----:B------:R-:W-:Y:S01]  /*ef20*/  VIADD R9, R17, 0xffffffff ;  /* 0xffffffff11097836 */ /* 0x000fe20000000000 */
[----:B------:R-:W-:Y:S01]  /*ef30*/  UMOV UR4, 0xffffffff ;  /* 0xffffffff00047882 */ /* 0x000fe20000000000 */
[----:B------:R-:W-:-:S03]  /*ef40*/  LOP3.LUT R18, R18, 0xfffffffb, RZ, 0xc0, !PT ;  /* 0xfffffffb12127812 */ /* 0x000fc600078ec0ff */
[----:B------:R1:W-:Y:S01]  /*ef50*/  STL [R1+0x20], R9 ;  /* 0x0000200901007387 */ /* 0x0003e20000100800 */
[----:B0-----:R-:W0:Y:S02]  /*ef60*/  LDC.64 R2, c[0x0][0x418] ;  /* 0x00010600ff027b82 */ /* 0x001e240000000a00 */
[----:B0-----:R-:W-:-:S04]  /*ef70*/  ISETP.NE.U32.AND P0, PT, R2, RZ, PT ;  /* 0x000000ff0200720c */ /* 0x001fc80003f05070 */
[----:B------:R-:W-:-:S13]  /*ef80*/  ISETP.NE.AND.EX P1, PT, R3, RZ, PT, P0 ;  /* 0x000000ff0300720c */ /* 0x000fda0003f25300 */
[----:B------:R-:W-:Y:S02]  /*ef90*/  @P1 LOP3.LUT R18, R18, 0x4, RZ, 0xfc, !PT ;  /* 0x0000000412121812 */ /* 0x000fe400078efcff */
[----:B--2---:R-:W-:Y:S01]  /*efa0*/  SHF.R.S32.HI R8, RZ, 0x1f, R0 ;  /* 0x0000001fff087819 */ /* 0x004fe20000011400 */
[----:B------:R1:W-:Y:S01]  /*efb0*/  STL [R1+0x8], R0 ;  /* 0x0000080001007387 */ /* 0x0003e20000100800 */
[----:B------:R-:W-:-:S03]  /*efc0*/  SEL R17, R0, RZ, !P1 ;  /* 0x000000ff00117207 */ /* 0x000fc60004800000 */
[----:B------:R1:W-:Y:S01]  /*efd0*/  STL [R1+0xc], R8 ;  /* 0x00000c0801007387 */ /* 0x0003e20000100800 */
[----:B------:R-:W-:Y:S05]  /*efe0*/  BRA.DIV UR4, `(.L_x_218) ;  /* 0x0000003e043c7947 */ /* 0x000fea000b800000 */
[----:B------:R-:W0:Y:S02]  /*eff0*/  S2R R4, SR_TID.X ;  /* 0x0000000000047919 */ /* 0x000e240000002100 */
[----:B0-----:R-:W-:-:S04]  /*f000*/  SHF.R.U32.HI R4, RZ, 0x5, R4 ;  /* 0x00000005ff047819 */ /* 0x001fc80000011604 */
[----:B------:R-:W-:-:S05]  /*f010*/  LOP3.LUT R4, R4, 0x3, RZ, 0xc0, !PT ;  /* 0x0000000304047812 */ /* 0x000fca00078ec0ff */
[----:B------:R0:W2:Y:S02]  /*f020*/  SHFL.IDX PT, R14, R4, RZ, 0x1f ;  /* 0x00001fff040e7589 */ /* 0x0000a400000e0000 */
.L_x_311:
[----:B--2---:R-:W-:Y:S02]  /*f030*/  ISETP.NE.AND P0, PT, R14, RZ, PT ;  /* 0x000000ff0e00720c */ /* 0x004fe40003f05270 */
[----:B------:R-:W-:Y:S02]  /*f040*/  PLOP3.LUT P2, PT, PT, PT, PT, 0x8, 0x0 ;  /* 0x000000000000781c */ /* 0x000fe40003f4e170 */
[----:B------:R-:W-:-:S11]  /*f050*/  LOP3.LUT R18, R18, 0xfffffff7, RZ, 0xc0, !PT ;  /* 0xfffffff712127812 */ /* 0x000fd600078ec0ff */
[----:B------:R-:W-:Y:S01]  /*f060*/  @P2 LOP3.LUT R18, R18, 0x8, RZ, 0xfc, !PT ;  /* 0x0000000812122812 */ /* 0x000fe200078efcff */
[----:B------:R-:W-:Y:S06]  /*f070*/  @P0 BRA `(.L_x_219) ;  /* 0x0000000400380947 */ /* 0x000fec0003800000 */
[----:B------:R-:W-:-:S03]  /*f080*/  UMOV UR4, 0xffffffff ;  /* 0xffffffff00047882 */ /* 0x000fc60000000000 */
[----:B------:R-:W-:Y:S05]  /*f090*/  BRA.DIV UR4, `(.L_x_220) ;  /* 0x0000003e04447947 */ /* 0x000fea000b800000 */
[----:B------:R-:W-:-:S13]  /*f0a0*/  ELECT P6, URZ, PT ;  /* 0x00000000003f782f */ /* 0x000fda00038c0000 */
.L_x_314:
[----:B------:R-:W-:Y:S05]  /*f0b0*/  @!P6 BRA `(.L_x_219) ;  /* 0x000000040028e947 */ /* 0x000fea0003800000 */
[----:B------:R2:W-:Y:S01]  /*f0c0*/  STL [R1+0x4], R9 ;  /* 0x0000040901007387 */ /* 0x0005e20000100800 */
[----:B------:R-:W-:Y:S05]  /*f0d0*/  @!P1 BRA `(.L_x_221) ;  /* 0x00000000004c9947 */ /* 0x000fea0003800000 */
[----:B------:R-:W3:Y:S01]  /*f0e0*/  LDC R7, c[0x0][0x43c] ;  /* 0x00010f00ff077b82 */ /* 0x000ee20000000800 */
[----:B------:R-:W-:Y:S01]  /*f0f0*/  ULDC.64 UR4, c[0x0][0x428] ;  /* 0x00010a0000047ab9 */ /* 0x000fe20000000a00 */
[----:B------:R-:W-:Y:S01]  /*f100*/  ULDC.64 UR6, c[0x0][0x208] ;  /* 0x0000820000067ab9 */ /* 0x000fe20000000a00 */
[----:B---3--:R-:W-:-:S13]  /*f110*/  ISETP.NE.AND P0, PT, R7, 0x1, PT ;  /* 0x000000010700780c */ /* 0x008fda0003f05270 */
[----:B0-----:R-:W0:Y:S02]  /*f120*/  @P0 LDC.64 R4, c[0x0][0x440] ;  /* 0x00011000ff040b82 */ /* 0x001e240000000a00 */
[----:B0-----:R-:W-:-:S04]  /*f130*/  @P0 IMAD.HI.U32 R6, R9, R4, RZ ;  /* 0x0000000409060227 */ /* 0x001fc800078e00ff */
[----:B------:R-:W-:Y:S01]  /*f140*/  IMAD.MOV.U32 R4, RZ, RZ, R9 ;  /* 0x000000ffff047224 */ /* 0x000fe200078e0009 */
[----:B------:R-:W-:-:S05]  /*f150*/  @P0 SHF.R.U32.HI R4, RZ, R5, R6 ;  /* 0x00000005ff040219 */ /* 0x000fca0000011606 */
[----:B------:R-:W-:-:S04]  /*f160*/  IMAD.MOV R5, RZ, RZ, -R4 ;  /* 0x000000ffff057224 */ /* 0x000fc800078e0a04 */
[----:B------:R-:W-:Y:S01]  /*f170*/  IMAD R6, R7, R5, R9 ;  /* 0x0000000507067224 */ /* 0x000fe200078e0209 */
[----:B------:R-:W-:-:S04]  /*f180*/  SHF.R.S32.HI R5, RZ, 0x1f, R4 ;  /* 0x0000001fff057819 */ /* 0x000fc80000011404 */
[----:B------:R0:W-:Y:S01]  /*f190*/  STL [R1+0x4], R6 ;  /* 0x0000040601007387 */ /* 0x0001e20000100800 */
[----:B------:R-:W-:-:S03]  /*f1a0*/  IMAD.WIDE.U32 R4, R0, UR4, R4 ;  /* 0x0000000400047c25 */ /* 0x000fc6000f8e0004 */
[----:B------:R-:W-:Y:S01]  /*f1b0*/  LEA R2, P0, R4, R2, 0x2 ;  /* 0x0000000204027211 */ /* 0x000fe200078010ff */
[----:B0-----:R-:W-:-:S04]  /*f1c0*/  IMAD R6, R8, UR4, RZ ;  /* 0x0000000408067c24 */ /* 0x001fc8000f8e02ff */
[----:B-1----:R-:W-:-:S04]  /*f1d0*/  IMAD R0, R0, UR5, R6 ;  /* 0x0000000500007c24 */ /* 0x002fc8000f8e0206 */
[----:B------:R-:W-:-:S05]  /*f1e0*/  IMAD.IADD R0, R5, 0x1, R0 ;  /* 0x0000000105007824 */ /* 0x000fca00078e0200 */
[----:B------:R-:W-:-:S05]  /*f1f0*/  LEA.HI.X R3, R4, R3, R0, 0x2, P0 ;  /* 0x0000000304037211 */ /* 0x000fca00000f1400 */
[----:B------:R3:W5:Y:S02]  /*f200*/  LDG.E R0, desc[UR6][R2.64] ;  /* 0x0000000602007981 */ /* 0x000764000c1e1900 */
.L_x_221:
[----:B---3--:R-:W3:Y:S01]  /*f210*/  LDL R3, [R1] ;  /* 0x0000000001037983 */ /* 0x008ee20000100800 */
[----:B------:R-:W-:Y:S02]  /*f220*/  LEA R2, R19, UR36, 0x3 ;  /* 0x0000002413027c11 */ /* 0x000fe4000f8e18ff */
[----:B---3--:R-:W-:-:S04]  /*f230*/  SHF.L.U32 R3, R3, 0x1f, RZ ;  /* 0x0000001f03037819 */ /* 0x008fc800000006ff */
[----:B------:R-:W3:Y:S02]  /*f240*/  SYNCS.PHASECHK.TRANS64.TRYWAIT P0, [R2+URZ+0x34840], R3 ;  /* 0x03484003020075a7 */ /* 0x000ee4000800017f */
[----:B---3--:R-:W-:Y:S05]  /*f250*/  @!P0 BRA `(.L_x_222) ;  /* 0x0000003800f48947 */ /* 0x008fea0003800000 */
.L_x_315:
[----:B0-----:R-:W4:Y:S01]  /*f260*/  LDL R4, [R1+0x18] ;  /* 0x0000180001047983 */ /* 0x001f220000100800 */
[----:B------:R-:W0:Y:S02]  /*f270*/  S2R R5, SR_TID.X ;  /* 0x0000000000057919 */ /* 0x000e240000002100 */
[----:B0-----:R-:W-:-:S04]  /*f280*/  LOP3.LUT R5, R5, 0x7f, RZ, 0xc0, !PT ;  /* 0x0000007f05057812 */ /* 0x001fc800078ec0ff */
[----:B------:R-:W-:-:S13]  /*f290*/  ISETP.NE.AND P0, PT, R5, RZ, PT ;  /* 0x000000ff0500720c */ /* 0x000fda0003f05270 */
[----:B---3--:R-:W-:-:S04]  /*f2a0*/  @!P0 IMAD.MOV.U32 R3, RZ, RZ, 0xb000 ;  /* 0x0000b000ff038424 */ /* 0x008fc800078e00ff */
[----:B------:R4:W-:Y:S02]  /*f2b0*/  @!P0 SYNCS.ARRIVE.TRANS64 RZ, [R2+URZ+0x34830], R3 ;  /* 0x0348300302ff89a7 */ /* 0x0009e4000800003f */
[----:B----4-:R-:W-:-:S04]  /*f2c0*/  PRMT R3, R4, 0x9910, RZ ;  /* 0x0000991004037816 */ /* 0x010fc800000000ff */
[----:B------:R-:W-:-:S13]  /*f2d0*/  ISETP.NE.AND P0, PT, R3, 0x2, PT ;  /* 0x000000020300780c */ /* 0x000fda0003f05270 */
[----:B------:R-:W-:Y:S05]  /*f2e0*/  @P0 BRA `(.L_x_223) ;  /* 0x0000000000040947 */ /* 0x000fea0003800000 */
[----:B------:R-:W-:Y:S01]  /*f2f0*/  BPT.TRAP 0x1 ;  /* 0x000000040000795c */ /* 0x000fe20000300000 */
.L_x_223:
[----:B------:R-:W-:-:S13]  /*f300*/  LOP3.LUT P0, RZ, R18, 0x2, RZ, 0xc0, !PT ;  /* 0x0000000212ff7812 */ /* 0x000fda000780c0ff */
[----:B------:R-:W-:Y:S05]  /*f310*/  @P0 BRA `(.L_x_224) ;  /* 0x0000000000040947 */ /* 0x000fea0003800000 */
[----:B------:R-:W-:Y:S01]  /*f320*/  BPT.TRAP 0x1 ;  /* 0x000000040000795c */ /* 0x000fe20000300000 */
.L_x_224:
[----:B------:R-:W3:Y:S01]  /*f330*/  LDL R4, [R1+0x4] ;  /* 0x0000040001047983 */ /* 0x000ee20000100800 */
[----:B------:R-:W-:Y:S01]  /*f340*/  R2UR UR9, R2 ;  /* 0x00000000020972ca */ /* 0x000fe200000e0000 */
[----:B------:R-:W-:Y:S01]  /*f350*/  UIADD3 UR4, UP0, UR38, 0x370, URZ ;  /* 0x0000037026047890 */ /* 0x000fe2000ff1e03f */
[----:B------:R-:W-:Y:S01]  /*f360*/  R2UR UR12, R16 ;  /* 0x00000000100c72ca */ /* 0x000fe200000e0000 */
[----:B------:R-:W0:Y:S01]  /*f370*/  S2R R5, SR_CgaCtaId ;  /* 0x0000000000057919 */ /* 0x000e220000008800 */
[----:B-----5:R-:W-:Y:S01]  /*f380*/  R2UR UR13, R0 ;  /* 0x00000000000d72ca */ /* 0x020fe200000e0000 */
[----:B------:R-:W-:Y:S01]  /*f390*/  UMOV UR10, URZ ;  /* 0x0000003f000a7c82 */ /* 0x000fe20008000000 */
[----:B------:R-:W-:Y:S01]  /*f3a0*/  UMOV UR16, 0x30000 ;  /* 0x0003000000107882 */ /* 0x000fe20000000000 */
[----:B------:R-:W4:Y:S01]  /*f3b0*/  S2R R3, SR_CgaCtaId ;  /* 0x0000000000037919 */ /* 0x000f220000008800 */
[----:B------:R-:W-:Y:S01]  /*f3c0*/  UMOV UR15, 0x40 ;  /* 0x00000040000f7882 */ /* 0x000fe20000000000 */
[----:B------:R-:W-:Y:S01]  /*f3d0*/  PLOP3.LUT P0, PT, PT, PT, PT, 0x80, 0x0 ;  /* 0x000000000000781c */ /* 0x000fe20003f0f070 */
[----:B------:R-:W-:Y:S01]  /*f3e0*/  IMAD.MOV.U32 R17, RZ, RZ, R0 ;  /* 0x000000ffff117224 */ /* 0x000fe200078e0000 */
[----:B------:R-:W-:-:S02]  /*f3f0*/  LOP3.LUT R18, R18, 0xfffffff7, RZ, 0xc0, !PT ;  /* 0xfffffff712127812 */ /* 0x000fc400078ec0ff */
[----:B------:R-:W-:-:S09]  /*f400*/  UIADD3 UR9, UR9, 0x34830, URZ ;  /* 0x0003483009097890 */ /* 0x000fd2000fffe03f */
[----:B------:R-:W-:Y:S02]  /*f410*/  @P0 LOP3.LUT R18, R18, 0x8, RZ, 0xfc, !PT ;  /* 0x0000000812120812 */ /* 0x000fe400078efcff */
[----:B0-----:R-:W-:Y:S02]  /*f420*/  LOP3.LUT R5, R5, 0x1, RZ, 0xc0, !PT ;  /* 0x0000000105057812 */ /* 0x001fe400078ec0ff */
[----:B----4-:R-:W-:-:S03]  /*f430*/  LOP3.LUT R3, R3, 0x1, RZ, 0xc0, !PT ;  /* 0x0000000103037812 */ /* 0x010fc600078ec0ff */
[----:B------:R-:W-:-:S04]  /*f440*/  IMAD R5, R5, 0x1600, RZ ;  /* 0x0000160005057824 */ /* 0x000fc800078e02ff */
[----:B------:R-:W-:Y:S02]  /*f450*/  IMAD R2, R19, 0x5800, R5 ;  /* 0x0000580013027824 */ /* 0x000fe400078e0205 */
[----:B------:R-:W-:-:S03]  /*f460*/  IMAD R3, R3, 0x58, RZ ;  /* 0x0000005803037824 */ /* 0x000fc600078e02ff */
[----:B------:R-:W-:Y:S02]  /*f470*/  R2UR UR5, R2 ;  /* 0x00000000020572ca */ /* 0x000fe400000e0000 */
[----:B------:R-:W-:-:S11]  /*f480*/  R2UR UR7, R3 ;  /* 0x00000000030772ca */ /* 0x000fd600000e0000 */
[----:B------:R-:W-:Y:S02]  /*f490*/  ULEA UR6, UR5, UR36, 0x1 ;  /* 0x0000002405067291 */ /* 0x000fe4000f8e083f */
[----:B------:R-:W-:Y:S02]  /*f4a0*/  UIADD3.X UR5, URZ, UR39, URZ, UP0, !UPT ;  /* 0x000000273f057290 */ /* 0x000fe400087fe43f */
[----:B------:R-:W-:Y:S02]  /*f4b0*/  UIADD3 UR8, UR6, 0x1e400, URZ ;  /* 0x0001e40006087890 */ /* 0x000fe4000fffe03f */
[----:B------:R-:W-:-:S03]  /*f4c0*/  UIADD3 UR14, UR6, 0x23c00, URZ ;  /* 0x00023c00060e7890 */ /* 0x000fc6000fffe03f */
[----:B------:R-:W-:Y:S01]  /*f4d0*/  UMOV UR6, 0x0 ;  /* 0x0000000000067882 */ /* 0x000fe20000000000 */
[----:B---3--:R-:W-:-:S13]  /*f4e0*/  R2UR UR11, R4 ;  /* 0x00000000040b72ca */ /* 0x008fda00000e0000 */
[----:B------:R-:W-:-:S03]  /*f4f0*/  UIMAD UR11, UR11, 0xb0, UR7 ;  /* 0x000000b00b0b78a4 */ /* 0x000fc6000f8e0207 */
[----:B------:R-:W-:-:S06]  /*f500*/  UMOV UR7, 0x14f00000 ;  /* 0x14f0000000077882 */ /* 0x000fcc0000000000 */
[----:B------:R0:W-:Y:S02]  /*f510*/  UTMALDG.4D.MULTICAST [UR8], [UR4], UR16, desc[UR6] ;  /* 0x00000608040073b4 */ /* 0x0001e40008019810 */
[----:B0-----:R-:W-:Y:S01]  /*f520*/  UMOV UR8, UR14 ;  /* 0x0000000e00087c82 */ /* 0x001fe20008000000 */
[----:B------:R-:W-:Y:S02]  /*f530*/  UMOV UR10, UR15 ;  /* 0x0000000f000a7c82 */ /* 0x000fe40008000000 */
[----:B------:R3:W-:Y:S02]  /*f540*/  UTMALDG.4D.MULTICAST [UR8], [UR4], UR16, desc[UR6] ;  /* 0x00000608040073b4 */ /* 0x0007e40008019810 */
[----:B---3--:R-:W-:Y:S01]  /*f550*/  NOP ;  /* 0x0000000000007918 */ /* 0x008fe20000000000 */
.L_x_219:
        /* <DEDUP_REMOVED lines=10> */
[----:B0-----:R-:W-:Y:S02]  /*f600*/  IMAD.U32 R4, RZ, RZ, UR6 ;  /* 0x00000006ff047e24 */ /* 0x001fe4000f8e00ff */
[----:B------:R-:W0:Y:S01]  /*f610*/  LDC.64 R2, c[0x4][R2] ;  /* 0x0100000002027b82 */ /* 0x000e220000000a00 */
[----:B------:R-:W-:Y:S02]  /*f620*/  IMAD.U32 R5, RZ, RZ, UR7 ;  /* 0x00000007ff057e24 */ /* 0x000fe4000f8e00ff */
[----:B------:R-:W-:Y:S02]  /*f630*/  IMAD.U32 R6, RZ, RZ, UR8 ;  /* 0x00000008ff067e24 */ /* 0x000fe4000f8e00ff */
[----:B------:R-:W-:-:S02]  /*f640*/  IMAD.U32 R7, RZ, RZ, UR9 ;  /* 0x00000009ff077e24 */ /* 0x000fc4000f8e00ff */
[----:B------:R-:W-:Y:S02]  /*f650*/  IMAD.U32 R10, RZ, RZ, UR4 ;  /* 0x00000004ff0a7e24 */ /* 0x000fe4000f8e00ff */
[----:B------:R-:W-:Y:S02]  /*f660*/  IMAD.U32 R11, RZ, RZ, UR5 ;  /* 0x00000005ff0b7e24 */ /* 0x000fe4000f8e00ff */
[----:B-1----:R-:W-:Y:S02]  /*f670*/  IMAD.MOV.U32 R8, RZ, RZ, 0x70 ;  /* 0x00000070ff087424 */ /* 0x002fe400078e00ff */
[----:B------:R-:W-:Y:S02]  /*f680*/  IMAD.MOV.U32 R12, RZ, RZ, 0x1 ;  /* 0x00000001ff0c7424 */ /* 0x000fe400078e00ff */
[----:B------:R-:W-:-:S07]  /*f690*/  IMAD.MOV.U32 R13, RZ, RZ, RZ ;  /* 0x000000ffff0d7224 */ /* 0x000fce00078e00ff */
[----:B------:R-:W-:-:S07]  /*f6a0*/  LEPC R20, `(.L_x_225) ;  /* 0x000000001014794e */ /* 0x000fce0000000000 */
[----:B0-2---:R-:W-:Y:S05]  /*f6b0*/  CALL.ABS.NOINC R2 ;  /* 0x0000000002007343 */ /* 0x005fea0003c00000 */
.L_x_225:
[----:B0-----:R-:W3:Y:S01]  /*f6c0*/  LDL.LU R4, [R1+0x14] ;  /* 0x0000140001047983 */ /* 0x001ee20000300800 */
[----:B-1----:R-:W-:Y:S01]  /*f6d0*/  SHF.R.S32.HI R0, RZ, 0x1f, R16 ;  /* 0x0000001fff007819 */ /* 0x002fe20000011410 */
[----:B------:R-:W-:Y:S01]  /*f6e0*/  ULDC.64 UR4, c[0x0][0x2d8] ;  /* 0x0000b60000047ab9 */ /* 0x000fe20000000a00 */
[----:B------:R-:W0:Y:S01]  /*f6f0*/  LDC R8, c[0x0][0x448] ;  /* 0x00011200ff087b82 */ /* 0x000e220000000800 */
[----:B------:R-:W4:Y:S01]  /*f700*/  LDL.LU R7, [R1+0x1c] ;  /* 0x00001c0001077983 */ /* 0x000f220000300800 */
[----:B------:R-:W-:-:S03]  /*f710*/  ULDC.64 UR6, c[0x0][0x280] ;  /* 0x0000a00000067ab9 */ /* 0x000fc60000000a00 */
[----:B------:R-:W2:Y:S01]  /*f720*/  LDL R5, [R1+0x28] ;  /* 0x0000280001057983 */ /* 0x000ea20000100800 */
        /* <DEDUP_REMOVED lines=8> */
[----:B-1----:R-:W-:-:S05]  /*f7b0*/  IMAD.SHL.U32 R10, R10, 0x8, RZ ;  /* 0x000000080a0a7824 */ /* 0x002fca00078e00ff */
[----:B------:R-:W-:Y:S02]  /*f7c0*/  LOP3.LUT R10, R10, 0x38, RZ, 0xc0, !PT ;  /* 0x000000380a0a7812 */ /* 0x000fe400078ec0ff */
[----:B---3--:R-:W-:Y:S01]  /*f7d0*/  SHF.R.S32.HI R0, RZ, 0x1f, R4 ;  /* 0x0000001fff007819 */ /* 0x008fe20000011404 */
[----:B------:R-:W-:-:S04]  /*f7e0*/  IMAD.WIDE.U32 R2, R4, UR4, R2 ;  /* 0x0000000404027c25 */ /* 0x000fc8000f8e0002 */
[----:B------:R-:W-:Y:S01]  /*f7f0*/  IMAD R0, R0, UR4, RZ ;  /* 0x0000000400007c24 */ /* 0x000fe2000f8e02ff */
[----:B------:R-:W-:-:S03]  /*f800*/  ULDC UR4, c[0x0][0xc38] ;  /* 0x00030e0000047ab9 */ /* 0x000fc60000000800 */
[----:B------:R-:W-:Y:S02]  /*f810*/  IMAD R0, R4, UR5, R0 ;  /* 0x0000000504007c24 */ /* 0x000fe4000f8e0200 */
[----:B------:R-:W1:Y:S02]  /*f820*/  S2R R4, SR_TID.X ;  /* 0x0000000000047919 */ /* 0x000e640000002100 */
[----:B------:R-:W-:Y:S02]  /*f830*/  IMAD.IADD R3, R3, 0x1, R0 ;  /* 0x0000000103037824 */ /* 0x000fe400078e0200 */
[----:B----4-:R-:W-:Y:S02]  /*f840*/  IMAD.MOV R0, RZ, RZ, -R7 ;  /* 0x000000ffff007224 */ /* 0x010fe400078e0a07 */
[----:B------:R-:W3:Y:S02]  /*f850*/  @P0 LDC R7, c[0x0][0x450] ;  /* 0x00011400ff070b82 */ /* 0x000ee40000000800 */
[----:B--2---:R-:W-:Y:S01]  /*f860*/  IMAD R0, R0, UR4, R5 ;  /* 0x0000000400007c24 */ /* 0x004fe2000f8e0205 */
        /* <DEDUP_REMOVED lines=11> */
[----:B---3--:R-:W-:-:S05]  /*f920*/  @P0 SHF.R.U32.HI R4, RZ, R7, R6 ;  /* 0x00000007ff040219 */ /* 0x008fca0000011606 */
[----:B------:R-:W-:Y:S02]  /*f930*/  IMAD.MOV R6, RZ, RZ, -R4 ;  /* 0x000000ffff067224 */ /* 0x000fe400078e0a04 */
[----:B------:R-:W-:-:S04]  /*f940*/  IMAD.WIDE.U32 R2, R4, UR4, R2 ;  /* 0x0000000404027c25 */ /* 0x000fc8000f8e0002 */
[----:B------:R-:W-:Y:S01]  /*f950*/  IMAD R0, R8, R6, R0 ;  /* 0x0000000608007224 */ /* 0x000fe200078e0200 */
[----:B------:R-:W-:-:S05]  /*f960*/  SHF.R.S32.HI R6, RZ, 0x1f, R4 ;  /* 0x0000001fff067819 */ /* 0x000fca0000011404 */
[----:B------:R-:W-:Y:S01]  /*f970*/  IMAD R6, R6, UR4, RZ ;  /* 0x0000000406067c24 */ /* 0x000fe2000f8e02ff */
[----:B-1----:R-:W-:-:S03]  /*f980*/  SHF.L.U32 R9, R9, 0x3, RZ ;  /* 0x0000000309097819 */ /* 0x002fc600000006ff */
[----:B------:R-:W-:Y:S01]  /*f990*/  IMAD R4, R4, UR5, R6 ;  /* 0x0000000504047c24 */ /* 0x000fe2000f8e0206 */
[----:B------:R-:W-:Y:S01]  /*f9a0*/  ULDC.64 UR4, c[0x0][0x2c8] ;  /* 0x0000b20000047ab9 */ /* 0x000fe20000000a00 */
[----:B------:R-:W-:Y:S02]  /*f9b0*/  LOP3.LUT R9, R9, 0x38, RZ, 0xc0, !PT ;  /* 0x0000003809097812 */ /* 0x000fe400078ec0ff */
[----:B------:R-:W-:Y:S01]  /*f9c0*/  IMAD.IADD R3, R3, 0x1, R4 ;  /* 0x0000000103037824 */ /* 0x000fe200078e0204 */
[----:B------:R-:W-:Y:S02]  /*f9d0*/  SHF.R.S32.HI R4, RZ, 0x1f, R0 ;  /* 0x0000001fff047819 */ /* 0x000fe40000011400 */
[----:B------:R-:W-:Y:S01]  /*f9e0*/  LOP3.LUT R9, R9, 0x40, RZ, 0xfc, !PT ;  /* 0x0000004009097812 */ /* 0x000fe200078efcff */
[----:B------:R-:W-:-:S04]  /*f9f0*/  IMAD.WIDE.U32 R2, R0, UR4, R2 ;  /* 0x0000000400027c25 */ /* 0x000fc8000f8e0002 */
[----:B------:R-:W-:Y:S01]  /*fa00*/  IMAD R4, R4, UR4, RZ ;  /* 0x0000000404047c24 */ /* 0x000fe2000f8e02ff */
[----:B------:R-:W-:Y:S02]  /*fa10*/  ULDC UR4, c[0x0][0x2b8] ;  /* 0x0000ae0000047ab9 */ /* 0x000fe40000000800 */
        /* <DEDUP_REMOVED lines=13> */
[----:B------:R-:W1:Y:S01]  /*faf0*/  SHFL.IDX PT, R7, R0, RZ, 0x181f ;  /* 0x00181fff00077589 */ /* 0x000e6200000e0000 */
[----:B0-----:R-:W-:-:S04]  /*fb00*/  LOP3.LUT R6, R6, 0x7f, RZ, 0xc0, !PT ;  /* 0x0000007f06067812 */ /* 0x001fc800078ec0ff */
[----:B------:R-:W-:Y:S02]  /*fb10*/  SHF.R.U32.HI R11, RZ, 0x3, R6 ;  /* 0x00000003ff0b7819 */ /* 0x000fe40000011606 */
[----:B------:R-:W0:Y:S03]  /*fb20*/  SHFL.IDX PT, R6, R2, RZ, 0x181f ;  /* 0x00181fff02067589 */ /* 0x000e2600000e0000 */
[----:B------:R-:W-:-:S04]  /*fb30*/  IMAD.IADD R4, R11, 0x1, R5 ;  /* 0x000000010b047824 */ /* 0x000fc800078e0205 */
[C---:B------:R-:W-:Y:S01]  /*fb40*/  VIADD R5, R4.reuse, 0x10 ;  /* 0x0000001004057836 */ /* 0x040fe20000000000 */
[----:B------:R-:W-:-:S13]  /*fb50*/  ISETP.GE.AND P2, PT, R4, R3, PT ;  /* 0x000000030400720c */ /* 0x000fda0003f46270 */
[----:B-1----:R-:W-:-:S05]  /*fb60*/  @!P2 LEA R7, P3, R10, R7, 0x1 ;  /* 0x000000070a07a211 */ /* 0x002fca00078608ff */
[----:B0-----:R-:W-:-:S05]  /*fb70*/  @!P2 IMAD.X R6, RZ, RZ, R6, P3 ;  /* 0x000000ffff06a224 */ /* 0x001fca00018e0606 */
[----:B------:R-:W-:-:S04]  /*fb80*/  @!P2 LOP3.LUT R7, R7, R6, RZ, 0x3c, !PT ;  /* 0x000000060707a212 */ /* 0x000fc800078e3cff */
[----:B------:R-:W-:-:S04]  /*fb90*/  @!P2 LOP3.LUT R6, R7, R6, RZ, 0x3c, !PT ;  /* 0x000000060706a212 */ /* 0x000fc800078e3cff */
[----:B------:R-:W-:-:S05]  /*fba0*/  @!P2 LOP3.LUT R7, R7, R6, RZ, 0x3c, !PT ;  /* 0x000000060707a212 */ /* 0x000fca00078e3cff */
[----:B------:R-:W-:Y:S01]  /*fbb0*/  @!PT LDS RZ, [RZ] ;  /* 0x00000000fffff984 */ /* 0x000fe20000000800 */
[----:B-----5:R-:W-:Y:S04]  /*fbc0*/  @!P2 LDGSTS.E.BYPASS.LTC128B.128 [R9+0x16400], desc[UR6][R6.64], !P0 ;  /* 0x164000000609afae */ /* 0x020fe8000c101d46 */
[----:B------:R0:W-:Y:S01]  /*fbd0*/  @!P2 LDGSTS.E.BYPASS.LTC128B.128 [R9+0x1a400], desc[UR6][R6.64+0x80], !P1 ;  /* 0x1a4000800609afae */ /* 0x0001e2000c901d46 */
[----:B------:R-:W-:-:S03]  /*fbe0*/  ISETP.GE.AND P2, PT, R5, R3, PT ;  /* 0x000000030500720c */ /* 0x000fc60003f46270 */
[----:B------:R-:W1:Y:S04]  /*fbf0*/  SHFL.IDX PT, R5, R0, 0x1, 0x181f ;  /* 0x00381f0000057f89 */ /* 0x000e6800000e0000 */
[----:B0-----:R-:W0:Y:S06]  /*fc00*/  SHFL.IDX PT, R6, R2, 0x1, 0x181f ;  /* 0x00381f0002067f89 */ /* 0x001e2c00000e0000 */
[----:B-1----:R-:W-:-:S05]  /*fc10*/  @!P2 LEA R5, P3, R10, R5, 0x1 ;  /* 0x000000050a05a211 */ /* 0x002fca00078608ff */
[----:B0-----:R-:W-:-:S04]  /*fc20*/  @!P2 IMAD.X R6, RZ, RZ, R6, P3 ;  /* 0x000000ffff06a224 */ /* 0x001fc800018e0606 */
[----:B------:R-:W-:Y:S02]  /*fc30*/  @!P2 IMAD.MOV.U32 R7, RZ, RZ, R6 ;  /* 0x000000ffff07a224 */ /* 0x000fe400078e0006 */
[----:B------:R-:W-:Y:S02]  /*fc40*/  @!P2 IMAD.MOV.U32 R6, RZ, RZ, R5 ;  /* 0x000000ffff06a224 */ /* 0x000fe400078e0005 */
[----:B------:R-:W-:-:S03]  /*fc50*/  VIADD R5, R4, 0x20 ;  /* 0x0000002004057836 */ /* 0x000fc60000000000 */
[----:B------:R-:W-:Y:S04]  /*fc60*/  @!P2 LDGSTS.E.BYPASS.LTC128B.128 [R9+0x16c00], desc[UR6][R6.64], !P0 ;  /* 0x16c000000609afae */ /* 0x000fe8000c101d46 */
        /* <DEDUP_REMOVED lines=43> */
[----:B------:R-:W-:Y:S04]  /*ff20*/  SHFL.IDX PT, R0, R0, 0x7, 0x181f ;  /* 0x00f81f0000007f89 */ /* 0x000fe800000e0000 */
[----:B0-----:R-:W0:Y:S02]  /*ff30*/  SHFL.IDX PT, R6, R2, 0x6, 0x181f ;  /* 0x00d81f0002067f89 */ /* 0x001e2400000e0000 */
[----:B-1----:R-:W-:-:S05]  /*ff40*/  @!P2 LEA R5, P3, R10, R5, 0x1 ;  /* 0x000000050a05a211 */ /* 0x002fca00078608ff */
[----:B0-----:R-:W-:-:S04]  /*ff50*/  @!P2 IMAD.X R6, RZ, RZ, R6, P3 ;  /* 0x000000ffff06a224 */ /* 0x001fc800018e0606 */
[----:B------:R-:W-:Y:S02]  /*ff60*/  @!P2 IMAD.MOV.U32 R7, RZ, RZ, R6 ;  /* 0x000000ffff07a224 */ /* 0x000fe400078e0006 */
[----:B------:R-:W-:Y:S02]  /*ff70*/  @!P2 IMAD.MOV.U32 R6, RZ, RZ, R5 ;  /* 0x000000ffff06a224 */ /* 0x000fe400078e0005 */
[----:B------:R0:W1:Y:S04]  /*ff80*/  SHFL.IDX PT, R5, R2, 0x7, 0x181f ;  /* 0x00f81f0002057f89 */ /* 0x00006800000e0000 */
[----:B------:R0:W-:Y:S04]  /*ff90*/  @!P2 LDGSTS.E.BYPASS.LTC128B.128 [R9+0x19400], desc[UR6][R6.64], !P0 ;  /* 0x194000000609afae */ /* 0x0001e8000c101d46 */
[----:B------:R0:W-:Y:S02]  /*ffa0*/  @!P2 LDGSTS.E.BYPASS.LTC128B.128 [R9+0x1d400], desc[UR6][R6.64+0x80], !P1 ;  /* 0x1d4000800609afae */ /* 0x0001e4000c901d46 */
.L_x_332:
[----:B------:R-:W-:Y:S01]  /*ffb0*/  VIADD R4, R4, 0x70 ;  /* 0x0000007004047836 */ /* 0x000fe20000000000 */
[----:B------:R-:W-:Y:S04]  /*ffc0*/  BSSY B0, `(.L_x_227) ;  /* 0x000000b000007945 */ /* 0x000fe80003800000 */
[----:B------:R-:W-:-:S13]  /*ffd0*/  ISETP.GE.AND P2, PT, R4, R3, PT ;  /* 0x000000030400720c */ /* 0x000fda0003f46270 */
[----:B------:R-:W-:Y:S05]  /*ffe0*/  @P2 BRA `(.L_x_228) ;  /* 0x0000000000202947 */ /* 0x000fea0003800000 */
[----:B0-----:R-:W-:Y:S01]  /*fff0*/  LEA R2, P2, R10, R0, 0x1 ;  /* 0x000000000a027211 */ /* 0x001fe200078408ff */
[----:B------:R-:W-:-:S04]  /*10000*/  ULDC.64 UR4, c[0x0][0x208] ;  /* 0x0000820000047ab9 */ /* 0x000fc80000000a00 */
[----:B-1----:R-:W-:-:S05]  /*10010*/  IMAD.X R3, RZ, RZ, R5, P2 ;  /* 0x000000ffff037224 */ /* 0x002fca00010e0605 */
[----:B------:R-:W-:Y:S01]  /*10020*/  @!PT LDS RZ, [RZ] ;  /* 0x00000000fffff984 */ /* 0x000fe20000000800 */
[----:B------:R-:W-:Y:S01]  /*10030*/  @!PT LDS RZ, [RZ] ;  /* 0x00000000fffff984 */ /* 0x000fe20000000800 */
[----:B------:R-:W-:Y:S01]  /*10040*/  @!PT LDS RZ, [RZ] ;  /* 0x00000000fffff984 */ /* 0x000fe20000000800 */
[----:B------:R2:W-:Y:S04]  /*10050*/  LDGSTS.E.BYPASS.LTC128B.128 [R9+0x19c00], desc[UR4][R2.64], !P0 ;  /* 0x19c0000002097fae */ /* 0x0005e8000c101d44 */
[----:B------:R2:W-:Y:S02]  /*10060*/  LDGSTS.E.BYPASS.LTC128B.128 [R9+0x1dc00], desc[UR4][R2.64+0x80], !P1 ;  /* 0x1dc0008002097fae */ /* 0x0005e4000c901d44 */
.L_x_228:
[----:B------:R-:W-:Y:S05]  /*10070*/  BSYNC B0 ;  /* 0x0000000000007941 */ /* 0x000fea0003800000 */
.L_x_227:
[----:B0-2---:R-:W2:Y:S01]  /*10080*/  LDL R2, [R1+0x34] ;  /* 0x0000340001027983 */ /* 0x005ea20000100800 */
[----:B------:R-:W-:Y:S01]  /*10090*/  NOP ;  /* 0x0000000000007918 */ /* 0x000fe20000000000 */
[----:B------:R-:W-:Y:S02]  /*100a0*/  SYNCS.ARRIVE.TRANS64.RED.A0T1 RZ, [UR36+0x34800], RZ ;  /* 0x034800ffffff79a7 */ /* 0x000fe40008200424 */
[----:B------:R-:W-:Y:S01]  /*100b0*/  ARRIVES.LDGSTSBAR.64.TRANSCNT [UR36+0x34800] ;  /* 0x03480000ff0079b0 */ /* 0x000fe20008000aa4 */
[----:B--2---:R-:W-:-:S04]  /*100c0*/  LOP3.LUT R0, R2, 0x1, RZ, 0xc, !PT ;  /* 0x0000000102007812 */ /* 0x004fc800078e0cff */
[----:B------:R-:W-:Y:S01]  /*100d0*/  SHF.L.U32 R0, R0, 0x1f, RZ ;  /* 0x0000001f00007819 */ /* 0x000fe200000006ff */
[----:B------:R-:W-:Y:S01]  /*100e0*/  NOP ;  /* 0x0000000000007918 */ /* 0x000fe20000000000 */
[----:B------:R-:W2:Y:S01]  /*100f0*/  LDL.LU R2, [R1+0x30] ;  /* 0x0000300001027983 */ /* 0x000ea20000300800 */
[----:B------:R-:W-:Y:S01]  /*10100*/  SYNCS.ARRIVE.TRANS64.A1T0 RZ, [UR36+0x34800], RZ ;  /* 0x034800ffffff79a7 */ /* 0x000fe20008100024 */
[----:B------:R-:W-:Y:S01]  /*10110*/  BSSY B0, `(.L_x_229) ;  /* 0x0000004000007945 */ /* 0x000fe20003800000 */
[----:B------:R-:W0:Y:S01]  /*10120*/  SYNCS.PHASECHK.TRANS64.TRYWAIT P0, [UR36+0x34820], R0 ;  /* 0x03482000ff0075a7 */ /* 0x000e220008000164 */
[----:B--2---:R-:W-:Y:S02]  /*10130*/  ISETP.GE.AND P1, PT, R2, 0xb1, PT ;  /* 0x000000b10200780c */ /* 0x004fe40003f26270 */
[----:B0-----:R-:W-:Y:S11]  /*10140*/  @!P0 BRA `(.L_x_230) ;  /* 0x0000003800208947 */ /* 0x001ff60003800000 */
.L_x_333:
[----:B------:R-:W-:Y:S05]  /*10150*/  BSYNC B0 ;  /* 0x0000000000007941 */ /* 0x000fea0003800000 */
.L_x_229:
[----:B------:R-:W-:Y:S05]  /*10160*/  @!P1 BRA `(.L_x_231) ;  /* 0x00000020002c9947 */ /* 0x000fea0003800000 */
[----:B------:R-:W2:Y:S01]  /*10170*/  LDL R2, [R1+0x24] ;  /* 0x0000240001027983 */ /* 0x000ea20000100800 */
[----:B0-----:R-:W-:Y:S01]  /*10180*/  IMAD.MOV.U32 R0, RZ, RZ, 0x1 ;  /* 0x00000001ff007424 */ /* 0x001fe200078e00ff */
[----:B--2---:R-:W-:-:S04]  /*10190*/  IADD3 R9, -R2, RZ, RZ ;  /* 0x000000ff02097210 */ /* 0x004fc80007ffe1ff */
[----:B------:R-:W-:-:S05]  /*101a0*/  VIADDMNMX R9, R9, R0, 0xffffffff, !PT ;  /* 0xffffffff09097446 */ /* 0x000fca0007800100 */
[----:B------:R-:W-:-:S05]  /*101b0*/  IMAD.IADD R0, R2, 0x1, R9 ;  /* 0x0000000102007824 */ /* 0x000fca00078e0209 */
[----:B------:R-:W-:-:S04]  /*101c0*/  LOP3.LUT R0, R0, 0x1, RZ, 0xc0, !PT ;  /* 0x0000000100007812 */ /* 0x000fc800078ec0ff */
[----:B------:R-:W-:Y:S01]  /*101d0*/  ISETP.NE.U32.AND P0, PT, R0, 0x1, PT ;  /* 0x000000010000780c */ /* 0x000fe20003f05070 */
[----:B------:R-:W-:-:S12]  /*101e0*/  VIADD R0, R2, 0xfffffffe ;  /* 0xfffffffe02007836 */ /* 0x000fd80000000000 */
[----:B------:R-:W-:Y:S05]  /*101f0*/  @P0 BRA `(.L_x_232) ;  /* 0x0000000800ac0947 */ /* 0x000fea0003800000 */
[----:B------:R-:W2:Y:S01]  /*10200*/  LDL R2, [R1] ;  /* 0x0000000001027983 */ /* 0x000ea20000100800 */
[----:B------:R-:W-:Y:S01]  /*10210*/  LOP3.LUT P2, RZ, R18, 0x8, RZ, 0xc0, !PT ;  /* 0x0000000812ff7812 */ /* 0x000fe2000784c0ff */
[----:B------:R-:W-:Y:S01]  /*10220*/  VIADD R6, R19, 0x1 ;  /* 0x0000000113067836 */ /* 0x000fe20000000000 */
[----:B------:R-:W-:Y:S04]  /*10230*/  BSSY B0, `(.L_x_233) ;  /* 0x00000a3000007945 */ /* 0x000fe80003800000 */
[----:B------:R-:W-:-:S04]  /*10240*/  ISETP.NE.AND P0, PT, R6, 0x2, PT ;  /* 0x000000020600780c */ /* 0x000fc80003f05270 */
[----:B------:R-:W-:Y:S02]  /*10250*/  SEL R8, RZ, 0x1, P0 ;  /* 0x00000001ff087807 */ /* 0x000fe40000000000 */
[----:B------:R-:W-:Y:S02]  /*10260*/  SEL R6, R6, RZ, P0 ;  /* 0x000000ff06067207 */ /* 0x000fe40000000000 */
[----:B--2---:R-:W-:Y:S01]  /*10270*/  LOP3.LUT R8, R2, R8, RZ, 0x3c, !PT ;  /* 0x0000000802087212 */ /* 0x004fe200078e3cff */
[----:B------:R-:W-:Y:S06]  /*10280*/  @!P2 BRA `(.L_x_234) ;  /* 0x000000080074a947 */ /* 0x000fec0003800000 */
[----:B------:R-:W-:Y:S01]  /*10290*/  LOP3.LUT P2, RZ, R18, 0x4, RZ, 0xc0, !PT ;  /* 0x0000000412ff7812 */ /* 0x000fe2000784c0ff */
[----:B------:R-:W-:-:S12]  /*102a0*/  IMAD.MOV.U32 R4, RZ, RZ, R17 ;  /* 0x000000ffff047224 */ /* 0x000fd800078e0011 */
[----:B------:R-:W-:Y:S05]  /*102b0*/  @!P2 BRA `(.L_x_235) ;  /* 0x000000000054a947 */ /* 0x000fea0003800000 */
[----:B------:R-:W2:Y:S01]  /*102c0*/  LDL R10, [R1+0xc] ;  /* 0x00000c00010a7983 */ /* 0x000ea20000100800 */
[----:B-1----:R-:W0:Y:S01]  /*102d0*/  LDC R5, c[0x0][0x43c] ;  /* 0x00010f00ff057b82 */ /* 0x002e220000000800 */
[----:B------:R-:W-:Y:S02]  /*102e0*/  ULDC.64 UR4, c[0x0][0x428] ;  /* 0x00010a0000047ab9 */ /* 0x000fe40000000a00 */
[----:B------:R-:W3:Y:S01]  /*102f0*/  LDL R7, [R1+0x8] ;  /* 0x0000080001077983 */ /* 0x000ee20000100800 */
        /* <DEDUP_REMOVED lines=8> */
[----:B------:R-:W-:Y:S01]  /*10380*/  SHF.R.S32.HI R3, RZ, 0x1f, R2 ;  /* 0x0000001fff037819 */ /* 0x000fe20000011402 */
[----:B--2---:R-:W-:-:S04]  /*10390*/  IMAD R4, R10, UR4, RZ ;  /* 0x000000040a047c24 */ /* 0x004fc8000f8e02ff */
[C---:B---3--:R-:W-:Y:S02]  /*103a0*/  IMAD R4, R7.reuse, UR5, R4 ;  /* 0x0000000507047c24 */ /* 0x048fe4000f8e0204 */
[----:B------:R-:W-:Y:S01]  /*103b0*/  IMAD.WIDE.U32 R2, R7, UR4, R2 ;  /* 0x0000000407027c25 */ /* 0x000fe2000f8e0002 */
[----:B------:R-:W-:-:S03]  /*103c0*/  ULDC.64 UR4, c[0x0][0x418] ;  /* 0x0001060000047ab9 */ /* 0x000fc60000000a00 */
[----:B------:R-:W-:Y:S01]  /*103d0*/  IMAD.IADD R3, R4, 0x1, R3 ;  /* 0x0000000104037824 */ /* 0x000fe200078e0203 */
[----:B------:R-:W-:-:S04]  /*103e0*/  LEA R4, P0, R2, UR4, 0x2 ;  /* 0x0000000402047c11 */ /* 0x000fc8000f8010ff */
[----:B------:R-:W-:-:S05]  /*103f0*/  LEA.HI.X R5, R2, UR5, R3, 0x2, P0 ;  /* 0x0000000502057c11 */ /* 0x000fca00080f1403 */
[----:B------:R0:W5:Y:S04]  /*10400*/  LDG.E R4, desc[UR6][R4.64] ;  /* 0x0000000604047981 */ /* 0x000168000c1e1900 */
.L_x_235:
[----:B------:R-:W-:Y:S01]  /*10410*/  LEA R3, R6, UR36, 0x3 ;  /* 0x0000002406037c11 */ /* 0x000fe2000f8e18ff */
[----:B------:R-:W-:Y:S01]  /*10420*/  BSSY B1, `(.L_x_236) ;  /* 0x0000004000017945 */ /* 0x000fe20003800000 */
[----:B------:R-:W-:-:S04]  /*10430*/  SHF.L.U32 R2, R8, 0x1f, RZ ;  /* 0x0000001f08027819 */ /* 0x000fc800000006ff */
[----:B------:R-:W2:Y:S02]  /*10440*/  SYNCS.PHASECHK.TRANS64.TRYWAIT P0, [R3+URZ+0x34840], R2 ;  /* 0x03484002030075a7 */ /* 0x000ea4000800017f */
[----:B--2---:R-:W-:Y:S05]  /*10450*/  @!P0 BRA `(.L_x_237) ;  /* 0x0000003400748947 */ /* 0x004fea0003800000 */
.L_x_334:
[----:B------:R-:W-:Y:S05]  /*10460*/  BSYNC B1 ;  /* 0x0000000000017941 */ /* 0x000fea0003800000 */
.L_x_236:
[----:B01----:R-:W3:Y:S01]  /*10470*/  LDL R5, [R1+0x18] ;  /* 0x0000180001057983 */ /* 0x003ee20000100800 */
[----:B------:R-:W0:Y:S02]  /*10480*/  S2R R7, SR_TID.X ;  /* 0x0000000000077919 */ /* 0x000e240000002100 */
[----:B0-----:R-:W-:-:S04]  /*10490*/  LOP3.LUT R7, R7, 0x7f, RZ, 0xc0, !PT ;  /* 0x0000007f07077812 */ /* 0x001fc800078ec0ff */
[----:B------:R-:W-:-:S13]  /*104a0*/  ISETP.NE.AND P0, PT, R7, RZ, PT ;  /* 0x000000ff0700720c */ /* 0x000fda0003f05270 */
[----:B--2---:R-:W-:-:S04]  /*104b0*/  @!P0 IMAD.MOV.U32 R2, RZ, RZ, 0xb000 ;  /* 0x0000b000ff028424 */ /* 0x004fc800078e00ff */
[----:B------:R3:W-:Y:S02]  /*104c0*/  @!P0 SYNCS.ARRIVE.TRANS64 RZ, [R3+URZ+0x34830], R2 ;  /* 0x0348300203ff89a7 */ /* 0x0007e4000800003f */
[----:B---3--:R-:W-:-:S04]  /*104d0*/  PRMT R2, R5, 0x9910, RZ ;  /* 0x0000991005027816 */ /* 0x008fc800000000ff */
[----:B------:R-:W-:-:S13]  /*104e0*/  ISETP.NE.AND P1, PT, R2, 0x2, PT ;  /* 0x000000020200780c */ /* 0x000fda0003f25270 */
[----:B------:R-:W-:Y:S05]  /*104f0*/  @P1 BRA `(.L_x_238) ;  /* 0x0000000000041947 */ /* 0x000fea0003800000 */
[----:B------:R-:W-:Y:S01]  /*10500*/  BPT.TRAP 0x1 ;  /* 0x000000040000795c */ /* 0x000fe20000300000 */
.L_x_238:
[----:B------:R-:W-:Y:S01]  /*10510*/  LOP3.LUT P0, RZ, R18, 0x2, RZ, 0xc0, !PT ;  /* 0x0000000212ff7812 */ /* 0x000fe2000780c0ff */
[----:B------:R-:W-:-:S12]  /*10520*/  BSSY B1, `(.L_x_239) ;  /* 0x0000003000017945 */ /* 0x000fd80003800000 */
[----:B------:R-:W-:Y:S05]  /*10530*/  @P0 BRA `(.L_x_240) ;  /* 0x0000000000040947 */ /* 0x000fea0003800000 */
[----:B------:R-:W-:Y:S01]  /*10540*/  BPT.TRAP 0x1 ;  /* 0x000000040000795c */ /* 0x000fe20000300000 */
.L_x_240:
[----:B------:R-:W-:Y:S05]  /*10550*/  BSYNC B1 ;  /* 0x0000000000017941 */ /* 0x000fea0003800000 */
.L_x_239:
[----:B------:R-:W0:Y:S01]  /*10560*/  S2R R2, SR_CgaCtaId ;  /* 0x0000000000027919 */ /* 0x000e220000008800 */
[----:B------:R-:W-:Y:S01]  /*10570*/  IMAD.MOV.U32 R10, RZ, RZ, RZ ;  /* 0x000000ffff0a7224 */ /* 0x000fe200078e00ff */
[----:B------:R-:W-:Y:S01]  /*10580*/  UIADD3 UR4, UP0, UR38, 0x370, URZ ;  /* 0x0000037026047890 */ /* 0x000fe2000ff1e03f */
[----:B------:R-:W-:Y:S01]  /*10590*/  PLOP3.LUT P0, PT, PT, PT, PT, 0x80, 0x0 ;  /* 0x000000000000781c */ /* 0x000fe20003f0f070 */
[----:B------:R-:W-:Y:S01]  /*105a0*/  VIADD R3, R3, 0x34830 ;  /* 0x0003483003037836 */ /* 0x000fe20000000000 */
[----:B------:R-:W-:Y:S01]  /*105b0*/  UMOV UR6, 0x30000 ;  /* 0x0003000000067882 */ /* 0x000fe20000000000 */
[----:B------:R-:W-:Y:S01]  /*105c0*/  R2UR UR10, R10 ;  /* 0x000000000a0a72ca */ /* 0x000fe200000e0000 */
[----:B------:R-:W-:Y:S01]  /*105d0*/  UIADD3.X UR5, URZ, UR39, URZ, UP0, !UPT ;  /* 0x000000273f057290 */ /* 0x000fe200087fe43f */
[----:B------:R-:W-:Y:S01]  /*105e0*/  UMOV UR14, 0x0 ;  /* 0x00000000000e7882 */ /* 0x000fe20000000000 */
[----:B------:R-:W-:Y:S01]  /*105f0*/  UMOV UR15, 0x14f00000 ;  /* 0x14f00000000f7882 */ /* 0x000fe20000000000 */
[----:B0-----:R-:W-:-:S05]  /*10600*/  LOP3.LUT R2, R2, 0x1, RZ, 0xc0, !PT ;  /* 0x0000000102027812 */ /* 0x001fca00078ec0ff */
[----:B------:R-:W-:-:S04]  /*10610*/  IMAD R2, R2, 0x1600, RZ ;  /* 0x0000160002027824 */ /* 0x000fc800078e02ff */
[----:B------:R-:W-:Y:S02]  /*10620*/  IMAD R7, R6, 0x5800, R2 ;  /* 0x0000580006077824 */ /* 0x000fe400078e0202 */
[----:B------:R-:W0:Y:S03]  /*10630*/  S2R R2, SR_CgaCtaId ;  /* 0x0000000000027919 */ /* 0x000e260000008800 */
[----:B------:R-:W-:-:S05]  /*10640*/  LEA R7, R7, UR36, 0x1 ;  /* 0x0000002407077c11 */ /* 0x000fca000f8e08ff */
[----:B------:R-:W-:Y:S01]  /*10650*/  VIADD R5, R7, 0x1e400 ;  /* 0x0001e40007057836 */ /* 0x000fe20000000000 */
[----:B0-----:R-:W-:-:S05]  /*10660*/  LOP3.LUT R2, R2, 0x1, RZ, 0xc0, !PT ;  /* 0x0000000102027812 */ /* 0x001fca00078ec0ff */
[----:B------:R-:W-:-:S04]  /*10670*/  IMAD R2, R2, 0x58, RZ ;  /* 0x0000005802027824 */ /* 0x000fc800078e02ff */
[----:B------:R-:W-:-:S07]  /*10680*/  IMAD R2, R0, 0xb0, R2 ;  /* 0x000000b000027824 */ /* 0x000fce00078e0202 */
.L_x_241:
        /* <DEDUP_REMOVED lines=8> */
[----:B------:R0:W-:Y:S02]  /*10710*/  UTMALDG.4D.MULTICAST [UR8], [UR4], UR6, desc[UR14] ;  /* 0x00000e08040073b4 */ /* 0x0001e40008019806 */
[----:B0-----:R-:W-:Y:S05]  /*10720*/  @P0 BRA.U.ANY `(.L_x_241) ;  /* 0xfffffffd00d80947 */ /* 0x001fea000393ffff */
[----:B------:R-:W-:Y:S01]  /*10730*/  IMAD.MOV.U32 R11, RZ, RZ, 0x40 ;  /* 0x00000040ff0b7424 */ /* 0x000fe200078e00ff */
[----:B------:R-:W-:Y:S01]  /*10740*/  PLOP3.LUT P0, PT, PT, PT, PT, 0x80, 0x0 ;  /* 0x000000000000781c */ /* 0x000fe20003f0f070 */
[----:B------:R-:W-:Y:S01]  /*10750*/  VIADD R5, R7, 0x23c00 ;  /* 0x00023c0007057836 */ /* 0x000fe20000000000 */
[----:B------:R-:W-:Y:S01]  /*10760*/  UMOV UR6, 0x30000 ;  /* 0x0003000000067882 */ /* 0x000fe20000000000 */
[----:B------:R-:W-:Y:S01]  /*10770*/  UMOV UR14, 0x0 ;  /* 0x00000000000e7882 */ /* 0x000fe20000000000 */
[----:B------:R-:W-:Y:S01]  /*10780*/  R2UR UR10, R11 ;  /* 0x000000000b0a72ca */ /* 0x000fe200000e0000 */
[----:B------:R-:W-:-:S14]  /*10790*/  UMOV UR15, 0x14f00000 ;  /* 0x14f00000000f7882 */ /* 0x000fdc0000000000 */
.L_x_242:
        /* <DEDUP_REMOVED lines=10> */
[----:B------:R-:W2:Y:S01]  /*10840*/  LDL.LU R7, [R1] ;  /* 0x0000000001077983 */ /* 0x000ea20000300800 */
[----:B------:R-:W-:Y:S01]  /*10850*/  LEA R2, R19, UR36, 0x3 ;  /* 0x0000002413027c11 */ /* 0x000fe2000f8e18ff */
[----:B------:R-:W-:Y:S01]  /*10860*/  BSSY B1, `(.L_x_243) ;  /* 0x0000004000017945 */ /* 0x000fe20003800000 */
[----:B--2---:R-:W-:-:S04]  /*10870*/  SHF.L.U32 R3, R7, 0x1f, RZ ;  /* 0x0000001f07037819 */ /* 0x004fc800000006ff */
[----:B------:R-:W0:Y:S02]  /*10880*/  SYNCS.PHASECHK.TRANS64.TRYWAIT P0, [R2+URZ+0x34860], R3 ;  /* 0x03486003020075a7 */ /* 0x000e24000800017f */
[----:B0-----:R-:W-:Y:S05]  /*10890*/  @!P0 BRA `(.L_x_244) ;  /* 0x0000003000788947 */ /* 0x001fea0003800000 */
.L_x_335:
[----:B------:R-:W-:Y:S05]  /*108a0*/  BSYNC B1 ;  /* 0x0000000000017941 */ /* 0x000fea0003800000 */
.L_x_243:
[----:B------:R-:W1:Y:S02]  /*108b0*/  S2R R5, SR_TID.X ;  /* 0x0000000000057919 */ /* 0x000e640000002100 */
[----:B-1----:R-:W-:-:S04]  /*108c0*/  LOP3.LUT R5, R5, 0x7f, RZ, 0xc0, !PT ;  /* 0x0000007f05057812 */ /* 0x002fc800078ec0ff */
[----:B------:R-:W-:-:S13]  /*108d0*/  ISETP.NE.AND P0, PT, R5, RZ, PT ;  /* 0x000000ff0500720c */ /* 0x000fda0003f05270 */
[----:B0-----:R-:W-:-:S04]  /*108e0*/  @!P0 IMAD.MOV.U32 R3, RZ, RZ, 0xb000 ;  /* 0x0000b000ff038424 */ /* 0x001fc800078e00ff */
[----:B------:R0:W-:Y:S01]  /*108f0*/  @!P0 SYNCS.ARRIVE.TRANS64 RZ, [R2+URZ+0x34850], R3 ;  /* 0x0348500302ff89a7 */ /* 0x0001e2000800003f */
[----:B------:R-:W-:Y:S05]  /*10900*/  @P1 BRA `(.L_x_245) ;  /* 0x0000000000041947 */ /* 0x000fea0003800000 */
[----:B------:R-:W-:Y:S01]  /*10910*/  BPT.TRAP 0x1 ;  /* 0x000000040000795c */ /* 0x000fe20000300000 */
.L_x_245:
[----:B------:R-:W-:Y:S01]  /*10920*/  LOP3.LUT P0, RZ, R18, 0x2, RZ, 0xc0, !PT ;  /* 0x0000000212ff7812 */ /* 0x000fe2000780c0ff */
[----:B------:R-:W-:-:S12]  /*10930*/  BSSY B1, `(.L_x_246) ;  /* 0x0000003000017945 */ /* 0x000fd80003800000 */
[----:B------:R-:W-:Y:S05]  /*10940*/  @P0 BRA `(.L_x_247) ;  /* 0x0000000000040947 */ /* 0x000fea0003800000 */
[----:B------:R-:W-:Y:S01]  /*10950*/  BPT.TRAP 0x1 ;  /* 0x000000040000795c */ /* 0x000fe20000300000 */
.L_x_247:
[----:B------:R-:W-:Y:S05]  /*10960*/  BSYNC B1 ;  /* 0x0000000000017941 */ /* 0x000fea0003800000 */
.L_x_246:
[----:B------:R-:W2:Y:S01]  /*10970*/  LDL.LU R5, [R1+0x4] ;  /* 0x0000040001057983 */ /* 0x000ea20000300800 */
[----:B0-----:R-:W0:Y:S01]  /*10980*/  S2R R3, SR_CgaCtaId ;  /* 0x0000000000037919 */ /* 0x001e220000008800 */
[----:B------:R-:W1:Y:S01]  /*10990*/  S2R R7, SR_CgaCtaId ;  /* 0x0000000000077919 */ /* 0x000e620000008800 */
[----:B------:R-:W-:Y:S01]  /*109a0*/  R2UR UR10, R10 ;  /* 0x000000000a0a72ca */ /* 0x000fe200000e0000 */
[----:B------:R-:W-:Y:S01]  /*109b0*/  UIADD3 UR4, UP0, UR38, 0x470, URZ ;  /* 0x0000047026047890 */ /* 0x000fe2000ff1e03f */
[----:B------:R-:W-:Y:S01]  /*109c0*/  PLOP3.LUT P0, PT, PT, PT, PT, 0x80, 0x0 ;  /* 0x000000000000781c */ /* 0x000fe20003f0f070 */
[----:B------:R-:W-:Y:S01]  /*109d0*/  VIADD R2, R2, 0x34850 ;  /* 0x0003485002027836 */ /* 0x000fe20000000000 */
[----:B------:R-:W-:Y:S01]  /*109e0*/  UMOV UR6, 0x30000 ;  /* 0x0003000000067882 */ /* 0x000fe20000000000 */
[----:B------:R-:W-:Y:S01]  /*109f0*/  UIADD3.X UR5, URZ, UR39, URZ, UP0, !UPT ;  /* 0x000000273f057290 */ /* 0x000fe200087fe43f */
[----:B0-----:R-:W-:-:S05]  /*10a00*/  LOP3.LUT R3, R3, 0x1, RZ, 0xc0, !PT ;  /* 0x0000000103037812 */ /* 0x001fca00078ec0ff */
[----:B------:R-:W-:Y:S01]  /*10a10*/  IMAD R3, R3, 0x1600, RZ ;  /* 0x0000160003037824 */ /* 0x000fe200078e02ff */
[----:B-1----:R-:W-:-:S03]  /*10a20*/  LOP3.LUT R7, R7, 0x1, RZ, 0xc0, !PT ;  /* 0x0000000107077812 */ /* 0x002fc600078ec0ff */
[----:B------:R-:W-:Y:S02]  /*10a30*/  IMAD R3, R19, 0x5800, R3 ;  /* 0x0000580013037824 */ /* 0x000fe400078e0203 */
[----:B------:R-:W-:-:S03]  /*10a40*/  IMAD R7, R7, 0x58, RZ ;  /* 0x0000005807077824 */ /* 0x000fc600078e02ff */
[----:B------:R-:W-:Y:S01]  /*10a50*/  LEA R3, R3, UR36, 0x1 ;  /* 0x0000002403037c11 */ /* 0x000fe2000f8e08ff */
[----:B------:R-:W-:Y:S01]  /*10a60*/  UMOV UR14, 0x0 ;  /* 0x00000000000e7882 */ /* 0x000fe20000000000 */
[----:B------:R-:W-:Y:S01]  /*10a70*/  UMOV UR15, 0x14f00000 ;  /* 0x14f00000000f7882 */ /* 0x000fe20000000000 */
[----:B--2---:R-:W-:Y:S02]  /*10a80*/  IMAD R5, R5, 0xb0, R7 ;  /* 0x000000b005057824 */ /* 0x004fe400078e0207 */
[----:B------:R-:W-:-:S07]  /*10a90*/  VIADD R7, R3, 0x400 ;  /* 0x0000040003077836 */ /* 0x000fce0000000000 */
.L_x_248:
        /* <DEDUP_REMOVED lines=10> */
[----:B------:R-:W-:Y:S01]  /*10b40*/  R2UR UR10, R11 ;  /* 0x000000000b0a72ca */ /* 0x000fe200000e0000 */
[----:B------:R-:W-:Y:S01]  /*10b50*/  VIADD R3, R3, 0x5c00 ;  /* 0x00005c0003037836 */ /* 0x000fe20000000000 */
[----:B------:R-:W-:Y:S01]  /*10b60*/  PLOP3.LUT P0, PT, PT, PT, PT, 0x80, 0x0 ;  /* 0x000000000000781c */ /* 0x000fe20003f0f070 */
[----:B------:R-:W-:Y:S01]  /*10b70*/  UMOV UR6, 0x30000 ;  /* 0x0003000000067882 */ /* 0x000fe20000000000 */
[----:B------:R-:W-:Y:S01]  /*10b80*/  UMOV UR14, 0x0 ;  /* 0x00000000000e7882 */ /* 0x000fe20000000000 */
[----:B------:R-:W-:-:S10]  /*10b90*/  UMOV UR15, 0x14f00000 ;  /* 0x14f00000000f7882 */ /* 0x000fd40000000000 */
.L_x_249:
        /* <DEDUP_REMOVED lines=10> */
[----:B------:R0:W-:Y:S01]  /*10c40*/  STL [R1+0x4], R0 ;  /* 0x0000040001007387 */ /* 0x0001e20000100800 */
[----:B------:R-:W-:-:S07]  /*10c50*/  IMAD.MOV.U32 R17, RZ, RZ, R4 ;  /* 0x000000ffff117224 */ /* 0x000fce00078e0004 */
.L_x_234:
[----:B------:R-:W-:Y:S05]  /*10c60*/  BSYNC B0 ;  /* 0x0000000000007941 */ /* 0x000fea0003800000 */
.L_x_233:
[----:B0-----:R-:W2:Y:S01]  /*10c70*/  LDL.LU R0, [R1+0x24] ;  /* 0x0000240001007983 */ /* 0x001ea20000300800 */
[----:B------:R-:W-:-:S03]  /*10c80*/  IMAD.MOV.U32 R19, RZ, RZ, R6 ;  /* 0x000000ffff137224 */ /* 0x000fc600078e0006 */
[----:B------:R0:W-:Y:S02]  /*10c90*/  STL [R1], R8 ;  /* 0x0000000801007387 */ /* 0x0001e40000100800 */
[----:B0-2---:R-:W-:-:S07]  /*10ca0*/  VIADD R0, R0, 0xfffffffd ;  /* 0xfffffffd00007836 */ /* 0x005fce0000000000 */
.L_x_232:
[----:B------:R-:W2:Y:S01]  /*10cb0*/  LDL.LU R2, [R1+0x20] ;  /* 0x0000200001027983 */ /* 0x000ea20000300800 */
[----:B------:R-:W-:Y:S01]  /*10cc0*/  IMAD.MOV R9, RZ, RZ, -R9 ;  /* 0x000000ffff097224 */ /* 0x000fe200078e0a09 */
[----:B------:R-:W-:Y:S04]  /*10cd0*/  BSSY B0, `(.L_x_231) ;  /* 0x0000154000007945 */ /* 0x000fe80003800000 */
[----:B--2---:R-:W-:-:S13]  /*10ce0*/  ISETP.NE.AND P0, PT, R2, R9, PT ;  /* 0x000000090200720c */ /* 0x004fda0003f05270 */
[----:B------:R-:W-:Y:S05]  /*10cf0*/  @!P0 BRA `(.L_x_250) ;  /* 0x0000001400448947 */ /* 0x000fea0003800000 */
[----:B------:R-:W-:-:S07]  /*10d00*/  IMAD.MOV.U32 R6, RZ, RZ, R17 ;  /* 0x000000ffff067224 */ /* 0x000fce00078e0011 */
.L_x_285:
[----:B--2---:R-:W2:Y:S01]  /*10d10*/  LDL R2, [R1] ;  /* 0x0000000001027983 */ /* 0x004ea20000100800 */
[----:B------:R-:W-:Y:S01]  /*10d20*/  LOP3.LUT P1, RZ, R18, 0x8, RZ, 0xc0, !PT ;  /* 0x0000000812ff7812 */ /* 0x000fe2000782c0ff */
[----:B------:R-:W-:Y:S01]  /*10d30*/  VIADD R4, R19, 0x1 ;  /* 0x0000000113047836 */ /* 0x000fe20000000000 */
[----:B------:R-:W-:Y:S04]  /*10d40*/  BSSY B1, `(.L_x_251) ;  /* 0x00000a3000017945 */ /* 0x000fe80003800000 */
[----:B------:R-:W-:-:S04]  /*10d50*/  ISETP.NE.AND P0, PT, R4, 0x2, PT ;  /* 0x000000020400780c */ /* 0x000fc80003f05270 */
[----:B-1----:R-:W-:Y:S02]  /*10d60*/  SEL R5, RZ, 0x1, P0 ;  /* 0x00000001ff057807 */ /* 0x002fe40000000000 */
[----:B------:R-:W-:Y:S02]  /*10d70*/  SEL R4, R4, RZ, P0 ;  /* 0x000000ff04047207 */ /* 0x000fe40000000000 */
[----:B--2---:R-:W-:Y:S01]  /*10d80*/  LOP3.LUT R5, R2, R5, RZ, 0x3c, !PT ;  /* 0x0000000502057212 */ /* 0x004fe200078e3cff */
[----:B0-----:R-:W-:Y:S06]  /*10d90*/  @!P1 BRA `(.L_x_252) ;  /* 0x0000000800749947 */ /* 0x001fec0003800000 */
[----:B------:R-:W-:Y:S01]  /*10da0*/  LOP3.LUT P1, RZ, R18, 0x4, RZ, 0xc0, !PT ;  /* 0x0000000412ff7812 */ /* 0x000fe2000782c0ff */
[----:B------:R-:W-:-:S12]  /*10db0*/  IMAD.MOV.U32 R8, RZ, RZ, R0 ;  /* 0x000000ffff087224 */ /* 0x000fd800078e0000 */
[----:B------:R-:W-:Y:S05]  /*10dc0*/  @!P1 BRA `(.L_x_253) ;  /* 0x0000000000549947 */ /* 0x000fea0003800000 */
[----:B------:R-:W2:Y:S01]  /*10dd0*/  LDL R10, [R1+0xc] ;  /* 0x00000c00010a7983 */ /* 0x000ea20000100800 */
[----:B------:R-:W0:Y:S01]  /*10de0*/  LDC R7, c[0x0][0x43c] ;  /* 0x00010f00ff077b82 */ /* 0x000e220000000800 */
[----:B------:R-:W-:Y:S02]  /*10df0*/  ULDC.64 UR4, c[0x0][0x428] ;  /* 0x00010a0000047ab9 */ /* 0x000fe40000000a00 */
[----:B------:R-:W3:Y:S01]  /*10e00*/  LDL R9, [R1+0x8] ;  /* 0x0000080001097983 */ /* 0x000ee20000100800 */
[----:B------:R-:W-:Y:S01]  /*10e10*/  ULDC.64 UR6, c[0x0][0x208] ;  /* 0x0000820000067ab9 */ /* 0x000fe20000000a00 */
[----:B0-----:R-:W-:-:S13]  /*10e20*/  ISETP.NE.AND P0, PT, R7, 0x1, PT ;  /* 0x000000010700780c */ /* 0x001fda0003f05270 */
[----:B------:R-:W0:Y:S02]  /*10e30*/  @P0 LDC.64 R2, c[0x0][0x440] ;  /* 0x00011000ff020b82 */ /* 0x000e240000000a00 */
[----:B0-----:R-:W-:-:S04]  /*10e40*/  @P0 IMAD.HI.U32 R6, R0, R2, RZ ;  /* 0x0000000200060227 */ /* 0x001fc800078e00ff */
[----:B------:R-:W-:Y:S01]  /*10e50*/  IMAD.MOV.U32 R2, RZ, RZ, R0 ;  /* 0x000000ffff027224 */ /* 0x000fe200078e0000 */
[----:B------:R-:W-:-:S04]  /*10e60*/  @P0 SHF.R.U32.HI R2, RZ, R3, R6 ;  /* 0x00000003ff020219 */ /* 0x000fc80000011606 */
[--C-:B------:R-:W-:Y:S01]  /*10e70*/  SHF.R.S32.HI R3, RZ, 0x1f, R2.reuse ;  /* 0x0000001fff037819 */ /* 0x100fe20000011402 */
[----:B------:R-:W-:-:S04]  /*10e80*/  IMAD.MOV R8, RZ, RZ, -R2 ;  /* 0x000000ffff087224 */ /* 0x000fc800078e0a02 */
[----:B------:R-:W-:Y:S02]  /*10e90*/  IMAD R8, R7, R8, R0 ;  /* 0x0000000807087224 */ /* 0x000fe400078e0200 */
        /* <DEDUP_REMOVED lines=8> */
.L_x_253:
[----:B------:R-:W-:Y:S01]  /*10f20*/  LEA R3, R4, UR36, 0x3 ;  /* 0x0000002404037c11 */ /* 0x000fe2000f8e18ff */
[----:B------:R-:W-:Y:S01]  /*10f30*/  BSSY B2, `(.L_x_254) ;  /* 0x0000004000027945 */ /* 0x000fe20003800000 */
[----:B------:R-:W-:-:S04]  /*10f40*/  SHF.L.U32 R2, R5, 0x1f, RZ ;  /* 0x0000001f05027819 */ /* 0x000fc800000006ff */
[----:B------:R-:W1:Y:S02]  /*10f50*/  SYNCS.PHASECHK.TRANS64.TRYWAIT P0, [R3+URZ+0x34840], R2 ;  /* 0x03484002030075a7 */ /* 0x000e64000800017f */
[----:B-1----:R-:W-:Y:S05]  /*10f60*/  @!P0 BRA `(.L_x_255) ;  /* 0x0000002800d88947 */ /* 0x002fea0003800000 */
.L_x_336:
[----:B------:R-:W-:Y:S05]  /*10f70*/  BSYNC B2 ;  /* 0x0000000000027941 */ /* 0x000fea0003800000 */
.L_x_254:
[----:B0-----:R-:W2:Y:S01]  /*10f80*/  LDL R7, [R1+0x18] ;  /* 0x0000180001077983 */ /* 0x001ea20000100800 */
[----:B------:R-:W0:Y:S02]  /*10f90*/  S2R R9, SR_TID.X ;  /* 0x0000000000097919 */ /* 0x000e240000002100 */
[----:B0-----:R-:W-:-:S04]  /*10fa0*/  LOP3.LUT R9, R9, 0x7f, RZ, 0xc0, !PT ;  /* 0x0000007f09097812 */ /* 0x001fc800078ec0ff */
[----:B------:R-:W-:-:S13]  /*10fb0*/  ISETP.NE.AND P0, PT, R9, RZ, PT ;  /* 0x000000ff0900720c */ /* 0x000fda0003f05270 */
[----:B-1----:R-:W-:-:S04]  /*10fc0*/  @!P0 IMAD.MOV.U32 R2, RZ, RZ, 0xb000 ;  /* 0x0000b000ff028424 */ /* 0x002fc800078e00ff */
[----:B------:R2:W-:Y:S02]  /*10fd0*/  @!P0 SYNCS.ARRIVE.TRANS64 RZ, [R3+URZ+0x34830], R2 ;  /* 0x0348300203ff89a7 */ /* 0x0005e4000800003f */
[----:B--2---:R-:W-:-:S04]  /*10fe0*/  PRMT R2, R7, 0x9910, RZ ;  /* 0x0000991007027816 */ /* 0x004fc800000000ff */
[----:B------:R-:W-:-:S13]  /*10ff0*/  ISETP.NE.AND P1, PT, R2, 0x2, PT ;  /* 0x000000020200780c */ /* 0x000fda0003f25270 */
[----:B------:R-:W-:Y:S05]  /*11000*/  @P1 BRA `(.L_x_256) ;  /* 0x0000000000041947 */ /* 0x000fea0003800000 */
[----:B------:R-:W-:Y:S01]  /*11010*/  BPT.TRAP 0x1 ;  /* 0x000000040000795c */ /* 0x000fe20000300000 */
.L_x_256:
[----:B------:R-:W-:Y:S01]  /*11020*/  LOP3.LUT P0, RZ, R18, 0x2, RZ, 0xc0, !PT ;  /* 0x0000000212ff7812 */ /* 0x000fe2000780c0ff */
[----:B------:R-:W-:-:S12]  /*11030*/  BSSY B2, `(.L_x_257) ;  /* 0x0000003000027945 */ /* 0x000fd80003800000 */
[----:B------:R-:W-:Y:S05]  /*11040*/  @P0 BRA `(.L_x_258) ;  /* 0x0000000000040947 */ /* 0x000fea0003800000 */
[----:B------:R-:W-:Y:S01]  /*11050*/  BPT.TRAP 0x1 ;  /* 0x000000040000795c */ /* 0x000fe20000300000 */
.L_x_258:
[----:B------:R-:W-:Y:S05]  /*11060*/  BSYNC B2 ;  /* 0x0000000000027941 */ /* 0x000fea0003800000 */
.L_x_257:
[----:B------:R-:W0:Y:S01]  /*11070*/  S2R R2, SR_CgaCtaId ;  /* 0x0000000000027919 */ /* 0x000e220000008800 */
[----:B------:R-:W-:Y:S01]  /*11080*/  IMAD.MOV.U32 R10, RZ, RZ, RZ ;  /* 0x000000ffff0a7224 */ /* 0x000fe200078e00ff */
[----:B------:R-:W-:Y:S01]  /*11090*/  UIADD3 UR4, UP0, UR38, 0x370, URZ ;  /* 0x0000037026047890 */ /* 0x000fe2000ff1e03f */
[----:B------:R-:W-:Y:S01]  /*110a0*/  PLOP3.LUT P0, PT, PT, PT, PT, 0x80, 0x0 ;  /* 0x000000000000781c */ /* 0x000fe20003f0f070 */
[----:B------:R-:W1:Y:S01]  /*110b0*/  S2R R7, SR_CgaCtaId ;  /* 0x0000000000077919 */ /* 0x000e620000008800 */
[----:B------:R-:W-:Y:S01]  /*110c0*/  IADD3 R3, R3, 0x34830, RZ ;  /* 0x0003483003037810 */ /* 0x000fe20007ffe0ff */
[----:B------:R-:W-:Y:S01]  /*110d0*/  UIADD3.X UR5, URZ, UR39, URZ, UP0, !UPT ;  /* 0x000000273f057290 */ /* 0x000fe200087fe43f */
[----:B------:R-:W-:Y:S01]  /*110e0*/  R2UR UR10, R10 ;  /* 0x000000000a0a72ca */ /* 0x000fe200000e0000 */
[----:B------:R-:W-:Y:S01]  /*110f0*/  UMOV UR6, 0x30000 ;  /* 0x0003000000067882 */ /* 0x000fe20000000000 */
[----:B------:R-:W-:Y:S01]  /*11100*/  UMOV UR14, 0x0 ;  /* 0x00000000000e7882 */ /* 0x000fe20000000000 */
[----:B------:R-:W-:Y:S01]  /*11110*/  UMOV UR15, 0x14f00000 ;  /* 0x14f00000000f7882 */ /* 0x000fe20000000000 */
[----:B0-----:R-:W-:-:S02]  /*11120*/  LOP3.LUT R2, R2, 0x1, RZ, 0xc0, !PT ;  /* 0x0000000102027812 */ /* 0x001fc400078ec0ff */
[----:B-1----:R-:W-:-:S03]  /*11130*/  LOP3.LUT R7, R7, 0x1, RZ, 0xc0, !PT ;  /* 0x0000000107077812 */ /* 0x002fc600078ec0ff */
[----:B------:R-:W-:-:S04]  /*11140*/  IMAD R2, R2, 0x1600, RZ ;  /* 0x0000160002027824 */ /* 0x000fc800078e02ff */
[----:B------:R-:W-:Y:S02]  /*11150*/  IMAD R2, R4, 0x5800, R2 ;  /* 0x0000580004027824 */ /* 0x000fe400078e0202 */
[----:B------:R-:W-:-:S03]  /*11160*/  IMAD R7, R7, 0x58, RZ ;  /* 0x0000005807077824 */ /* 0x000fc600078e02ff */
[----:B------:R-:W-:Y:S01]  /*11170*/  LEA R2, R2, UR36, 0x1 ;  /* 0x0000002402027c11 */ /* 0x000fe2000f8e08ff */
[----:B------:R-:W-:-:S04]  /*11180*/  IMAD R7, R8, 0xb0, R7 ;  /* 0x000000b008077824 */ /* 0x000fc800078e0207 */
[----:B------:R-:W-:-:S07]  /*11190*/  VIADD R9, R2, 0x1e400 ;  /* 0x0001e40002097836 */ /* 0x000fce0000000000 */
.L_x_259:
        /* <DEDUP_REMOVED lines=17> */
.L_x_260:
        /* <DEDUP_REMOVED lines=16> */
.L_x_337:
[----:B------:R-:W-:Y:S05]  /*113b0*/  BSYNC B2 ;  /* 0x0000000000027941 */ /* 0x000fea0003800000 */
.L_x_261:
[----:B------:R-:W1:Y:S02]  /*113c0*/  S2R R7, SR_TID.X ;  /* 0x0000000000077919 */ /* 0x000e640000002100 */
[----:B-1----:R-:W-:-:S04]  /*113d0*/  LOP3.LUT R7, R7, 0x7f, RZ, 0xc0, !PT ;  /* 0x0000007f07077812 */ /* 0x002fc800078ec0ff */
[----:B------:R-:W-:-:S13]  /*113e0*/  ISETP.NE.AND P0, PT, R7, RZ, PT ;  /* 0x000000ff0700720c */ /* 0x000fda0003f05270 */
[----:B0-----:R-:W-:-:S04]  /*113f0*/  @!P0 IMAD.MOV.U32 R3, RZ, RZ, 0xb000 ;  /* 0x0000b000ff038424 */ /* 0x001fc800078e00ff */
[----:B------:R0:W-:Y:S01]  /*11400*/  @!P0 SYNCS.ARRIVE.TRANS64 RZ, [R2+URZ+0x34850], R3 ;  /* 0x0348500302ff89a7 */ /* 0x0001e2000800003f */
[----:B------:R-:W-:Y:S05]  /*11410*/  @P1 BRA `(.L_x_263) ;  /* 0x0000000000041947 */ /* 0x000fea0003800000 */
[----:B------:R-:W-:Y:S01]  /*11420*/  BPT.TRAP 0x1 ;  /* 0x000000040000795c */ /* 0x000fe20000300000 */
.L_x_263:
[----:B------:R-:W-:Y:S01]  /*11430*/  LOP3.LUT P0, RZ, R18, 0x2, RZ, 0xc0, !PT ;  /* 0x0000000212ff7812 */ /* 0x000fe2000780c0ff */
[----:B------:R-:W-:-:S12]  /*11440*/  BSSY B2, `(.L_x_264) ;  /* 0x0000003000027945 */ /* 0x000fd80003800000 */
[----:B------:R-:W-:Y:S05]  /*11450*/  @P0 BRA `(.L_x_265) ;  /* 0x0000000000040947 */ /* 0x000fea0003800000 */
[----:B------:R-:W-:Y:S01]  /*11460*/  BPT.TRAP 0x1 ;  /* 0x000000040000795c */ /* 0x000fe20000300000 */
.L_x_265:
[----:B------:R-:W-:Y:S05]  /*11470*/  BSYNC B2 ;  /* 0x0000000000027941 */ /* 0x000fea0003800000 */
.L_x_264:
        /* <DEDUP_REMOVED lines=19> */
.L_x_266:
        /* <DEDUP_REMOVED lines=16> */
.L_x_267:
        /* <DEDUP_REMOVED lines=12> */
.L_x_252:
[----:B------:R-:W-:Y:S05]  /*11770*/  BSYNC B1 ;  /* 0x0000000000017941 */ /* 0x000fea0003800000 */
.L_x_251:
[----:B------:R-:W-:Y:S01]  /*11780*/  VIADD R19, R4, 0x1 ;  /* 0x0000000104137836 */ /* 0x000fe20000000000 */
[----:B------:R-:W-:Y:S01]  /*11790*/  LOP3.LUT P1, RZ, R18, 0x8, RZ, 0xc0, !PT ;  /* 0x0000000812ff7812 */ /* 0x000fe2000782c0ff */
[----:B------:R-:W-:Y:S03]  /*117a0*/  BSSY B1, `(.L_x_268) ;  /* 0x00000a3000017945 */ /* 0x000fe60003800000 */
[----:B------:R-:W-:-:S04]  /*117b0*/  ISETP.NE.AND P0, PT, R19, 0x2, PT ;  /* 0x000000021300780c */ /* 0x000fc80003f05270 */
[----:B------:R-:W-:Y:S02]  /*117c0*/  SEL R2, RZ, 0x1, P0 ;  /* 0x00000001ff027807 */ /* 0x000fe40000000000 */
[----:B------:R-:W-:Y:S02]  /*117d0*/  SEL R19, R19, RZ, P0 ;  /* 0x000000ff13137207 */ /* 0x000fe40000000000 */
[----:B------:R-:W-:-:S05]  /*117e0*/  LOP3.LUT R9, R5, R2, RZ, 0x3c, !PT ;  /* 0x0000000205097212 */ /* 0x000fca00078e3cff */
[----:B------:R1:W-:Y:S01]  /*117f0*/  STL [R1], R9 ;  /* 0x0000000901007387 */ /* 0x0003e20000100800 */
[----:B------:R-:W-:Y:S05]  /*11800*/  @!P1 BRA `(.L_x_269) ;  /* 0x0000000800709947 */ /* 0x000fea0003800000 */
[----:B------:R-:W-:Y:S01]  /*11810*/  LOP3.LUT P1, RZ, R18, 0x4, RZ, 0xc0, !PT ;  /* 0x0000000412ff7812 */ /* 0x000fe2000782c0ff */
[----:B0-----:R-:W-:-:S12]  /*11820*/  VIADD R8, R0, 0xffffffff ;  /* 0xffffffff00087836 */ /* 0x001fd80000000000 */
        /* <DEDUP_REMOVED lines=22> */
.L_x_270:
[----:B------:R-:W-:Y:S01]  /*11990*/  LEA R3, R19, UR36, 0x3 ;  /* 0x0000002413037c11 */ /* 0x000fe2000f8e18ff */
[----:B------:R-:W-:Y:S01]  /*119a0*/  BSSY B2, `(.L_x_271) ;  /* 0x0000004000027945 */ /* 0x000fe20003800000 */
[----:B------:R-:W-:-:S04]  /*119b0*/  SHF.L.U32 R2, R9, 0x1f, RZ ;  /* 0x0000001f09027819 */ /* 0x000fc800000006ff */
[----:B------:R-:W2:Y:S02]  /*119c0*/  SYNCS.PHASECHK.TRANS64.TRYWAIT P0, [R3+URZ+0x34840], R2 ;  /* 0x03484002030075a7 */ /* 0x000ea4000800017f */
[----:B--2---:R-:W-:Y:S05]  /*119d0*/  @!P0 BRA `(.L_x_272) ;  /* 0x0000002000648947 */ /* 0x004fea0003800000 */
.L_x_338:
[----:B------:R-:W-:Y:S05]  /*119e0*/  BSYNC B2 ;  /* 0x0000000000027941 */ /* 0x000fea0003800000 */
.L_x_271:
[----:B0-----:R-:W3:Y:S01]  /*119f0*/  LDL R7, [R1+0x18] ;  /* 0x0000180001077983 */ /* 0x001ee20000100800 */
[----:B-1----:R-:W0:Y:S02]  /*11a00*/  S2R R9, SR_TID.X ;  /* 0x0000000000097919 */ /* 0x002e240000002100 */
        /* <DEDUP_REMOVED lines=8> */
.L_x_273:
[----:B------:R-:W-:Y:S01]  /*11a90*/  LOP3.LUT P0, RZ, R18, 0x2, RZ, 0xc0, !PT ;  /* 0x0000000212ff7812 */ /* 0x000fe2000780c0ff */
[----:B------:R-:W-:-:S12]  /*11aa0*/  BSSY B2, `(.L_x_274) ;  /* 0x0000003000027945 */ /* 0x000fd80003800000 */
[----:B------:R-:W-:Y:S05]  /*11ab0*/  @P0 BRA `(.L_x_275) ;  /* 0x0000000000040947 */ /* 0x000fea0003800000 */
[----:B------:R-:W-:Y:S01]  /*11ac0*/  BPT.TRAP 0x1 ;  /* 0x000000040000795c */ /* 0x000fe20000300000 */
.L_x_275:
[----:B------:R-:W-:Y:S05]  /*11ad0*/  BSYNC B2 ;  /* 0x0000000000027941 */ /* 0x000fea0003800000 */
.L_x_274:
[----:B------:R-:W0:Y:S01]  /*11ae0*/  S2R R2, SR_CgaCtaId ;  /* 0x0000000000027919 */ /* 0x000e220000008800 */
[----:B------:R-:W-:Y:S01]  /*11af0*/  IMAD.MOV.U32 R10, RZ, RZ, RZ ;  /* 0x000000ffff0a7224 */ /* 0x000fe200078e00ff */
[----:B------:R-:W-:Y:S01]  /*11b00*/  UIADD3 UR4, UP0, UR38, 0x370, URZ ;  /* 0x0000037026047890 */ /* 0x000fe2000ff1e03f */
[----:B------:R-:W-:Y:S01]  /*11b10*/  PLOP3.LUT P0, PT, PT, PT, PT, 0x80, 0x0 ;  /* 0x000000000000781c */ /* 0x000fe20003f0f070 */
[----:B------:R-:W1:Y:S01]  /*11b20*/  S2R R7, SR_CgaCtaId ;  /* 0x0000000000077919 */ /* 0x000e620000008800 */
[----:B------:R-:W-:Y:S01]  /*11b30*/  VIADD R3, R3, 0x34830 ;  /* 0x0003483003037836 */ /* 0x000fe20000000000 */
[----:B------:R-:W-:Y:S01]  /*11b40*/  R2UR UR10, R10 ;  /* 0x000000000a0a72ca */ /* 0x000fe200000e0000 */
[----:B------:R-:W-:Y:S01]  /*11b50*/  UIADD3.X UR5, URZ, UR39, URZ, UP0, !UPT ;  /* 0x000000273f057290 */ /* 0x000fe200087fe43f */
        /* <DEDUP_REMOVED lines=11> */
.L_x_276:
        /* <DEDUP_REMOVED lines=17> */
.L_x_277:
        /* <DEDUP_REMOVED lines=10> */
[----:B------:R-:W-:Y:S01]  /*11dc0*/  SHF.L.U32 R5, R5, 0x1f, RZ ;  /* 0x0000001f05057819 */ /* 0x000fe200000006ff */
[----:B------:R-:W-:Y:S01]  /*11dd0*/  BSSY B2, `(.L_x_278) ;  /* 0x0000004000027945 */ /* 0x000fe20003800000 */
[----:B------:R-:W-:-:S04]  /*11de0*/  LEA R2, R4, UR36, 0x3 ;  /* 0x0000002404027c11 */ /* 0x000fc8000f8e18ff */
[----:B------:R-:W0:Y:S02]  /*11df0*/  SYNCS.PHASECHK.TRANS64.TRYWAIT P0, [R2+URZ+0x34860], R5 ;  /* 0x03486005020075a7 */ /* 0x000e24000800017f */
[----:B0-----:R-:W-:Y:S05]  /*11e00*/  @!P0 BRA `(.L_x_279) ;  /* 0x0000001c006c8947 */ /* 0x001fea0003800000 */
.L_x_339:
[----:B------:R-:W-:Y:S05]  /*11e10*/  BSYNC B2 ;  /* 0x0000000000027941 */ /* 0x000fea0003800000 */
.L_x_278:
[----:B------:R-:W1:Y:S02]  /*11e20*/  S2R R3, SR_TID.X ;  /* 0x0000000000037919 */ /* 0x000e640000002100 */
[----:B-1----:R-:W-:-:S04]  /*11e30*/  LOP3.LUT R3, R3, 0x7f, RZ, 0xc0, !PT ;  /* 0x0000007f03037812 */ /* 0x002fc800078ec0ff */
[----:B------:R-:W-:-:S13]  /*11e40*/  ISETP.NE.AND P0, PT, R3, RZ, PT ;  /* 0x000000ff0300720c */ /* 0x000fda0003f05270 */
[----:B------:R-:W-:-:S04]  /*11e50*/  @!P0 IMAD.MOV.U32 R3, RZ, RZ, 0xb000 ;  /* 0x0000b000ff038424 */ /* 0x000fc800078e00ff */
[----:B------:R1:W-:Y:S01]  /*11e60*/  @!P0 SYNCS.ARRIVE.TRANS64 RZ, [R2+URZ+0x34850], R3 ;  /* 0x0348500302ff89a7 */ /* 0x0003e2000800003f */
[----:B------:R-:W-:Y:S05]  /*11e70*/  @P1 BRA `(.L_x_280) ;  /* 0x0000000000041947 */ /* 0x000fea0003800000 */
[----:B------:R-:W-:Y:S01]  /*11e80*/  BPT.TRAP 0x1 ;  /* 0x000000040000795c */ /* 0x000fe20000300000 */
.L_x_280:
[----:B------:R-:W-:Y:S01]  /*11e90*/  LOP3.LUT P0, RZ, R18, 0x2, RZ, 0xc0, !PT ;  /* 0x0000000212ff7812 */ /* 0x000fe2000780c0ff */
[----:B------:R-:W-:-:S12]  /*11ea0*/  BSSY B2, `(.L_x_281) ;  /* 0x0000003000027945 */ /* 0x000fd80003800000 */
[----:B------:R-:W-:Y:S05]  /*11eb0*/  @P0 BRA `(.L_x_282) ;  /* 0x0000000000040947 */ /* 0x000fea0003800000 */
[----:B------:R-:W-:Y:S01]  /*11ec0*/  BPT.TRAP 0x1 ;  /* 0x000000040000795c */ /* 0x000fe20000300000 */
.L_x_282:
[----:B------:R-:W-:Y:S05]  /*11ed0*/  BSYNC B2 ;  /* 0x0000000000027941 */ /* 0x000fea0003800000 */
.L_x_281:
[----:B0-----:R-:W2:Y:S01]  /*11ee0*/  LDL.LU R5, [R1+0x4] ;  /* 0x0000040001057983 */ /* 0x001ea20000300800 */
[----:B-1----:R-:W0:Y:S01]  /*11ef0*/  S2R R3, SR_CgaCtaId ;  /* 0x0000000000037919 */ /* 0x002e220000008800 */
        /* <DEDUP_REMOVED lines=17> */
.L_x_283:
        /* <DEDUP_REMOVED lines=16> */
.L_x_284:
        /* <DEDUP_REMOVED lines=12> */
.L_x_269:
[----:B------:R-:W-:Y:S05]  /*121d0*/  BSYNC B1 ;  /* 0x0000000000017941 */ /* 0x000fea0003800000 */
.L_x_268:
[C---:B------:R-:W-:Y:S01]  /*121e0*/  ISETP.GT.AND P0, PT, R0.reuse, 0x1, PT ;  /* 0x000000010000780c */ /* 0x040fe20003f04270 */
[----:B------:R-:W-:-:S12]  /*121f0*/  VIADD R0, R0, 0xfffffffe ;  /* 0xfffffffe00007836 */ /* 0x000fd80000000000 */
[----:B------:R-:W-:Y:S05]  /*12200*/  @P0 BRA `(.L_x_285) ;  /* 0xffffffe800c00947 */ /* 0x000fea000383ffff */
.L_x_250:
[----:B------:R-:W-:Y:S05]  /*12210*/  BSYNC B0 ;  /* 0x0000000000007941 */ /* 0x000fea0003800000 */
.L_x_231:
[----:B------:R-:W-:Y:S01]  /*12220*/  LOP3.LUT P0, RZ, R18, 0x8, RZ, 0xc0, !PT ;  /* 0x0000000812ff7812 */ /* 0x000fe2000780c0ff */
[----:B------:R-:W-:-:S12]  /*12230*/  BSSY B0, `(.L_x_286) ;  /* 0x0000045000007945 */ /* 0x000fd80003800000 */
[----:B------:R-:W-:Y:S05]  /*12240*/  @!P0 BRA `(.L_x_287) ;  /* 0x00000004000c8947 */ /* 0x000fea0003800000 */
[----:B------:R-:W3:Y:S01]  /*12250*/  LDL R2, [R1] ;  /* 0x0000000001027983 */ /* 0x000ee20000100800 */
[----:B0-----:R-:W-:Y:S01]  /*12260*/  LEA R0, R19, UR36, 0x3 ;  /* 0x0000002413007c11 */ /* 0x001fe2000f8e18ff */
[----:B------:R-:W-:Y:S01]  /*12270*/  BSSY B1, `(.L_x_288) ;  /* 0x0000004000017945 */ /* 0x000fe20003800000 */
[----:B---3--:R-:W-:-:S04]  /*12280*/  SHF.L.U32 R3, R2, 0x1f, RZ ;  /* 0x0000001f02037819 */ /* 0x008fc800000006ff */
[----:B------:R-:W0:Y:S02]  /*12290*/  SYNCS.PHASECHK.TRANS64.TRYWAIT P0, [R0+URZ+0x34860], R3 ;  /* 0x03486003000075a7 */ /* 0x000e24000800017f */
[----:B0-----:R-:W-:Y:S05]  /*122a0*/  @!P0 BRA `(.L_x_289) ;  /* 0x0000001800588947 */ /* 0x001fea0003800000 */
.L_x_340:
[----:B------:R-:W-:Y:S05]  /*122b0*/  BSYNC B1 ;  /* 0x0000000000017941 */ /* 0x000fea0003800000 */
.L_x_288:
[----:B------:R-:W3:Y:S01]  /*122c0*/  LDL R2, [R1+0x18] ;  /* 0x0000180001027983 */ /* 0x000ee20000100800 */
[----:B------:R-:W4:Y:S02]  /*122d0*/  S2R R4, SR_TID.X ;  /* 0x0000000000047919 */ /* 0x000f240000002100 */
[----:B----4-:R-:W-:-:S04]  /*122e0*/  LOP3.LUT R4, R4, 0x7f, RZ, 0xc0, !PT ;  /* 0x0000007f04047812 */ /* 0x010fc800078ec0ff */
[----:B------:R-:W-:-:S13]  /*122f0*/  ISETP.NE.AND P0, PT, R4, RZ, PT ;  /* 0x000000ff0400720c */ /* 0x000fda0003f05270 */
[----:B0-----:R-:W-:-:S04]  /*12300*/  @!P0 IMAD.MOV.U32 R3, RZ, RZ, 0xb000 ;  /* 0x0000b000ff038424 */ /* 0x001fc800078e00ff */
[----:B------:R0:W-:Y:S01]  /*12310*/  @!P0 SYNCS.ARRIVE.TRANS64 RZ, [R0+URZ+0x34850], R3 ;  /* 0x0348500300ff89a7 */ /* 0x0001e2000800003f */
[----:B---3--:R-:W-:-:S04]  /*12320*/  PRMT R2, R2, 0x9910, RZ ;  /* 0x0000991002027816 */ /* 0x008fc800000000ff */
[----:B------:R-:W-:-:S13]  /*12330*/  ISETP.NE.AND P0, PT, R2, 0x2, PT ;  /* 0x000000020200780c */ /* 0x000fda0003f05270 */
[----:B0-----:R-:W-:Y:S05]  /*12340*/  @P0 BRA `(.L_x_290) ;  /* 0x0000000000040947 */ /* 0x001fea0003800000 */
[----:B------:R-:W-:Y:S01]  /*12350*/  BPT.TRAP 0x1 ;  /* 0x000000040000795c */ /* 0x000fe20000300000 */
.L_x_290:
[----:B------:R-:W-:Y:S01]  /*12360*/  LOP3.LUT P0, RZ, R18, 0x2, RZ, 0xc0, !PT ;  /* 0x0000000212ff7812 */ /* 0x000fe2000780c0ff */
[----:B------:R-:W-:-:S12]  /*12370*/  BSSY B1, `(.L_x_291) ;  /* 0x0000003000017945 */ /* 0x000fd80003800000 */
[----:B------:R-:W-:Y:S05]  /*12380*/  @P0 BRA `(.L_x_292) ;  /* 0x0000000000040947 */ /* 0x000fea0003800000 */
[----:B------:R-:W-:Y:S01]  /*12390*/  BPT.TRAP 0x1 ;  /* 0x000000040000795c */ /* 0x000fe20000300000 */
.L_x_292:
[----:B------:R-:W-:Y:S05]  /*123a0*/  BSYNC B1 ;  /* 0x0000000000017941 */ /* 0x000fea0003800000 */
.L_x_291:
[----:B------:R-:W3:Y:S01]  /*123b0*/  LDL R2, [R1+0x4] ;  /* 0x0000040001027983 */ /* 0x000ee20000100800 */
[----:B------:R-:W0:Y:S01]  /*123c0*/  S2R R3, SR_CgaCtaId ;  /* 0x0000000000037919 */ /* 0x000e220000008800 */
[----:B------:R-:W4:Y:S01]  /*123d0*/  S2R R4, SR_CgaCtaId ;  /* 0x0000000000047919 */ /* 0x000f220000008800 */
[----:B------:R-:W-:Y:S01]  /*123e0*/  UIADD3 UR4, UP0, UR38, 0x470, URZ ;  /* 0x0000047026047890 */ /* 0x000fe2000ff1e03f */
[----:B------:R-:W-:Y:S01]  /*123f0*/  PLOP3.LUT P0, PT, PT, PT, PT, 0x80, 0x0 ;  /* 0x000000000000781c */ /* 0x000fe20003f0f070 */
[----:B------:R-:W-:Y:S01]  /*12400*/  VIADD R0, R0, 0x34850 ;  /* 0x0003485000007836 */ /* 0x000fe20000000000 */
[----:B------:R-:W-:Y:S01]  /*12410*/  UMOV UR6, 0x30000 ;  /* 0x0003000000067882 */ /* 0x000fe20000000000 */
[----:B------:R-:W-:Y:S01]  /*12420*/  UIADD3.X UR5, URZ, UR39, URZ, UP0, !UPT ;  /* 0x000000273f057290 */ /* 0x000fe200087fe43f */
[----:B0-----:R-:W-:Y:S02]  /*12430*/  LOP3.LUT R3, R3, 0x1, RZ, 0xc0, !PT ;  /* 0x0000000103037812 */ /* 0x001fe400078ec0ff */
[----:B----4-:R-:W-:-:S03]  /*12440*/  LOP3.LUT R4, R4, 0x1, RZ, 0xc0, !PT ;  /* 0x0000000104047812 */ /* 0x010fc600078ec0ff */
[----:B------:R-:W-:-:S04]  /*12450*/  IMAD R3, R3, 0x1600, RZ ;  /* 0x0000160003037824 */ /* 0x000fc800078e02ff */
[----:B------:R-:W-:Y:S02]  /*12460*/  IMAD R3, R19, 0x5800, R3 ;  /* 0x0000580013037824 */ /* 0x000fe400078e0203 */
[----:B------:R-:W-:-:S03]  /*12470*/  IMAD R4, R4, 0x58, RZ ;  /* 0x0000005804047824 */ /* 0x000fc600078e02ff */
[----:B------:R-:W-:Y:S01]  /*12480*/  LEA R3, R3, UR36, 0x1 ;  /* 0x0000002403037c11 */ /* 0x000fe2000f8e08ff */
[----:B------:R-:W-:Y:S01]  /*12490*/  UMOV UR14, 0x0 ;  /* 0x00000000000e7882 */ /* 0x000fe20000000000 */
[----:B------:R-:W-:Y:S01]  /*124a0*/  UMOV UR15, 0x14f00000 ;  /* 0x14f00000000f7882 */ /* 0x000fe20000000000 */
[----:B------:R-:W-:Y:S01]  /*124b0*/  UMOV UR10, URZ ;  /* 0x0000003f000a7c82 */ /* 0x000fe20008000000 */
[----:B---3--:R-:W-:Y:S02]  /*124c0*/  IMAD R2, R2, 0xb0, R4 ;  /* 0x000000b002027824 */ /* 0x008fe400078e0204 */
[----:B------:R-:W-:-:S07]  /*124d0*/  VIADD R4, R3, 0x400 ;  /* 0x0000040003047836 */ /* 0x000fce0000000000 */
.L_x_293:
        /* <DEDUP_REMOVED lines=10> */
[----:B------:R-:W-:Y:S01]  /*12580*/  PLOP3.LUT P0, PT, PT, PT, PT, 0x80, 0x0 ;  /* 0x000000000000781c */ /* 0x000fe20003f0f070 */
[----:B------:R-:W-:Y:S01]  /*12590*/  VIADD R3, R3, 0x5c00 ;  /* 0x00005c0003037836 */ /* 0x000fe20000000000 */
[----:B------:R-:W-:Y:S01]  /*125a0*/  UMOV UR6, 0x30000 ;  /* 0x0003000000067882 */ /* 0x000fe20000000000 */
[----:B------:R-:W-:Y:S01]  /*125b0*/  UMOV UR14, 0x0 ;  /* 0x00000000000e7882 */ /* 0x000fe20000000000 */
[----:B------:R-:W-:Y:S01]  /*125c0*/  UMOV UR15, 0x14f00000 ;  /* 0x14f00000000f7882 */ /* 0x000fe20000000000 */
[----:B------:R-:W-:-:S08]  /*125d0*/  UMOV UR10, 0x40 ;  /* 0x00000040000a7882 */ /* 0x000fd00000000000 */
.L_x_294:
        /* <DEDUP_REMOVED lines=9> */
[----:B---3--:R-:W-:Y:S05]  /*12670*/  @P0 BRA.U.ANY `(.L_x_294) ;  /* 0xfffffffd00d80947 */ /* 0x008fea000393ffff */
.L_x_287:
[----:B------:R-:W-:Y:S05]  /*12680*/  BSYNC B0 ;  /* 0x0000000000007941 */ /* 0x000fea0003800000 */
.L_x_286:
[----:B------:R-:W3:Y:S01]  /*12690*/  LDL.LU R6, [R1+0x28] ;  /* 0x0000280001067983 */ /* 0x000ee20000300800 */
[----:B------:R-:W-:Y:S01]  /*126a0*/  VIADD R19, R19, 0x1 ;  /* 0x0000000113137836 */ /* 0x000fe20000000000 */
[----:B------:R-:W-:Y:S02]  /*126b0*/  ULDC UR4, c[0x0][0xc34] ;  /* 0x00030d0000047ab9 */ /* 0x000fe40000000800 */
[----:B-1----:R-:W4:Y:S04]  /*126c0*/  LDL.LU R5, [R1] ;  /* 0x0000000001057983 */ /* 0x002f280000300800 */
[----:B------:R-:W5:Y:S01]  /*126d0*/  LDL.LU R4, [R1+0x34] ;  /* 0x0000340001047983 */ /* 0x000f620000300800 */
[----:B------:R-:W-:-:S04]  /*126e0*/  ISETP.NE.AND P0, PT, R19, 0x2, PT ;  /* 0x000000021300780c */ /* 0x000fc80003f05270 */
[----:B0-----:R-:W-:Y:S02]  /*126f0*/  SEL R0, RZ, 0x1, P0 ;  /* 0x00000001ff007807 */ /* 0x001fe40000000000 */
[----:B------:R-:W-:Y:S02]  /*12700*/  SEL R19, R19, RZ, P0 ;  /* 0x000000ff13137207 */ /* 0x000fe40000000000 */
[----:B---3--:R-:W-:Y:S02]  /*12710*/  IADD3 R6, R6, UR37, RZ ;  /* 0x0000002506067c10 */ /* 0x008fe4000fffe0ff */
[----:B----4-:R-:W-:-:S03]  /*12720*/  LOP3.LUT R5, R5, R0, RZ, 0x3c, !PT ;  /* 0x0000000005057212 */ /* 0x010fc600078e3cff */
[----:B------:R0:W-:Y:S01]  /*12730*/  STL [R1+0x28], R6 ;  /* 0x0000280601007387 */ /* 0x0001e20000100800 */
[----:B------:R-:W-:Y:S01]  /*12740*/  ISETP.GE.AND P1, PT, R6, UR4, PT ;  /* 0x0000000406007c0c */ /* 0x000fe2000bf26270 */
[----:B-----5:R-:W-:-:S05]  /*12750*/  VIADD R4, R4, 0x1 ;  /* 0x0000000104047836 */ /* 0x020fca0000000000 */
[----:B------:R0:W-:Y:S04]  /*12760*/  STL [R1+0x34], R4 ;  /* 0x0000340401007387 */ /* 0x0001e80000100800 */
[----:B------:R0:W-:Y:S03]  /*12770*/  STL [R1], R5 ;  /* 0x0000000501007387 */ /* 0x0001e60000100800 */
[----:B------:R-:W-:Y:S05]  /*12780*/  @!P1 BRA `(.L_x_295) ;  /* 0xffffffc000609947 */ /* 0x000fea000383ffff */
[----:B------:R-:W-:-:S07]  /*12790*/  LOP3.LUT R2, R4, 0x1, RZ, 0xc, !PT ;  /* 0x0000000104027812 */ /* 0x000fce00078e0cff */
.L_x_214:
[----:B0-----:R-:W0:Y:S01]  /*127a0*/  S2R R3, SR_CgaCtaId ;  /* 0x0000000000037919 */ /* 0x001e220000008800 */
[----:B------:R-:W-:Y:S01]  /*127b0*/  MOV R0, 0x400 ;  /* 0x0000040000007802 */ /* 0x000fe20000000f00 */
[----:B------:R-:W-:Y:S03]  /*127c0*/  BSSY B0, `(.L_x_296) ;  /* 0x0000005000007945 */ /* 0x000fe60003800000 */
[----:B0-----:R-:W-:Y:S02]  /*127d0*/  LEA R0, R3, R0, 0x18 ;  /* 0x0000000003007211 */ /* 0x001fe400078ec0ff */
[----:B------:R-:W-:-:S04]  /*127e0*/  SHF.L.U32 R3, R2, 0x1f, RZ ;  /* 0x0000001f02037819 */ /* 0x000fc800000006ff */
[----:B------:R-:W0:Y:S02]  /*127f0*/  SYNCS.PHASECHK.TRANS64.TRYWAIT P0, [R0+URZ+0x34820], R3 ;  /* 0x03482003000075a7 */ /* 0x000e24000800017f */
[----:B0-----:R-:W-:Y:S05]  /*12800*/  @!P0 BRA `(.L_x_297) ;  /* 0x0000001400148947 */ /* 0x001fea0003800000 */
.L_x_341:
[----:B------:R-:W-:Y:S05]  /*12810*/  BSYNC B0 ;  /* 0x0000000000007941 */ /* 0x000fea0003800000 */
.L_x_296:
[----:B------:R-:W-:-:S03]  /*12820*/  UMOV UR4, 0xffffffff ;  /* 0xffffffff00047882 */ /* 0x000fc60000000000 */
[----:B------:R-:W-:Y:S05]  /*12830*/  BRA.DIV UR4, `(.L_x_298) ;  /* 0x00000016041c7947 */ /* 0x000fea000b800000 */
[----:B------:R-:W1:Y:S02]  /*12840*/  S2R R2, SR_TID.X ;  /* 0x0000000000027919 */ /* 0x000e640000002100 */
[----:B-1----:R-:W-:-:S04]  /*12850*/  SHF.R.U32.HI R2, RZ, 0x5, R2 ;  /* 0x00000005ff027819 */ /* 0x002fc80000011602 */
[----:B------:R-:W-:-:S05]  /*12860*/  LOP3.LUT R2, R2, 0x3, RZ, 0xc0, !PT ;  /* 0x0000000302027812 */ /* 0x000fca00078ec0ff */
[----:B------:R1:W3:Y:S02]  /*12870*/  SHFL.IDX PT, R14, R2, RZ, 0x1f ;  /* 0x00001fff020e7589 */ /* 0x0002e400000e0000 */
.L_x_344:
[----:B---3--:R-:W-:Y:S01]  /*12880*/  ISETP.NE.AND P0, PT, R14, RZ, PT ;  /* 0x000000ff0e00720c */ /* 0x008fe20003f05270 */
[----:B------:R-:W-:-:S12]  /*12890*/  BSSY B0, `(.L_x_299) ;  /* 0x0000025000007945 */ /* 0x000fd80003800000 */
[----:B------:R-:W-:Y:S05]  /*128a0*/  @P0 BRA `(.L_x_300) ;  /* 0x00000000008c0947 */ /* 0x000fea0003800000 */
[----:B------:R-:W-:-:S03]  /*128b0*/  UMOV UR4, 0xffffffff ;  /* 0xffffffff00047882 */ /* 0x000fc60000000000 */
[----:B------:R-:W-:Y:S05]  /*128c0*/  BRA.DIV UR4, `(.L_x_301) ;  /* 0x00000016042c7947 */ /* 0x000fea000b800000 */
[----:B------:R-:W-:-:S13]  /*128d0*/  ELECT P6, URZ, PT ;  /* 0x00000000003f782f */ /* 0x000fda00038c0000 */
.L_x_347:
[----:B------:R-:W-:Y:S05]  /*128e0*/  @!P6 BRA `(.L_x_300) ;  /* 0x00000000007ce947 */ /* 0x000fea0003800000 */
[----:B-1----:R-:W3:Y:S02]  /*128f0*/  LDL.LU R2, [R1+0x2c] ;  /* 0x00002c0001027983 */ /* 0x002ee40000300800 */
[----:B---3--:R-:W-:-:S04]  /*12900*/  LOP3.LUT R2, R2, 0x2, RZ, 0xfc, !PT ;  /* 0x0000000202027812 */ /* 0x008fc800078efcff */
[----:B------:R-:W-:-:S13]  /*12910*/  ISETP.NE.AND P2, PT, R2, 0x3, PT ;  /* 0x000000030200780c */ /* 0x000fda0003f45270 */
[----:B------:R-:W-:Y:S05]  /*12920*/  @!P2 BRA `(.L_x_302) ;  /* 0x000000000004a947 */ /* 0x000fea0003800000 */
[----:B------:R-:W-:Y:S01]  /*12930*/  BPT.TRAP 0x1 ;  /* 0x000000040000795c */ /* 0x000fe20000300000 */
.L_x_302:
[----:B------:R-:W3:Y:S01]  /*12940*/  LDL.LU R7, [R1] ;  /* 0x0000000001077983 */ /* 0x000ee20000300800 */
[----:B------:R-:W-:Y:S02]  /*12950*/  VIADD R2, R0, 0x34840 ;  /* 0x0003484000027836 */ /* 0x000fe40000000000 */
[C---:B0-----:R-:W-:Y:S02]  /*12960*/  VIADD R3, R19.reuse, 0x1 ;  /* 0x0000000113037836 */ /* 0x041fe40000000000 */
[----:B------:R-:W-:-:S03]  /*12970*/  IMAD R6, R19, 0x8, R2 ;  /* 0x0000000813067824 */ /* 0x000fc600078e0202 */
[----:B------:R-:W-:-:S04]  /*12980*/  ISETP.NE.AND P1, PT, R3, 0x2, PT ;  /* 0x000000020300780c */ /* 0x000fc80003f25270 */
[----:B------:R-:W-:Y:S02]  /*12990*/  SEL R4, RZ, 0x1, P1 ;  /* 0x00000001ff047807 */ /* 0x000fe40000800000 */
[----:B------:R-:W-:Y:S02]  /*129a0*/  SEL R3, R3, RZ, P1 ;  /* 0x000000ff03037207 */ /* 0x000fe40000800000 */
[C---:B---3--:R-:W-:Y:S02]  /*129b0*/  SHF.L.U32 R5, R7.reuse, 0x1f, RZ ;  /* 0x0000001f07057819 */ /* 0x048fe400000006ff */
[----:B------:R-:W-:Y:S01]  /*129c0*/  LOP3.LUT R4, R7, R4, RZ, 0x3c, !PT ;  /* 0x0000000407047212 */ /* 0x000fe200078e3cff */
[----:B------:R-:W-:Y:S01]  /*129d0*/  IMAD R7, R3, 0x8, R2 ;  /* 0x0000000803077824 */ /* 0x000fe200078e0202 */
[----:B------:R-:W0:Y:S02]  /*129e0*/  SYNCS.PHASECHK.TRANS64.TRYWAIT P0, [R6+URZ], R5 ;  /* 0x00000005060075a7 */ /* 0x000e24000800017f */
[----:B------:R-:W-:Y:S01]  /*129f0*/  SHF.L.U32 R2, R4, 0x1f, RZ ;  /* 0x0000001f04027819 */ /* 0x000fe200000006ff */
[----:B0-----:R-:W-:Y:S06]  /*12a00*/  @!P0 BRA `(.L_x_303) ;  /* 0x0000001000fc8947 */ /* 0x001fec0003800000 */
.L_x_348:
[----:B------:R-:W1:Y:S02]  /*12a10*/  SYNCS.PHASECHK.TRANS64.TRYWAIT P0, [R7+URZ], R2 ;  /* 0x00000002070075a7 */ /* 0x000e64000800017f */
[----:B-1----:R-:W-:Y:S05]  /*12a20*/  @!P0 BRA `(.L_x_304) ;  /* 0x0000001400088947 */ /* 0x002fea0003800000 */
.L_x_349:
[----:B------:R-:W-:Y:S05]  /*12a30*/  @!P2 BRA `(.L_x_305) ;  /* 0x000000000004a947 */ /* 0x000fea0003800000 */
[----:B------:R-:W-:Y:S01]  /*12a40*/  BPT.TRAP 0x1 ;  /* 0x000000040000795c */ /* 0x000fe20000300000 */
.L_x_305:
[----:B------:R-:W-:-:S04]  /*12a50*/  VIADD R0, R0, 0x34860 ;  /* 0x0003486000007836 */ /* 0x000fc80000000000 */
[----:B------:R-:W-:-:S04]  /*12a60*/  IMAD R4, R19, 0x8, R0 ;  /* 0x0000000813047824 */ /* 0x000fc800078e0200 */
[----:B------:R-:W3:Y:S02]  /*12a70*/  SYNCS.PHASECHK.TRANS64.TRYWAIT P0, [R4+URZ], R5 ;  /* 0x00000005040075a7 */ /* 0x000ee4000800017f */
[----:B---3--:R-:W-:Y:S05]  /*12a80*/  @!P0 BRA `(.L_x_306) ;  /* 0x0000001400048947 */ /* 0x008fea0003800000 */
.L_x_350:
[----:B------:R-:W-:-:S07]  /*12a90*/  IMAD R3, R3, 0x8, R0 ;  /* 0x0000000803037824 */ /* 0x000fce00078e0200 */
.L_x_307:
[----:B----4-:R4:W0:Y:S02]  /*12aa0*/  SYNCS.PHASECHK.TRANS64.TRYWAIT P0, [R3+URZ], R2 ;  /* 0x00000002030075a7 */ /* 0x010824000800017f */
[----:B0-----:R-:W-:Y:S05]  /*12ab0*/  @!P0 NANOSLEEP.SYNCS 0x989680 ;  /* 0x009896800000895d */ /* 0x001fea0003900000 */
[----:B------:R-:W0:Y:S02]  /*12ac0*/  @!P0 SYNCS.PHASECHK.TRANS64 P0, [R3+URZ], R2 ;  /* 0x00000002030085a7 */ /* 0x000e24000800007f */
[----:B0-----:R-:W-:Y:S05]  /*12ad0*/  @!P0 BRA `(.L_x_307) ;  /* 0xfffffffc00f08947 */ /* 0x001fea000383ffff */
.L_x_300:
[----:B------:R-:W-:Y:S05]  /*12ae0*/  BSYNC B0 ;  /* 0x0000000000007941 */ /* 0x000fea0003800000 */
.L_x_299:
[----:B------:R-:W-:Y:S05]  /*12af0*/  EXIT ;  /* 0x000000000000794d */ /* 0x000fea0003800000 */
.L_x_182:
[----:B------:R-:W-:-:S13]  /*12b00*/  R2UR UR4, R2 ;  /* 0x00000000020472ca */ /* 0x000fda00000e0000 */
[----:B0-----:R-:W-:-:S04]  /*12b10*/  IMAD.U32 R3, RZ, RZ, UR4 ;  /* 0x00000004ff037e24 */ /* 0x001fc8000f8e00ff */
[----:B------:R0:W1:Y:S03]  /*12b20*/  SYNCS.PHASECHK.TRANS64.TRYWAIT P1, [R3+URZ+0x34800], R0 ;  /* 0x03480000030075a7 */ /* 0x000066000802017f */
[----:B-1----:R-:W-:Y:S05]  /*12b30*/  @!P1 NANOSLEEP.SYNCS 0x989680 ;  /* 0x009896800000995d */ /* 0x002fea0003900000 */
[----:B------:R-:W1:Y:S02]  /*12b40*/  @!P1 SYNCS.PHASECHK.TRANS64 P1, [R3+URZ+0x34800], R0 ;  /* 0x03480000030095a7 */ /* 0x000e64000802007f */
[----:B-1----:R-:W-:Y:S05]  /*12b50*/  @!P1 BRA `(.L_x_182) ;  /* 0xfffffffc00e89947 */ /* 0x002fea000383ffff */
[----:B------:R-:W-:Y:S05]  /*12b60*/  BRA `(.L_x_308) ;  /* 0xfffffee800e47947 */ /* 0x000fea000383ffff */
.L_x_186:
[----:B-1----:R1:W2:Y:S02]  /*12b70*/  SYNCS.PHASECHK.TRANS64.TRYWAIT P1, [R3+URZ+0x34830], R0 ;  /* 0x03483000030075a7 */ /* 0x0022a4000802017f */
[----:B--2---:R-:W-:Y:S05]  /*12b80*/  @!P1 NANOSLEEP.SYNCS 0x989680 ;  /* 0x009896800000995d */ /* 0x004fea0003900000 */
[----:B------:R-:W2:Y:S02]  /*12b90*/  @!P1 SYNCS.PHASECHK.TRANS64 P1, [R3+URZ+0x34830], R0 ;  /* 0x03483000030095a7 */ /* 0x000ea4000802007f */
[----:B--2---:R-:W-:Y:S05]  /*12ba0*/  @!P1 BRA `(.L_x_186) ;  /* 0xfffffffc00f09947 */ /* 0x004fea000383ffff */
[----:B------:R-:W-:Y:S05]  /*12bb0*/  BRA `(.L_x_185) ;  /* 0xfffffeec00087947 */ /* 0x000fea000383ffff */
.L_x_192:
[----:B-1----:R-:W-:-:S04]  /*12bc0*/  IMAD.U32 R20, RZ, RZ, UR6 ;  /* 0x00000006ff147e24 */ /* 0x002fc8000f8e00ff */
[----:B------:R1:W2:Y:S03]  /*12bd0*/  SYNCS.PHASECHK.TRANS64.TRYWAIT P1, [R20+URZ+0x34830], R15 ;  /* 0x0348300f140075a7 */ /* 0x0002a6000802017f */
[----:B--2---:R-:W-:Y:S05]  /*12be0*/  @!P1 NANOSLEEP.SYNCS 0x989680 ;  /* 0x009896800000995d */ /* 0x004fea0003900000 */
[----:B------:R-:W2:Y:S02]  /*12bf0*/  @!P1 SYNCS.PHASECHK.TRANS64 P1, [R20+URZ+0x34830], R15 ;  /* 0x0348300f140095a7 */ /* 0x000ea4000802007f */
[----:B--2---:R-:W-:Y:S05]  /*12c00*/  @!P1 BRA `(.L_x_192) ;  /* 0xfffffffc00ec9947 */ /* 0x004fea000383ffff */
[----:B------:R-:W-:Y:S05]  /*12c10*/  BRA `(.L_x_189) ;  /* 0xffffff4400247947 */ /* 0x000fea000383ffff */
.L_x_196:
[----:B-1----:R-:W-:-:S04]  /*12c20*/  IMAD.U32 R15, RZ, RZ, UR6 ;  /* 0x00000006ff0f7e24 */ /* 0x002fc8000f8e00ff */
[----:B------:R1:W2:Y:S03]  /*12c30*/  SYNCS.PHASECHK.TRANS64.TRYWAIT P1, [R15+URZ+0x34850], R14 ;  /* 0x0348500e0f0075a7 */ /* 0x0002a6000802017f */
[----:B--2---:R-:W-:Y:S05]  /*12c40*/  @!P1 NANOSLEEP.SYNCS 0x989680 ;  /* 0x009896800000995d */ /* 0x004fea0003900000 */
[----:B------:R-:W2:Y:S02]  /*12c50*/  @!P1 SYNCS.PHASECHK.TRANS64 P1, [R15+URZ+0x34850], R14 ;  /* 0x0348500e0f0095a7 */ /* 0x000ea4000802007f */
[----:B--2---:R-:W-:Y:S05]  /*12c60*/  @!P1 BRA `(.L_x_196) ;  /* 0xfffffffc00ec9947 */ /* 0x004fea000383ffff */
[----:B------:R-:W-:Y:S05]  /*12c70*/  BRA `(.L_x_193) ;  /* 0xffffff6800d47947 */ /* 0x000fea000383ffff */
.L_x_203:
[----:B-1----:R-:W-:-:S04]  /*12c80*/  IMAD.U32 R5, RZ, RZ, UR7 ;  /* 0x00000007ff057e24 */ /* 0x002fc8000f8e00ff */
[----:B------:R1:W2:Y:S03]  /*12c90*/  SYNCS.PHASECHK.TRANS64.TRYWAIT P1, [R5+URZ+0x34850], R0 ;  /* 0x03485000050075a7 */ /* 0x0002a6000802017f */
[----:B--2---:R-:W-:Y:S05]  /*12ca0*/  @!P1 NANOSLEEP.SYNCS 0x989680 ;  /* 0x009896800000995d */ /* 0x004fea0003900000 */
[----:B------:R-:W2:Y:S02]  /*12cb0*/  @!P1 SYNCS.PHASECHK.TRANS64 P1, [R5+URZ+0x34850], R0 ;  /* 0x03485000050095a7 */ /* 0x000ea4000802007f */
[----:B--2---:R-:W-:Y:S05]  /*12cc0*/  @!P1 BRA `(.L_x_203) ;  /* 0xfffffffc00ec9947 */ /* 0x004fea000383ffff */
[----:B------:R-:W-:Y:S05]  /*12cd0*/  BRA `(.L_x_202) ;  /* 0xffffff98009c7947 */ /* 0x000fea000383ffff */
.L_x_218:
[----:B------:R-:W0:Y:S01]  /*12ce0*/  S2R R5, SR_TID.X ;  /* 0x0000000000057919 */ /* 0x000e220000002100 */
[----:B------:R-:W-:Y:S01]  /*12cf0*/  BSSY B0, `(.L_x_309) ;  /* 0x000000a000007945 */ /* 0x000fe20003800000 */
[----:B------:R-:W-:Y:S02]  /*12d00*/  IMAD.MOV.U32 R12, RZ, RZ, RZ ;  /* 0x000000ffff0c7224 */ /* 0x000fe400078e00ff */
[----:B------:R-:W-:Y:S02]  /*12d10*/  IMAD.MOV.U32 R11, RZ, RZ, 0x1f ;  /* 0x0000001fff0b7424 */ /* 0x000fe400078e00ff */
[----:B------:R-:W-:Y:S01]  /*12d20*/  IMAD.MOV.U32 R15, RZ, RZ, -0x1 ;  /* 0xffffffffff0f7424 */ /* 0x000fe200078e00ff */
[----:B0-----:R-:W-:-:S04]  /*12d30*/  SHF.R.U32.HI R5, RZ, 0x5, R5 ;  /* 0x00000005ff057819 */ /* 0x001fc80000011605 */
[----:B------:R-:W-:-:S05]  /*12d40*/  LOP3.LUT R5, R5, 0x3, RZ, 0xc0, !PT ;  /* 0x0000000305057812 */ /* 0x000fca00078ec0ff */
[----:B------:R-:W-:-:S07]  /*12d50*/  IMAD.MOV.U32 R13, RZ, RZ, R5 ;  /* 0x000000ffff0d7224 */ /* 0x000fce00078e0005 */
[----:B-1----:R-:W-:Y:S05]  /*12d60*/  WARPSYNC.COLLECTIVE R15, `(.L_x_310) ;  /* 0x000000000f087348 */ /* 0x002fea0003c00000 */
[----:B------:R0:W2:Y:S02]  /*12d70*/  SHFL.IDX P6, R14, R13, R12, R11 ;  /* 0x0000000c0d0e7389 */ /* 0x0000a400000c000b */
[----:B012---:R-:W-:Y:S01]  /*12d80*/  ENDCOLLECTIVE ;  /* 0x000000000000791b */ /* 0x007fe20003800000 */
.L_x_310:
[----:B------:R-:W-:Y:S05]  /*12d90*/  BSYNC B0 ;  /* 0x0000000000007941 */ /* 0x000fea0003800000 */
.L_x_309:
[----:B------:R-:W-:Y:S05]  /*12da0*/  BRA `(.L_x_311) ;  /* 0xffffffc000a07947 */ /* 0x000fea000383ffff */
.L_x_220:
[----:B------:R-:W-:Y:S01]  /*12db0*/  BSSY B0, `(.L_x_312) ;  /* 0x0000006000007945 */ /* 0x000fe20003800000 */
[----:B------:R-:W-:-:S07]  /*12dc0*/  IMAD.MOV.U32 R15, RZ, RZ, -0x1 ;  /* 0xffffffffff0f7424 */ /* 0x000fce00078e00ff */
[----:B01----:R-:W-:Y:S05]  /*12dd0*/  WARPSYNC.COLLECTIVE R15, `(.L_x_313) ;  /* 0x000000000f0c7348 */ /* 0x003fea0003c00000 */
[----:B------:R-:W-:Y:S02]  /*12de0*/  ELECT P6, UR62, PT ;  /* 0x00000000003e782f */ /* 0x000fe400038c0000 */
[----:B------:R-:W-:Y:S01]  /*12df0*/  MOV R14, UR62 ;  /* 0x0000003e000e7c02 */ /* 0x000fe20008000f00 */
[----:B01----:R-:W-:Y:S10]  /*12e00*/  ENDCOLLECTIVE ;  /* 0x000000000000791b */ /* 0x003ff40003800000 */
.L_x_313:
[----:B------:R-:W-:Y:S05]  /*12e10*/  BSYNC B0 ;  /* 0x0000000000007941 */ /* 0x000fea0003800000 */
.L_x_312:
[----:B------:R-:W-:Y:S05]  /*12e20*/  BRA `(.L_x_314) ;  /* 0xffffffc000a07947 */ /* 0x000fea000383ffff */
.L_x_222:
[----:B---3--:R3:W4:Y:S02]  /*12e30*/  SYNCS.PHASECHK.TRANS64.TRYWAIT P0, [R2+URZ+0x34840], R3 ;  /* 0x03484003020075a7 */ /* 0x008724000800017f */
[----:B----4-:R-:W-:Y:S05]  /*12e40*/  @!P0 NANOSLEEP.SYNCS 0x989680 ;  /* 0x009896800000895d */ /* 0x010fea0003900000 */
[----:B------:R-:W4:Y:S02]  /*12e50*/  @!P0 SYNCS.PHASECHK.TRANS64 P0, [R2+URZ+0x34840], R3 ;  /* 0x03484003020085a7 */ /* 0x000f24000800007f */
[----:B----4-:R-:W-:Y:S05]  /*12e60*/  @!P0 BRA `(.L_x_222) ;  /* 0xfffffffc00f08947 */ /* 0x010fea000383ffff */
[----:B------:R-:W-:Y:S05]  /*12e70*/  BRA `(.L_x_315) ;  /* 0xffffffc000f87947 */ /* 0x000fea000383ffff */
.L_x_226:
[----:B------:R-:W-:Y:S01]  /*12e80*/  IMAD.MOV.U32 R13, RZ, RZ, R2 ;  /* 0x000000ffff0d7224 */ /* 0x000fe200078e0002 */
[----:B------:R-:W0:Y:S01]  /*12e90*/  S2R R7, SR_TID.X ;  /* 0x0000000000077919 */ /* 0x000e220000002100 */
[----:B------:R-:W-:Y:S02]  /*12ea0*/  IMAD.MOV.U32 R12, RZ, RZ, RZ ;  /* 0x000000ffff0c7224 */ /* 0x000fe400078e00ff */
[----:B------:R-:W-:Y:S02]  /*12eb0*/  IMAD.MOV.U32 R11, RZ, RZ, 0x181f ;  /* 0x0000181fff0b7424 */ /* 0x000fe400078e00ff */
[----:B------:R-:W-:-:S07]  /*12ec0*/  IMAD.MOV.U32 R15, RZ, RZ, -0x1 ;  /* 0xffffffffff0f7424 */ /* 0x000fce00078e00ff */
[----:B0----5:R-:W-:Y:S05]  /*12ed0*/  WARPSYNC.COLLECTIVE R15, `(.L_x_316) ;  /* 0x000000000f087348 */ /* 0x021fea0003c00000 */
[----:B------:R1:W2:Y:S02]  /*12ee0*/  SHFL.IDX P6, R14, R13, R12, R11 ;  /* 0x0000000c0d0e7389 */ /* 0x0002a400000c000b */
[----:B012--5:R-:W-:Y:S01]  /*12ef0*/  ENDCOLLECTIVE ;  /* 0x000000000000791b */ /* 0x027fe20003800000 */
.L_x_316:
[----:B------:R-:W-:Y:S01]  /*12f00*/  IMAD.MOV.U32 R13, RZ, RZ, R0 ;  /* 0x000000ffff0d7224 */ /* 0x000fe200078e0000 */
[----:B------:R-:W-:Y:S01]  /*12f10*/  LOP3.LUT R7, R7, 0x7f, RZ, 0xc0, !PT ;  /* 0x0000007f07077812 */ /* 0x000fe200078ec0ff */
[----:B------:R-:W-:-:S07]  /*12f20*/  IMAD.MOV.U32 R6, RZ, RZ, R14 ;  /* 0x000000ffff067224 */ /* 0x000fce00078e000e */
[----:B------:R-:W-:Y:S05]  /*12f30*/  WARPSYNC.COLLECTIVE R15, `(.L_x_317) ;  /* 0x000000000f087348 */ /* 0x000fea0003c00000 */
[----:B------:R0:W1:Y:S02]  /*12f40*/  SHFL.IDX P6, R14, R13, R12, R11 ;  /* 0x0000000c0d0e7389 */ /* 0x00006400000c000b */
[----:B01----:R-:W-:Y:S01]  /*12f50*/  ENDCOLLECTIVE ;  /* 0x000000000000791b */ /* 0x003fe20003800000 */
.L_x_317:
[----:B------:R-:W-:Y:S01]  /*12f60*/  SHF.R.U32.HI R4, RZ, 0x3, R7 ;  /* 0x00000003ff047819 */ /* 0x000fe20000011607 */
[----:B------:R-:W-:Y:S01]  /*12f70*/  ULDC UR4, c[0x0][0x288] ;  /* 0x0000a20000047ab9 */ /* 0x000fe20000000800 */
[----:B------:R-:W-:Y:S01]  /*12f80*/  ULDC.64 UR6, c[0x0][0x208] ;  /* 0x0000820000067ab9 */ /* 0x000fe20000000a00 */
[----:B------:R-:W-:Y:S02]  /*12f90*/  IMAD R3, R8, UR4, RZ ;  /* 0x0000000408037c24 */ /* 0x000fe4000f8e02ff */
[----:B------:R-:W-:-:S04]  /*12fa0*/  IMAD.IADD R4, R4, 0x1, R5 ;  /* 0x0000000104047824 */ /* 0x000fc800078e0205 */
[C---:B------:R-:W-:Y:S01]  /*12fb0*/  VIADD R5, R4.reuse, 0x10 ;  /* 0x0000001004057836 */ /* 0x040fe20000000000 */
[----:B------:R-:W-:Y:S01]  /*12fc0*/  ISETP.GE.AND P2, PT, R4, R3, PT ;  /* 0x000000030400720c */ /* 0x000fe20003f46270 */
[----:B------:R-:W-:Y:S02]  /*12fd0*/  IMAD.MOV.U32 R13, RZ, RZ, R2 ;  /* 0x000000ffff0d7224 */ /* 0x000fe400078e0002 */
[----:B------:R-:W-:Y:S02]  /*12fe0*/  IMAD.MOV.U32 R12, RZ, RZ, 0x1 ;  /* 0x00000001ff0c7424 */ /* 0x000fe400078e00ff */
[----:B------:R-:W-:-:S08]  /*12ff0*/  IMAD.MOV.U32 R7, RZ, RZ, R14 ;  /* 0x000000ffff077224 */ /* 0x000fd000078e000e */
        /* <DEDUP_REMOVED lines=14> */
.L_x_318:
[----:B------:R-:W-:Y:S01]  /*130e0*/  MOV R13, R0 ;  /* 0x00000000000d7202 */ /* 0x000fe20000000f00 */
[----:B------:R-:W-:-:S07]  /*130f0*/  IMAD.MOV.U32 R6, RZ, RZ, R14 ;  /* 0x000000ffff067224 */ /* 0x000fce00078e000e */
[----:B------:R-:W-:Y:S05]  /*13100*/  WARPSYNC.COLLECTIVE R15, `(.L_x_319) ;  /* 0x000000000f087348 */ /* 0x000fea0003c00000 */
[----:B------:R0:W1:Y:S02]  /*13110*/  SHFL.IDX P6, R14, R13, R12, R11 ;  /* 0x0000000c0d0e7389 */ /* 0x00006400000c000b */
[----:B01----:R-:W-:Y:S01]  /*13120*/  ENDCOLLECTIVE ;  /* 0x000000000000791b */ /* 0x003fe20003800000 */
.L_x_319:
[----:B------:R-:W-:Y:S01]  /*13130*/  ULDC.64 UR4, c[0x0][0x208] ;  /* 0x0000820000047ab9 */ /* 0x000fe20000000a00 */
[----:B------:R-:W-:Y:S02]  /*13140*/  IMAD.MOV.U32 R13, RZ, RZ, R2 ;  /* 0x000000ffff0d7224 */ /* 0x000fe400078e0002 */
[----:B------:R-:W-:Y:S02]  /*13150*/  IMAD.MOV.U32 R12, RZ, RZ, 0x2 ;  /* 0x00000002ff0c7424 */ /* 0x000fe400078e00ff */
[----:B------:R-:W-:-:S05]  /*13160*/  IMAD.MOV.U32 R5, RZ, RZ, R14 ;  /* 0x000000ffff057224 */ /* 0x000fca00078e000e */
[----:B------:R-:W-:-:S05]  /*13170*/  @!P2 LEA R5, P3, R10, R5, 0x1 ;  /* 0x000000050a05a211 */ /* 0x000fca00078608ff */
[----:B------:R-:W-:-:S04]  /*13180*/  @!P2 IMAD.X R6, RZ, RZ, R6, P3 ;  /* 0x000000ffff06a224 */ /* 0x000fc800018e0606 */
        /* <DEDUP_REMOVED lines=12> */
.L_x_320:
[----:B------:R-:W-:Y:S02]  /*13250*/  IMAD.MOV.U32 R13, RZ, RZ, R0 ;  /* 0x000000ffff0d7224 */ /* 0x000fe400078e0000 */
[----:B------:R-:W-:-:S07]  /*13260*/  IMAD.MOV.U32 R6, RZ, RZ, R14 ;  /* 0x000000ffff067224 */ /* 0x000fce00078e000e */
[----:B------:R-:W-:Y:S05]  /*13270*/  WARPSYNC.COLLECTIVE R15, `(.L_x_321) ;  /* 0x000000000f087348 */ /* 0x000fea0003c00000 */
[----:B------:R0:W1:Y:S02]  /*13280*/  SHFL.IDX P6, R14, R13, R12, R11 ;  /* 0x0000000c0d0e7389 */ /* 0x00006400000c000b */
[----:B01----:R-:W-:Y:S01]  /*13290*/  ENDCOLLECTIVE ;  /* 0x000000000000791b */ /* 0x003fe20003800000 */
.L_x_321:
        /* <DEDUP_REMOVED lines=18> */
.L_x_322:
[----:B------:R-:W-:Y:S02]  /*133c0*/  IMAD.MOV.U32 R13, RZ, RZ, R0 ;  /* 0x000000ffff0d7224 */ /* 0x000fe400078e0000 */
[----:B------:R-:W-:-:S07]  /*133d0*/  IMAD.MOV.U32 R6, RZ, RZ, R14 ;  /* 0x000000ffff067224 */ /* 0x000fce00078e000e */
[----:B------:R-:W-:Y:S05]  /*133e0*/  WARPSYNC.COLLECTIVE R15, `(.L_x_323) ;  /* 0x000000000f087348 */ /* 0x000fea0003c00000 */
[----:B------:R0:W1:Y:S02]  /*133f0*/  SHFL.IDX P6, R14, R13, R12, R11 ;  /* 0x0000000c0d0e7389 */ /* 0x00006400000c000b */
[----:B01----:R-:W-:Y:S01]  /*13400*/  ENDCOLLECTIVE ;  /* 0x000000000000791b */ /* 0x003fe20003800000 */
.L_x_323:
        /* <DEDUP_REMOVED lines=18> */
.L_x_324:
[----:B------:R-:W-:Y:S02]  /*13530*/  IMAD.MOV.U32 R13, RZ, RZ, R0 ;  /* 0x000000ffff0d7224 */ /* 0x000fe400078e0000 */
[----:B------:R-:W-:-:S07]  /*13540*/  IMAD.MOV.U32 R6, RZ, RZ, R14 ;  /* 0x000000ffff067224 */ /* 0x000fce00078e000e */
[----:B------:R-:W-:Y:S05]  /*13550*/  WARPSYNC.COLLECTIVE R15, `(.L_x_325) ;  /* 0x000000000f087348 */ /* 0x000fea0003c00000 */
[----:B------:R0:W1:Y:S02]  /*13560*/  SHFL.IDX P6, R14, R13, R12, R11 ;  /* 0x0000000c0d0e7389 */ /* 0x00006400000c000b */
[----:B01----:R-:W-:Y:S01]  /*13570*/  ENDCOLLECTIVE ;  /* 0x000000000000791b */ /* 0x003fe20003800000 */
.L_x_325:
[----:B------:R-:W-:Y:S01]  /*13580*/  ULDC.64 UR4, c[0x0][0x208] ;  /* 0x0000820000047ab9 */ /* 0x000fe20000000a00 */
[----:B------:R-:W-:Y:S02]  /*13590*/  IMAD.MOV.U32 R13, RZ, RZ, R2 ;  /* 0x000000ffff0d7224 */ /* 0x000fe400078e0002 */
[----:B------:R-:W-:Y:S02]  /*135a0*/  IMAD.MOV.U32 R12, RZ, RZ, 0x5 ;  /* 0x00000005ff0c7424 */ /* 0x000fe400078e00ff */
[----:B------:R-:W-:-:S05]  /*135b0*/  IMAD.MOV.U32 R5, RZ, RZ, R14 ;  /* 0x000000ffff057224 */ /* 0x000fca00078e000e */
[----:B------:R-:W-:-:S05]  /*135c0*/  @!P2 LEA R5, P3, R10, R5, 0x1 ;  /* 0x000000050a05a211 */ /* 0x000fca00078608ff */
[----:B------:R-:W-:-:S04]  /*135d0*/  @!P2 IMAD.X R6, RZ, RZ, R6, P3 ;  /* 0x000000ffff06a224 */ /* 0x000fc800018e0606 */
[----:B------:R-:W-:Y:S01]  /*135e0*/  @!P2 IMAD.MOV.U32 R7, RZ, RZ, R6 ;  /* 0x000000ffff07a224 */ /* 0x000fe200078e0006 */
        /* <DEDUP_REMOVED lines=11> */
.L_x_326:
[----:B------:R-:W-:Y:S02]  /*136a0*/  IMAD.MOV.U32 R13, RZ, RZ, R0 ;  /* 0x000000ffff0d7224 */ /* 0x000fe400078e0000 */
[----:B------:R-:W-:-:S07]  /*136b0*/  IMAD.MOV.U32 R6, RZ, RZ, R14 ;  /* 0x000000ffff067224 */ /* 0x000fce00078e000e */
[----:B------:R-:W-:Y:S05]  /*136c0*/  WARPSYNC.COLLECTIVE R15, `(.L_x_327) ;  /* 0x000000000f087348 */ /* 0x000fea0003c00000 */
[----:B------:R0:W1:Y:S02]  /*136d0*/  SHFL.IDX P6, R14, R13, R12, R11 ;  /* 0x0000000c0d0e7389 */ /* 0x00006400000c000b */
[----:B01----:R-:W-:Y:S01]  /*136e0*/  ENDCOLLECTIVE ;  /* 0x000000000000791b */ /* 0x003fe20003800000 */
.L_x_327:
        /* <DEDUP_REMOVED lines=18> */
.L_x_328:
[----:B------:R-:W-:Y:S02]  /*13810*/  IMAD.MOV.U32 R13, RZ, RZ, R0 ;  /* 0x000000ffff0d7224 */ /* 0x000fe400078e0000 */
[----:B------:R-:W-:-:S07]  /*13820*/  IMAD.MOV.U32 R6, RZ, RZ, R14 ;  /* 0x000000ffff067224 */ /* 0x000fce00078e000e */
[----:B------:R-:W-:Y:S05]  /*13830*/  WARPSYNC.COLLECTIVE R15, `(.L_x_329) ;  /* 0x000000000f087348 */ /* 0x000fea0003c00000 */
[----:B------:R0:W1:Y:S02]  /*13840*/  SHFL.IDX P6, R14, R13, R12, R11 ;  /* 0x0000000c0d0e7389 */ /* 0x00006400000c000b */
[----:B01----:R-:W-:Y:S01]  /*13850*/  ENDCOLLECTIVE ;  /* 0x000000000000791b */ /* 0x003fe20003800000 */
.L_x_329:
[----:B------:R-:W-:Y:S01]  /*13860*/  ULDC.64 UR4, c[0x0][0x208] ;  /* 0x0000820000047ab9 */ /* 0x000fe20000000a00 */
[----:B------:R-:W-:Y:S02]  /*13870*/  IMAD.MOV.U32 R13, RZ, RZ, R2 ;  /* 0x000000ffff0d7224 */ /* 0x000fe400078e0002 */
[----:B------:R-:W-:Y:S02]  /*13880*/  IMAD.MOV.U32 R12, RZ, RZ, 0x7 ;  /* 0x00000007ff0c7424 */ /* 0x000fe400078e00ff */
[----:B------:R-:W-:-:S05]  /*13890*/  IMAD.MOV.U32 R5, RZ, RZ, R14 ;  /* 0x000000ffff057224 */ /* 0x000fca00078e000e */
[----:B------:R-:W-:-:S05]  /*138a0*/  @!P2 LEA R5, P3, R10, R5, 0x1 ;  /* 0x000000050a05a211 */ /* 0x000fca00078608ff */
[----:B------:R-:W-:-:S04]  /*138b0*/  @!P2 IMAD.X R6, RZ, RZ, R6, P3 ;  /* 0x000000ffff06a224 */ /* 0x000fc800018e0606 */
[----:B------:R-:W-:Y:S02]  /*138c0*/  @!P2 IMAD.MOV.U32 R7, RZ, RZ, R6 ;  /* 0x000000ffff07a224 */ /* 0x000fe400078e0006 */
[----:B------:R-:W-:-:S05]  /*138d0*/  @!P2 IMAD.MOV.U32 R6, RZ, RZ, R5 ;  /* 0x000000ffff06a224 */ /* 0x000fca00078e0005 */
        /* <DEDUP_REMOVED lines=8> */
.L_x_330:
[----:B------:R-:W-:Y:S02]  /*13960*/  IMAD.MOV.U32 R13, RZ, RZ, R0 ;  /* 0x000000ffff0d7224 */ /* 0x000fe400078e0000 */
[----:B------:R-:W-:-:S07]  /*13970*/  IMAD.MOV.U32 R5, RZ, RZ, R14 ;  /* 0x000000ffff057224 */ /* 0x000fce00078e000e */
[----:B------:R-:W-:Y:S05]  /*13980*/  WARPSYNC.COLLECTIVE R15, `(.L_x_331) ;  /* 0x000000000f087348 */ /* 0x000fea0003c00000 */
[----:B------:R0:W1:Y:S02]  /*13990*/  SHFL.IDX P6, R14, R13, R12, R11 ;  /* 0x0000000c0d0e7389 */ /* 0x00006400000c000b */
[----:B01----:R-:W-:Y:S01]  /*139a0*/  ENDCOLLECTIVE ;  /* 0x000000000000791b */ /* 0x003fe20003800000 */
.L_x_331:
[----:B------:R-:W-:Y:S01]  /*139b0*/  IMAD.MOV.U32 R0, RZ, RZ, R14 ;  /* 0x000000ffff007224 */ /* 0x000fe200078e000e */
[----:B------:R-:W-:Y:S06]  /*139c0*/  BRA `(.L_x_332) ;  /* 0xffffffc400787947 */ /* 0x000fec000383ffff */
.L_x_230:
[----:B0-----:R-:W-:-:S04]  /*139d0*/  IMAD.U32 R3, RZ, RZ, UR36 ;  /* 0x00000024ff037e24 */ /* 0x001fc8000f8e00ff */
[----:B------:R0:W2:Y:S03]  /*139e0*/  SYNCS.PHASECHK.TRANS64.TRYWAIT P0, [R3+URZ+0x34820], R0 ;  /* 0x03482000030075a7 */ /* 0x0000a6000800017f */
[----:B--2---:R-:W-:Y:S05]  /*139f0*/  @!P0 NANOSLEEP.SYNCS 0x989680 ;  /* 0x009896800000895d */ /* 0x004fea0003900000 */
[----:B------:R-:W2:Y:S02]  /*13a00*/  @!P0 SYNCS.PHASECHK.TRANS64 P0, [R3+URZ+0x34820], R0 ;  /* 0x03482000030085a7 */ /* 0x000ea4000800007f */
[----:B--2---:R-:W-:Y:S05]  /*13a10*/  @!P0 BRA `(.L_x_230) ;  /* 0xfffffffc00ec8947 */ /* 0x004fea000383ffff */
[----:B------:R-:W-:Y:S05]  /*13a20*/  BRA `(.L_x_333) ;  /* 0xffffffc400c87947 */ /* 0x000fea000383ffff */
.L_x_237:
[----:B--2---:R2:W3:Y:S02]  /*13a30*/  SYNCS.PHASECHK.TRANS64.TRYWAIT P0, [R3+URZ+0x34840], R2 ;  /* 0x03484002030075a7 */ /* 0x0044e4000800017f */
[----:B---3--:R-:W-:Y:S05]  /*13a40*/  @!P0 NANOSLEEP.SYNCS 0x989680 ;  /* 0x009896800000895d */ /* 0x008fea0003900000 */
[----:B------:R-:W3:Y:S02]  /*13a50*/  @!P0 SYNCS.PHASECHK.TRANS64 P0, [R3+URZ+0x34840], R2 ;  /* 0x03484002030085a7 */ /* 0x000ee4000800007f */
[----:B---3--:R-:W-:Y:S05]  /*13a60*/  @!P0 BRA `(.L_x_237) ;  /* 0xfffffffc00f08947 */ /* 0x008fea000383ffff */
[----:B------:R-:W-:Y:S05]  /*13a70*/  BRA `(.L_x_334) ;  /* 0xffffffc800787947 */ /* 0x000fea000383ffff */
.L_x_244:
[----:B0-----:R0:W1:Y:S02]  /*13a80*/  SYNCS.PHASECHK.TRANS64.TRYWAIT P0, [R2+URZ+0x34860], R3 ;  /* 0x03486003020075a7 */ /* 0x001064000800017f */
[----:B-1----:R-:W-:Y:S05]  /*13a90*/  @!P0 NANOSLEEP.SYNCS 0x989680 ;  /* 0x009896800000895d */ /* 0x002fea0003900000 */
[----:B------:R-:W1:Y:S02]  /*13aa0*/  @!P0 SYNCS.PHASECHK.TRANS64 P0, [R2+URZ+0x34860], R3 ;  /* 0x03486003020085a7 */ /* 0x000e64000800007f */
[----:B-1----:R-:W-:Y:S05]  /*13ab0*/  @!P0 BRA `(.L_x_244) ;  /* 0xfffffffc00f08947 */ /* 0x002fea000383ffff */
[----:B------:R-:W-:Y:S05]  /*13ac0*/  BRA `(.L_x_335) ;  /* 0xffffffcc00747947 */ /* 0x000fea000383ffff */
.L_x_255:
[----:B-1----:R1:W2:Y:S02]  /*13ad0*/  SYNCS.PHASECHK.TRANS64.TRYWAIT P0, [R3+URZ+0x34840], R2 ;  /* 0x03484002030075a7 */ /* 0x0022a4000800017f */
[----:B--2---:R-:W-:Y:S05]  /*13ae0*/  @!P0 NANOSLEEP.SYNCS 0x989680 ;  /* 0x009896800000895d */ /* 0x004fea0003900000 */
[----:B------:R-:W2:Y:S02]  /*13af0*/  @!P0 SYNCS.PHASECHK.TRANS64 P0, [R3+URZ+0x34840], R2 ;  /* 0x03484002030085a7 */ /* 0x000ea4000800007f */
[----:B--2---:R-:W-:Y:S05]  /*13b00*/  @!P0 BRA `(.L_x_255) ;  /* 0xfffffffc00f08947 */ /* 0x004fea000383ffff */
[----:B------:R-:W-:Y:S05]  /*13b10*/  BRA `(.L_x_336) ;  /* 0xffffffd400147947 */ /* 0x000fea000383ffff */
.L_x_262:
[----:B0-----:R0:W1:Y:S02]  /*13b20*/  SYNCS.PHASECHK.TRANS64.TRYWAIT P0, [R2+URZ+0x34860], R3 ;  /* 0x03486003020075a7 */ /* 0x001064000800017f */
[----:B-1----:R-:W-:Y:S05]  /*13b30*/  @!P0 NANOSLEEP.SYNCS 0x989680 ;  /* 0x009896800000895d */ /* 0x002fea0003900000 */
[----:B------:R-:W1:Y:S02]  /*13b40*/  @!P0 SYNCS.PHASECHK.TRANS64 P0, [R2+URZ+0x34860], R3 ;  /* 0x03486003020085a7 */ /* 0x000e64000800007f */
[----:B-1----:R-:W-:Y:S05]  /*13b50*/  @!P0 BRA `(.L_x_262) ;  /* 0xfffffffc00f08947 */ /* 0x002fea000383ffff */
[----:B------:R-:W-:Y:S05]  /*13b60*/  BRA `(.L_x_337) ;  /* 0xffffffd800107947 */ /* 0x000fea000383ffff */
.L_x_272:
[----:B--2---:R2:W3:Y:S02]  /*13b70*/  SYNCS.PHASECHK.TRANS64.TRYWAIT P0, [R3+URZ+0x34840], R2 ;  /* 0x03484002030075a7 */ /* 0x0044e4000800017f */
[----:B---3--:R-:W-:Y:S05]  /*13b80*/  @!P0 NANOSLEEP.SYNCS 0x989680 ;  /* 0x009896800000895d */ /* 0x008fea0003900000 */
[----:B------:R-:W3:Y:S02]  /*13b90*/  @!P0 SYNCS.PHASECHK.TRANS64 P0, [R3+URZ+0x34840], R2 ;  /* 0x03484002030085a7 */ /* 0x000ee4000800007f */
[----:B---3--:R-:W-:Y:S05]  /*13ba0*/  @!P0 BRA `(.L_x_272) ;  /* 0xfffffffc00f08947 */ /* 0x008fea000383ffff */
[----:B------:R-:W-:Y:S05]  /*13bb0*/  BRA `(.L_x_338) ;  /* 0xffffffdc00887947 */ /* 0x000fea000383ffff */
.L_x_279:
[----:B0-----:R0:W1:Y:S02]  /*13bc0*/  SYNCS.PHASECHK.TRANS64.TRYWAIT P0, [R2+URZ+0x34860], R5 ;  /* 0x03486005020075a7 */ /* 0x001064000800017f */
[----:B-1----:R-:W-:Y:S05]  /*13bd0*/  @!P0 NANOSLEEP.SYNCS 0x989680 ;  /* 0x009896800000895d */ /* 0x002fea0003900000 */
[----:B------:R-:W1:Y:S02]  /*13be0*/  @!P0 SYNCS.PHASECHK.TRANS64 P0, [R2+URZ+0x34860], R5 ;  /* 0x03486005020085a7 */ /* 0x000e64000800007f */
[----:B-1----:R-:W-:Y:S05]  /*13bf0*/  @!P0 BRA `(.L_x_279) ;  /* 0xfffffffc00f08947 */ /* 0x002fea000383ffff */
[----:B------:R-:W-:Y:S05]  /*13c00*/  BRA `(.L_x_339) ;  /* 0xffffffe000807947 */ /* 0x000fea000383ffff */
.L_x_289:
[----:B0-----:R0:W3:Y:S02]  /*13c10*/  SYNCS.PHASECHK.TRANS64.TRYWAIT P0, [R0+URZ+0x34860], R3 ;  /* 0x03486003000075a7 */ /* 0x0010e4000800017f */
[----:B---3--:R-:W-:Y:S05]  /*13c20*/  @!P0 NANOSLEEP.SYNCS 0x989680 ;  /* 0x009896800000895d */ /* 0x008fea0003900000 */
[----:B------:R-:W3:Y:S02]  /*13c30*/  @!P0 SYNCS.PHASECHK.TRANS64 P0, [R0+URZ+0x34860], R3 ;  /* 0x03486003000085a7 */ /* 0x000ee4000800007f */
[----:B---3--:R-:W-:Y:S05]  /*13c40*/  @!P0 BRA `(.L_x_289) ;  /* 0xfffffffc00f08947 */ /* 0x008fea000383ffff */
[----:B------:R-:W-:Y:S05]  /*13c50*/  BRA `(.L_x_340) ;  /* 0xffffffe400947947 */ /* 0x000fea000383ffff */
.L_x_297:
[----:B0-----:R0:W1:Y:S02]  /*13c60*/  SYNCS.PHASECHK.TRANS64.TRYWAIT P0, [R0+URZ+0x34820], R3 ;  /* 0x03482003000075a7 */ /* 0x001064000800017f */
[----:B-1----:R-:W-:Y:S05]  /*13c70*/  @!P0 NANOSLEEP.SYNCS 0x989680 ;  /* 0x009896800000895d */ /* 0x002fea0003900000 */
[----:B------:R-:W1:Y:S02]  /*13c80*/  @!P0 SYNCS.PHASECHK.TRANS64 P0, [R0+URZ+0x34820], R3 ;  /* 0x03482003000085a7 */ /* 0x000e64000800007f */
[----:B-1----:R-:W-:Y:S05]  /*13c90*/  @!P0 BRA `(.L_x_297) ;  /* 0xfffffffc00f08947 */ /* 0x002fea000383ffff */
[----:B------:R-:W-:Y:S05]  /*13ca0*/  BRA `(.L_x_341) ;  /* 0xffffffe800d87947 */ /* 0x000fea000383ffff */
.L_x_298:
[----:B------:R-:W1:Y:S01]  /*13cb0*/  S2R R2, SR_TID.X ;  /* 0x0000000000027919 */ /* 0x000e620000002100 */
[----:B------:R-:W-:Y:S01]  /*13cc0*/  BSSY B0, `(.L_x_342) ;  /* 0x000000a000007945 */ /* 0x000fe20003800000 */
[----:B------:R-:W-:Y:S02]  /*13cd0*/  IMAD.MOV.U32 R12, RZ, RZ, RZ ;  /* 0x000000ffff0c7224 */ /* 0x000fe400078e00ff */
[----:B------:R-:W-:Y:S02]  /*13ce0*/  IMAD.MOV.U32 R11, RZ, RZ, 0x1f ;  /* 0x0000001fff0b7424 */ /* 0x000fe400078e00ff */
[----:B------:R-:W-:Y:S01]  /*13cf0*/  IMAD.MOV.U32 R15, RZ, RZ, -0x1 ;  /* 0xffffffffff0f7424 */ /* 0x000fe200078e00ff */
[----:B-1----:R-:W-:-:S04]  /*13d00*/  SHF.R.U32.HI R2, RZ, 0x5, R2 ;  /* 0x00000005ff027819 */ /* 0x002fc80000011602 */
[----:B------:R-:W-:-:S05]  /*13d10*/  LOP3.LUT R2, R2, 0x3, RZ, 0xc0, !PT ;  /* 0x0000000302027812 */ /* 0x000fca00078ec0ff */
[----:B------:R-:W-:-:S07]  /*13d20*/  IMAD.MOV.U32 R13, RZ, RZ, R2 ;  /* 0x000000ffff0d7224 */ /* 0x000fce00078e0002 */
[----:B0-2---:R-:W-:Y:S05]  /*13d30*/  WARPSYNC.COLLECTIVE R15, `(.L_x_343) ;  /* 0x000000000f087348 */ /* 0x005fea0003c00000 */
[----:B------:R1:W3:Y:S02]  /*13d40*/  SHFL.IDX P6, R14, R13, R12, R11 ;  /* 0x0000000c0d0e7389 */ /* 0x0002e400000c000b */
[----:B0123--:R-:W-:Y:S01]  /*13d50*/  ENDCOLLECTIVE ;  /* 0x000000000000791b */ /* 0x00ffe20003800000 */
.L_x_343:
[----:B------:R-:W-:Y:S05]  /*13d60*/  BSYNC B0 ;  /* 0x0000000000007941 */ /* 0x000fea0003800000 */
.L_x_342:
[----:B------:R-:W-:Y:S05]  /*13d70*/  BRA `(.L_x_344) ;  /* 0xffffffe800c07947 */ /* 0x000fea000383ffff */
.L_x_301:
[----:B------:R-:W-:Y:S01]  /*13d80*/  BSSY B1, `(.L_x_345) ;  /* 0x0000006000017945 */ /* 0x000fe20003800000 */
[----:B------:R-:W-:-:S07]  /*13d90*/  IMAD.MOV.U32 R15, RZ, RZ, -0x1 ;  /* 0xffffffffff0f7424 */ /* 0x000fce00078e00ff */
[----:B012---:R-:W-:Y:S05]  /*13da0*/  WARPSYNC.COLLECTIVE R15, `(.L_x_346) ;  /* 0x000000000f0c7348 */ /* 0x007fea0003c00000 */
[----:B------:R-:W-:Y:S02]  /*13db0*/  ELECT P6, UR62, PT ;  /* 0x00000000003e782f */ /* 0x000fe400038c0000 */
[----:B------:R-:W-:Y:S01]  /*13dc0*/  MOV R14, UR62 ;  /* 0x0000003e000e7c02 */ /* 0x000fe20008000f00 */
[----:B012---:R-:W-:Y:S10]  /*13dd0*/  ENDCOLLECTIVE ;  /* 0x000000000000791b */ /* 0x007ff40003800000 */
.L_x_346:
[----:B------:R-:W-:Y:S05]  /*13de0*/  BSYNC B1 ;  /* 0x0000000000017941 */ /* 0x000fea0003800000 */
.L_x_345:
[----:B------:R-:W-:Y:S05]  /*13df0*/  BRA `(.L_x_347) ;  /* 0xffffffe800b87947 */ /* 0x000fea000383ffff */
.L_x_303:
[----:B0-----:R0:W1:Y:S02]  /*13e00*/  SYNCS.PHASECHK.TRANS64.TRYWAIT P0, [R6+URZ], R5 ;  /* 0x00000005060075a7 */ /* 0x001064000800017f */
[----:B-1----:R-:W-:Y:S05]  /*13e10*/  @!P0 NANOSLEEP.SYNCS 0x989680 ;  /* 0x009896800000895d */ /* 0x002fea0003900000 */
[----:B------:R-:W1:Y:S02]  /*13e20*/  @!P0 SYNCS.PHASECHK.TRANS64 P0, [R6+URZ], R5 ;  /* 0x00000005060085a7 */ /* 0x000e64000800007f */
[----:B-1----:R-:W-:Y:S05]  /*13e30*/  @!P0 BRA `(.L_x_303) ;  /* 0xfffffffc00f08947 */ /* 0x002fea000383ffff */
[----:B------:R-:W-:Y:S05]  /*13e40*/  BRA `(.L_x_348) ;  /* 0xffffffe800f07947 */ /* 0x000fea000383ffff */
.L_x_304:
[----:B-1----:R1:W3:Y:S02]  /*13e50*/  SYNCS.PHASECHK.TRANS64.TRYWAIT P0, [R7+URZ], R2 ;  /* 0x00000002070075a7 */ /* 0x0022e4000800017f */
[----:B---3--:R-:W-:Y:S05]  /*13e60*/  @!P0 NANOSLEEP.SYNCS 0x989680 ;  /* 0x009896800000895d */ /* 0x008fea0003900000 */
[----:B------:R-:W3:Y:S02]  /*13e70*/  @!P0 SYNCS.PHASECHK.TRANS64 P0, [R7+URZ], R2 ;  /* 0x00000002070085a7 */ /* 0x000ee4000800007f */
[----:B---3--:R-:W-:Y:S05]  /*13e80*/  @!P0 BRA `(.L_x_304) ;  /* 0xfffffffc00f08947 */ /* 0x008fea000383ffff */
[----:B------:R-:W-:Y:S05]  /*13e90*/  BRA `(.L_x_349) ;  /* 0xffffffe800e47947 */ /* 0x000fea000383ffff */
.L_x_306:
[----:B---3--:R3:W4:Y:S02]  /*13ea0*/  SYNCS.PHASECHK.TRANS64.TRYWAIT P0, [R4+URZ], R5 ;  /* 0x00000005040075a7 */ /* 0x008724000800017f */
[----:B----4-:R-:W-:Y:S05]  /*13eb0*/  @!P0 NANOSLEEP.SYNCS 0x989680 ;  /* 0x009896800000895d */ /* 0x010fea0003900000 */
[----:B------:R-:W4:Y:S02]  /*13ec0*/  @!P0 SYNCS.PHASECHK.TRANS64 P0, [R4+URZ], R5 ;  /* 0x00000005040085a7 */ /* 0x000f24000800007f */
[----:B----4-:R-:W-:Y:S05]  /*13ed0*/  @!P0 BRA `(.L_x_306) ;  /* 0xfffffffc00f08947 */ /* 0x010fea000383ffff */
[----:B------:R-:W-:Y:S05]  /*13ee0*/  BRA `(.L_x_350) ;  /* 0xffffffe800e87947 */ /* 0x000fea000383ffff */
.L_x_351:
        /* <DEDUP_REMOVED lines=9> */
.L_x_3218:


//--------------------- .text._ZN7cutlass13device_kernelIN5flash11enable_sm90INS1_16FlashAttnFwdSm90INS1_25CollectiveMainloopFwdSm90ILi2EN4cute5tupleIJNS5_1CILi1EEES8_S8_EEENS6_IJNS7_ILi128EEENS7_ILi176EEESA_EEELi128ENS_10bfloat16_tEfNS_4arch4Sm90ELb0ELb0ELb1ELb1ELb0ELb0ELb0ELb1ELb1ELb1ELb0ELb0EEENS1_21CollectiveEpilogueFwdINS6_IJSA_SA_SB_EEES9_SD_SF_Li256ELb1ELb1ELb0ELb0EEENS1_36VarlenDynamicPersistentTileSchedulerILi128ELi176ELi256ELi128ELb0ELb1ELb1ELb0ELb1ELb1EEEEEEEEEvNT_6ParamsE --------------------------
	.section	.text._ZN7cutlass13device_kernelIN5flash11enable_sm90INS1_16FlashAttnFwdSm90INS1_25CollectiveMainloopFwdSm90ILi2EN4cute5tupleIJNS5_1CILi1EEES8_S8_EEENS6_IJNS7_ILi128EEENS7_ILi176EEESA_EEELi128ENS_10bfloat16_tEfNS_4arch4Sm90ELb0ELb0ELb1ELb1ELb0ELb0ELb0ELb1ELb1ELb1ELb0ELb0EEENS1_21CollectiveEpilogueFwdINS6_IJSA_SA_SB_EEES9_SD_SF_Li256ELb1ELb1ELb0ELb0EEENS1_36VarlenDynamicPersistentTileSchedulerILi128ELi176ELi256ELi128ELb0ELb1ELb1ELb0ELb1ELb1EEEEEEEEEvNT_6ParamsE,"ax",@progbits
	.align	128
.text._ZN7cutlass13device_kernelIN5flash11enable_sm90INS1_16FlashAttnFwdSm90INS1_25CollectiveMainloopFwdSm90ILi2EN4cute5tupleIJNS5_1CILi1EEES8_S8_EEENS6_IJNS7_ILi128EEENS7_ILi176EEESA_EEELi128ENS_10bfloat16_tEfNS_4arch4Sm90ELb0ELb0ELb1ELb1ELb0ELb0ELb0ELb1ELb1ELb1ELb0ELb0EEENS1_21CollectiveEpilogueFwdINS6_IJSA_SA_SB_EEES9_SD_SF_Li256ELb1ELb1ELb0ELb0EEENS1_36VarlenDynamicPersistentTileSchedulerILi128ELi176ELi256ELi128ELb0ELb1ELb1ELb0ELb1ELb1EEEEEEEEEvNT_6ParamsE:
        .type           _ZN7cutlass13device_kernelIN5flash11enable_sm90INS1_16FlashAttnFwdSm90INS1_25CollectiveMainloopFwdSm90ILi2EN4cute5tupleIJNS5_1CILi1EEES8_S8_EEENS6_IJNS7_ILi128EEENS7_ILi176EEESA_EEELi128ENS_10bfloat16_tEfNS_4arch4Sm90ELb0ELb0ELb1ELb1ELb0ELb0ELb0ELb1ELb1ELb1ELb0ELb0EEENS1_21CollectiveEpilogueFwdINS6_IJSA_SA_SB_EEES9_SD_SF_Li256ELb1ELb1ELb0ELb0EEENS1_36VarlenDynamicPersistentTileSchedulerILi128ELi176ELi256ELi128ELb0ELb1ELb1ELb0ELb1ELb1EEEEEEEEEvNT_6ParamsE,@function
        .size           _ZN7cutlass13device_kernelIN5flash11enable_sm90INS1_16FlashAttnFwdSm90INS1_25CollectiveMainloopFwdSm90ILi2EN4cute5tupleIJNS5_1CILi1EEES8_S8_EEENS6_IJNS7_ILi128EEENS7_ILi176EEESA_EEELi128ENS_10bfloat16_tEfNS_4arch4Sm90ELb0ELb0ELb1ELb1ELb0ELb0ELb0ELb1ELb1ELb1ELb0ELb0EEENS1_21CollectiveEpilogueFwdINS6_IJSA_SA_SB_EEES9_SD_SF_Li256ELb1ELb1ELb0ELb0EEENS1_36VarlenDynamicPersistentTileSchedulerILi128ELi176ELi256ELi128ELb0ELb1ELb1ELb0ELb1ELb1EEEEEEEEEvNT_6ParamsE,(.L_x_3219 - _ZN7cutlass13device_kernelIN5flash11enable_sm90INS1_16FlashAttnFwdSm90INS1_25CollectiveMainloopFwdSm90ILi2EN4cute5tupleIJNS5_1CILi1EEES8_S8_EEENS6_IJNS7_ILi128EEENS7_ILi176EEESA_EEELi128ENS_10bfloat16_tEfNS_4arch4Sm90ELb0ELb0ELb1ELb1ELb0ELb0ELb0ELb1ELb1ELb1ELb0ELb0EEENS1_21CollectiveEpilogueFwdINS6_IJSA_SA_SB_EEES9_SD_SF_Li256ELb1ELb1ELb0ELb0EEENS1_36VarlenDynamicPersistentTileSchedulerILi128ELi176ELi256ELi128ELb0ELb1ELb1ELb0ELb1ELb1EEEEEEEEEvNT_6ParamsE)
        .other          _ZN7cutlass13device_kernelIN5flash11enable_sm90INS1_16FlashAttnFwdSm90INS1_25CollectiveMainloopFwdSm90ILi2EN4cute5tupleIJNS5_1CILi1EEES8_S8_EEENS6_IJNS7_ILi128EEENS7_ILi176EEESA_EEELi128ENS_10bfloat16_tEfNS_4arch4Sm90ELb0ELb0ELb1ELb1ELb0ELb0ELb0ELb1ELb1ELb1ELb0ELb0EEENS1_21CollectiveEpilogueFwdINS6_IJSA_SA_SB_EEES9_SD_SF_Li256ELb1ELb1ELb0ELb0EEENS1_36VarlenDynamicPersistentTileSchedulerILi128ELi176ELi256ELi128ELb0ELb1ELb1ELb0ELb1ELb1EEEEEEEEEvNT_6ParamsE,@"STO_CUDA_ENTRY STV_DEFAULT"
_ZN7cutlass13device_kernelIN5flash11enable_sm90INS1_16FlashAttnFwdSm90INS1_25CollectiveMainloopFwdSm90ILi2EN4cute5tupleIJNS5_1CILi1EEES8_S8_EEENS6_IJNS7_ILi128EEENS7_ILi176EEESA_EEELi128ENS_10bfloat16_tEfNS_4arch4Sm90ELb0ELb0ELb1ELb1ELb0ELb0ELb0ELb1ELb1ELb1ELb0ELb0EEENS1_21CollectiveEpilogueFwdINS6_IJSA_SA_SB_EEES9_SD_SF_Li256ELb1ELb1ELb0ELb0EEENS1_36VarlenDynamicPersistentTileSchedulerILi128ELi176ELi256ELi128ELb0ELb1ELb1ELb0ELb1ELb1EEEEEEEEEvNT_6ParamsE:
        /* <DEDUP_REMOVED lines=17> */
.L_x_353:
[----:B------:R-:W-:Y:S05]  /*0110*/  BSYNC B0 ;  /* 0x0000000000007941 */ /* 0x000fea0003800000 */
.L_x_352:
        /* <DEDUP_REMOVED lines=40> */
.L_x_354:
        /* <DEDUP_REMOVED lines=22> */
.L_x_355:
        /* <DEDUP_REMOVED lines=18> */
.L_x_356:
        /* <DEDUP_REMOVED lines=22> */
.L_x_357:
        /* <DEDUP_REMOVED lines=22> */
.L_x_358:
[----:B--2---:R-:W-:Y:S01]  /*08e0*/  ISETP.NE.AND P0, PT, R2, RZ, PT ;  /* 0x000000ff0200720c */ /* 0x004fe20003f05270 */
[----:B------:R-:W-:Y:S01]  /*08f0*/  IMAD.MOV.U32 R2, RZ, RZ, 0x1 ;  /* 0x00000001ff027424 */ /* 0x000fe200078e00ff */
[----:B------:R-:W-:-:S04]  /*0900*/  NOP ;  /* 0x0000000000007918 */ /* 0x000fc80000000000 */
[----:B------:R-:W-:-:S05]  /*0910*/  SEL R2, R2, 0x2, !P0 ;  /* 0x0000000202027807 */ /* 0x000fca0004000000 */
[----:B------:R2:W-:Y:S01]  /*0920*/  STL [R1+0x5c], R2 ;  /* 0x00005c0201007387 */ /* 0x0005e20000100800 */
[----:B01-34-:R-:W-:Y:S06]  /*0930*/  BAR.SYNC.DEFER_BLOCKING 0x0 ;  /* 0x0000000000007b1d */ /* 0x01bfec0000010000 */
[----:B------:R-:W-:Y:S05]  /*0940*/  @!P0 BRA `(.L_x_359) ;  /* 0x000000e800988947 */ /* 0x000fea0003800000 */
.L_x_360:
[----:B------:R-:W-:-:S08]  /*0950*/  NOP ;  /* 0x0000000000007918 */ /* 0x000fd00000000000 */
[----:B------:R-:W0:Y:S02]  /*0960*/  USETMAXREG.TRY_ALLOC.CTAPOOL UP0, 0xf0 ;  /* 0x000000f0000079c8 */ /* 0x000e240008000600 */
[----:B0-----:R-:W-:-:S13]  /*0970*/  PLOP3.LUT P0, PT, PT, PT, UP0, 0x80, 0x0 ;  /* 0x000000000000781c */ /* 0x001fda0003f0f008 */
[----:B------:R-:W-:Y:S05]  /*0980*/  @!P0 BRA `(.L_x_360) ;  /* 0xfffffffc00f08947 */ /* 0x000fea000383ffff */
[----:B--2---:R-:W0:Y:S01]  /*0990*/  S2R R2, SR_TID.X ;  /* 0x0000000000027919 */ /* 0x004e220000002100 */
[----:B------:R-:W1:Y:S01]  /*09a0*/  S2UR UR5, SR_CgaCtaId ;  /* 0x00000000000579c3 */ /* 0x000e620000008800 */
[----:B------:R-:W-:-:S07]  /*09b0*/  UMOV UR4, 0x400 ;  /* 0x0000040000047882 */ /* 0x000fce0000000000 */
[----:B------:R-:W-:Y:S06]  /*09c0*/  BAR.ARV 0x8, 0x180 ;  /* 0x0206000000007b1d */ /* 0x000fec0000002000 */
[----:B-1----:R-:W-:Y:S01]  /*09d0*/  ULEA UR4, UR5, UR4, 0x18 ;  /* 0x0000000405047291 */ /* 0x002fe2000f8ec03f */
[----:B0-----:R-:W-:-:S04]  /*09e0*/  LOP3.LUT R0, R2, 0xffffff80, RZ, 0xc0, !PT ;  /* 0xffffff8002007812 */ /* 0x001fc800078ec0ff */
[----:B------:R-:W-:-:S13]  /*09f0*/  ISETP.NE.AND P0, PT, R0, 0x80, PT ;  /* 0x000000800000780c */ /* 0x000fda0003f05270 */
[----:B------:R-:W-:Y:S08]  /*0a00*/  @!P0 BAR.ARV 0x9, 0x100 ;  /* 0x0244000000008b1d */ /* 0x000ff00000002000 */
[----:B------:R-:W-:Y:S06]  /*0a10*/  BAR.SYNC.DEFER_BLOCKING 0x5, 0x180 ;  /* 0x0146000000007b1d */ /* 0x000fec0000010000 */
[----:B------:R-:W0:Y:S01]  /*0a20*/  LDS.128 R48, [UR4+0x348d0] ;  /* 0x0348d004ff307984 */ /* 0x000e220008000c00 */
[----:B------:R-:W-:Y:S01]  /*0a30*/  ULDC UR4, c[0x0][0xc3c] ;  /* 0x00030f0000047ab9 */ /* 0x000fe20000000800 */
[----:B------:R-:W-:Y:S06]  /*0a40*/  BAR.ARV 0x4, 0x180 ;  /* 0x0106000000007b1d */ /* 0x000fec0000002000 */
[----:B0-----:R-:W-:-:S13]  /*0a50*/  ISETP.GE.AND P0, PT, R51, UR4, PT ;  /* 0x0000000433007c0c */ /* 0x001fda000bf06270 */
[----:B------:R-:W-:Y:S05]  /*0a60*/  @P0 EXIT ;  /* 0x000000000000094d */ /* 0x000fea0003800000 */
[----:B------:R-:W2:Y:S01]  /*0a70*/  LDL.LU R10, [R1+0x5c] ;  /* 0x00005c00010a7983 */ /* 0x000ea20000300800 */
[----:B------:R-:W-:-:S05]  /*0a80*/  VIADD R233, R2, 0xffffff80 ;  /* 0xffffff8002e97836 */ /* 0x000fca0000000000 */
[----:B------:R-:W-:-:S04]  /*0a90*/  SHF.R.S32.HI R0, RZ, 0x1f, R233 ;  /* 0x0000001fff007819 */ /* 0x000fc800000114e9 */
[----:B------:R-:W-:-:S04]  /*0aa0*/  LEA.HI R3, R0, R233, RZ, 0x7 ;  /* 0x000000e900037211 */ /* 0x000fc800078f38ff */
[----:B------:R-:W-:Y:S02]  /*0ab0*/  LOP3.LUT R2, R3, 0xffffff80, RZ, 0xc0, !PT ;  /* 0xffffff8003027812 */ /* 0x000fe400078ec0ff */
[----:B------:R-:W-:-:S03]  /*0ac0*/  LEA.HI R4, R0, R233, RZ, 0x5 ;  /* 0x000000e900047211 */ /* 0x000fc600078f28ff */
[----:B------:R-:W-:Y:S01]  /*0ad0*/  IMAD.IADD R225, R233, 0x1, -R2 ;  /* 0x00000001e9e17824 */ /* 0x000fe200078e0a02 */
[----:B------:R-:W-:Y:S01]  /*0ae0*/  LEA.HI R2, R0, R233, RZ, 0x4 ;  /* 0x000000e900027211 */ /* 0x000fe200078f20ff */
[----:B------:R-:W-:-:S03]  /*0af0*/  IMAD.SHL.U32 R6, R4, 0x20, RZ ;  /* 0x0000002004067824 */ /* 0x000fc600078e00ff */
[----:B------:R-:W-:Y:S02]  /*0b00*/  LOP3.LUT R4, R2, 0x3fffff0, RZ, 0xc0, !PT ;  /* 0x03fffff002047812 */ /* 0x000fe400078ec0ff */
[----:B------:R-:W-:Y:S02]  /*0b10*/  LOP3.LUT R7, R6, 0xfffffc00, RZ, 0xc0, !PT ;  /* 0xfffffc0006077812 */ /* 0x000fe400078ec0ff */
[----:B------:R-:W-:Y:S01]  /*0b20*/  SHF.R.S32.HI R5, RZ, 0x4, R2 ;  /* 0x00000004ff057819 */ /* 0x000fe20000011402 */
[----:B------:R-:W-:-:S03]  /*0b30*/  IMAD.IADD R4, R233, 0x1, -R4 ;  /* 0x00000001e9047824 */ /* 0x000fc600078e0a04 */
[----:B------:R-:W-:Y:S01]  /*0b40*/  LEA.HI R2, R2, R5, RZ, 0x1 ;  /* 0x0000000502027211 */ /* 0x000fe200078f08ff */
[----:B------:R-:W-:Y:S01]  /*0b50*/  IMAD R7, R4, 0x40, R7 ;  /* 0x0000004004077824 */ /* 0x000fe200078e0207 */
[----:B------:R-:W-:Y:S02]  /*0b60*/  LEA.HI R4, R0, R233, RZ, 0x2 ;  /* 0x000000e900047211 */ /* 0x000fe400078f10ff */
[----:B------:R-:W-:Y:S02]  /*0b70*/  SHF.R.S32.HI R8, RZ, 0x1f, R225 ;  /* 0x0000001fff087819 */ /* 0x000fe400000114e1 */
[----:B------:R-:W-:Y:S02]  /*0b80*/  LOP3.LUT R2, R2, 0x1ffffffe, RZ, 0xc0, !PT ;  /* 0x1ffffffe02027812 */ /* 0x000fe400078ec0ff */
[----:B------:R-:W-:Y:S02]  /*0b90*/  LOP3.LUT R4, R4, 0xfffffffc, RZ, 0xc0, !PT ;  /* 0xfffffffc04047812 */ /* 0x000fe400078ec0ff */
[----:B------:R-:W-:Y:S01]  /*0ba0*/  LEA.HI R9, R8, R225, RZ, 0x2 ;  /* 0x000000e108097211 */ /* 0x000fe200078f10ff */
[----:B------:R-:W-:-:S02]  /*0bb0*/  IMAD.IADD R2, R5, 0x1, -R2 ;  /* 0x0000000105027824 */ /* 0x000fc400078e0a02 */
[----:B------:R-:W-:Y:S01]  /*0bc0*/  IMAD.IADD R4, R233, 0x1, -R4 ;  /* 0x00000001e9047824 */ /* 0x000fe200078e0a04 */
[----:B------:R-:W-:Y:S01]  /*0bd0*/  SHF.R.S32.HI R6, RZ, 0x2, R9 ;  /* 0x00000002ff067819 */ /* 0x000fe20000011409 */
[----:B------:R-:W-:Y:S01]  /*0be0*/  IMAD R230, R2, 0x8, R7 ;  /* 0x0000000802e67824 */ /* 0x000fe200078e0207 */
[----:B------:R-:W-:Y:S02]  /*0bf0*/  SHF.R.S32.HI R11, RZ, 0x1f, R9 ;  /* 0x0000001fff0b7819 */ /* 0x000fe40000011409 */
[----:B------:R-:W-:Y:S02]  /*0c00*/  LEA.HI R2, R4, R4, RZ, 0x1 ;  /* 0x0000000404027211 */ /* 0x000fe400078f08ff */
[----:B------:R-:W-:Y:S02]  /*0c10*/  LEA.HI R0, R0, R233, RZ, 0x3 ;  /* 0x000000e900007211 */ /* 0x000fe400078f18ff */
[----:B------:R-:W-:Y:S02]  /*0c20*/  LEA.HI R11, R11, R6, RZ, 0x3 ;  /* 0x000000060b0b7211 */ /* 0x000fe400078f18ff */
[----:B------:R-:W-:-:S02]  /*0c30*/  SHF.R.S32.HI R226, RZ, 0x7, R3 ;  /* 0x00000007ffe27819 */ /* 0x000fc40000011403 */
[----:B------:R-:W-:Y:S02]  /*0c40*/  LOP3.LUT R5, R2, 0x1ffffffe, RZ, 0xc0, !PT ;  /* 0x1ffffffe02057812 */ /* 0x000fe400078ec0ff */
[----:B------:R-:W-:Y:S02]  /*0c50*/  LOP3.LUT R2, R0, 0xfffffff8, RZ, 0xc0, !PT ;  /* 0xfffffff800027812 */ /* 0x000fe400078ec0ff */
[----:B------:R-:W-:Y:S02]  /*0c60*/  LOP3.LUT R11, R11, 0xfffffff8, RZ, 0xc0, !PT ;  /* 0xfffffff80b0b7812 */ /* 0x000fe400078ec0ff */
[----:B------:R-:W-:Y:S02]  /*0c70*/  LEA.HI R8, R8, R225, RZ, 0x5 ;  /* 0x000000e108087211 */ /* 0x000fe400078f28ff */
[----:B------:R-:W-:Y:S01]  /*0c80*/  LEA.HI R3, R3, R226, RZ, 0x1 ;  /* 0x000000e203037211 */ /* 0x000fe200078f08ff */
[----:B------:R-:W-:Y:S01]  /*0c90*/  IMAD.IADD R23, R233, 0x1, -R2 ;  /* 0x00000001e9177824 */ /* 0x000fe200078e0a02 */
[----:B------:R-:W-:-:S02]  /*0ca0*/  IADD3 R11, R6, -R11, RZ ;  /* 0x8000000b060b7210 */ /* 0x000fc40007ffe0ff */
[----:B------:R-:W-:Y:S02]  /*0cb0*/  SHF.R.S32.HI R8, RZ, 0x5, R8 ;  /* 0x00000005ff087819 */ /* 0x000fe40000011408 */
[----:B------:R-:W-:Y:S01]  /*0cc0*/  LOP3.LUT R3, R3, 0x3fffffe, RZ, 0xc0, !PT ;  /* 0x03fffffe03037812 */ /* 0x000fe200078ec0ff */
[----:B------:R-:W-:Y:S01]  /*0cd0*/  IMAD.SHL.U32 R17, R23, 0x8, RZ ;  /* 0x0000000817117824 */ /* 0x000fe200078e00ff */
[----:B------:R-:W-:Y:S01]  /*0ce0*/  LOP3.LUT R6, R9, 0x7ffffffc, RZ, 0xc0, !PT ;  /* 0x7ffffffc09067812 */ /* 0x000fe200078ec0ff */
[----:B------:R-:W-:Y:S02]  /*0cf0*/  IMAD R8, R8, 0x10, R11 ;  /* 0x0000001008087824 */ /* 0x000fe400078e020b */
[----:B------:R-:W-:Y:S02]  /*0d00*/  IMAD.IADD R3, R226, 0x1, -R3 ;  /* 0x00000001e2037824 */ /* 0x000fe400078e0a03 */
[----:B------:R-:W-:Y:S02]  /*0d10*/  VIADD R19, R17, 0x40 ;  /* 0x0000004011137836 */ /* 0x000fe40000000000 */
[----:B------:R-:W-:-:S02]  /*0d20*/  IMAD.MOV.U32 R7, RZ, RZ, -0x2 ;  /* 0xfffffffeff077424 */ /* 0x000fc400078e00ff */
[----:B------:R-:W-:Y:S02]  /*0d30*/  IMAD.IADD R6, R225, 0x1, -R6 ;  /* 0x00000001e1067824 */ /* 0x000fe400078e0a06 */
[----:B------:R-:W-:Y:S02]  /*0d40*/  IMAD.IADD R4, R4, 0x1, -R5 ;  /* 0x0000000104047824 */ /* 0x000fe400078e0a05 */
[----:B------:R-:W-:Y:S01]  /*0d50*/  IMAD R227, R3, 0x40, R8 ;  /* 0x0000004003e37824 */ /* 0x000fe200078e0208 */
[----:B------:R-:W-:Y:S01]  /*0d60*/  MOV R224, RZ ;  /* 0x000000ff00e07202 */ /* 0x000fe20000000f00 */
[----:B------:R-:W-:Y:S01]  /*0d70*/  IMAD R228, R6, R7, 0xb0 ;  /* 0x000000b006e47424 */ /* 0x000fe200078e0207 */
[----:B------:R-:W-:Y:S01]  /*0d80*/  SHF.R.S32.HI R223, RZ, 0x3, R0 ;  /* 0x00000003ffdf7819 */ /* 0x000fe20000011400 */
[----:B------:R-:W-:Y:S01]  /*0d90*/  IMAD.MOV.U32 R16, RZ, RZ, RZ ;  /* 0x000000ffff107224 */ /* 0x000fe200078e00ff */
[----:B------:R-:W-:Y:S01]  /*0da0*/  SHF.R.S32.HI R232, RZ, 0x1f, R17 ;  /* 0x0000001fffe87819 */ /* 0x000fe20000011411 */
[----:B------:R-:W-:Y:S01]  /*0db0*/  IMAD.MOV.U32 R2, RZ, RZ, RZ ;  /* 0x000000ffff027224 */ /* 0x000fe200078e00ff */
[----:B------:R-:W-:Y:S01]  /*0dc0*/  SHF.R.S32.HI R231, RZ, 0x1f, R19 ;  /* 0x0000001fffe77819 */ /* 0x000fe20000011413 */
[----:B------:R-:W-:Y:S01]  /*0dd0*/  IMAD R229, R4, 0x8, R227 ;  /* 0x0000000804e57824 */ /* 0x000fe200078e02e3 */
[----:B--2---:R-:W-:-:S07]  /*0de0*/  LOP3.LUT R18, R10, 0x1, RZ, 0xfc, !PT ;  /* 0x000000010a127812 */ /* 0x004fce00078efcff */
.L_x_403:
[----:B0-2-4-:R-:W0:Y:S01]  /*0df0*/  LDC.64 R4, c[0x0][0xc88] ;  /* 0x00032200ff047b82 */ /* 0x015e220000000a00 */
[----:B------:R-:W-:Y:S01]  /*0e00*/  ULDC.64 UR8, c[0x0][0x208] ;  /* 0x0000820000087ab9 */ /* 0x000fe20000000a00 */
[----:B------:R-:W-:Y:S01]  /*0e10*/  ULDC.64 UR4, c[0x0][0xa28] ;  /* 0x00028a0000047ab9 */ /* 0x000fe20000000a00 */
[----:B------:R-:W-:Y:S01]  /*0e20*/  IMAD.MOV.U32 R0, RZ, RZ, RZ ;  /* 0x000000ffff007224 */ /* 0x000fe200078e00ff */
[----:B------:R-:W-:Y:S01]  /*0e30*/  ULDC.64 UR6, c[0x0][0xa20] ;  /* 0x0002880000067ab9 */ /* 0x000fe20000000a00 */
[----:B0-----:R-:W-:-:S05]  /*0e40*/  IMAD.WIDE R4, R51, 0x4, R4 ;  /* 0x0000000433047825 */ /* 0x001fca00078e0204 */
[----:B------:R-:W2:Y:S01]  /*0e50*/  LDG.E R22, desc[UR8][R4.64] ;  /* 0x0000000804167981 */ /* 0x000ea2000c1e1900 */
[----:B------:R-:W-:-:S04]  /*0e60*/  ISETP.NE.U32.AND P0, PT, RZ, UR4, PT ;  /* 0x00000004ff007c0c */ /* 0x000fc8000bf05070 */
[----:B------:R-:W-:Y:S02]  /*0e70*/  ISETP.NE.AND.EX P0, PT, RZ, UR5, PT, P0 ;  /* 0x00000005ff007c0c */ /* 0x000fe4000bf05300 */
[----:B--2---:R-:W-:-:S11]  /*0e80*/  SHF.R.S32.HI R222, RZ, 0x1f, R22 ;  /* 0x0000001fffde7819 */ /* 0x004fd60000011416 */
[----:B---3--:R-:W-:-:S04]  /*0e90*/  @P0 LEA R6, P1, R22, UR4, 0x2 ;  /* 0x0000000416060c11 */ /* 0x008fc8000f8210ff */
[----:B------:R-:W-:Y:S01]  /*0ea0*/  @P0 LEA.HI.X R7, R22, UR5, R222, 0x2, P1 ;  /* 0x0000000516070c11 */ /* 0x000fe200088f14de */
[----:B------:R-:W-:-:S04]  /*0eb0*/  ULDC.64 UR4, c[0x0][0x418] ;  /* 0x0001060000047ab9 */ /* 0x000fc80000000a00 */
[----:B------:R0:W5:Y:S01]  /*0ec0*/  @P0 LDG.E R0, desc[UR8][R6.64] ;  /* 0x0000000806000981 */ /* 0x000162000c1e1900 */
[----:B------:R-:W-:Y:S01]  /*0ed0*/  ISETP.NE.U32.AND P0, PT, RZ, UR6, PT ;  /* 0x00000006ff007c0c */ /* 0x000fe2000bf05070 */
[----:B------:R-:W-:-:S03]  /*0ee0*/  UISETP.NE.U32.AND UP0, UPT, UR4, URZ, UPT ;  /* 0x0000003f0400728c */ /* 0x000fc6000bf05070 */
[----:B------:R-:W-:Y:S01]  /*0ef0*/  ISETP.NE.AND.EX P0, PT, RZ, UR7, PT, P0 ;  /* 0x00000007ff007c0c */ /* 0x000fe2000bf05300 */
[----:B------:R-:W-:Y:S01]  /*0f00*/  UISETP.NE.AND.EX UP0, UPT, UR5, URZ, UPT, UP0 ;  /* 0x0000003f0500728c */ /* 0x000fe2000bf05300 */
[----:B------:R-:W-:Y:S02]  /*0f10*/  ULDC UR4, c[0x0][0x424] ;  /* 0x0001090000047ab9 */ /* 0x000fe40000000800 */
[----:B------:R-:W-:Y:S01]  /*0f20*/  ULDC UR5, c[0x0][0x2f0] ;  /* 0x0000bc0000057ab9 */ /* 0x000fe20000000800 */
[----:B------:R-:W-:-:S04]  /*0f30*/  USEL UR4, UR4, 0x1, UP0 ;  /* 0x0000000104047887 */ /* 0x000fc80008000000 */
[----:B------:R-:W-:-:S04]  /*0f40*/  UIMAD UR4, UR4, UR5, URZ ;  /* 0x00000005040472a4 */ /* 0x000fc8000f8e023f */
[C---:B------:R-:W-:Y:S02]  /*0f50*/  @P0 LEA R4, P1, R22.reuse, UR6, 0x2 ;  /* 0x0000000616040c11 */ /* 0x040fe4000f8210ff */
[----:B------:R-:W-:Y:S02]  /*0f60*/  IMAD.U32 R81, RZ, RZ, UR4 ;  /* 0x00000004ff517e24 */ /* 0x000fe4000f8e00ff */
[----:B------:R-:W-:-:S05]  /*0f70*/  @P0 LEA.HI.X R5, R22, UR7, R222, 0x2, P1 ;  /* 0x0000000716050c11 */ /* 0x000fca00088f14de */
[----:B------:R0:W5:Y:S01]  /*0f80*/  @P0 LDG.E R81, desc[UR8][R4.64] ;  /* 0x0000000804510981 */ /* 0x000162000c1e1900 */
[----:B------:R-:W-:Y:S05]  /*0f90*/  @P0 BRA `(.L_x_361) ;  /* 0x0000000000280947 */ /* 0x000fea0003800000 */
[----:B------:R-:W-:Y:S02]  /*0fa0*/  ULDC.64 UR4, c[0x0][0xa08] ;  /* 0x0002820000047ab9 */ /* 0x000fe40000000a00 */
[----:B------:R-:W-:-:S04]  /*0fb0*/  ISETP.NE.U32.AND P0, PT, RZ, UR4, PT ;  /* 0x00000004ff007c0c */ /* 0x000fc8000bf05070 */
[----:B------:R-:W-:-:S13]  /*0fc0*/  ISETP.NE.AND.EX P0, PT, RZ, UR5, PT, P0 ;  /* 0x00000005ff007c0c */ /* 0x000fda000bf05300 */
[----:B------:R-:W-:Y:S05]  /*0fd0*/  @!P0 BRA `(.L_x_361) ;  /* 0x0000000000188947 */ /* 0x000fea0003800000 */
[----:B0-----:R-:W0:Y:S01]  /*0fe0*/  LDC.64 R4, c[0x0][0xa08] ;  /* 0x00028200ff047b82 */ /* 0x001e220000000a00 */
[----:B------:R-:W-:Y:S01]  /*0ff0*/  ULDC.64 UR4, c[0x0][0x208] ;  /* 0x0000820000047ab9 */ /* 0x000fe20000000a00 */
[----:B0-----:R-:W-:-:S05]  /*1000*/  IMAD.WIDE R4, R22, 0x4, R4 ;  /* 0x0000000416047825 */ /* 0x001fca00078e0204 */
[----:B-----5:R-:W2:Y:S04]  /*1010*/  LDG.E R81, desc[UR4][R4.64] ;  /* 0x0000000404517981 */ /* 0x020ea8000c1e1900 */
[----:B------:R-:W2:Y:S02]  /*1020*/  LDG.E R6, desc[UR4][R4.64+0x4] ;  /* 0x0000040404067981 */ /* 0x000ea4000c1e1900 */
[----:B--2---:R-:W-:-:S07]  /*1030*/  IMAD.IADD R81, R6, 0x1, -R81 ;  /* 0x0000000106517824 */ /* 0x004fce00078e0a51 */
.L_x_361:
[----:B-----5:R-:W-:Y:S01]  /*1040*/  IMAD.IADD R81, R81, 0x1, -R0 ;  /* 0x0000000151517824 */ /* 0x020fe200078e0a00 */
[----:B------:R-:W-:Y:S01]  /*1050*/  MOV R221, R49 ;  /* 0x0000003100dd7202 */ /* 0x000fe20000000f00 */
[----:B------:R-:W-:Y:S01]  /*1060*/  IMAD.MOV.U32 R220, RZ, RZ, R50 ;  /* 0x000000ffffdc7224 */ /* 0x000fe200078e0032 */
[----:B------:R-:W-:Y:S01]  /*1070*/  PLOP3.LUT P0, PT, PT, PT, PT, 0x80, 0x0 ;  /* 0x000000000000781c */ /* 0x000fe20003f0f070 */
[C---:B------:R-:W-:Y:S01]  /*1080*/  VIADD R0, R81.reuse, 0xaf ;  /* 0x000000af51007836 */ /* 0x040fe20000000000 */
[----:B------:R-:W-:Y:S01]  /*1090*/  ISETP.GE.AND P1, PT, R81, 0x1, PT ;  /* 0x000000015100780c */ /* 0x000fe20003f26270 */
[----:B------:R-:W-:Y:S01]  /*10a0*/  IMAD.MOV.U32 R87, RZ, RZ, RZ ;  /* 0x000000ffff577224 */ /* 0x000fe200078e00ff */
[----:B------:R-:W-:Y:S01]  /*10b0*/  CS2R R36, SRZ ;  /* 0x0000000000247805 */ /* 0x000fe2000001ff00 */
[----:B------:R-:W-:Y:S01]  /*10c0*/  IMAD.HI R0, R0, 0x2e8ba2e9, RZ ;  /* 0x2e8ba2e900007827 */ /* 0x000fe200078e02ff */
[----:B------:R-:W-:Y:S02]  /*10d0*/  CS2R R40, SRZ ;  /* 0x0000000000287805 */ /* 0x000fe4000001ff00 */
[----:B------:R-:W-:-:S02]  /*10e0*/  CS2R R38, SRZ ;  /* 0x0000000000267805 */ /* 0x000fc4000001ff00 */
[----:B------:R-:W-:Y:S01]  /*10f0*/  CS2R R44, SRZ ;  /* 0x00000000002c7805 */ /* 0x000fe2000001ff00 */
[----:B------:R-:W-:Y:S01]  /*1100*/  IMAD.MOV.U32 R29, RZ, RZ, RZ ;  /* 0x000000ffff1d7224 */ /* 0x000fe200078e00ff */
[----:B------:R-:W-:Y:S02]  /*1110*/  SHF.R.U32.HI R3, RZ, 0x1f, R0 ;  /* 0x0000001fff037819 */ /* 0x000fe40000011600 */
[----:B------:R-:W-:Y:S02]  /*1120*/  CS2R R42, SRZ ;  /* 0x00000000002a7805 */ /* 0x000fe4000001ff00 */
[----:B------:R-:W-:Y:S02]  /*1130*/  CS2R R52, SRZ ;  /* 0x0000000000347805 */ /* 0x000fe4000001ff00 */
[----:B------:R-:W-:Y:S02]  /*1140*/  CS2R R46, SRZ ;  /* 0x00000000002e7805 */ /* 0x000fe4000001ff00 */
[----:B------:R-:W-:Y:S01]  /*1150*/  LEA.HI.SX32 R120, R0, R3, 0x1b ;  /* 0x0000000300787211 */ /* 0x000fe200078fdaff */
[----:B------:R-:W-:Y:S01]  /*1160*/  IMAD.MOV.U32 R3, RZ, RZ, RZ ;  /* 0x000000ffff037224 */ /* 0x000fe200078e00ff */
[----:B------:R-:W-:Y:S01]  /*1170*/  CS2R R56, SRZ ;  /* 0x0000000000387805 */ /* 0x000fe2000001ff00 */
[----:B------:R-:W-:Y:S01]  /*1180*/  IMAD.MOV.U32 R0, RZ, RZ, RZ ;  /* 0x000000ffff007224 */ /* 0x000fe200078e00ff */
[----:B------:R-:W-:-:S02]  /*1190*/  CS2R R34, SRZ ;  /* 0x0000000000227805 */ /* 0x000fc4000001ff00 */
[----:B------:R-:W-:Y:S02]  /*11a0*/  CS2R R54, SRZ ;  /* 0x0000000000367805 */ /* 0x000fe4000001ff00 */
[----:B------:R-:W-:Y:S02]  /*11b0*/  CS2R R60, SRZ ;  /* 0x00000000003c7805 */ /* 0x000fe4000001ff00 */
[----:B------:R-:W-:Y:S01]  /*11c0*/  CS2R R32, SRZ ;  /* 0x0000000000207805 */ /* 0x000fe2000001ff00 */
[----:B------:R-:W-:Y:S01]  /*11d0*/  IMAD.MOV.U32 R58, RZ, RZ, RZ ;  /* 0x000000ffff3a7224 */ /* 0x000fe200078e00ff */
        /* <DEDUP_REMOVED lines=8> */
[----:B------:R-:W-:Y:S01]  /*1260*/  CS2R R96, SRZ ;  /* 0x0000000000607805 */ /* 0x000fe2000001ff00 */
[----:B------:R-:W-:Y:S01]  /*1270*/  IMAD.MOV.U32 R80, RZ, RZ, RZ ;  /* 0x000000ffff507224 */ /* 0x000fe200078e00ff */
[----:B------:R-:W-:-:S02]  /*1280*/  CS2R R98, SRZ ;  /* 0x0000000000627805 */ /* 0x000fc4000001ff00 */
[----:B------:R-:W-:Y:S02]  /*1290*/  CS2R R84, SRZ ;  /* 0x0000000000547805 */ /* 0x000fe4000001ff00 */
[----:B------:R-:W-:Y:S02]  /*12a0*/  CS2R R100, SRZ ;  /* 0x0000000000647805 */ /* 0x000fe4000001ff00 */
[----:B------:R-:W-:Y:S02]  /*12b0*/  CS2R R102, SRZ ;  /* 0x0000000000667805 */ /* 0x000fe4000001ff00 */
[----:B------:R-:W-:Y:S02]  /*12c0*/  CS2R R104, SRZ ;  /* 0x0000000000687805 */ /* 0x000fe4000001ff00 */
[----:B0-----:R-:W-:Y:S01]  /*12d0*/  CS2R R6, SRZ ;  /* 0x0000000000067805 */ /* 0x001fe2000001ff00 */
[----:B------:R-:W-:Y:S01]  /*12e0*/  IMAD.MOV.U32 R8, RZ, RZ, RZ ;  /* 0x000000ffff087224 */ /* 0x000fe200078e00ff */
[----:B------:R-:W-:-:S02]  /*12f0*/  CS2R R106, SRZ ;  /* 0x00000000006a7805 */ /* 0x000fc4000001ff00 */
[----:B------:R-:W-:Y:S01]  /*1300*/  MOV R10, RZ ;  /* 0x000000ff000a7202 */ /* 0x000fe20000000f00 */
[----:B------:R-:W-:Y:S02]  /*1310*/  IMAD.MOV.U32 R109, RZ, RZ, RZ ;  /* 0x000000ffff6d7224 */ /* 0x000fe400078e00ff */
[----:B------:R-:W-:Y:S01]  /*1320*/  IMAD.MOV.U32 R111, RZ, RZ, RZ ;  /* 0x000000ffff6f7224 */ /* 0x000fe200078e00ff */
[----:B------:R-:W-:Y:S06]  /*1330*/  @!P1 BRA `(.L_x_362) ;  /* 0x000000bc00f89947 */ /* 0x000fec0003800000 */
[----:B------:R-:W0:Y:S01]  /*1340*/  SHFL.IDX PT, R0, R226, RZ, 0x1f ;  /* 0x00001fffe2007589 */ /* 0x000e2200000e0000 */
[----:B------:R-:W1:Y:S01]  /*1350*/  S2UR UR6, SR_CgaCtaId ;  /* 0x00000000000679c3 */ /* 0x000e620000008800 */
[----:B------:R-:W-:Y:S01]  /*1360*/  UMOV UR5, 0x400 ;  /* 0x0000040000057882 */ /* 0x000fe20000000000 */
[----:B0-----:R-:W-:Y:S01]  /*1370*/  R2UR UR61, R0 ;  /* 0x00000000003d72ca */ /* 0x001fe200000e0000 */
[----:B-1----:R-:W-:-:S04]  /*1380*/  ULEA UR5, UR6, UR5, 0x18 ;  /* 0x0000000506057291 */ /* 0x002fc8000f8ec03f */
[----:B------:R-:W-:-:S04]  /*1390*/  UIADD3 UR5, UR5, 0x16400, URZ ;  /* 0x0001640005057890 */ /* 0x000fc8000fffe03f */
[----:B------:R-:W-:-:S04]  /*13a0*/  ULOP3.LUT UP0, URZ, UR5, 0x9f, URZ, 0xc0, !UPT ;  /* 0x0000009f053f7892 */ /* 0x000fc8000f80c03f */
[----:B------:R-:W-:Y:S02]  /*13b0*/  ULEA.HI UR4, UR61, UR61, URZ, 0x1 ;  /* 0x0000003d3d047291 */ /* 0x000fe4000f8f083f */
[----:B------:R-:W-:Y:S02]  /*13c0*/  PLOP3.LUT P0, PT, PT, PT, UP0, 0x80, 0x0 ;  /* 0x000000000000781c */ /* 0x000fe40003f0f008 */
[----:B------:R-:W-:-:S04]  /*13d0*/  ULOP3.LUT UR4, UR4, 0x1e, URZ, 0xc0, !UPT ;  /* 0x0000001e04047892 */ /* 0x000fc8000f8ec03f */
[----:B------:R-:W-:-:S04]  /*13e0*/  UIADD3 UR4, UR61, -UR4, URZ ;  /* 0x800000043d047290 */ /* 0x000fc8000fffe03f */
[----:B------:R-:W-:-:S04]  /*13f0*/  ULEA UR4, UR4, UR5, 0xd ;  /* 0x0000000504047291 */ /* 0x000fc8000f8e683f */
[----:B------:R-:W-:-:S04]  /*1400*/  USHF.R.U32.HI UR4, URZ, 0x4, UR4 ;  /* 0x000000043f047899 */ /* 0x000fc80008011604 */
        /* <DEDUP_REMOVED lines=9> */
[----:B------:R-:W-:Y:S01]  /*14a0*/  IMAD.U32 R10, RZ, RZ, UR6 ;  /* 0x00000006ff0a7e24 */ /* 0x000fe2000f8e00ff */
[----:B------:R-:W-:Y:S01]  /*14b0*/  MOV R8, 0x70 ;  /* 0x0000007000087802 */ /* 0x000fe20000000f00 */
[----:B------:R-:W-:Y:S02]  /*14c0*/  IMAD.U32 R6, RZ, RZ, UR4 ;  /* 0x00000004ff067e24 */ /* 0x000fe4000f8e00ff */
[----:B------:R-:W-:-:S02]  /*14d0*/  IMAD.U32 R7, RZ, RZ, UR5 ;  /* 0x00000005ff077e24 */ /* 0x000fc4000f8e00ff */
[----:B------:R-:W-:Y:S02]  /*14e0*/  IMAD.U32 R11, RZ, RZ, UR7 ;  /* 0x00000007ff0b7e24 */ /* 0x000fe4000f8e00ff */
[----:B------:R-:W-:Y:S02]  /*14f0*/  IMAD.MOV.U32 R12, RZ, RZ, 0x1 ;  /* 0x00000001ff0c7424 */ /* 0x000fe400078e00ff */
[----:B0-----:R-:W-:-:S07]  /*1500*/  IMAD.MOV.U32 R13, RZ, RZ, RZ ;  /* 0x000000ffff0d7224 */ /* 0x001fce00078e00ff */
[----:B------:R-:W-:-:S07]  /*1510*/  LEPC R20, `(.L_x_363) ;  /* 0x000000001014794e */ /* 0x000fce0000000000 */
[----:B-1----:R-:W-:Y:S05]  /*1520*/  CALL.ABS.NOINC R14 ;  /* 0x000000000e007343 */ /* 0x002fea0003c00000 */
.L_x_363:
[----:B------:R-:W0:Y:S01]  /*1530*/  S2UR UR5, SR_CgaCtaId ;  /* 0x00000000000579c3 */ /* 0x000e220000008800 */
[----:B------:R-:W-:Y:S01]  /*1540*/  LEA.HI R0, R224, R224, RZ, 0x1 ;  /* 0x000000e0e0007211 */ /* 0x000fe200078f08ff */
[----:B------:R-:W-:Y:S01]  /*1550*/  UMOV UR4, 0x400 ;  /* 0x0000040000047882 */ /* 0x000fe20000000000 */
[----:B------:R-:W-:Y:S01]  /*1560*/  BSSY B0, `(.L_x_364) ;  /* 0x0000009000007945 */ /* 0x000fe20003800000 */
[----:B------:R-:W-:Y:S02]  /*1570*/  ISETP.NE.AND P0, PT, R18, 0x3, PT ;  /* 0x000000031200780c */ /* 0x000fe40003f05270 */
[----:B------:R-:W-:-:S05]  /*1580*/  LOP3.LUT R3, R0, 0xfffffffe, RZ, 0xc0, !PT ;  /* 0xfffffffe00037812 */ /* 0x000fca00078ec0ff */
[----:B------:R-:W-:-:S05]  /*1590*/  IMAD.IADD R3, R224, 0x1, -R3 ;  /* 0x00000001e0037824 */ /* 0x000fca00078e0a03 */
[----:B------:R-:W-:Y:S01]  /*15a0*/  SHF.L.U32 R3, R3, 0x1f, RZ ;  /* 0x0000001f03037819 */ /* 0x000fe200000006ff */
[----:B0-----:R-:W-:-:S06]  /*15b0*/  ULEA UR4, UR5, UR4, 0x18 ;  /* 0x0000000405047291 */ /* 0x001fcc000f8ec03f */
[----:B------:R-:W-:-:S04]  /*15c0*/  IMAD.U32 R0, RZ, RZ, UR4 ;  /* 0x00000004ff007e24 */ /* 0x000fc8000f8e00ff */
[----:B------:R-:W0:Y:S02]  /*15d0*/  SYNCS.PHASECHK.TRANS64.TRYWAIT P1, [R0+URZ+0x34800], R3 ;  /* 0x03480003000075a7 */ /* 0x000e24000802017f */
[----:B0-----:R-:W-:Y:S05]  /*15e0*/  @!P1 BRA `(.L_x_365) ;  /* 0x0000013800e89947 */ /* 0x001fea0003800000 */
.L_x_525:
[----:B------:R-:W-:Y:S05]  /*15f0*/  BSYNC B0 ;  /* 0x0000000000007941 */ /* 0x000fea0003800000 */
.L_x_364:
[----:B------:R-:W-:Y:S05]  /*1600*/  @!P0 BRA `(.L_x_366) ;  /* 0x0000000000048947 */ /* 0x000fea0003800000 */
[----:B------:R-:W-:Y:S01]  /*1610*/  BPT.TRAP 0x1 ;  /* 0x000000040000795c */ /* 0x000fe20000300000 */
.L_x_366:
[----:B------:R-:W-:Y:S01]  /*1620*/  IMAD R10, R2, 0x8, R0 ;  /* 0x00000008020a7824 */ /* 0x000fe200078e0200 */
[----:B0-----:R-:W-:-:S04]  /*1630*/  SHF.L.U32 R3, R16, 0x1f, RZ ;  /* 0x0000001f10037819 */ /* 0x001fc800000006ff */
[----:B------:R0:W1:Y:S01]  /*1640*/  SYNCS.PHASECHK.TRANS64.TRYWAIT P2, [R10+URZ+0x34830], R3 ;  /* 0x034830030a0075a7 */ /* 0x000062000804017f */
[----:B------:R-:W-:Y:S05]  /*1650*/  @!P0 BRA `(.L_x_367) ;  /* 0x0000000000048947 */ /* 0x000fea0003800000 */
[----:B------:R-:W-:Y:S01]  /*1660*/  BPT.TRAP 0x1 ;  /* 0x000000040000795c */ /* 0x000fe20000300000 */
.L_x_367:
[----:B------:R-:W2:Y:S01]  /*1670*/  S2R R4, SR_TID.X ;  /* 0x0000000000047919 */ /* 0x000ea20000002100 */
[----:B------:R-:W-:Y:S01]  /*1680*/  IMAD.MOV.U32 R87, RZ, RZ, RZ ;  /* 0x000000ffff577224 */ /* 0x000fe200078e00ff */
[----:B--2---:R-:W-:Y:S01]  /*1690*/  LOP3.LUT P1, RZ, R4, 0x7f, RZ, 0xc0, !PT ;  /* 0x0000007f04ff7812 */ /* 0x004fe2000782c0ff */
[----:B-1----:R-:W-:-:S12]  /*16a0*/  @P2 BRA `(.L_x_368) ;  /* 0x0000000000082947 */ /* 0x002fd80003800000 */
[----:B------:R-:W1:Y:S02]  /*16b0*/  SYNCS.PHASECHK.TRANS64.TRYWAIT P2, [R10+URZ+0x34830], R3 ;  /* 0x034830030a0075a7 */ /* 0x000e64000804017f */
[----:B-1----:R-:W-:Y:S05]  /*16c0*/  @!P2 BRA `(.L_x_369) ;  /* 0x0000013800c4a947 */ /* 0x002fea0003800000 */
.L_x_368:
[----:B------:R-:W-:Y:S05]  /*16d0*/  WARPSYNC.ALL ;  /* 0x0000000000007948 */ /* 0x000fea0003800000 */
[----:B01----:R-:W-:Y:S01]  /*16e0*/  VIADD R3, R0, 0x1e400 ;  /* 0x0001e40000037836 */ /* 0x003fe20000000000 */
[----:B------:R-:W-:Y:S01]  /*16f0*/  ULOP3.LUT UR25, UR36, 0x10000, URZ, 0xfc, !UPT ;  /* 0x0001000024197892 */ /* 0x000fe2000f8efc3f */
[----:B------:R-:W-:Y:S01]  /*1700*/  WARPGROUP.ARRIVE ;  /* 0x00000000000079c5 */ /* 0x000fe20000000000 */
[----:B------:R-:W-:Y:S01]  /*1710*/  UMOV UR5, 0x40000040 ;  /* 0x4000004000057882 */ /* 0x000fe20000000000 */
[----:B------:R-:W-:Y:S01]  /*1720*/  UMOV UR7, 0x40000040 ;  /* 0x4000004000077882 */ /* 0x000fe20000000000 */
[----:B------:R-:W-:Y:S01]  /*1730*/  SHF.R.U32.HI R3, RZ, 0x4, R3 ;  /* 0x00000004ff037819 */ /* 0x000fe20000011603 */
[----:B------:R-:W-:Y:S01]  /*1740*/  UMOV UR45, UR5 ;  /* 0x00000005002d7c82 */ /* 0x000fe20008000000 */
[----:B------:R-:W-:Y:S01]  /*1750*/  MOV R9, UR5 ;  /* 0x0000000500097c02 */ /* 0x000fe20008000f00 */
[----:B------:R-:W-:Y:S01]  /*1760*/  UMOV UR4, UR25 ;  /* 0x0000001900047c82 */ /* 0x000fe20008000000 */
[----:B------:R-:W-:Y:S01]  /*1770*/  LOP3.LUT R3, R3, 0x3fff, RZ, 0xc0, !PT ;  /* 0x00003fff03037812 */ /* 0x000fe200078ec0ff */
[----:B------:R-:W-:Y:S01]  /*1780*/  UMOV UR44, UR4 ;  /* 0x00000004002c7c82 */ /* 0x000fe20008000000 */
[----:B------:R-:W-:Y:S01]  /*1790*/  IMAD.U32 R8, RZ, RZ, UR4 ;  /* 0x00000004ff087e24 */ /* 0x000fe2000f8e00ff */
[----:B------:R-:W-:Y:S01]  /*17a0*/  UMOV UR8, UR44 ;  /* 0x0000002c00087c82 */ /* 0x000fe20008000000 */
[----:B------:R-:W-:Y:S01]  /*17b0*/  LOP3.LUT R3, R3, 0x10000, RZ, 0xfc, !PT ;  /* 0x0001000003037812 */ /* 0x000fe200078efcff */
[----:B------:R-:W-:Y:S01]  /*17c0*/  UMOV UR9, UR45 ;  /* 0x0000002d00097c82 */ /* 0x000fe20008000000 */
[----:B------:R-:W-:Y:S01]  /*17d0*/  UMOV UR11, 0x40000040 ;  /* 0x40000040000b7882 */ /* 0x000fe20000000000 */
[----:B------:R-:W-:Y:S01]  /*17e0*/  UMOV UR12, UR44 ;  /* 0x0000002c000c7c82 */ /* 0x000fe20008000000 */
[----:B------:R-:W-:Y:S01]  /*17f0*/  UMOV UR13, UR45 ;  /* 0x0000002d000d7c82 */ /* 0x000fe20008000000 */
[----:B------:R-:W-:Y:S01]  /*1800*/  IMAD R4, R2, 0xb00, R3 ;  /* 0x00000b0002047824 */ /* 0x000fe200078e0203 */
[----:B------:R-:W-:Y:S01]  /*1810*/  UMOV UR15, 0x40000040 ;  /* 0x40000040000f7882 */ /* 0x000fe20000000000 */
[----:B------:R-:W-:Y:S01]  /*1820*/  UMOV UR32, UR44 ;  /* 0x0000002c00207c82 */ /* 0x000fe20008000000 */
[----:B------:R-:W-:Y:S01]  /*1830*/  UMOV UR33, UR45 ;  /* 0x0000002d00217c82 */ /* 0x000fe20008000000 */
[----:B------:R-:W-:Y:S01]  /*1840*/  UMOV UR35, 0x40000040 ;  /* 0x4000004000237882 */ /* 0x000fe20000000000 */
[----:B------:R-:W-:Y:S01]  /*1850*/  R2UR UR24, R4 ;  /* 0x00000000041872ca */ /* 0x000fe200000e0000 */
[----:B------:R-:W-:Y:S01]  /*1860*/  UMOV UR28, UR44 ;  /* 0x0000002c001c7c82 */ /* 0x000fe20008000000 */
[----:B------:R-:W-:Y:S01]  /*1870*/  UMOV UR29, UR45 ;  /* 0x0000002d001d7c82 */ /* 0x000fe20008000000 */
[----:B------:R-:W-:Y:S01]  /*1880*/  UMOV UR31, 0x40000040 ;  /* 0x40000040001f7882 */ /* 0x000fe20000000000 */
        /* <DEDUP_REMOVED lines=10> */
[----:B------:R-:W-:Y:S01]  /*1930*/  UIADD3 UR10, UR24, 0x100, URZ ;  /* 0x00000100180a7890 */ /* 0x000fe2000fffe03f */
[----:B------:R-:W-:Y:S01]  /*1940*/  HGMMA.64x16x16.F32.BF16 R112, gdesc[UR4], RZ, !UPT, gsb0 ;  /* 0x00200000047079f0 */ /* 0x000fe2000c0018ff */
[----:B------:R-:W-:Y:S01]  /*1950*/  UIADD3 UR6, UR24, 0x80, URZ ;  /* 0x0000008018067890 */ /* 0x000fe2000fffe03f */
[----:B------:R-:W-:Y:S01]  /*1960*/  P2R R122, PR, RZ, 0x1 ;  /* 0x00000001ff7a7803 */ /* 0x000fe20000000000 */
[----:B------:R-:W-:Y:S01]  /*1970*/  UMOV UR4, UR44 ;  /* 0x0000002c00047c82 */ /* 0x000fe20008000000 */
[----:B------:R-:W-:Y:S01]  /*1980*/  UMOV UR5, UR45 ;  /* 0x0000002d00057c82 */ /* 0x000fe20008000000 */
[----:B------:R-:W-:Y:S01]  /*1990*/  UMOV UR7, 0x40000040 ;  /* 0x4000004000077882 */ /* 0x000fe20000000000 */
[----:B------:R-:W-:Y:S01]  /*19a0*/  UIADD3 UR14, UR24, 0x180, URZ ;  /* 0x00000180180e7890 */ /* 0x000fe2000fffe03f */
[----:B------:R-:W-:Y:S01]  /*19b0*/  @!P1 VIADD R10, R10, 0x34840 ;  /* 0x000348400a0a9836 */ /* 0x000fe20000000000 */
[----:B------:R-:W-:-:S02]  /*19c0*/  UIADD3 UR34, UR24, 0x200, URZ ;  /* 0x0000020018227890 */ /* 0x000fc4000fffe03f */
[----:B------:R-:W-:Y:S02]  /*19d0*/  UIADD3 UR30, UR24, 0x280, URZ ;  /* 0x00000280181e7890 */ /* 0x000fe4000fffe03f */
[----:B------:R-:W-:Y:S02]  /*19e0*/  UIADD3 UR22, UR24, 0x300, URZ ;  /* 0x0000030018167890 */ /* 0x000fe4000fffe03f */
[----:B------:R-:W-:Y:S02]  /*19f0*/  UIADD3 UR18, UR24, 0x380, URZ ;  /* 0x0000038018127890 */ /* 0x000fe4000fffe03f */
[----:B------:R-:W-:Y:S02]  /*1a00*/  UIADD3 UR38, UR24, 0x400, URZ ;  /* 0x0000040018267890 */ /* 0x000fe4000fffe03f */
[----:B------:R-:W-:Y:S01]  /*1a10*/  UIADD3 UR42, UR24, 0x480, URZ ;  /* 0x00000480182a7890 */ /* 0x000fe2000fffe03f */
[----:B------:R-:W-:Y:S01]  /*1a20*/  UMOV UR40, UR44 ;  /* 0x0000002c00287c82 */ /* 0x000fe20008000000 */
[----:B------:R-:W-:Y:S01]  /*1a30*/  UMOV UR41, UR45 ;  /* 0x0000002d00297c82 */ /* 0x000fe20008000000 */
[----:B------:R-:W-:Y:S01]  /*1a40*/  UMOV UR43, 0x40000040 ;  /* 0x40000040002b7882 */ /* 0x000fe20000000000 */
[----:B------:R-:W-:-:S02]  /*1a50*/  UIADD3 UR26, UR25, 0x2, URZ ;  /* 0x00000002191a7890 */ /* 0x000fc4000fffe03f */
[----:B------:R-:W-:Y:S01]  /*1a60*/  UIADD3 UR46, UR24, 0xa00, URZ ;  /* 0x00000a00182e7890 */ /* 0x000fe2000fffe03f */
[----:B------:R-:W-:Y:S01]  /*1a70*/  UMOV UR47, 0x40000040 ;  /* 0x40000040002f7882 */ /* 0x000fe20000000000 */
[----:B------:R-:W-:Y:S01]  /*1a80*/  UIADD3 UR50, UR24, 0x602, URZ ;  /* 0x0000060218327890 */ /* 0x000fe2000fffe03f */
[----:B------:R-:W-:Y:S01]  /*1a90*/  UMOV UR51, 0x40000040 ;  /* 0x4000004000337882 */ /* 0x000fe20000000000 */
[----:B------:R-:W-:Y:S01]  /*1aa0*/  UIADD3 UR54, UR24, 0x604, URZ ;  /* 0x0000060418367890 */ /* 0x000fe2000fffe03f */
        /* <DEDUP_REMOVED lines=517> */
[----:B------:R-:W-:Y:S08]  /*3b00*/  MUFU.TANH R13, R13 ;  /* 0x0000000d000d7308 */ /* 0x000ff00000002400 */
[----:B------:R-:W1:Y:S08]  /*3b10*/  MUFU.TANH R20, R20 ;  /* 0x0000001400147308 */ /* 0x000e700000002400 */
[----:B------:R-:W2:Y:S08]  /*3b20*/  MUFU.TANH R14, R14 ;  /* 0x0000000e000e7308 */ /* 0x000eb00000002400 */
[----:B------:R-:W3:Y:S08]  /*3b30*/  MUFU.TANH R11, R11 ;  /* 0x0000000b000b7308 */ /* 0x000ef00000002400 */
        /* <DEDUP_REMOVED lines=11> */
[----:B------:R-:W4:Y:S01]  /*3bf0*/  MUFU.TANH R82, R82 ;  /* 0x0000005200527308 */ /* 0x000f220000002400 */
[----:B------:R-:W-:Y:S01]  /*3c00*/  UMOV UR23, 0x40000040 ;  /* 0x4000004000177882 */ /* 0x000fe20000000000 */
[----:B------:R-:W-:Y:S01]  /*3c10*/  FMUL.FTZ R84, R109, UR6 ;  /* 0x000000066d547c20 */ /* 0x000fe20008410000 */
[----:B------:R-:W-:Y:S01]  /*3c20*/  FMUL.FTZ R104, R106, UR6 ;  /* 0x000000066a687c20 */ /* 0x000fe20008410000 */
[----:B------:R-:W-:-:S04]  /*3c30*/  FMUL.FTZ R106, R111, UR6 ;  /* 0x000000066f6a7c20 */ /* 0x000fc80008410000 */
[----:B------:R-:W5:Y:S08]  /*3c40*/  MUFU.TANH R80, R80 ;  /* 0x0000005000507308 */ /* 0x000f700000002400 */
[----:B------:R-:W-:Y:S08]  /*3c50*/  MUFU.TANH R107, R107 ;  /* 0x0000006b006b7308 */ /* 0x000ff00000002400 */
[----:B------:R-:W-:Y:S08]  /*3c60*/  MUFU.TANH R85, R85 ;  /* 0x0000005500557308 */ /* 0x000ff00000002400 */
[----:B------:R-:W5:Y:S08]  /*3c70*/  MUFU.TANH R83, R83 ;  /* 0x0000005300537308 */ /* 0x000f700000002400 */
        /* <DEDUP_REMOVED lines=16> */
[----:B------:R-:W-:Y:S08]  /*3d80*/  MUFU.TANH R110, R103 ;  /* 0x00000067006e7308 */ /* 0x000ff00000002400 */
        /* <DEDUP_REMOVED lines=35> */
[----:B------:R-:W-:Y:S01]  /*3fc0*/  MUFU.TANH R77, R78 ;  /* 0x0000004e004d7308 */ /* 0x000fe20000002400 */
[----:B------:R-:W-:Y:S01]  /*3fd0*/  FMUL.FTZ R75, R75, UR6 ;  /* 0x000000064b4b7c20 */ /* 0x000fe20008410000 */
[----:B------:R-:W-:-:S06]  /*3fe0*/  FMUL.FTZ R79, R79, UR6 ;  /* 0x000000064f4f7c20 */ /* 0x000fcc0008410000 */
[----:B------:R-:W-:Y:S08]  /*3ff0*/  MUFU.TANH R116, R91 ;  /* 0x0000005b00747308 */ /* 0x000ff00000002400 */
[----:B------:R0:W-:Y:S08]  /*4000*/  MUFU.TANH R118, R75 ;  /* 0x0000004b00767308 */ /* 0x0001f00000002400 */
[----:B------:R-:W5:Y:S08]  /*4010*/  MUFU.TANH R88, R88 ;  /* 0x0000005800587308 */ /* 0x000f700000002400 */
        /* <DEDUP_REMOVED lines=8> */
[----:B------:R-:W0:Y:S01]  /*40a0*/  MUFU.TANH R89, R89 ;  /* 0x0000005900597308 */ /* 0x000e220000002400 */
        /* <DEDUP_REMOVED lines=8> */
[----:B------:R-:W0:Y:S08]  /*4130*/  MUFU.TANH R92, R92 ;  /* 0x0000005c005c7308 */ /* 0x000e300000002400 */
[----:B------:R-:W-:Y:S08]  /*4140*/  MUFU.TANH R126, R67 ;  /* 0x00000043007e7308 */ /* 0x000ff00000002400 */
[----:B------:R-:W0:Y:S08]  /*4150*/  MUFU.TANH R72, R72 ;  /* 0x0000004800487308 */ /* 0x000e300000002400 */
[----:B------:R-:W0:Y:S08]  /*4160*/  MUFU.TANH R94, R94 ;  /* 0x0000005e005e7308 */ /* 0x000e300000002400 */
[----:B------:R-:W0:Y:S01]  /*4170*/  MUFU.TANH R74, R74 ;  /* 0x0000004a004a7308 */ /* 0x000e220000002400 */
        /* <DEDUP_REMOVED lines=9> */
[----:B------:R-:W-:Y:S01]  /*4210*/  IMAD.IADD R63, R228, 0x1, R81 ;  /* 0x00000001e43f7824 */ /* 0x000fe200078e0251 */
[----:B------:R-:W-:Y:S01]  /*4220*/  UMOV UR23, 0x40000040 ;  /* 0x4000004000177882 */ /* 0x000fe20000000000 */
[----:B------:R-:W-:Y:S01]  /*4230*/  MUFU.TANH R132, R57 ;  /* 0x0000003900847308 */ /* 0x000fe20000002400 */
[----:B------:R-:W-:Y:S01]  /*4240*/  FMUL.FTZ R58, R61, UR6 ;  /* 0x000000063d3a7c20 */ /* 0x000fe20008410000 */
[----:B------:R-:W-:-:S06]  /*4250*/  FMUL.FTZ R60, R60, UR6 ;  /* 0x000000063c3c7c20 */ /* 0x000fcc0008410000 */
[----:B------:R-:W0:Y:S08]  /*4260*/  MUFU.TANH R64, R64 ;  /* 0x0000004000407308 */ /* 0x000e300000002400 */
[----:B------:R-:W0:Y:S08]  /*4270*/  MUFU.TANH R73, R73 ;  /* 0x0000004900497308 */ /* 0x000e300000002400 */
[----:B------:R1:W-:Y:S08]  /*4280*/  MUFU.TANH R128, R70 ;  /* 0x0000004600807308 */ /* 0x0003f00000002400 */
[----:B------:R-:W0:Y:S01]  /*4290*/  MUFU.TANH R75, R75 ;  /* 0x0000004b004b7308 */ /* 0x000e220000002400 */
[----:B-1----:R-:W-:-:S07]  /*42a0*/  FMUL.FTZ R70, R59, UR6 ;  /* 0x000000063b467c20 */ /* 0x002fce0008410000 */
[----:B------:R-:W1:Y:S01]  /*42b0*/  MUFU.TANH R76, R76 ;  /* 0x0000004c004c7308 */ /* 0x000e620000002400 */
[----:B------:R-:W-:Y:S02]  /*42c0*/  WARPGROUP.DEPBAR.LE gsb0, 0x0 ;  /* 0x00008000000079c5 */ /* 0x000fe40000010000 */
[----:B------:R-:W-:Y:S01]  /*42d0*/  WARPGROUP.ARRIVE ;  /* 0x00000000000079c5 */ /* 0x000fe20000000000 */
[----:B------:R-:W-:Y:S01]  /*42e0*/  FMUL.FTZ R57, R48, UR6 ;  /* 0x0000000630397c20 */ /* 0x000fe20008410000 */
        /* <DEDUP_REMOVED lines=10> */
[----:B------:R-:W-:Y:S01]  /*4390*/  MUFU.TANH R165, R53 ;  /* 0x0000003500a57308 */ /* 0x000fe20000002400 */
[----:B------:R-:W-:Y:S01]  /*43a0*/  ISETP.GT.AND P2, PT, R48, 0x8, PT ;  /* 0x000000083000780c */ /* 0x000fe20003f44270 */
[----:B------:R-:W-:Y:S01]  /*43b0*/  FMUL.FTZ R61, R55, UR6 ;  /* 0x00000006373d7c20 */ /* 0x000fe20008410000 */
[----:B------:R-:W-:Y:S01]  /*43c0*/  FSEL R91, R12, -INF , P5 ;  /* 0xff8000000c5b7808 */ /* 0x000fe20002800000 */
[----:B------:R-:W-:Y:S01]  /*43d0*/  FMUL.FTZ R59, R50, UR6 ;  /* 0x00000006323b7c20 */ /* 0x000fe20008410000 */
[----:B------:R-:W-:Y:S01]  /*43e0*/  FSEL R101, R20, -INF , P3 ;  /* 0xff80000014657808 */ /* 0x000fe20001800000 */
[----:B------:R-:W-:Y:S01]  /*43f0*/  FMUL.FTZ R52, R52, UR6 ;  /* 0x0000000634347c20 */ /* 0x000fe20008410000 */
[----:B--2---:R-:W-:Y:S01]  /*4400*/  FSEL R95, R14, -INF , P2 ;  /* 0xff8000000e5f7808 */ /* 0x004fe20001000000 */
[----:B------:R-:W-:Y:S01]  /*4410*/  MUFU.TANH R50, R57 ;  /* 0x0000003900327308 */ /* 0x000fe20000002400 */
[----:B------:R-:W-:Y:S01]  /*4420*/  ISETP.GT.AND P6, PT, R48, 0x10, PT ;  /* 0x000000103000780c */ /* 0x000fe20003fc4270 */
[----:B------:R-:W-:Y:S01]  /*4430*/  FMUL.FTZ R54, R54, UR6 ;  /* 0x0000000636367c20 */ /* 0x000fe20008410000 */
[----:B---3--:R-:W-:-:S02]  /*4440*/  FSEL R11, R11, -INF , P5 ;  /* 0xff8000000b0b7808 */ /* 0x008fc40002800000 */
[----:B------:R-:W-:Y:S02]  /*4450*/  ISETP.GT.AND P5, PT, R48, 0x11, PT ;  /* 0x000000113000780c */ /* 0x000fe40003fa4270 */
[----:B----4-:R-:W-:Y:S01]  /*4460*/  FSEL R103, R82, -INF , P6 ;  /* 0xff80000052677808 */ /* 0x010fe20003000000 */
[----:B------:R-:W-:Y:S01]  /*4470*/  MUFU.TANH R14, R61 ;  /* 0x0000003d000e7308 */ /* 0x000fe20000002400 */
[----:B------:R-:W-:Y:S01]  /*4480*/  FSEL R12, R15, -INF , P4 ;  /* 0xff8000000f0c7808 */ /* 0x000fe20002000000 */
[--C-:B------:R-:W-:Y:S01]  /*4490*/  IMAD.MOV.U32 R82, RZ, RZ, R87.reuse ;  /* 0x000000ffff527224 */ /* 0x100fe200078e0057 */
[----:B-----5:R-:W-:Y:S01]  /*44a0*/  FSEL R109, R80, -INF , P5 ;  /* 0xff800000506d7808 */ /* 0x020fe20002800000 */
[----:B------:R-:W-:Y:S01]  /*44b0*/  IMAD.MOV.U32 R80, RZ, RZ, R87 ;  /* 0x000000ffff507224 */ /* 0x000fe200078e0057 */
[----:B------:R-:W-:Y:S02]  /*44c0*/  FSEL R15, R83, -INF , P3 ;  /* 0xff800000530f7808 */ /* 0x000fe40001800000 */
[----:B------:R-:W-:Y:S01]  /*44d0*/  ISETP.GT.AND P3, PT, R48, 0x20, PT ;  /* 0x000000203000780c */ /* 0x000fe20003f64270 */
[----:B------:R-:W2:Y:S03]  /*44e0*/  MUFU.TANH R79, R79 ;  /* 0x0000004f004f7308 */ /* 0x000ea60000002400 */
[----:B------:R-:W-:-:S05]  /*44f0*/  FSEL R113, R105, -INF , P3 ;  /* 0xff80000069717808 */ /* 0x000fca0001800000 */
[----:B------:R-:W3:Y:S08]  /*4500*/  MUFU.TANH R66, R66 ;  /* 0x0000004200427308 */ /* 0x000ef00000002400 */
[----:B------:R-:W-:Y:S01]  /*4510*/  MUFU.TANH R60, R60 ;  /* 0x0000003c003c7308 */ /* 0x000fe20000002400 */
[----:B------:R-:W-:Y:S02]  /*4520*/  WARPGROUP.DEPBAR.LE gsb0, 0x0 ;  /* 0x00008000000079c5 */ /* 0x000fe40000010000 */
[----:B------:R-:W-:Y:S01]  /*4530*/  FMUL.FTZ R63, R40, UR6 ;  /* 0x00000006283f7c20 */ /* 0x000fe20008410000 */
[----:B------:R-:W-:Y:S01]  /*4540*/  FSEL R40, R13, -INF , P4 ;  /* 0xff8000000d287808 */ /* 0x000fe20002000000 */
[----:B------:R-:W-:Y:S01]  /*4550*/  WARPGROUP.ARRIVE ;  /* 0x00000000000079c5 */ /* 0x000fe20000000000 */
[----:B------:R-:W-:Y:S01]  /*4560*/  ISETP.GT.AND P4, PT, R48, 0x18, PT ;  /* 0x000000183000780c */ /* 0x000fe20003f84270 */
[----:B------:R-:W-:Y:S01]  /*4570*/  FMUL.FTZ R69, R43, UR6 ;  /* 0x000000062b457c20 */ /* 0x000fe20008410000 */
[----:B------:R-:W-:Y:S01]  /*4580*/  FMNMX.FTZ R20, R91, R40, !PT ;  /* 0x000000285b147209 */ /* 0x000fe20007810000 */
[----:B------:R-:W-:Y:S01]  /*4590*/  FMUL.FTZ R65, R41, UR6 ;  /* 0x0000000629417c20 */ /* 0x000fe20008410000 */
[----:B------:R-:W-:Y:S01]  /*45a0*/  FSEL R13, R21, -INF , P2 ;  /* 0xff800000150d7808 */ /* 0x000fe20001000000 */
[----:B------:R-:W-:Y:S01]  /*45b0*/  HGMMA.64x16x16.F32.BF16 R32, gdesc[UR20], R32, gsb0 ;  /* 0x00200000142079f0 */ /* 0x000fe20008001820 */
[----:B------:R-:W-:Y:S01]  /*45c0*/  FMNMX.FTZ R20, R95, R20, !PT ;  /* 0x000000145f147209 */ /* 0x000fe20007810000 */
[----:B------:R-:W-:Y:S01]  /*45d0*/  FMUL.FTZ R135, R45, UR6 ;  /* 0x000000062d877c20 */ /* 0x000fe20008410000 */
[----:B------:R-:W-:Y:S01]  /*45e0*/  FSEL R43, R107, -INF , P4 ;  /* 0xff8000006b2b7808 */ /* 0x000fe20002000000 */
[----:B------:R-:W-:Y:S01]  /*45f0*/  FMUL.FTZ R138, R47, UR6 ;  /* 0x000000062f8a7c20 */ /* 0x000fe20008410000 */
[----:B------:R-:W-:Y:S01]  /*4600*/  FMNMX.FTZ R20, R101, R20, !PT ;  /* 0x0000001465147209 */ /* 0x000fe20007810000 */
[----:B------:R-:W-:Y:S01]  /*4610*/  FMUL.FTZ R67, R42, UR6 ;  /* 0x000000062a437c20 */ /* 0x000fe20008410000 */
[----:B------:R-:W-:Y:S01]  /*4620*/  ISETP.GT.AND P2, PT, R48, 0x19, PT ;  /* 0x000000193000780c */ /* 0x000fe20003f44270 */
[----:B------:R4:W-:Y:S01]  /*4630*/  MUFU.TANH R42, R49 ;  /* 0x00000031002a7308 */ /* 0x0009e20000002400 */
[----:B------:R-:W-:Y:S01]  /*4640*/  FMNMX.FTZ R20, R103, R20, !PT ;  /* 0x0000001467147209 */ /* 0x000fe20007810000 */
[----:B------:R-:W-:Y:S01]  /*4650*/  FMUL.FTZ R136, R46, UR6 ;  /* 0x000000062e887c20 */ /* 0x000fe20008410000 */
[----:B------:R-:W-:Y:S01]  /*4660*/  FSEL R107, R85, -INF , P4 ;  /* 0xff800000556b7808 */ /* 0x000fe20002000000 */
[----:B------:R-:W-:Y:S01]  /*4670*/  FMUL.FTZ R134, R44, UR6 ;  /* 0x000000062c867c20 */ /* 0x000fe20008410000 */
[----:B------:R-:W-:Y:S01]  /*4680*/  FMNMX.FTZ R20, R109, R20, !PT ;  /* 0x000000146d147209 */ /* 0x000fe20007810000 */
[----:B------:R-:W-:Y:S01]  /*4690*/  UIADD3 UR22, UR24, 0xa86, URZ ;  /* 0x00000a8618167890 */ /* 0x000fe2000fffe03f */
[----:B------:R-:W-:Y:S01]  /*46a0*/  FSEL R111, R84, -INF , P2 ;  /* 0xff800000546f7808 */ /* 0x000fe20001000000 */
[----:B------:R5:W-:Y:S01]  /*46b0*/  MUFU.TANH R46, R51 ;  /* 0x00000033002e7308 */ /* 0x000be20000002400 */
[----:B------:R-:W-:Y:S01]  /*46c0*/  FMNMX.FTZ R20, R107, R20, !PT ;  /* 0x000000146b147209 */ /* 0x000fe20007810000 */
[----:B------:R-:W-:Y:S01]  /*46d0*/  UMOV UR23, 0x40000040 ;  /* 0x4000004000177882 */ /* 0x000fe20000000000 */
[----:B------:R-:W-:Y:S01]  /*46e0*/  FSEL R21, R104, -INF , P6 ;  /* 0xff80000068157808 */ /* 0x000fe20003000000 */
[----:B------:R-:W-:Y:S01]  /*46f0*/  IMAD.MOV.U32 R84, RZ, RZ, R87 ;  /* 0x000000ffff547224 */ /* 0x000fe200078e0057 */
[----:B------:R-:W-:-:S02]  /*4700*/  ISETP.GT.AND P6, PT, R48, 0x21, PT ;  /* 0x000000213000780c */ /* 0x000fc40003fc4270 */
[----:B------:R-:W-:Y:S01]  /*4710*/  FMNMX.FTZ R20, R111, R20, !PT ;  /* 0x000000146f147209 */ /* 0x000fe20007810000 */
[----:B------:R1:W-:Y:S01]  /*4720*/  MUFU.TANH R44, R59 ;  /* 0x0000003b002c7308 */ /* 0x0003e20000002400 */
[----:B------:R-:W-:Y:S01]  /*4730*/  FSEL R41, R86, -INF , P5 ;  /* 0xff80000056297808 */ /* 0x000fe20002800000 */
[----:B------:R-:W-:Y:S01]  /*4740*/  IMAD.MOV.U32 R86, RZ, RZ, R87 ;  /* 0x000000ffff567224 */ /* 0x000fe200078e0057 */
[----:B------:R-:W-:Y:S02]  /*4750*/  ISETP.GT.AND P5, PT, R48, 0x28, PT ;  /* 0x000000283000780c */ /* 0x000fe40003fa4270 */
[----:B------:R-:W-:Y:S02]  /*4760*/  FSEL R115, R96, -INF , P6 ;  /* 0xff80000060737808 */ /* 0x000fe40003000000 */
[----:B------:R-:W-:Y:S01]  /*4770*/  FMNMX.FTZ R20, R113, R20, !PT ;  /* 0x0000001471147209 */ /* 0x000fe20007810000 */
[----:B------:R-:W3:Y:S01]  /*4780*/  MUFU.TANH R78, R78 ;  /* 0x0000004e004e7308 */ /* 0x000ee20000002400 */
[----:B------:R-:W-:-:S02]  /*4790*/  ISETP.GT.AND P4, PT, R48, 0x29, PT ;  /* 0x000000293000780c */ /* 0x000fc40003f84270 */
[----:B------:R-:W-:Y:S02]  /*47a0*/  FSEL R117, R98, -INF , P5 ;  /* 0xff80000062757808 */ /* 0x000fe40002800000 */
[----:B------:R-:W-:Y:S02]  /*47b0*/  FMNMX.FTZ R20, R115, R20, !PT ;  /* 0x0000001473147209 */ /* 0x000fe40007810000 */
[----:B------:R-:W-:Y:S01]  /*47c0*/  FSEL R45, R106, -INF , P2 ;  /* 0xff8000006a2d7808 */ /* 0x000fe20001000000 */
[----:B------:R2:W-:Y:S01]  /*47d0*/  MUFU.TANH R167, R63 ;  /* 0x0000003f00a77308 */ /* 0x0005e20000002400 */
[----:B------:R-:W-:Y:S02]  /*47e0*/  ISETP.GT.AND P2, PT, R48, 0x30, PT ;  /* 0x000000303000780c */ /* 0x000fe40003f44270 */
[----:B------:R-:W-:Y:S02]  /*47f0*/  FSEL R119, R97, -INF , P4 ;  /* 0xff80000061777808 */ /* 0x000fe40002000000 */
[----:B------:R-:W-:-:S02]  /*4800*/  FMNMX.FTZ R20, R117, R20, !PT ;  /* 0x0000001475147209 */ /* 0x000fc40007810000 */
[----:B------:R-:W-:Y:S01]  /*4810*/  FSEL R47, R108, -INF , P3 ;  /* 0xff8000006c2f7808 */ /* 0x000fe20001800000 */
[----:B------:R-:W3:Y:S01]  /*4820*/  MUFU.TANH R68, R68 ;  /* 0x0000004400447308 */ /* 0x000ee20000002400 */
[----:B------:R-:W-:Y:S02]  /*4830*/  ISETP.GT.AND P3, PT, R48, 0x31, PT ;  /* 0x000000313000780c */ /* 0x000fe40003f64270 */
[----:B------:R-:W-:Y:S01]  /*4840*/  FSEL R121, R100, -INF , P2 ;  /* 0xff80000064797808 */ /* 0x000fe20001000000 */
[----:B------:R-:W-:Y:S02]  /*4850*/  WARPGROUP.DEPBAR.LE gsb0, 0x0 ;  /* 0x00008000000079c5 */ /* 0x000fe40000010000 */
[----:B------:R-:W-:Y:S01]  /*4860*/  FMNMX.FTZ R20, R119, R20, !PT ;  /* 0x0000001477147209 */ /* 0x000fe20007810000 */
[----:B------:R-:W-:Y:S01]  /*4870*/  WARPGROUP.ARRIVE ;  /* 0x00000000000079c5 */ /* 0x000fe20000000000 */
[----:B----4-:R-:W-:Y:S01]  /*4880*/  FSEL R49, R99, -INF , P6 ;  /* 0xff80000063317808 */ /* 0x010fe20003000000 */
[----:B------:R-:W-:Y:S01]  /*4890*/  FMUL.FTZ R32, R32, UR6 ;  /* 0x0000000620207c20 */ /* 0x000fe20008410000 */
[----:B------:R-:W-:Y:S01]  /*48a0*/  ISETP.GT.AND P6, PT, R48, 0x38, PT ;  /* 0x000000383000780c */ /* 0x000fe20003fc4270 */
[----:B------:R4:W-:Y:S01]  /*48b0*/  MUFU.TANH R169, R65 ;  /* 0x0000004100a97308 */ /* 0x0009e20000002400 */
[----:B------:R-:W-:Y:S01]  /*48c0*/  FSEL R123, R88, -INF , P3 ;  /* 0xff800000587b7808 */ /* 0x000fe20001800000 */
[----:B------:R-:W-:Y:S01]  /*48d0*/  HGMMA.64x16x16.F32.BF16 R24, gdesc[UR20], R24, gsb0 ;  /* 0x00200000141879f0 */ /* 0x000fe20008001818 */
[----:B------:R-:W-:Y:S01]  /*48e0*/  FMNMX.FTZ R20, R121, R20, !PT ;  /* 0x0000001479147209 */ /* 0x000fe20007810000 */
[----:B------:R-:W-:Y:S01]  /*48f0*/  FMUL.FTZ R36, R36, UR6 ;  /* 0x0000000624247c20 */ /* 0x000fe20008410000 */
[----:B-----5:R-:W-:Y:S01]  /*4900*/  FSEL R51, R102, -INF , P5 ;  /* 0xff80000066337808 */ /* 0x020fe20002800000 */
[----:B------:R-:W-:Y:S01]  /*4910*/  FMUL.FTZ R34, R34, UR6 ;  /* 0x0000000622227c20 */ /* 0x000fe20008410000 */
[----:B------:R-:W-:Y:S01]  /*4920*/  ISETP.GT.AND P5, PT, R48, 0x39, PT ;  /* 0x000000393000780c */ /* 0x000fe20003fa4270 */
[----:B------:R-:W5:Y:S01]  /*4930*/  MUFU.TANH R56, R56 ;  /* 0x0000003800387308 */ /* 0x000f620000002400 */
[----:B------:R-:W-:Y:S01]  /*4940*/  FSEL R125, R90, -INF , P6 ;  /* 0xff8000005a7d7808 */ /* 0x000fe20003000000 */
[----:B------:R-:W-:Y:S01]  /*4950*/  FMUL.FTZ R38, R38, UR6 ;  /* 0x0000000626267c20 */ /* 0x000fe20008410000 */
[----:B------:R-:W-:Y:S01]  /*4960*/  FMNMX.FTZ R20, R123, R20, !PT ;  /* 0x000000147b147209 */ /* 0x000fe20007810000 */
[----:B------:R-:W-:Y:S01]  /*4970*/  FMUL.FTZ R39, R39, UR6 ;  /* 0x0000000627277c20 */ /* 0x000fe20008410000 */
[----:B------:R-:W-:Y:S01]  /*4980*/  FSEL R53, R110, -INF , P4 ;  /* 0xff8000006e357808 */ /* 0x000fe20002000000 */
[----:B------:R-:W-:Y:S01]  /*4990*/  IMAD.U32 R88, RZ, RZ, UR7 ;  /* 0x00000007ff587e24 */ /* 0x000fe2000f8e00ff */
[----:B------:R-:W-:Y:S01]  /*49a0*/  ISETP.GT.AND P4, PT, R48, 0x40, PT ;  /* 0x000000403000780c */ /* 0x000fe20003f84270 */
[----:B------:R-:W5:Y:S01]  /*49b0*/  MUFU.TANH R32, R32 ;  /* 0x0000002000207308 */ /* 0x000f620000002400 */
[----:B0-----:R-:W-:-:S02]  /*49c0*/  FSEL R127, R89, -INF , P5 ;  /* 0xff800000597f7808 */ /* 0x001fc40002800000 */
[----:B------:R-:W-:Y:S02]  /*49d0*/  FMNMX.FTZ R20, R125, R20, !PT ;  /* 0x000000147d147209 */ /* 0x000fe40007810000 */
[----:B------:R-:W-:Y:S02]  /*49e0*/  FSEL R55, R112, -INF , P2 ;  /* 0xff80000070377808 */ /* 0x000fe40001000000 */
[----:B------:R-:W-:Y:S01]  /*49f0*/  ISETP.GT.AND P2, PT, R48, 0x41, PT ;  /* 0x000000413000780c */ /* 0x000fe20003f44270 */
[----:B------:R0:W-:Y:S01]  /*4a00*/  MUFU.TANH R99, R67 ;  /* 0x0000004300637308 */ /* 0x0001e20000002400 */
[----:B------:R-:W-:Y:S02]  /*4a10*/  FSEL R129, R92, -INF , P4 ;  /* 0xff8000005c817808 */ /* 0x000fe40002000000 */
[----:B------:R-:W-:Y:S02]  /*4a20*/  FMNMX.FTZ R20, R127, R20, !PT ;  /* 0x000000147f147209 */ /* 0x000fe40007810000 */
[----:B------:R-:W-:-:S02]  /*4a30*/  FSEL R57, R114, -INF , P3 ;  /* 0xff80000072397808 */ /* 0x000fc40001800000 */
[----:B------:R-:W-:Y:S01]  /*4a40*/  ISETP.GT.AND P3, PT, R48, 0x48, PT ;  /* 0x000000483000780c */ /* 0x000fe20003f64270 */
[----:B------:R-:W5:Y:S01]  /*4a50*/  MUFU.TANH R130, R71 ;  /* 0x0000004700827308 */ /* 0x000f620000002400 */
[----:B------:R-:W-:Y:S01]  /*4a60*/  FSEL R131, R72, -INF , P2 ;  /* 0xff80000048837808 */ /* 0x000fe20001000000 */
[----:B------:R-:W-:Y:S01]  /*4a70*/  IMAD.MOV.U32 R72, RZ, RZ, R87 ;  /* 0x000000ffff487224 */ /* 0x000fe200078e0057 */
[----:B------:R-:W-:Y:S02]  /*4a80*/  FMNMX.FTZ R20, R129, R20, !PT ;  /* 0x0000001481147209 */ /* 0x000fe40007810000 */
[----:B------:R-:W-:Y:S02]  /*4a90*/  FSEL R61, R93, -INF , P5 ;  /* 0xff8000005d3d7808 */ /* 0x000fe40002800000 */
[----:B-1----:R-:W-:Y:S01]  /*4aa0*/  FSEL R59, R94, -INF , P6 ;  /* 0xff8000005e3b7808 */ /* 0x002fe20003000000 */
[----:B------:R1:W-:Y:S01]  /*4ab0*/  MUFU.TANH R105, R69 ;  /* 0x0000004500697308 */ /* 0x0003e20000002400 */
[----:B------:R-:W-:-:S02]  /*4ac0*/  ISETP.GT.AND P5, PT, R48, 0x50, PT ;  /* 0x000000503000780c */ /* 0x000fc40003fa4270 */
[----:B------:R-:W-:Y:S02]  /*4ad0*/  ISETP.GT.AND P6, PT, R48, 0x49, PT ;  /* 0x000000493000780c */ /* 0x000fe40003fc4270 */
[----:B------:R-:W-:Y:S01]  /*4ae0*/  FSEL R133, R74, -INF , P3 ;  /* 0xff8000004a857808 */ /* 0x000fe20001800000 */
[----:B------:R-:W-:Y:S01]  /*4af0*/  IMAD.MOV.U32 R74, RZ, RZ, R87 ;  /* 0x000000ffff4a7224 */ /* 0x000fe200078e0057 */
[----:B------:R-:W-:Y:S01]  /*4b00*/  FMNMX.FTZ R20, R131, R20, !PT ;  /* 0x0000001483147209 */ /* 0x000fe20007810000 */
[----:B------:R-:W5:Y:S01]  /*4b10*/  MUFU.TANH R58, R58 ;  /* 0x0000003a003a7308 */ /* 0x000f620000002400 */
[----:B------:R-:W-:Y:S02]  /*4b20*/  FSEL R141, R64, -INF , P5 ;  /* 0xff800000408d7808 */ /* 0x000fe40002800000 */
[----:B------:R-:W-:Y:S02]  /*4b30*/  FSEL R137, R73, -INF , P6 ;  /* 0xff80000049897808 */ /* 0x000fe40003000000 */
[----:B------:R-:W-:Y:S01]  /*4b40*/  FMNMX.FTZ R64, R133, R20, !PT ;  /* 0x0000001485407209 */ /* 0x000fe20007810000 */
[----:B------:R-:W-:Y:S01]  /*4b50*/  FMUL.FTZ R20, R33, UR6 ;  /* 0x0000000621147c20 */ /* 0x000fe20008410000 */
[----:B--2---:R-:W-:Y:S01]  /*4b60*/  FSEL R63, R116, -INF , P4 ;  /* 0xff800000743f7808 */ /* 0x004fe20002000000 */
[----:B------:R-:W2:Y:S01]  /*4b70*/  MUFU.TANH R70, R70 ;  /* 0x0000004600467308 */ /* 0x000ea20000002400 */
[----:B------:R-:W-:Y:S01]  /*4b80*/  ISETP.GT.AND P4, PT, R48, 0x51, PT ;  /* 0x000000513000780c */ /* 0x000fe20003f84270 */
[----:B------:R-:W-:-:S02]  /*4b90*/  WARPGROUP.DEPBAR.LE gsb0, 0x0 ;  /* 0x00008000000079c5 */ /* 0x000fc40000010000 */
[----:B------:R-:W-:Y:S01]  /*4ba0*/  FMNMX.FTZ R64, R137, R64, !PT ;  /* 0x0000004089407209 */ /* 0x000fe20007810000 */
[----:B------:R-:W-:Y:S01]  /*4bb0*/  FMUL.FTZ R24, R24, UR6 ;  /* 0x0000000618187c20 */ /* 0x000fe20008410000 */
[----:B----4-:R-:W-:Y:S01]  /*4bc0*/  FSEL R65, R118, -INF , P2 ;  /* 0xff80000076417808 */ /* 0x010fe20001000000 */
[----:B------:R-:W-:Y:S01]  /*4bd0*/  FMUL.FTZ R28, R28, UR6 ;  /* 0x000000061c1c7c20 */ /* 0x000fe20008410000 */
[----:B------:R-:W-:Y:S01]  /*4be0*/  ISETP.GT.AND P2, PT, R48, 0x58, PT ;  /* 0x000000583000780c */ /* 0x000fe20003f44270 */
[----:B------:R-:W4:Y:S01]  /*4bf0*/  MUFU.TANH R52, R52 ;  /* 0x0000003400347308 */ /* 0x000f220000002400 */
[----:B------:R-:W-:Y:S01]  /*4c00*/  FSEL R143, R75, -INF , P4 ;  /* 0xff8000004b8f7808 */ /* 0x000fe20002000000 */
[----:B------:R-:W-:Y:S01]  /*4c10*/  FMUL.FTZ R26, R26, UR6 ;  /* 0x000000061a1a7c20 */ /* 0x000fe20008410000 */
[----:B------:R-:W-:Y:S01]  /*4c20*/  FMNMX.FTZ R64, R141, R64, !PT ;  /* 0x000000408d407209 */ /* 0x000fe20007810000 */
[----:B------:R-:W-:Y:S01]  /*4c30*/  FMUL.FTZ R30, R30, UR6 ;  /* 0x000000061e1e7c20 */ /* 0x000fe20008410000 */
[----:B0-----:R-:W-:-:S02]  /*4c40*/  FSEL R67, R77, -INF , P3 ;  /* 0xff8000004d437808 */ /* 0x001fc40001800000 */
[----:B------:R-:W-:Y:S01]  /*4c50*/  FSEL R73, R126, -INF , P4 ;  /* 0xff8000007e497808 */ /* 0x000fe20002000000 */
[----:B------:R-:W0:Y:S01]  /*4c60*/  MUFU.TANH R62, R62 ;  /* 0x0000003e003e7308 */ /* 0x000e220000002400 */
[C---:B------:R-:W-:Y:S02]  /*4c70*/  ISETP.GT.AND P3, PT, R48.reuse, 0x59, PT ;  /* 0x000000593000780c */ /* 0x040fe40003f64270 */
[----:B------:R-:W-:Y:S02]  /*4c80*/  ISETP.GT.AND P4, PT, R48, 0x68, PT ;  /* 0x000000683000780c */ /* 0x000fe40003f84270 */
[----:B------:R-:W-:Y:S02]  /*4c90*/  FSEL R147, R76, -INF , P2 ;  /* 0xff8000004c937808 */ /* 0x000fe40001000000 */
[----:B------:R-:W-:Y:S01]  /*4ca0*/  FMNMX.FTZ R64, R143, R64, !PT ;  /* 0x000000408f407209 */ /* 0x000fe20007810000 */
[----:B------:R-:W0:Y:S01]  /*4cb0*/  MUFU.TANH R54, R54 ;  /* 0x0000003600367308 */ /* 0x000e220000002400 */
[----:B-1----:R-:W-:-:S02]  /*4cc0*/  FSEL R69, R79, -INF , P6 ;  /* 0xff8000004f457808 */ /* 0x002fc40003000000 */
[----:B------:R-:W-:Y:S02]  /*4cd0*/  ISETP.GT.AND P6, PT, R48, 0x60, PT ;  /* 0x000000603000780c */ /* 0x000fe40003fc4270 */
[----:B---3--:R-:W-:Y:S01]  /*4ce0*/  FSEL R149, R66, -INF , P3 ;  /* 0xff80000042957808 */ /* 0x008fe20001800000 */
[--C-:B------:R-:W-:Y:S01]  /*4cf0*/  IMAD.MOV.U32 R66, RZ, RZ, R87.reuse ;  /* 0x000000ffff427224 */ /* 0x100fe200078e0057 */
[----:B------:R-:W-:Y:S01]  /*4d00*/  FSEL R83, R78, -INF , P4 ;  /* 0xff8000004e537808 */ /* 0x000fe20002000000 */
[----:B------:R-:W1:Y:S01]  /*4d10*/  MUFU.TANH R134, R134 ;  /* 0x0000008600867308 */ /* 0x000e620000002400 */
[----:B------:R-:W-:Y:S01]  /*4d20*/  FSEL R155, R60, -INF , P4 ;  /* 0xff8000003c9b7808 */ /* 0x000fe20002000000 */
[----:B------:R-:W-:Y:S01]  /*4d30*/  IMAD.MOV.U32 R78, RZ, RZ, R87 ;  /* 0x000000ffff4e7224 */ /* 0x000fe200078e0057 */
[----:B------:R-:W-:Y:S02]  /*4d40*/  FMNMX.FTZ R64, R147, R64, !PT ;  /* 0x0000004093407209 */ /* 0x000fe40007810000 */
[----:B------:R-:W-:-:S02]  /*4d50*/  ISETP.GT.AND P4, PT, R48, 0x79, PT ;  /* 0x000000793000780c */ /* 0x000fc40003f84270 */
[----:B------:R-:W-:Y:S01]  /*4d60*/  FSEL R71, R124, -INF , P5 ;  /* 0xff8000007c477808 */ /* 0x000fe20002800000 */
[----:B------:R-:W3:Y:S01]  /*4d70*/  MUFU.TANH R135, R135 ;  /* 0x0000008700877308 */ /* 0x000ee20000002400 */
[----:B------:R-:W-:Y:S02]  /*4d80*/  ISETP.GT.AND P5, PT, R48, 0x61, PT ;  /* 0x000000613000780c */ /* 0x000fe40003fa4270 */
[----:B------:R-:W-:Y:S01]  /*4d90*/  FSEL R151, R68, -INF , P6 ;  /* 0xff80000044977808 */ /* 0x000fe20003000000 */
[----:B------:R-:W-:Y:S01]  /*4da0*/  IMAD.MOV.U32 R68, RZ, RZ, R87 ;  /* 0x000000ffff447224 */ /* 0x000fe200078e0057 */
[----:B------:R-:W-:Y:S02]  /*4db0*/  FMNMX.FTZ R64, R149, R64, !PT ;  /* 0x0000004095407209 */ /* 0x000fe40007810000 */
[----:B------:R-:W-:Y:S01]  /*4dc0*/  FSEL R97, R14, -INF , P4 ;  /* 0xff8000000e617808 */ /* 0x000fe20002000000 */
[----:B------:R-:W3:Y:S01]  /*4dd0*/  MUFU.TANH R20, R20 ;  /* 0x0000001400147308 */ /* 0x000ee20000002400 */
[----:B------:R-:W-:Y:S01]  /*4de0*/  FSEL R165, R165, -INF , P4 ;  /* 0xff800000a5a57808 */ /* 0x000fe20002000000 */
[----:B------:R-:W-:Y:S01]  /*4df0*/  FMUL.FTZ R14, R25, UR6 ;  /* 0x00000006190e7c20 */ /* 0x000fe20008410000 */
[----:B------:R-:W-:-:S02]  /*4e00*/  ISETP.GT.AND P4, PT, R48, 0x90, PT ;  /* 0x000000903000780c */ /* 0x000fc40003f84270 */
[----:B-----5:R-:W-:Y:S01]  /*4e10*/  FSEL R153, R56, -INF , P5 ;  /* 0xff80000038997808 */ /* 0x020fe20002800000 */
[----:B------:R-:W-:Y:S01]  /*4e20*/  FMUL.FTZ R56, R35, UR6 ;  /* 0x0000000623387c20 */ /* 0x000fe20008410000 */
[----:B------:R-:W-:Y:S01]  /*4e30*/  FMNMX.FTZ R64, R151, R64, !PT ;  /* 0x0000004097407209 */ /* 0x000fe20007810000 */
[----:B------:R-:W5:Y:S01]  /*4e40*/  MUFU.TANH R136, R136 ;  /* 0x0000008800887308 */ /* 0x000f620000002400 */
[----:B------:R-:W-:Y:S02]  /*4e50*/  FSEL R175, R32, -INF , P4 ;  /* 0xff80000020af7808 */ /* 0x000fe40002000000 */
[----:B------:R-:W-:Y:S02]  /*4e60*/  FSEL R75, R128, -INF , P2 ;  /* 0xff800000804b7808 */ /* 0x000fe40001000000 */
[----:B------:R-:W-:Y:S02]  /*4e70*/  FMNMX.FTZ R32, R11, R12, !PT ;  /* 0x0000000c0b207209 */ /* 0x000fe40007810000 */
[----:B------:R-:W-:Y:S01]  /*4e80*/  ISETP.GT.AND P2, PT, R48, 0x69, PT ;  /* 0x000000693000780c */ /* 0x000fe20003f44270 */
[----:B------:R-:W5:Y:S01]  /*4e90*/  MUFU.TANH R36, R36 ;  /* 0x0000002400247308 */ /* 0x000f620000002400 */
[----:B------:R-:W-:-:S02]  /*4ea0*/  FMNMX.FTZ R64, R153, R64, !PT ;  /* 0x0000004099407209 */ /* 0x000fc40007810000 */
[----:B------:R-:W-:Y:S02]  /*4eb0*/  FSEL R77, R130, -INF , P3 ;  /* 0xff800000824d7808 */ /* 0x000fe40001800000 */
[----:B------:R-:W-:Y:S02]  /*4ec0*/  FMNMX.FTZ R32, R13, R32, !PT ;  /* 0x000000200d207209 */ /* 0x000fe40007810000 */
[----:B------:R-:W-:Y:S01]  /*4ed0*/  ISETP.GT.AND P3, PT, R48, 0x70, PT ;  /* 0x000000703000780c */ /* 0x000fe20003f64270 */
[----:B------:R-:W5:Y:S01]  /*4ee0*/  MUFU.TANH R138, R138 ;  /* 0x0000008a008a7308 */ /* 0x000f620000002400 */
[----:B------:R-:W-:Y:S02]  /*4ef0*/  FSEL R157, R58, -INF , P2 ;  /* 0xff8000003a9d7808 */ /* 0x000fe40001000000 */
[----:B------:R-:W-:Y:S02]  /*4f00*/  FMNMX.FTZ R64, R155, R64, !PT ;  /* 0x000000409b407209 */ /* 0x000fe40007810000 */
[----:B------:R-:W-:-:S02]  /*4f10*/  FSEL R79, R132, -INF , P6 ;  /* 0xff800000844f7808 */ /* 0x000fc40003000000 */
[----:B------:R-:W-:Y:S01]  /*4f20*/  FMNMX.FTZ R32, R15, R32, !PT ;  /* 0x000000200f207209 */ /* 0x000fe20007810000 */
[----:B------:R-:W-:Y:S01]  /*4f30*/  MUFU.TANH R34, R34 ;  /* 0x0000002200227308 */ /* 0x000fe20000002400 */
[----:B------:R-:W-:Y:S02]  /*4f40*/  ISETP.GT.AND P6, PT, R48, 0x71, PT ;  /* 0x000000713000780c */ /* 0x000fe40003fc4270 */
[----:B------:R-:W-:Y:S02]  /*4f50*/  FSEL R159, R50, -INF , P3 ;  /* 0xff800000329f7808 */ /* 0x000fe40001800000 */
[----:B------:R-:W-:Y:S02]  /*4f60*/  FMNMX.FTZ R64, R157, R64, !PT ;  /* 0x000000409d407209 */ /* 0x000fe40007810000 */
[----:B--2---:R-:W-:Y:S01]  /*4f70*/  FSEL R33, R70, -INF , P5 ;  /* 0xff80000046217808 */ /* 0x004fe20002800000 */
[----:B------:R-:W-:Y:S01]  /*4f80*/  MUFU.TANH R24, R24 ;  /* 0x0000001800187308 */ /* 0x000fe20000002400 */
[----:B------:R-:W-:Y:S01]  /*4f90*/  FMNMX.FTZ R32, R21, R32, !PT ;  /* 0x0000002015207209 */ /* 0x000fe20007810000 */
[----:B------:R-:W-:Y:S01]  /*4fa0*/  IMAD.MOV.U32 R70, RZ, RZ, R87 ;  /* 0x000000ffff467224 */ /* 0x000fe200078e0057 */
[----:B------:R-:W-:-:S02]  /*4fb0*/  ISETP.GT.AND P5, PT, R48, 0x78, PT ;  /* 0x000000783000780c */ /* 0x000fc40003fa4270 */
[----:B------:R-:W-:Y:S02]  /*4fc0*/  FSEL R161, R42, -INF , P6 ;  /* 0xff8000002aa17808 */ /* 0x000fe40003000000 */
[----:B------:R-:W-:Y:S01]  /*4fd0*/  FMNMX.FTZ R64, R159, R64, !PT ;  /* 0x000000409f407209 */ /* 0x000fe20007810000 */
[----:B------:R-:W-:Y:S01]  /*4fe0*/  MUFU.TANH R56, R56 ;  /* 0x0000003800387308 */ /* 0x000fe20000002400 */
[----:B------:R-:W-:Y:S02]  /*4ff0*/  FMNMX.FTZ R32, R41, R32, !PT ;  /* 0x0000002029207209 */ /* 0x000fe40007810000 */
[----:B----4-:R-:W-:Y:S02]  /*5000*/  FSEL R163, R52, -INF , P5 ;  /* 0xff80000034a37808 */ /* 0x010fe40002800000 */
[----:B------:R-:W-:Y:S02]  /*5010*/  FMNMX.FTZ R64, R161, R64, !PT ;  /* 0x00000040a1407209 */ /* 0x000fe40007810000 */
[----:B0-----:R-:W-:Y:S01]  /*5020*/  FSEL R35, R62, -INF , P2 ;  /* 0xff8000003e237808 */ /* 0x001fe20001000000 */
[----:B------:R-:W-:Y:S01]  /*5030*/  MUFU.TANH R14, R14 ;  /* 0x0000000e000e7308 */ /* 0x000fe20000002400 */
[----:B------:R-:W-:Y:S01]  /*5040*/  FMNMX.FTZ R32, R43, R32, !PT ;  /* 0x000000202b207209 */ /* 0x000fe20007810000 */
[----:B------:R-:W-:Y:S01]  /*5050*/  IMAD.MOV.U32 R62, RZ, RZ, R87 ;  /* 0x000000ffff3e7224 */ /* 0x000fe200078e0057 */
[----:B------:R-:W-:-:S02]  /*5060*/  ISETP.GT.AND P2, PT, R48, 0x80, PT ;  /* 0x000000803000780c */ /* 0x000fc40003f44270 */
[----:B------:R-:W-:Y:S02]  /*5070*/  FMNMX.FTZ R64, R163, R64, !PT ;  /* 0x00000040a3407209 */ /* 0x000fe40007810000 */
[----:B------:R-:W-:Y:S01]  /*5080*/  FSEL R85, R44, -INF , P3 ;  /* 0xff8000002c557808 */ /* 0x000fe20001800000 */
[----:B------:R-:W-:Y:S01]  /*5090*/  FMUL.FTZ R44, R37, UR6 ;  /* 0x00000006252c7c20 */ /* 0x000fe20008410000 */
[----:B------:R-:W-:Y:S01]  /*50a0*/  FMNMX.FTZ R32, R45, R32, !PT ;  /* 0x000000202d207209 */ /* 0x000fe20007810000 */
[----:B------:R-:W-:Y:S01]  /*50b0*/  MUFU.TANH R38, R38 ;  /* 0x0000002600267308 */ /* 0x000fe20000002400 */
[----:B------:R-:W-:Y:S02]  /*50c0*/  ISETP.GT.AND P3, PT, R48, 0x81, PT ;  /* 0x000000813000780c */ /* 0x000fe40003f64270 */
[----:B------:R-:W-:Y:S02]  /*50d0*/  FSEL R167, R167, -INF , P2 ;  /* 0xff800000a7a77808 */ /* 0x000fe40001000000 */
[----:B------:R-:W-:-:S02]  /*50e0*/  FMNMX.FTZ R64, R165, R64, !PT ;  /* 0x00000040a5407209 */ /* 0x000fc40007810000 */
[----:B------:R-:W-:Y:S01]  /*50f0*/  FSEL R37, R46, -INF , P6 ;  /* 0xff8000002e257808 */ /* 0x000fe20003000000 */
[----:B------:R-:W0:Y:S01]  /*5100*/  MUFU.TANH R44, R44 ;  /* 0x0000002c002c7308 */ /* 0x000e220000002400 */
[----:B------:R-:W-:Y:S02]  /*5110*/  FMNMX.FTZ R32, R47, R32, !PT ;  /* 0x000000202f207209 */ /* 0x000fe40007810000 */
[----:B------:R-:W-:Y:S02]  /*5120*/  ISETP.GT.AND P6, PT, R48, 0x88, PT ;  /* 0x000000883000780c */ /* 0x000fe40003fc4270 */
[----:B------:R-:W-:Y:S02]  /*5130*/  FSEL R169, R169, -INF , P3 ;  /* 0xff800000a9a97808 */ /* 0x000fe40001800000 */
[----:B------:R-:W-:Y:S01]  /*5140*/  FMNMX.FTZ R64, R167, R64, !PT ;  /* 0x00000040a7407209 */ /* 0x000fe20007810000 */
[----:B------:R-:W2:Y:S01]  /*5150*/  MUFU.TANH R28, R28 ;  /* 0x0000001c001c7308 */ /* 0x000ea20000002400 */
[----:B------:R-:W-:-:S02]  /*5160*/  FSEL R93, R54, -INF , P5 ;  /* 0xff800000365d7808 */ /* 0x000fc40002800000 */
[----:B------:R-:W-:Y:S02]  /*5170*/  FMNMX.FTZ R32, R49, R32, !PT ;  /* 0x0000002031207209 */ /* 0x000fe40007810000 */
[----:B------:R-:W-:Y:S02]  /*5180*/  ISETP.GT.AND P5, PT, R48, 0x89, PT ;  /* 0x000000893000780c */ /* 0x000fe40003fa4270 */
[----:B-1----:R-:W-:Y:S01]  /*5190*/  FSEL R171, R134, -INF , P6 ;  /* 0xff80000086ab7808 */ /* 0x002fe20003000000 */
[----:B------:R-:W-:Y:S01]  /*51a0*/  MUFU.TANH R26, R26 ;  /* 0x0000001a001a7308 */ /* 0x000fe20000002400 */
[----:B------:R-:W-:Y:S02]  /*51b0*/  FMNMX.FTZ R64, R169, R64, !PT ;  /* 0x00000040a9407209 */ /* 0x000fe40007810000 */
[----:B------:R-:W-:Y:S02]  /*51c0*/  FMNMX.FTZ R32, R51, R32, !PT ;  /* 0x0000002033207209 */ /* 0x000fe40007810000 */
[----:B---3--:R-:W-:-:S02]  /*51d0*/  FSEL R173, R135, -INF , P5 ;  /* 0xff80000087ad7808 */ /* 0x008fc40002800000 */
[----:B------:R-:W-:Y:S01]  /*51e0*/  FMNMX.FTZ R64, R171, R64, !PT ;  /* 0x00000040ab407209 */ /* 0x000fe20007810000 */
[----:B------:R-:W-:Y:S01]  /*51f0*/  MUFU.TANH R30, R30 ;  /* 0x0000001e001e7308 */ /* 0x000fe20000002400 */
[----:B------:R-:W-:Y:S02]  /*5200*/  FSEL R105, R105, -INF , P3 ;  /* 0xff80000069697808 */ /* 0x000fe40001800000 */
[----:B------:R-:W-:Y:S02]  /*5210*/  FMNMX.FTZ R32, R53, R32, !PT ;  /* 0x0000002035207209 */ /* 0x000fe40007810000 */
[----:B------:R-:W-:Y:S02]  /*5220*/  ISETP.GT.AND P3, PT, R48, 0x91, PT ;  /* 0x000000913000780c */ /* 0x000fe40003f64270 */
[----:B------:R-:W-:Y:S02]  /*5230*/  FMNMX.FTZ R64, R173, R64, !PT ;  /* 0x00000040ad407209 */ /* 0x000fe40007810000 */
[----:B------:R-:W-:-:S02]  /*5240*/  FSEL R99, R99, -INF , P2 ;  /* 0xff80000063637808 */ /* 0x000fc40001000000 */
[----:B------:R-:W-:Y:S02]  /*5250*/  FMNMX.FTZ R32, R55, R32, !PT ;  /* 0x0000002037207209 */ /* 0x000fe40007810000 */
[----:B------:R-:W-:Y:S02]  /*5260*/  ISETP.GT.AND P2, PT, R48, 0x98, PT ;  /* 0x000000983000780c */ /* 0x000fe40003f44270 */
[----:B------:R-:W-:Y:S01]  /*5270*/  FSEL R177, R20, -INF , P3 ;  /* 0xff80000014b17808 */ /* 0x000fe20001800000 */
[----:B------:R-:W-:Y:S01]  /*5280*/  FMUL.FTZ R20, R29, UR6 ;  /* 0x000000061d147c20 */ /* 0x000fe20008410000 */
[----:B------:R-:W-:Y:S02]  /*5290*/  FMNMX.FTZ R64, R175, R64, !PT ;  /* 0x00000040af407209 */ /* 0x000fe40007810000 */
[----:B-----5:R-:W-:Y:S02]  /*52a0*/  FSEL R25, R136, -INF , P6 ;  /* 0xff80000088197808 */ /* 0x020fe40003000000 */
[----:B------:R-:W-:Y:S01]  /*52b0*/  FMNMX.FTZ R32, R57, R32, !PT ;  /* 0x0000002039207209 */ /* 0x000fe20007810000 */
[----:B------:R-:W1:Y:S01]  /*52c0*/  MUFU.TANH R20, R20 ;  /* 0x0000001400147308 */ /* 0x000e620000002400 */
[----:B------:R-:W-:-:S02]  /*52d0*/  ISETP.GT.AND P6, PT, R48, 0x99, PT ;  /* 0x000000993000780c */ /* 0x000fc40003fc4270 */
[----:B------:R-:W-:Y:S02]  /*52e0*/  FSEL R179, R36, -INF , P2 ;  /* 0xff80000024b37808 */ /* 0x000fe40001000000 */
[----:B------:R-:W-:Y:S02]  /*52f0*/  FMNMX.FTZ R64, R177, R64, !PT ;  /* 0x00000040b1407209 */ /* 0x000fe40007810000 */
[----:B------:R-:W-:Y:S02]  /*5300*/  FSEL R29, R138, -INF , P5 ;  /* 0xff8000008a1d7808 */ /* 0x000fe40002800000 */
[----:B------:R-:W-:Y:S02]  /*5310*/  FMNMX.FTZ R32, R59, R32, !PT ;  /* 0x000000203b207209 */ /* 0x000fe40007810000 */
[----:B------:R-:W-:Y:S02]  /*5320*/  ISETP.GT.AND P5, PT, R48, 0xa0, PT ;  /* 0x000000a03000780c */ /* 0x000fe40003fa4270 */
[----:B0-----:R-:W-:-:S02]  /*5330*/  FSEL R181, R44, -INF , P6 ;  /* 0xff8000002cb57808 */ /* 0x001fc40003000000 */
[----:B------:R-:W-:Y:S02]  /*5340*/  FMNMX.FTZ R64, R179, R64, !PT ;  /* 0x00000040b3407209 */ /* 0x000fe40007810000 */
[----:B------:R-:W-:Y:S02]  /*5350*/  FSEL R135, R34, -INF , P4 ;  /* 0xff80000022877808 */ /* 0x000fe40002000000 */
[----:B------:R-:W-:Y:S02]  /*5360*/  FMNMX.FTZ R32, R61, R32, !PT ;  /* 0x000000203d207209 */ /* 0x000fe40007810000 */
[----:B------:R-:W-:Y:S02]  /*5370*/  ISETP.GT.AND P4, PT, R48, 0xa1, PT ;  /* 0x000000a13000780c */ /* 0x000fe40003f84270 */
[----:B------:R-:W-:Y:S02]  /*5380*/  FSEL R183, R24, -INF , P5 ;  /* 0xff80000018b77808 */ /* 0x000fe40002800000 */
[----:B------:R-:W-:-:S02]  /*5390*/  FMNMX.FTZ R64, R181, R64, !PT ;  /* 0x00000040b5407209 */ /* 0x000fc40007810000 */
[----:B------:R-:W-:Y:S02]  /*53a0*/  FSEL R139, R56, -INF , P3 ;  /* 0xff800000388b7808 */ /* 0x000fe40001800000 */
[----:B------:R-:W-:Y:S02]  /*53b0*/  FMNMX.FTZ R32, R63, R32, !PT ;  /* 0x000000203f207209 */ /* 0x000fe40007810000 */
[----:B------:R-:W-:Y:S02]  /*53c0*/  ISETP.GT.AND P3, PT, R48, 0xa8, PT ;  /* 0x000000a83000780c */ /* 0x000fe40003f64270 */
[----:B------:R-:W-:Y:S02]  /*53d0*/  FSEL R185, R14, -INF , P4 ;  /* 0xff8000000eb97808 */ /* 0x000fe40002000000 */
[----:B------:R-:W-:Y:S02]  /*53e0*/  FMNMX.FTZ R64, R183, R64, !PT ;  /* 0x00000040b7407209 */ /* 0x000fe40007810000 */
[----:B------:R-:W-:-:S02]  /*53f0*/  FSEL R145, R38, -INF , P2 ;  /* 0xff80000026917808 */ /* 0x000fc40001000000 */
[----:B------:R-:W-:Y:S02]  /*5400*/  FMNMX.FTZ R32, R65, R32, !PT ;  /* 0x0000002041207209 */ /* 0x000fe40007810000 */
[----:B------:R-:W-:Y:S02]  /*5410*/  ISETP.GT.AND P2, PT, R48, 0xa9, PT ;  /* 0x000000a93000780c */ /* 0x000fe40003f44270 */
[----:B--2---:R-:W-:Y:S01]  /*5420*/  FSEL R187, R28, -INF , P3 ;  /* 0xff8000001cbb7808 */ /* 0x004fe20001800000 */
[----:B------:R-:W-:Y:S01]  /*5430*/  FMUL.FTZ R28, R31, UR6 ;  /* 0x000000061f1c7c20 */ /* 0x000fe20008410000 */
[----:B------:R-:W-:Y:S02]  /*5440*/  FMNMX.FTZ R64, R185, R64, !PT ;  /* 0x00000040b9407209 */ /* 0x000fe40007810000 */
[----:B------:R-:W-:Y:S02]  /*5450*/  FMNMX.FTZ R32, R67, R32, !PT ;  /* 0x0000002043207209 */ /* 0x000fe40007810000 */
[----:B-1----:R-:W-:Y:S01]  /*5460*/  FSEL R189, R20, -INF , P2 ;  /* 0xff80000014bd7808 */ /* 0x002fe20001000000 */
[----:B------:R-:W-:Y:S01]  /*5470*/  MUFU.TANH R28, R28 ;  /* 0x0000001c001c7308 */ /* 0x000fe20000002400 */
[----:B------:R-:W-:-:S02]  /*5480*/  FMNMX.FTZ R64, R187, R64, !PT ;  /* 0x00000040bb407209 */ /* 0x000fc40007810000 */
[----:B------:R-:W-:Y:S02]  /*5490*/  FMNMX.FTZ R32, R69, R32, !PT ;  /* 0x0000002045207209 */ /* 0x000fe40007810000 */
[----:B------:R-:W-:Y:S02]  /*54a0*/  FMNMX.FTZ R64, R189, R64, !PT ;  /* 0x00000040bd407209 */ /* 0x000fe40007810000 */
[----:B------:R-:W-:Y:S01]  /*54b0*/  FMNMX.FTZ R32, R71, R32, !PT ;  /* 0x0000002047207209 */ /* 0x000fe20007810000 */
[----:B------:R-:W0:Y:S01]  /*54c0*/  MUFU.TANH R20, R39 ;  /* 0x0000002700147308 */ /* 0x000e220000002400 */
[----:B------:R-:W-:Y:S01]  /*54d0*/  MOV R76, R87 ;  /* 0x00000057004c7202 */ /* 0x000fe20000000f00 */
[----:B------:R-:W1:Y:S01]  /*54e0*/  SHFL.BFLY PT, R89, R64, 0x2, 0x1f ;  /* 0x0c401f0040597f89 */ /* 0x000e6200000e0000 */
[----:B------:R-:W-:-:S04]  /*54f0*/  FMNMX.FTZ R32, R73, R32, !PT ;  /* 0x0000002049207209 */ /* 0x000fc80007810000 */
[----:B------:R-:W-:-:S04]  /*5500*/  FMNMX.FTZ R32, R75, R32, !PT ;  /* 0x000000204b207209 */ /* 0x000fc80007810000 */
[----:B------:R-:W-:-:S04]  /*5510*/  FMNMX.FTZ R32, R77, R32, !PT ;  /* 0x000000204d207209 */ /* 0x000fc80007810000 */
[----:B------:R-:W-:-:S04]  /*5520*/  FMNMX.FTZ R32, R79, R32, !PT ;  /* 0x000000204f207209 */ /* 0x000fc80007810000 */
[----:B------:R-:W-:-:S04]  /*5530*/  FMNMX.FTZ R32, R33, R32, !PT ;  /* 0x0000002021207209 */ /* 0x000fc80007810000 */
[----:B------:R-:W-:Y:S02]  /*5540*/  FMNMX.FTZ R32, R83, R32, !PT ;  /* 0x0000002053207209 */ /* 0x000fe40007810000 */
[----:B-1----:R-:W-:Y:S01]  /*5550*/  FMNMX.FTZ R24, R64, R89, !PT ;  /* 0x0000005940187209 */ /* 0x002fe20007810000 */
[----:B------:R-:W-:Y:S01]  /*5560*/  IMAD.MOV.U32 R64, RZ, RZ, R87 ;  /* 0x000000ffff407224 */ /* 0x000fe200078e0057 */
[----:B------:R-:W-:-:S03]  /*5570*/  FMNMX.FTZ R32, R35, R32, !PT ;  /* 0x0000002023207209 */ /* 0x000fc60007810000 */
        /* <DEDUP_REMOVED lines=8> */
[----:B------:R-:W-:Y:S01]  /*5600*/  FMUL.FTZ R24, R27, UR6 ;  /* 0x000000061b187c20 */ /* 0x000fe20008410000 */
[----:B------:R-:W-:Y:S02]  /*5610*/  FMNMX.FTZ R32, R25, R32, !PT ;  /* 0x0000002019207209 */ /* 0x000fe40007810000 */
[C---:B------:R-:W-:Y:S01]  /*5620*/  FSETP.NEU.FTZ.AND P0, PT, R89.reuse, -INF , PT ;  /* 0xff8000005900780b */ /* 0x040fe20003f1d000 */
[----:B------:R-:W-:Y:S01]  /*5630*/  FMUL.FTZ R14, R89, R88 ;  /* 0x00000058590e7220 */ /* 0x000fe20000410000 */
[----:B------:R-:W-:Y:S01]  /*5640*/  FMNMX.FTZ R32, R29, R32, !PT ;  /* 0x000000201d207209 */ /* 0x000fe20007810000 */
[----:B------:R-:W1:Y:S03]  /*5650*/  MUFU.TANH R24, R24 ;  /* 0x0000001800187308 */ /* 0x000e660000002400 */
[----:B------:R-:W-:-:S02]  /*5660*/  FMNMX.FTZ R32, R135, R32, !PT ;  /* 0x0000002087207209 */ /* 0x000fc40007810000 */
[----:B------:R-:W-:Y:S02]  /*5670*/  FSEL R14, R14, RZ, P0 ;  /* 0x000000ff0e0e7208 */ /* 0x000fe40000000000 */
[----:B------:R-:W-:Y:S02]  /*5680*/  FMNMX.FTZ R32, R139, R32, !PT ;  /* 0x000000208b207209 */ /* 0x000fe40007810000 */
[----:B------:R-:W-:Y:S01]  /*5690*/  ISETP.NE.AND P0, PT, R122, RZ, PT ;  /* 0x000000ff7a00720c */ /* 0x000fe20003f05270 */
        /* <DEDUP_REMOVED lines=29> */
[----:B------:R-:W0:Y:S01]  /*5870*/  SHFL.BFLY PT, R133, R32, 0x2, 0x1f ;  /* 0x0c401f0020857f89 */ /* 0x000e2200000e0000 */
        /* <DEDUP_REMOVED lines=8> */
[----:B------:R-:W2:Y:S01]  /*5900*/  MUFU.EX2 R178, R178 ;  /* 0x000000b200b27308 */ /* 0x000ea20000000800 */
        /* <DEDUP_REMOVED lines=19> */
[----:B------:R-:W4:Y:S01]  /*5a40*/  SHFL.BFLY PT, R133, R20, 0x1, 0x1f ;  /* 0x0c201f0014857f89 */ /* 0x000f2200000e0000 */
[-CC-:B------:R-:W-:Y:S01]  /*5a50*/  FFMA.FTZ R216, R183, R88.reuse, -R14.reuse ;  /* 0x00000058b7d87223 */ /* 0x180fe2000001080e */
[-CC-:B------:R-:W-:Y:S01]  /*5a60*/  FFMA.FTZ R151, R185, R88.reuse, -R14.reuse ;  /* 0x00000058b9977223 */ /* 0x180fe2000001080e */
[-CC-:B------:R-:W-:Y:S01]  /*5a70*/  FFMA.FTZ R218, R187, R88.reuse, -R14.reuse ;  /* 0x00000058bbda7223 */ /* 0x180fe2000001080e */
[----:B------:R-:W5:Y:S01]  /*5a80*/  MUFU.EX2 R39, R39 ;  /* 0x0000002700277308 */ /* 0x000f620000000800 */
[----:B------:R-:W-:-:S07]  /*5a90*/  FFMA.FTZ R153, R189, R88, -R14 ;  /* 0x00000058bd997223 */ /* 0x000fce000001080e */
[----:B------:R-:W5:Y:S08]  /*5aa0*/  MUFU.EX2 R182, R182 ;  /* 0x000000b600b67308 */ /* 0x000f700000000800 */
[----:B------:R-:W5:Y:S01]  /*5ab0*/  MUFU.EX2 R91, R91 ;  /* 0x0000005b005b7308 */ /* 0x000f620000000800 */
[----:B----4-:R-:W-:-:S04]  /*5ac0*/  FMNMX.FTZ R133, R20, R133, !PT ;  /* 0x0000008514857209 */ /* 0x010fc80007810000 */
[C---:B------:R-:W-:Y:S01]  /*5ad0*/  FSETP.NEU.FTZ.AND P2, PT, R133.reuse, -INF , PT ;  /* 0xff8000008500780b */ /* 0x040fe20003f5d000 */
[-C--:B------:R-:W-:Y:S02]  /*5ae0*/  FMUL.FTZ R38, R133, R88.reuse ;  /* 0x0000005885267220 */ /* 0x080fe40000410000 */
[----:B------:R-:W4:Y:S03]  /*5af0*/  MUFU.EX2 R184, R184 ;  /* 0x000000b800b87308 */ /* 0x000f260000000800 */
[----:B------:R-:W-:Y:S02]  /*5b00*/  FSEL R38, R38, RZ, P2 ;  /* 0x000000ff26267208 */ /* 0x000fe40001000000 */
[----:B------:R-:W-:Y:S01]  /*5b10*/  ISETP.GE.AND P2, PT, R81, 0xb1, PT ;  /* 0x000000b15100780c */ /* 0x000fe20003f46270 */
[----:B------:R-:W-:Y:S02]  /*5b20*/  IMAD.MOV.U32 R81, RZ, RZ, R87 ;  /* 0x000000ffff517224 */ /* 0x000fe400078e0057 */
[----:B------:R-:W-:Y:S01]  /*5b30*/  MUFU.EX2 R95, R95 ;  /* 0x0000005f005f7308 */ /* 0x000fe20000000800 */
[-CC-:B------:R-:W-:Y:S01]  /*5b40*/  FFMA.FTZ R177, R11, R88.reuse, -R38.reuse ;  /* 0x000000580bb17223 */ /* 0x180fe20000010826 */
[----:B-1----:R-:W-:Y:S01]  /*5b50*/  FADD.FTZ R11, R176, R27 ;  /* 0x0000001bb00b7221 */ /* 0x002fe20000010000 */
[-CC-:B------:R-:W-:Y:S01]  /*5b60*/  FFMA.FTZ R12, R12, R88.reuse, -R38.reuse ;  /* 0x000000580c0c7223 */ /* 0x180fe20000010826 */
[-CC-:B------:R-:W-:Y:S01]  /*5b70*/  FFMA.FTZ R179, R13, R88.reuse, -R38.reuse ;  /* 0x000000580db37223 */ /* 0x180fe20000010826 */
[-CC-:B------:R-:W-:Y:S01]  /*5b80*/  FFMA.FTZ R14, R15, R88.reuse, -R38.reuse ;  /* 0x000000580f0e7223 */ /* 0x180fe20000010826 */
[----:B--2---:R-:W-:Y:S01]  /*5b90*/  FADD.FTZ R42, R178, R11 ;  /* 0x0000000bb22a7221 */ /* 0x004fe20000010000 */
[-CC-:B------:R-:W-:Y:S01]  /*5ba0*/  FFMA.FTZ R181, R21, R88.reuse, -R38.reuse ;  /* 0x0000005815b57223 */ /* 0x180fe20000010826 */
[----:B------:R-:W-:Y:S01]  /*5bb0*/  MUFU.EX2 R177, R177 ;  /* 0x000000b100b17308 */ /* 0x000fe20000000800 */
[-C--:B------:R-:W-:Y:S01]  /*5bc0*/  FFMA.FTZ R20, R41, R88.reuse, -R38 ;  /* 0x0000005829147223 */ /* 0x080fe20000010826 */
[----:B---3--:R-:W-:Y:S01]  /*5bd0*/  FADD.FTZ R11, R31, R42 ;  /* 0x0000002a1f0b7221 */ /* 0x008fe20000010000 */
[-CC-:B------:R-:W-:Y:S01]  /*5be0*/  FFMA.FTZ R183, R43, R88.reuse, -R38.reuse ;  /* 0x000000582bb77223 */ /* 0x180fe20000010826 */
[-CC-:B------:R-:W-:Y:S01]  /*5bf0*/  FFMA.FTZ R24, R45, R88.reuse, -R38.reuse ;  /* 0x000000582d187223 */ /* 0x180fe20000010826 */
[-CC-:B------:R-:W-:Y:S01]  /*5c00*/  FFMA.FTZ R185, R47, R88.reuse, -R38.reuse ;  /* 0x000000582fb97223 */ /* 0x180fe20000010826 */
[----:B0-----:R-:W-:Y:S01]  /*5c10*/  FADD.FTZ R42, R180, R11 ;  /* 0x0000000bb42a7221 */ /* 0x001fe20000010000 */
[-CC-:B------:R-:W-:Y:S01]  /*5c20*/  FFMA.FTZ R26, R49, R88.reuse, -R38.reuse ;  /* 0x00000058311a7223 */ /* 0x180fe20000010826 */
[----:B------:R-:W0:Y:S01]  /*5c30*/  MUFU.EX2 R12, R12 ;  /* 0x0000000c000c7308 */ /* 0x000e220000000800 */
[-C--:B------:R-:W-:Y:S01]  /*5c40*/  FFMA.FTZ R187, R51, R88.reuse, -R38 ;  /* 0x0000005833bb7223 */ /* 0x080fe20000010826 */
[----:B-----5:R-:W-:Y:S01]  /*5c50*/  FADD.FTZ R11, R39, R42 ;  /* 0x0000002a270b7221 */ /* 0x020fe20000010000 */
[-CC-:B------:R-:W-:Y:S01]  /*5c60*/  FFMA.FTZ R28, R53, R88.reuse, -R38.reuse ;  /* 0x00000058351c7223 */ /* 0x180fe20000010826 */
[-CC-:B------:R-:W-:Y:S01]  /*5c70*/  FFMA.FTZ R189, R55, R88.reuse, -R38.reuse ;  /* 0x0000005837bd7223 */ /* 0x180fe20000010826 */
[-CC-:B------:R-:W-:Y:S01]  /*5c80*/  FFMA.FTZ R30, R57, R88.reuse, -R38.reuse ;  /* 0x00000058391e7223 */ /* 0x180fe20000010826 */
[----:B------:R-:W-:Y:S01]  /*5c90*/  FADD.FTZ R44, R182, R11 ;  /* 0x0000000bb62c7221 */ /* 0x000fe20000010000 */
[-CC-:B------:R-:W-:Y:S01]  /*5ca0*/  FFMA.FTZ R191, R59, R88.reuse, -R38.reuse ;  /* 0x000000583bbf7223 */ /* 0x180fe20000010826 */
[----:B------:R-:W1:Y:S01]  /*5cb0*/  MUFU.EX2 R179, R179 ;  /* 0x000000b300b37308 */ /* 0x000e620000000800 */
[-C--:B------:R-:W-:Y:S01]  /*5cc0*/  FFMA.FTZ R32, R61, R88.reuse, -R38 ;  /* 0x000000583d207223 */ /* 0x080fe20000010826 */
[----:B------:R-:W-:Y:S01]  /*5cd0*/  FADD.FTZ R11, R91, R44 ;  /* 0x0000002c5b0b7221 */ /* 0x000fe20000010000 */
[-CC-:B------:R-:W-:Y:S01]  /*5ce0*/  FFMA.FTZ R193, R63, R88.reuse, -R38.reuse ;  /* 0x000000583fc17223 */ /* 0x180fe20000010826 */
[-CC-:B------:R-:W-:Y:S01]  /*5cf0*/  FFMA.FTZ R34, R65, R88.reuse, -R38.reuse ;  /* 0x0000005841227223 */ /* 0x180fe20000010826 */
[-CC-:B------:R-:W-:Y:S01]  /*5d00*/  FFMA.FTZ R195, R67, R88.reuse, -R38.reuse ;  /* 0x0000005843c37223 */ /* 0x180fe20000010826 */
[----:B----4-:R-:W-:Y:S01]  /*5d10*/  FADD.FTZ R44, R184, R11 ;  /* 0x0000000bb82c7221 */ /* 0x010fe20000010000 */
[-C--:B------:R-:W-:Y:S01]  /*5d20*/  FFMA.FTZ R36, R69, R88.reuse, -R38 ;  /* 0x0000005845247223 */ /* 0x080fe20000010826 */
[----:B------:R-:W2:Y:S01]  /*5d30*/  MUFU.EX2 R186, R186 ;  /* 0x000000ba00ba7308 */ /* 0x000ea20000000800 */
[----:B0-----:R-:W-:Y:S01]  /*5d40*/  FADD.FTZ R46, R177, R12 ;  /* 0x0000000cb12e7221 */ /* 0x001fe20000010000 */
[----:B------:R-:W-:Y:S01]  /*5d50*/  FADD.FTZ R13, R95, R44 ;  /* 0x0000002c5f0d7221 */ /* 0x000fe20000010000 */
[-CC-:B------:R-:W-:Y:S01]  /*5d60*/  FFMA.FTZ R197, R71, R88.reuse, -R38.reuse ;  /* 0x0000005847c57223 */ /* 0x180fe20000010826 */
[-CC-:B------:R-:W-:Y:S01]  /*5d70*/  FFMA.FTZ R40, R73, R88.reuse, -R38.reuse ;  /* 0x0000005849287223 */ /* 0x180fe20000010826 */
[-CC-:B------:R-:W-:Y:S01]  /*5d80*/  FFMA.FTZ R199, R75, R88.reuse, -R38.reuse ;  /* 0x000000584bc77223 */ /* 0x180fe20000010826 */
[-CC-:B------:R-:W-:Y:S01]  /*5d90*/  FFMA.FTZ R42, R77, R88.reuse, -R38.reuse ;  /* 0x000000584d2a7223 */ /* 0x180fe20000010826 */
[-C--:B------:R-:W-:Y:S01]  /*5da0*/  FFMA.FTZ R201, R79, R88.reuse, -R38 ;  /* 0x000000584fc97223 */ /* 0x080fe20000010826 */
[----:B------:R-:W0:Y:S01]  /*5db0*/  MUFU.EX2 R14, R14 ;  /* 0x0000000e000e7308 */ /* 0x000e220000000800 */
[----:B-1----:R-:W-:Y:S01]  /*5dc0*/  FADD.FTZ R11, R179, R46 ;  /* 0x0000002eb30b7221 */ /* 0x002fe20000010000 */
[-CC-:B------:R-:W-:Y:S01]  /*5dd0*/  FFMA.FTZ R44, R33, R88.reuse, -R38.reuse ;  /* 0x00000058212c7223 */ /* 0x180fe20000010826 */
[-CC-:B------:R-:W-:Y:S01]  /*5de0*/  FFMA.FTZ R203, R83, R88.reuse, -R38.reuse ;  /* 0x0000005853cb7223 */ /* 0x180fe20000010826 */
[-CC-:B------:R-:W-:Y:S01]  /*5df0*/  FFMA.FTZ R205, R85, R88.reuse, -R38.reuse ;  /* 0x0000005855cd7223 */ /* 0x180fe20000010826 */
[-CC-:B------:R-:W-:Y:S01]  /*5e00*/  FFMA.FTZ R37, R37, R88.reuse, -R38.reuse ;  /* 0x0000005825257223 */ /* 0x180fe20000010826 */
[-CC-:B------:R-:W-:Y:S01]  /*5e10*/  FFMA.FTZ R207, R93, R88.reuse, -R38.reuse ;  /* 0x000000585dcf7223 */ /* 0x180fe20000010826 */
[-CC-:B------:R-:W-:Y:S01]  /*5e20*/  FFMA.FTZ R97, R97, R88.reuse, -R38.reuse ;  /* 0x0000005861617223 */ /* 0x180fe20000010826 */
[----:B------:R-:W1:Y:S01]  /*5e30*/  MUFU.EX2 R101, R101 ;  /* 0x0000006500657308 */ /* 0x000e620000000800 */
[----:B--2---:R-:W-:Y:S01]  /*5e40*/  FADD.FTZ R48, R186, R13 ;  /* 0x0000000dba307221 */ /* 0x004fe20000010000 */
[-CC-:B------:R-:W-:Y:S01]  /*5e50*/  FFMA.FTZ R99, R99, R88.reuse, -R38.reuse ;  /* 0x0000005863637223 */ /* 0x180fe20000010826 */
[-CC-:B------:R-:W-:Y:S01]  /*5e60*/  FFMA.FTZ R105, R105, R88.reuse, -R38.reuse ;  /* 0x0000005869697223 */ /* 0x180fe20000010826 */
[-CC-:B------:R-:W-:Y:S01]  /*5e70*/  FFMA.FTZ R25, R25, R88.reuse, -R38.reuse ;  /* 0x0000005819197223 */ /* 0x180fe20000010826 */
[-CC-:B------:R-:W-:Y:S01]  /*5e80*/  FFMA.FTZ R29, R29, R88.reuse, -R38.reuse ;  /* 0x000000581d1d7223 */ /* 0x180fe20000010826 */
[-CC-:B------:R-:W-:Y:S01]  /*5e90*/  FFMA.FTZ R135, R135, R88.reuse, -R38.reuse ;  /* 0x0000005887877223 */ /* 0x180fe20000010826 */
[-CC-:B------:R-:W-:Y:S01]  /*5ea0*/  FFMA.FTZ R139, R139, R88.reuse, -R38.reuse ;  /* 0x000000588b8b7223 */ /* 0x180fe20000010826 */
[----:B------:R-:W2:Y:S01]  /*5eb0*/  MUFU.EX2 R181, R181 ;  /* 0x000000b500b57308 */ /* 0x000ea20000000800 */
[----:B0-----:R-:W-:Y:S01]  /*5ec0*/  FADD.FTZ R46, R14, R11 ;  /* 0x0000000b0e2e7221 */ /* 0x001fe20000010000 */
[-CC-:B------:R-:W-:Y:S01]  /*5ed0*/  FFMA.FTZ R145, R145, R88.reuse, -R38.reuse ;  /* 0x0000005891917223 */ /* 0x180fe20000010826 */
[-CC-:B------:R-:W-:Y:S01]  /*5ee0*/  FFMA.FTZ R123, R123, R88.reuse, -R38.reuse ;  /* 0x000000587b7b7223 */ /* 0x180fe20000010826 */
[-CC-:B------:R-:W-:Y:S01]  /*5ef0*/  FFMA.FTZ R125, R125, R88.reuse, -R38.reuse ;  /* 0x000000587d7d7223 */ /* 0x180fe20000010826 */
[-CC-:B------:R-:W-:Y:S01]  /*5f00*/  FFMA.FTZ R129, R129, R88.reuse, -R38.reuse ;  /* 0x0000005881817223 */ /* 0x180fe20000010826 */
[-CC-:B------:R-:W-:Y:S01]  /*5f10*/  FFMA.FTZ R137, R137, R88.reuse, -R38.reuse ;  /* 0x0000005889897223 */ /* 0x180fe20000010826 */
[----:B------:R-:W-:Y:S01]  /*5f20*/  FFMA.FTZ R147, R147, R88, -R38 ;  /* 0x0000005893937223 */ /* 0x000fe20000010826 */
[----:B------:R-:W0:Y:S01]  /*5f30*/  MUFU.EX2 R188, R188 ;  /* 0x000000bc00bc7308 */ /* 0x000e220000000800 */
[----:B-1----:R-:W-:Y:S01]  /*5f40*/  FADD.FTZ R13, R101, R48 ;  /* 0x00000030650d7221 */ /* 0x002fe20000010000 */
[----:B------:R-:W-:Y:S01]  /*5f50*/  F2FP.BF16.F32.PACK_AB R177, R12, R177 ;  /* 0x000000b10cb1723e */ /* 0x000fe200000010ff */
[--C-:B------:R-:W-:Y:S01]  /*5f60*/  IMAD.MOV.U32 R83, RZ, RZ, R87.reuse ;  /* 0x000000ffff537224 */ /* 0x100fe200078e0057 */
[----:B------:R-:W-:Y:S01]  /*5f70*/  F2FP.BF16.F32.PACK_AB R179, R14, R179 ;  /* 0x000000b30eb3723e */ /* 0x000fe200000010ff */
[--C-:B------:R-:W-:Y:S01]  /*5f80*/  IMAD.MOV.U32 R79, RZ, RZ, R87.reuse ;  /* 0x000000ffff4f7224 */ /* 0x100fe200078e0057 */
[----:B------:R-:W-:Y:S01]  /*5f90*/  F2FP.BF16.F32.PACK_AB R176, R27, R176 ;  /* 0x000000b01bb0723e */ /* 0x000fe200000010ff */
[--C-:B------:R-:W-:Y:S01]  /*5fa0*/  IMAD.MOV.U32 R77, RZ, RZ, R87.reuse ;  /* 0x000000ffff4d7224 */ /* 0x100fe200078e0057 */
[----:B------:R-:W1:Y:S01]  /*5fb0*/  MUFU.EX2 R20, R20 ;  /* 0x0000001400147308 */ /* 0x000e620000000800 */
[----:B--2---:R-:W-:Y:S01]  /*5fc0*/  FADD.FTZ R11, R181, R46 ;  /* 0x0000002eb50b7221 */ /* 0x004fe20000010000 */
[----:B------:R-:W-:Y:S01]  /*5fd0*/  F2FP.BF16.F32.PACK_AB R178, R31, R178 ;  /* 0x000000b21fb2723e */ /* 0x000fe200000010ff */
[--C-:B------:R-:W-:Y:S01]  /*5fe0*/  IMAD.MOV.U32 R75, RZ, RZ, R87.reuse ;  /* 0x000000ffff4b7224 */ /* 0x100fe200078e0057 */
[----:B------:R-:W-:Y:S01]  /*5ff0*/  F2FP.BF16.F32.PACK_AB R180, R39, R180 ;  /* 0x000000b427b4723e */ /* 0x000fe200000010ff */
[--C-:B------:R-:W-:Y:S01]  /*6000*/  IMAD.MOV.U32 R73, RZ, RZ, R87.reuse ;  /* 0x000000ffff497224 */ /* 0x100fe200078e0057 */
[----:B------:R-:W-:Y:S01]  /*6010*/  F2FP.BF16.F32.PACK_AB R182, R91, R182 ;  /* 0x000000b65bb6723e */ /* 0x000fe200000010ff */
[----:B------:R-:W-:Y:S01]  /*6020*/  IMAD.MOV.U32 R71, RZ, RZ, R87 ;  /* 0x000000ffff477224 */ /* 0x000fe200078e0057 */
[----:B------:R-:W2:Y:S01]  /*6030*/  MUFU.EX2 R103, R103 ;  /* 0x0000006700677308 */ /* 0x000ea20000000800 */
[----:B0-----:R-:W-:Y:S01]  /*6040*/  FADD.FTZ R46, R188, R13 ;  /* 0x0000000dbc2e7221 */ /* 0x001fe20000010000 */
[----:B------:R-:W-:Y:S01]  /*6050*/  F2FP.BF16.F32.PACK_AB R184, R95, R184 ;  /* 0x000000b85fb8723e */ /* 0x000fe200000010ff */
[--C-:B------:R-:W-:Y:S01]  /*6060*/  IMAD.MOV.U32 R69, RZ, RZ, R87.reuse ;  /* 0x000000ffff457224 */ /* 0x100fe200078e0057 */
[----:B------:R-:W-:Y:S01]  /*6070*/  F2FP.BF16.F32.PACK_AB R186, R101, R186 ;  /* 0x000000ba65ba723e */ /* 0x000fe200000010ff */
[--C-:B------:R-:W-:Y:S01]  /*6080*/  IMAD.MOV.U32 R65, RZ, RZ, R87.reuse ;  /* 0x000000ffff417224 */ /* 0x100fe200078e0057 */
[----:B------:R-:W-:Y:S01]  /*6090*/  MOV R85, R87 ;  /* 0x0000005700557202 */ /* 0x000fe20000000f00 */
[----:B------:R-:W-:Y:S01]  /*60a0*/  IMAD.MOV.U32 R63, RZ, RZ, R87 ;  /* 0x000000ffff3f7224 */ /* 0x000fe200078e0057 */
[----:B------:R-:W0:Y:S01]  /*60b0*/  MUFU.EX2 R183, R183 ;  /* 0x000000b700b77308 */ /* 0x000e220000000800 */
[C---:B-1----:R-:W-:Y:S01]  /*60c0*/  FADD.FTZ R48, R20.reuse, R11 ;  /* 0x0000000b14307221 */ /* 0x042fe20000010000 */
[----:B------:R-:W-:Y:S01]  /*60d0*/  F2FP.BF16.F32.PACK_AB R181, R20, R181 ;  /* 0x000000b514b5723e */ /* 0x000fe200000010ff */
[--C-:B------:R-:W-:Y:S01]  /*60e0*/  IMAD.MOV.U32 R61, RZ, RZ, R87.reuse ;  /* 0x000000ffff3d7224 */ /* 0x100fe200078e0057 */
[-C--:B------:R-:W-:Y:S01]  /*60f0*/  MOV R67, R87.reuse ;  /* 0x0000005700437202 */ /* 0x080fe20000000f00 */
[--C-:B------:R-:W-:Y:S01]  /*6100*/  IMAD.MOV.U32 R59, RZ, RZ, R87.reuse ;  /* 0x000000ffff3b7224 */ /* 0x100fe200078e0057 */
[-C--:B------:R-:W-:Y:S01]  /*6110*/  MOV R49, R87.reuse ;  /* 0x0000005700317202 */ /* 0x080fe20000000f00 */
[--C-:B------:R-:W-:Y:S01]  /*6120*/  IMAD.MOV.U32 R57, RZ, RZ, R87.reuse ;  /* 0x000000ffff397224 */ /* 0x100fe200078e0057 */
[----:B------:R-:W1:Y:S01]  /*6130*/  MUFU.EX2 R190, R190 ;  /* 0x000000be00be7308 */ /* 0x000e620000000800 */
[----:B--2---:R-:W-:Y:S01]  /*6140*/  FADD.FTZ R13, R103, R46 ;  /* 0x0000002e670d7221 */ /* 0x004fe20000010000 */
[----:B------:R-:W-:Y:S01]  /*6150*/  FFMA.FTZ R46, R35, R88, -R38 ;  /* 0x00000058232e7223 */ /* 0x000fe20000010826 */
        /* <DEDUP_REMOVED lines=10> */
[----:B-1----:R-:W-:Y:S01]  /*6200*/  FADD.FTZ R50, R190, R13 ;  /* 0x0000000dbe327221 */ /* 0x002fe20000010000 */
[----:B------:R-:W-:-:S02]  /*6210*/  IMAD.MOV.U32 R43, RZ, RZ, R87 ;  /* 0x000000ffff2b7224 */ /* 0x000fc400078e0057 */
[--C-:B------:R-:W-:Y:S02]  /*6220*/  IMAD.MOV.U32 R41, RZ, RZ, R87.reuse ;  /* 0x000000ffff297224 */ /* 0x100fe400078e0057 */
[----:B------:R-:W-:Y:S02]  /*6230*/  IMAD.MOV.U32 R39, RZ, RZ, R87 ;  /* 0x000000ffff277224 */ /* 0x000fe400078e0057 */
[----:B------:R-:W1:Y:S01]  /*6240*/  MUFU.EX2 R185, R185 ;  /* 0x000000b900b97308 */ /* 0x000e620000000800 */
[C---:B--2---:R-:W-:Y:S01]  /*6250*/  FADD.FTZ R48, R24.reuse, R11 ;  /* 0x0000000b18307221 */ /* 0x044fe20000010000 */
[----:B------:R-:W-:Y:S01]  /*6260*/  F2FP.BF16.F32.PACK_AB R183, R24, R183 ;  /* 0x000000b718b7723e */ /* 0x000fe200000010ff */
[--C-:B------:R-:W-:Y:S02]  /*6270*/  IMAD.MOV.U32 R35, RZ, RZ, R87.reuse ;  /* 0x000000ffff237224 */ /* 0x100fe400078e0057 */
[--C-:B------:R-:W-:Y:S02]  /*6280*/  IMAD.MOV.U32 R33, RZ, RZ, R87.reuse ;  /* 0x000000ffff217224 */ /* 0x100fe400078e0057 */
[--C-:B------:R-:W-:Y:S01]  /*6290*/  IMAD.MOV.U32 R27, RZ, RZ, R87.reuse ;  /* 0x000000ffff1b7224 */ /* 0x100fe200078e0057 */
        /* <DEDUP_REMOVED lines=10> */
[----:B------:R-:W-:Y:S01]  /*6340*/  F2FP.BF16.F32.PACK_AB R185, R26, R185 ;  /* 0x000000b91ab9723e */ /* 0x000fe200000010ff */
[----:B------:R-:W-:-:S05]  /*6350*/  IMAD.MOV.U32 R26, RZ, RZ, R87 ;  /* 0x000000ffff1a7224 */ /* 0x000fca00078e0057 */
[----:B------:R-:W0:Y:S01]  /*6360*/  MUFU.EX2 R194, R194 ;  /* 0x000000c200c27308 */ /* 0x000e220000000800 */
[C---:B-1----:R-:W-:Y:S01]  /*6370*/  FADD.FTZ R11, R109.reuse, R50 ;  /* 0x000000326d0b7221 */ /* 0x042fe20000010000 */
[----:B------:R-:W-:-:S06]  /*6380*/  F2FP.BF16.F32.PACK_AB R192, R109, R192 ;  /* 0x000000c06dc0723e */ /* 0x000fcc00000010ff */
[----:B------:R-:W1:Y:S01]  /*6390*/  MUFU.EX2 R28, R28 ;  /* 0x0000001c001c7308 */ /* 0x000e620000000800 */
[----:B--2---:R-:W-:-:S07]  /*63a0*/  FADD.FTZ R13, R187, R48 ;  /* 0x00000030bb0d7221 */ /* 0x004fce0000010000 */
[----:B------:R-:W2:Y:S01]  /*63b0*/  MUFU.EX2 R189, R189 ;  /* 0x000000bd00bd7308 */ /* 0x000ea20000000800 */
[----:B0-----:R-:W-:Y:S01]  /*63c0*/  FADD.FTZ R50, R194, R11 ;  /* 0x0000000bc2327221 */ /* 0x001fe20000010000 */
[----:B------:R-:W-:-:S04]  /*63d0*/  @!P1 PRMT R11, RZ, 0x654, R10 ;  /* 0x00000654ff0b9816 */ /* 0x000fc8000000000a */
[----:B------:R2:W-:Y:S02]  /*63e0*/  @!P1 SYNCS.ARRIVE.TRANS64.RED.A1T0 RZ, [R11+URZ], RZ ;  /* 0x000000ff0bff99a7 */ /* 0x0005e4000810043f */
        /* <DEDUP_REMOVED lines=8> */
[----:B------:R-:W-:-:S06]  /*6470*/  F2FP.BF16.F32.PACK_AB R194, R111, R194 ;  /* 0x000000c26fc2723e */ /* 0x000fcc00000010ff */
        /* <DEDUP_REMOVED lines=46> */
[----:B------:R-:W-:Y:S02]  /*6760*/  F2FP.BF16.F32.PACK_AB R197, R40, R197 ;  /* 0x000000c528c5723e */ /* 0x000fe400000010ff */
[----:B------:R-:W-:-:S04]  /*6770*/  MOV R40, R87 ;  /* 0x0000005700287202 */ /* 0x000fc80000000f00 */
        /* <DEDUP_REMOVED lines=35> */
[----:B------:R0:W3:Y:S01]  /*69b0*/  MUFU.EX2 R10, R37 ;  /* 0x00000025000a7308 */ /* 0x0000e20000000800 */
[----:B-1----:R-:W-:-:S07]  /*69c0*/  FADD.FTZ R11, R205, R54 ;  /* 0x00000036cd0b7221 */ /* 0x002fce0000010000 */
[----:B------:R-:W1:Y:S01]  /*69d0*/  MUFU.EX2 R212, R212 ;  /* 0x000000d400d47308 */ /* 0x000e620000000800 */
[C---:B--2---:R-:W-:Y:S01]  /*69e0*/  FADD.FTZ R13, R141.reuse, R56 ;  /* 0x000000388d0d7221 */ /* 0x044fe20000010000 */
[----:B------:R-:W-:Y:S01]  /*69f0*/  F2FP.BF16.F32.PACK_AB R210, R141, R210 ;  /* 0x000000d28dd2723e */ /* 0x000fe200000010ff */
[----:B0-----:R-:W-:-:S05]  /*6a00*/  IMAD.MOV.U32 R37, RZ, RZ, R87 ;  /* 0x000000ffff257224 */ /* 0x001fca00078e0057 */
[----:B------:R-:W0:Y:S01]  /*6a10*/  MUFU.EX2 R207, R207 ;  /* 0x000000cf00cf7308 */ /* 0x000e220000000800 */
[C---:B---3--:R-:W-:Y:S01]  /*6a20*/  FADD.FTZ R54, R10.reuse, R11 ;  /* 0x0000000b0a367221 */ /* 0x048fe20000010000 */
[----:B------:R-:W-:-:S06]  /*6a30*/  F2FP.BF16.F32.PACK_AB R205, R10, R205 ;  /* 0x000000cd0acd723e */ /* 0x000fcc00000010ff */
[----:B------:R-:W2:Y:S01]  /*6a40*/  MUFU.EX2 R143, R143 ;  /* 0x0000008f008f7308 */ /* 0x000ea20000000800 */
[----:B-1----:R-:W-:-:S07]  /*6a50*/  FADD.FTZ R56, R212, R13 ;  /* 0x0000000dd4387221 */ /* 0x002fce0000010000 */
[----:B------:R-:W1:Y:S01]  /*6a60*/  MUFU.EX2 R48, R97 ;  /* 0x0000006100307308 */ /* 0x000e620000000800 */
[----:B0-----:R-:W-:-:S07]  /*6a70*/  FADD.FTZ R11, R207, R54 ;  /* 0x00000036cf0b7221 */ /* 0x001fce0000010000 */
[----:B------:R-:W0:Y:S01]  /*6a80*/  MUFU.EX2 R214, R214 ;  /* 0x000000d600d67308 */ /* 0x000e220000000800 */
[C---:B--2---:R-:W-:Y:S01]  /*6a90*/  FADD.FTZ R13, R143.reuse, R56 ;  /* 0x000000388f0d7221 */ /* 0x044fe20000010000 */
[----:B------:R-:W-:-:S06]  /*6aa0*/  F2FP.BF16.F32.PACK_AB R212, R143, R212 ;  /* 0x000000d48fd4723e */ /* 0x000fcc00000010ff */
[----:B------:R-:W2:Y:S01]  /*6ab0*/  MUFU.EX2 R99, R99 ;  /* 0x0000006300637308 */ /* 0x000ea20000000800 */
[C---:B-1----:R-:W-:Y:S01]  /*6ac0*/  FADD.FTZ R56, R48.reuse, R11 ;  /* 0x0000000b30387221 */ /* 0x042fe20000010000 */
[----:B------:R-:W-:Y:S01]  /*6ad0*/  F2FP.BF16.F32.PACK_AB R207, R48, R207 ;  /* 0x000000cf30cf723e */ /* 0x000fe200000010ff */
[----:B------:R-:W-:-:S05]  /*6ae0*/  IMAD.MOV.U32 R48, RZ, RZ, R87 ;  /* 0x000000ffff307224 */ /* 0x000fca00078e0057 */
        /* <DEDUP_REMOVED lines=9> */
[----:B------:R-:W-:Y:S01]  /*6b80*/  F2FP.BF16.F32.PACK_AB R209, R50, R99 ;  /* 0x0000006332d1723e */ /* 0x000fe200000010ff */
[----:B------:R-:W-:-:S05]  /*6b90*/  IMAD.MOV.U32 R50, RZ, RZ, R87 ;  /* 0x000000ffff327224 */ /* 0x000fca00078e0057 */
[----:B------:R-:W0:Y:S01]  /*6ba0*/  MUFU.EX2 R151, R151 ;  /* 0x0000009700977308 */ /* 0x000e220000000800 */
[----:B--2---:R-:W-:-:S07]  /*6bb0*/  FADD.FTZ R58, R216, R13 ;  /* 0x0000000dd83a7221 */ /* 0x004fce0000010000 */
[----:B------:R2:W3:Y:S01]  /*6bc0*/  MUFU.EX2 R38, R29 ;  /* 0x0000001d00267308 */ /* 0x0004e20000000800 */
[----:B-1----:R-:W-:-:S07]  /*6bd0*/  FADD.FTZ R11, R25, R56 ;  /* 0x00000038190b7221 */ /* 0x002fce0000010000 */
[----:B------:R-:W1:Y:S01]  /*6be0*/  MUFU.EX2 R218, R218 ;  /* 0x000000da00da7308 */ /* 0x000e620000000800 */
[C---:B0-----:R-:W-:Y:S01]  /*6bf0*/  FADD.FTZ R13, R151.reuse, R58 ;  /* 0x0000003a970d7221 */ /* 0x041fe20000010000 */
[----:B------:R-:W-:Y:S01]  /*6c00*/  F2FP.BF16.F32.PACK_AB R216, R151, R216 ;  /* 0x000000d897d8723e */ /* 0x000fe200000010ff */
[----:B--2---:R-:W-:-:S05]  /*6c10*/  IMAD.MOV.U32 R29, RZ, RZ, R87 ;  /* 0x000000ffff1d7224 */ /* 0x004fca00078e0057 */
[----:B------:R-:W0:Y:S01]  /*6c20*/  MUFU.EX2 R135, R135 ;  /* 0x0000008700877308 */ /* 0x000e220000000800 */
[C---:B---3--:R-:W-:Y:S01]  /*6c30*/  FADD.FTZ R58, R38.reuse, R11 ;  /* 0x0000000b263a7221 */ /* 0x048fe20000010000 */
[----:B------:R-:W-:Y:S01]  /*6c40*/  F2FP.BF16.F32.PACK_AB R211, R38, R25 ;  /* 0x0000001926d3723e */ /* 0x000fe200000010ff */
[--C-:B------:R-:W-:Y:S02]  /*6c50*/  IMAD.MOV.U32 R38, RZ, RZ, R87.reuse ;  /* 0x000000ffff267224 */ /* 0x100fe400078e0057 */
[----:B------:R-:W-:-:S03]  /*6c60*/  IMAD.MOV.U32 R25, RZ, RZ, R87 ;  /* 0x000000ffff197224 */ /* 0x000fc600078e0057 */
[----:B------:R-:W2:Y:S01]  /*6c70*/  MUFU.EX2 R52, R139 ;  /* 0x0000008b00347308 */ /* 0x000ea20000000800 */
[----:B-1----:R-:W-:-:S07]  /*6c80*/  FADD.FTZ R60, R218, R13 ;  /* 0x0000000dda3c7221 */ /* 0x002fce0000010000 */
[----:B------:R-:W1:Y:S01]  /*6c90*/  MUFU.EX2 R145, R145 ;  /* 0x0000009100917308 */ /* 0x000e620000000800 */
[----:B0-----:R-:W-:Y:S01]  /*6ca0*/  FADD.FTZ R13, R135, R58 ;  /* 0x0000003a870d7221 */ /* 0x001fe20000010000 */
[----:B------:R-:W-:-:S06]  /*6cb0*/  MOV R58, R87 ;  /* 0x00000057003a7202 */ /* 0x000fcc0000000f00 */
[----:B------:R-:W0:Y:S01]  /*6cc0*/  MUFU.EX2 R54, R123 ;  /* 0x0000007b00367308 */ /* 0x000e220000000800 */
[C---:B--2---:R-:W-:Y:S01]  /*6cd0*/  FADD.FTZ R12, R52.reuse, R13 ;  /* 0x0000000d340c7221 */ /* 0x044fe20000010000 */
[----:B------:R-:W-:Y:S01]  /*6ce0*/  F2FP.BF16.F32.PACK_AB R213, R52, R135 ;  /* 0x0000008734d5723e */ /* 0x000fe200000010ff */
[----:B------:R-:W-:-:S05]  /*6cf0*/  IMAD.MOV.U32 R52, RZ, RZ, R87 ;  /* 0x000000ffff347224 */ /* 0x000fca00078e0057 */
[----:B------:R-:W2:Y:S01]  /*6d00*/  MUFU.EX2 R125, R125 ;  /* 0x0000007d007d7308 */ /* 0x000ea20000000800 */
[----:B-1----:R-:W-:-:S07]  /*6d10*/  FADD.FTZ R13, R145, R12 ;  /* 0x0000000c910d7221 */ /* 0x002fce0000010000 */
[----:B------:R-:W1:Y:S01]  /*6d20*/  MUFU.EX2 R56, R129 ;  /* 0x0000008100387308 */ /* 0x000e620000000800 */
[C---:B0-----:R-:W-:Y:S01]  /*6d30*/  FADD.FTZ R14, R54.reuse, R13 ;  /* 0x0000000d360e7221 */ /* 0x041fe20000010000 */
[----:B------:R-:W-:Y:S01]  /*6d40*/  F2FP.BF16.F32.PACK_AB R215, R54, R145 ;  /* 0x0000009136d7723e */ /* 0x000fe200000010ff */
[----:B------:R-:W-:-:S05]  /*6d50*/  IMAD.MOV.U32 R54, RZ, RZ, R87 ;  /* 0x000000ffff367224 */ /* 0x000fca00078e0057 */
[----:B------:R-:W0:Y:S01]  /*6d60*/  MUFU.EX2 R137, R137 ;  /* 0x0000008900897308 */ /* 0x000e220000000800 */
[----:B--2---:R-:W-:-:S07]  /*6d70*/  FADD.FTZ R13, R125, R14 ;  /* 0x0000000e7d0d7221 */ /* 0x004fce0000010000 */
[----:B------:R-:W2:Y:S01]  /*6d80*/  MUFU.EX2 R153, R153 ;  /* 0x0000009900997308 */ /* 0x000ea20000000800 */
[C---:B-1----:R-:W-:Y:S01]  /*6d90*/  FADD.FTZ R10, R56.reuse, R13 ;  /* 0x0000000d380a7221 */ /* 0x042fe20000010000 */
[----:B------:R-:W-:Y:S01]  /*6da0*/  F2FP.BF16.F32.PACK_AB R217, R56, R125 ;  /* 0x0000007d38d9723e */ /* 0x000fe200000010ff */
[----:B------:R-:W-:-:S05]  /*6db0*/  IMAD.MOV.U32 R56, RZ, RZ, R87 ;  /* 0x000000ffff387224 */ /* 0x000fca00078e0057 */
[----:B------:R-:W1:Y:S01]  /*6dc0*/  MUFU.EX2 R12, R147 ;  /* 0x00000093000c7308 */ /* 0x000e620000000800 */
[----:B0-----:R-:W-:Y:S01]  /*6dd0*/  FADD.FTZ R13, R137, R10 ;  /* 0x0000000a890d7221 */ /* 0x001fe20000010000 */
[C---:B--2---:R-:W-:Y:S01]  /*6de0*/  FADD.FTZ R11, R153.reuse, R60 ;  /* 0x0000003c990b7221 */ /* 0x044fe20000010000 */
[----:B------:R-:W-:Y:S01]  /*6df0*/  F2FP.BF16.F32.PACK_AB R218, R153, R218 ;  /* 0x000000da99da723e */ /* 0x000fe200000010ff */
[----:B------:R-:W-:Y:S02]  /*6e00*/  IMAD.MOV.U32 R60, RZ, RZ, R87 ;  /* 0x000000ffff3c7224 */ /* 0x000fe400078e0057 */
[C---:B-1----:R-:W-:Y:S01]  /*6e10*/  FADD.FTZ R10, R12.reuse, R13 ;  /* 0x0000000d0c0a7221 */ /* 0x042fe20000010000 */
[----:B------:R-:W-:Y:S01]  /*6e20*/  F2FP.BF16.F32.PACK_AB R219, R12, R137 ;  /* 0x000000890cdb723e */ /* 0x000fe200000010ff */
[----:B------:R-:W-:Y:S06]  /*6e30*/  @!P2 BRA `(.L_x_370) ;  /* 0x00000058003ca947 */ /* 0x000fec0003800000 */
[----:B------:R-:W-:Y:S01]  /*6e40*/  R2UR UR60, R2 ;  /* 0x00000000023c72ca */ /* 0x000fe200000e0000 */
[----:B------:R-:W-:Y:S01]  /*6e50*/  VIADD R14, R120, 0xfffffffe ;  /* 0xfffffffe780e7836 */ /* 0x000fe20000000000 */
[----:B------:R-:W-:Y:S01]  /*6e60*/  MOV R13, R133 ;  /* 0x00000085000d7202 */ /* 0x000fe20000000f00 */
        /* <DEDUP_REMOVED lines=34> */
[----:B------:R-:W-:-:S06]  /*7090*/  ULDC UR7, c[0x0][0x9d8] ;  /* 0x0002760000077ab9 */ /* 0x000fcc0000000800 */
.L_x_379:
[----:B------:R-:W-:Y:S01]  /*70a0*/  UIADD3 UR6, UR60, 0x1, URZ ;  /* 0x000000013c067890 */ /* 0x000fe2000fffe03f */
[----:B------:R-:W-:-:S03]  /*70b0*/  ISETP.NE.AND P3, PT, RZ, UR61, PT ;  /* 0x0000003dff007c0c */ /* 0x000fc6000bf65270 */
[----:B------:R-:W-:-:S04]  /*70c0*/  UISETP.NE.AND UP0, UPT, UR6, 0x2, UPT ;  /* 0x000000020600788c */ /* 0x000fc8000bf05270 */
[----:B------:R-:W-:Y:S02]  /*70d0*/  USEL UR10, URZ, 0x1, UP0 ;  /* 0x000000013f0a7887 */ /* 0x000fe40008000000 */
[----:B------:R-:W-:-:S04]  /*70e0*/  USEL UR6, UR6, URZ, UP0 ;  /* 0x0000003f06067287 */ /* 0x000fc80008000000 */
[----:B------:R-:W-:Y:S02]  /*70f0*/  LOP3.LUT R16, R15, UR10, RZ, 0x3c, !PT ;  /* 0x0000000a0f107c12 */ /* 0x000fe4000f8e3cff */
[----:B------:R-:W-:Y:S01]  /*7100*/  IMAD.U32 R2, RZ, RZ, UR6 ;  /* 0x00000006ff027e24 */ /* 0x000fe2000f8e00ff */
[----:B------:R-:W-:Y:S06]  /*7110*/  @P3 BRA `(.L_x_371) ;  /* 0x0000000000343947 */ /* 0x000fec0003800000 */
[----:B------:R-:W-:Y:S05]  /*7120*/  @!P0 BRA `(.L_x_372) ;  /* 0x0000000000048947 */ /* 0x000fea0003800000 */
[----:B------:R-:W-:Y:S01]  /*7130*/  BPT.TRAP 0x1 ;  /* 0x000000040000795c */ /* 0x000fe20000300000 */
.L_x_372:
[----:B------:R-:W0:Y:S01]  /*7140*/  S2UR UR10, SR_CgaCtaId ;  /* 0x00000000000a79c3 */ /* 0x000e220000008800 */
[----:B------:R-:W-:Y:S01]  /*7150*/  UMOV UR6, 0x400 ;  /* 0x0000040000067882 */ /* 0x000fe20000000000 */
[----:B------:R-:W-:Y:S01]  /*7160*/  SHF.L.U32 R21, R16, 0x1f, RZ ;  /* 0x0000001f10157819 */ /* 0x000fe200000006ff */
[----:B0-----:R-:W-:-:S06]  /*7170*/  ULEA UR6, UR10, UR6, 0x18 ;  /* 0x000000060a067291 */ /* 0x001fcc000f8ec03f */
[----:B------:R-:W-:-:S04]  /*7180*/  LEA R0, R2, UR6, 0x3 ;  /* 0x0000000602007c11 */ /* 0x000fc8000f8e18ff */
[----:B------:R0:W1:Y:S01]  /*7190*/  SYNCS.PHASECHK.TRANS64.TRYWAIT P2, [R0+URZ+0x34830], R21 ;  /* 0x03483015000075a7 */ /* 0x000062000804017f */
[----:B------:R-:W-:Y:S05]  /*71a0*/  @!P0 BRA `(.L_x_373) ;  /* 0x0000000000048947 */ /* 0x000fea0003800000 */
[----:B------:R-:W-:Y:S01]  /*71b0*/  BPT.TRAP 0x1 ;  /* 0x000000040000795c */ /* 0x000fe20000300000 */
.L_x_373:
[----:B-1----:R-:W-:Y:S05]  /*71c0*/  @P2 BRA `(.L_x_371) ;  /* 0x0000000000082947 */ /* 0x002fea0003800000 */
[----:B------:R-:W1:Y:S02]  /*71d0*/  SYNCS.PHASECHK.TRANS64.TRYWAIT P2, [R0+URZ+0x34830], R21 ;  /* 0x03483015000075a7 */ /* 0x000e64000804017f */
[----:B-1----:R-:W-:Y:S05]  /*71e0*/  @!P2 BRA `(.L_x_374) ;  /* 0x000000e00010a947 */ /* 0x002fea0003800000 */
.L_x_371:
[----:B------:R-:W2:Y:S01]  /*71f0*/  S2R R20, SR_TID.X ;  /* 0x0000000000147919 */ /* 0x000ea20000002100 */
[----:B01----:R-:W-:Y:S01]  /*7200*/  IMAD R0, R2, 0xb00, R3 ;  /* 0x00000b0002007824 */ /* 0x003fe200078e0203 */
        /* <DEDUP_REMOVED lines=8> */
[----:B------:R-:W-:Y:S01]  /*7290*/  R2UR UR18, R6 ;  /* 0x00000000061272ca */ /* 0x000fe200000e0000 */
[----:B------:R-:W-:Y:S01]  /*72a0*/  UMOV UR59, 0x40000040 ;  /* 0x40000040003b7882 */ /* 0x000fe20000000000 */
[----:B------:R-:W-:Y:S01]  /*72b0*/  R2UR UR19, R7 ;  /* 0x00000000071372ca */ /* 0x000fe200000e0000 */
[----:B------:R-:W-:Y:S01]  /*72c0*/  UMOV UR47, 0x40000040 ;  /* 0x40000040002f7882 */ /* 0x000fe20000000000 */
[----:B------:R-:W-:Y:S01]  /*72d0*/  UMOV UR51, 0x40000040 ;  /* 0x4000004000337882 */ /* 0x000fe20000000000 */
[----:B------:R-:W-:Y:S01]  /*72e0*/  UMOV UR40, UR10 ;  /* 0x0000000a00287c82 */ /* 0x000fe20008000000 */
[----:B------:R-:W-:Y:S01]  /*72f0*/  UMOV UR36, UR10 ;  /* 0x0000000a00247c82 */ /* 0x000fe20008000000 */
[----:B------:R-:W-:Y:S01]  /*7300*/  UMOV UR41, UR11 ;  /* 0x0000000b00297c82 */ /* 0x000fe20008000000 */
[----:B------:R-:W-:Y:S01]  /*7310*/  UMOV UR37, UR11 ;  /* 0x0000000b00257c82 */ /* 0x000fe20008000000 */
[----:B------:R-:W-:Y:S01]  /*7320*/  UMOV UR42, UR6 ;  /* 0x00000006002a7c82 */ /* 0x000fe20008000000 */
[----:B------:R-:W-:Y:S01]  /*7330*/  UIADD3 UR38, UR6, 0x80, URZ ;  /* 0x0000008006267890 */ /* 0x000fe2000fffe03f */
[----:B------:R-:W-:Y:S01]  /*7340*/  R2UR UR14, R4 ;  /* 0x00000000040e72ca */ /* 0x000fe200000e0000 */
[----:B------:R-:W-:Y:S01]  /*7350*/  UIADD3 UR26, UR6, 0x100, URZ ;  /* 0x00000100061a7890 */ /* 0x000fe2000fffe03f */
[----:B------:R-:W-:Y:S01]  /*7360*/  R2UR UR15, R5 ;  /* 0x00000000050f72ca */ /* 0x000fe200000e0000 */
        /* <DEDUP_REMOVED lines=10> */
[----:B------:R-:W-:Y:S01]  /*7410*/  VIADD R0, R20, 0x8 ;  /* 0x0000000814007836 */ /* 0x000fe20000000000 */
        /* <DEDUP_REMOVED lines=579> */
.L_x_376:
[----:B------:R-:W0:Y:S01]  /*9850*/  S2UR UR10, SR_CgaCtaId ;  /* 0x00000000000a79c3 */ /* 0x000e220000008800 */
[----:B------:R-:W-:Y:S01]  /*9860*/  UMOV UR6, 0x400 ;  /* 0x0000040000067882 */ /* 0x000fe20000000000 */
[----:B------:R-:W-:Y:S01]  /*9870*/  SHF.L.U32 R0, R15, 0x1f, RZ ;  /* 0x0000001f0f007819 */ /* 0x000fe200000006ff */
[----:B0-----:R-:W-:-:S04]  /*9880*/  ULEA UR6, UR10, UR6, 0x18 ;  /* 0x000000060a067291 */ /* 0x001fc8000f8ec03f */
[----:B------:R-:W-:-:S09]  /*9890*/  ULEA UR6, UR60, UR6, 0x3 ;  /* 0x000000063c067291 */ /* 0x000fd2000f8e183f */
[----:B------:R0:W1:Y:S01]  /*98a0*/  SYNCS.PHASECHK.TRANS64.TRYWAIT P2, [UR6+0x34850], R0 ;  /* 0x03485000ff0075a7 */ /* 0x0000620008040146 */
[----:B------:R-:W-:Y:S05]  /*98b0*/  @!P0 BRA `(.L_x_377) ;  /* 0x0000000000048947 */ /* 0x000fea0003800000 */
[----:B------:R-:W-:Y:S01]  /*98c0*/  BPT.TRAP 0x1 ;  /* 0x000000040000795c */ /* 0x000fe20000300000 */
.L_x_377:
[----:B-1----:R-:W-:Y:S05]  /*98d0*/  @P2 BRA `(.L_x_375) ;  /* 0x0000000000082947 */ /* 0x002fea0003800000 */
[----:B------:R-:W1:Y:S02]  /*98e0*/  SYNCS.PHASECHK.TRANS64.TRYWAIT P2, [UR6+0x34850], R0 ;  /* 0x03485000ff0075a7 */ /* 0x000e640008040146 */
[----:B-1----:R-:W-:Y:S05]  /*98f0*/  @!P2 BRA `(.L_x_378) ;  /* 0x000000b80060a947 */ /* 0x002fea0003800000 */
.L_x_375:
[----:B------:R-:W2:Y:S01]  /*9900*/  S2UR UR10, SR_CgaCtaId ;  /* 0x00000000000a79c3 */ /* 0x000ea20000008800 */
[----:B------:R-:W-:Y:S01]  /*9910*/  UMOV UR6, 0x400 ;  /* 0x0000040000067882 */ /* 0x000fe20000000000 */
[----:B------:R-:W-:Y:S01]  /*9920*/  WARPGROUP.ARRIVE ;  /* 0x00000000000079c5 */ /* 0x000fe20000000000 */
[----:B------:R-:W-:Y:S01]  /*9930*/  UMOV UR11, 0x40000040 ;  /* 0x40000040000b7882 */ /* 0x000fe20000000000 */
[----:B-1----:R-:W-:Y:S01]  /*9940*/  FMUL.FTZ R15, R168, UR7 ;  /* 0x00000007a80f7c20 */ /* 0x002fe20008410000 */
        /* <DEDUP_REMOVED lines=13> */
[----:B------:R-:W3:Y:S01]  /*9a20*/  MUFU.TANH R20, R20 ;  /* 0x0000001400147308 */ /* 0x000ee20000002400 */
[----:B------:R-:W-:Y:S01]  /*9a30*/  FMUL.FTZ R156, R156, UR7 ;  /* 0x000000079c9c7c20 */ /* 0x000fe20008410000 */
[----:B------:R-:W-:Y:S01]  /*9a40*/  FMUL.FTZ R157, R157, UR7 ;  /* 0x000000079d9d7c20 */ /* 0x000fe20008410000 */
[----:B------:R-:W-:Y:S01]  /*9a50*/  FMUL.FTZ R144, R144, UR7 ;  /* 0x0000000790907c20 */ /* 0x000fe20008410000 */
[----:B------:R-:W-:Y:S01]  /*9a60*/  FMUL.FTZ R145, R145, UR7 ;  /* 0x0000000791917c20 */ /* 0x000fe20008410000 */
[----:B------:R-:W-:Y:S01]  /*9a70*/  FMUL.FTZ R148, R148, UR7 ;  /* 0x0000000794947c20 */ /* 0x000fe20008410000 */
[----:B--2---:R-:W-:Y:S01]  /*9a80*/  ULEA UR6, UR10, UR6, 0x18 ;  /* 0x000000060a067291 */ /* 0x004fe2000f8ec03f */
[----:B------:R-:W-:Y:S01]  /*9a90*/  FMUL.FTZ R149, R149, UR7 ;  /* 0x0000000795957c20 */ /* 0x000fe20008410000 */
[----:B------:R-:W2:Y:S01]  /*9aa0*/  MUFU.TANH R169, R169 ;  /* 0x000000a900a97308 */ /* 0x000ea20000002400 */
[----:B-1----:R-:W-:Y:S01]  /*9ab0*/  FMNMX.FTZ R173, R15, R12, !PT ;  /* 0x0000000c0fad7209 */ /* 0x002fe20007810000 */
[----:B------:R-:W-:Y:S01]  /*9ac0*/  FMUL.FTZ R136, R136, UR7 ;  /* 0x0000000788887c20 */ /* 0x000fe20008410000 */
[----:B------:R-:W-:Y:S01]  /*9ad0*/  FMUL.FTZ R137, R137, UR7 ;  /* 0x0000000789897c20 */ /* 0x000fe20008410000 */
[----:B0-----:R-:W-:-:S02]  /*9ae0*/  IMAD.U32 R0, RZ, RZ, UR6 ;  /* 0x00000006ff007e24 */ /* 0x001fc4000f8e00ff */
[----:B------:R-:W-:Y:S01]  /*9af0*/  FMUL.FTZ R140, R140, UR7 ;  /* 0x000000078c8c7c20 */ /* 0x000fe20008410000 */
[----:B------:R-:W-:Y:S01]  /*9b00*/  FMUL.FTZ R172, R175, UR7 ;  /* 0x00000007afac7c20 */ /* 0x000fe20008410000 */
[----:B------:R-:W-:Y:S01]  /*9b10*/  FMUL.FTZ R141, R141, UR7 ;  /* 0x000000078d8d7c20 */ /* 0x000fe20008410000 */
[----:B------:R-:W0:Y:S01]  /*9b20*/  MUFU.TANH R170, R170 ;  /* 0x000000aa00aa7308 */ /* 0x000e220000002400 */
[----:B------:R-:W-:Y:S01]  /*9b30*/  R2UR UR6, R0 ;  /* 0x00000000000672ca */ /* 0x000fe200000e0000 */
[----:B------:R-:W-:Y:S01]  /*9b40*/  FMUL.FTZ R128, R128, UR7 ;  /* 0x0000000780807c20 */ /* 0x000fe20008410000 */
[----:B---3--:R-:W-:Y:S01]  /*9b50*/  FMNMX.FTZ R174, R20, R173, !PT ;  /* 0x000000ad14ae7209 */ /* 0x008fe20007810000 */
        /* <DEDUP_REMOVED lines=10> */
[----:B------:R-:W-:Y:S01]  /*9c00*/  UIADD3 UR6, UR6, 0x400, URZ ;  /* 0x0000040006067890 */ /* 0x000fe2000fffe03f */
[----:B------:R-:W-:Y:S01]  /*9c10*/  FMUL.FTZ R113, R113, UR7 ;  /* 0x0000000771717c20 */ /* 0x000fe20008410000 */
[----:B------:R-:W2:Y:S01]  /*9c20*/  MUFU.TANH R161, R161 ;  /* 0x000000a100a17308 */ /* 0x000ea20000002400 */
[----:B0-----:R-:W-:Y:S01]  /*9c30*/  FMNMX.FTZ R173, R170, R173, !PT ;  /* 0x000000adaaad7209 */ /* 0x001fe20007810000 */
[----:B------:R-:W-:Y:S01]  /*9c40*/  USHF.R.U32.HI UR6, URZ, 0x4, UR6 ;  /* 0x000000043f067899 */ /* 0x000fe20008011606 */
[----:B------:R-:W-:Y:S01]  /*9c50*/  FMUL.FTZ R116, R116, UR7 ;  /* 0x0000000774747c20 */ /* 0x000fe20008410000 */
[----:B------:R-:W-:Y:S01]  /*9c60*/  FMUL.FTZ R117, R117, UR7 ;  /* 0x0000000775757c20 */ /* 0x000fe20008410000 */
[----:B------:R-:W-:Y:S01]  /*9c70*/  FMUL.FTZ R105, R105, UR7 ;  /* 0x0000000769697c20 */ /* 0x000fe20008410000 */
[----:B------:R-:W-:Y:S01]  /*9c80*/  ULOP3.LUT UR6, UR6, 0x3fff, URZ, 0xc0, !UPT ;  /* 0x00003fff06067892 */ /* 0x000fe2000f8ec03f */
[----:B------:R-:W-:Y:S01]  /*9c90*/  FMUL.FTZ R109, R109, UR7 ;  /* 0x000000076d6d7c20 */ /* 0x000fe20008410000 */
[----:B------:R-:W0:Y:S01]  /*9ca0*/  MUFU.TANH R164, R164 ;  /* 0x000000a400a47308 */ /* 0x000e220000002400 */
[----:B-1----:R-:W-:Y:S01]  /*9cb0*/  FMNMX.FTZ R174, R160, R173, !PT ;  /* 0x000000ada0ae7209 */ /* 0x002fe20007810000 */
[----:B------:R-:W-:Y:S01]  /*9cc0*/  ULOP3.LUT UR6, UR6, 0x5800000, URZ, 0xfc, !UPT ;  /* 0x0580000006067892 */ /* 0x000fe2000f8efc3f */
[----:B------:R-:W-:Y:S01]  /*9cd0*/  FMUL.FTZ R97, R97, UR7 ;  /* 0x0000000761617c20 */ /* 0x000fe20008410000 */
[----:B------:R-:W-:Y:S01]  /*9ce0*/  FMUL.FTZ R101, R101, UR7 ;  /* 0x0000000765657c20 */ /* 0x000fe20008410000 */
[----:B------:R-:W-:Y:S01]  /*9cf0*/  FMUL.FTZ R93, R93, UR7 ;  /* 0x000000075d5d7c20 */ /* 0x000fe20008410000 */
[----:B------:R-:W-:Y:S01]  /*9d00*/  UIMAD UR6, UR60, 0xb00, UR6 ;  /* 0x00000b003c0678a4 */ /* 0x000fe2000f8e0206 */
[----:B------:R-:W-:Y:S01]  /*9d10*/  FMUL.FTZ R162, R162, UR7 ;  /* 0x00000007a2a27c20 */ /* 0x000fe20008410000 */
[----:B------:R-:W1:Y:S01]  /*9d20*/  MUFU.TANH R165, R165 ;  /* 0x000000a500a57308 */ /* 0x000e620000002400 */
[----:B--2---:R-:W-:Y:S01]  /*9d30*/  FMNMX.FTZ R173, R161, R174, !PT ;  /* 0x000000aea1ad7209 */ /* 0x004fe20007810000 */
[----:B------:R-:W-:Y:S01]  /*9d40*/  FMUL.FTZ R163, R163, UR7 ;  /* 0x00000007a3a37c20 */ /* 0x000fe20008410000 */
[----:B------:R-:W-:Y:S01]  /*9d50*/  FMUL.FTZ R166, R166, UR7 ;  /* 0x00000007a6a67c20 */ /* 0x000fe20008410000 */
[----:B------:R-:W-:Y:S01]  /*9d60*/  FMUL.FTZ R167, R167, UR7 ;  /* 0x00000007a7a77c20 */ /* 0x000fe20008410000 */
[----:B------:R-:W-:Y:S01]  /*9d70*/  UMOV UR10, UR6 ;  /* 0x00000006000a7c82 */ /* 0x000fe20008000000 */
[----:B------:R-:W-:Y:S01]  /*9d80*/  FMUL.FTZ R154, R154, UR7 ;  /* 0x000000079a9a7c20 */ /* 0x000fe20008410000 */
[----:B------:R-:W-:Y:S01]  /*9d90*/  HGMMA.64x128x16.F32.BF16 R24, R176, gdesc[UR8].tnspB, R24, gsb0 ;  /* 0x41e00008b0187df0 */ /* 0x000fe20008001818 */
[----:B------:R-:W-:Y:S01]  /*9da0*/  UIADD3 UR10, UR6, 0x80, URZ ;  /* 0x00000080060a7890 */ /* 0x000fe2000fffe03f */
[----:B------:R-:W2:Y:S01]  /*9db0*/  MUFU.TANH R152, R152 ;  /* 0x0000009800987308 */ /* 0x000ea20000002400 */
[----:B------:R-:W-:Y:S01]  /*9dc0*/  UMOV UR11, 0x40000040 ;  /* 0x40000040000b7882 */ /* 0x000fe20000000000 */
[----:B0-----:R-:W-:Y:S01]  /*9dd0*/  FMNMX.FTZ R174, R164, R173, !PT ;  /* 0x000000ada4ae7209 */ /* 0x001fe20007810000 */
        /* <DEDUP_REMOVED lines=36> */
[----:B------:R-:W1:Y:S01]  /*a020*/  S2R R234, SR_TID.X ;  /* 0x0000000000ea7919 */ /* 0x000e620000002100 */
[----:B------:R-:W3:Y:S01]  /*a030*/  MUFU.TANH R145, R145 ;  /* 0x0000009100917308 */ /* 0x000ee20000002400 */
[----:B--2---:R-:W-:-:S02]  /*a040*/  FMNMX.FTZ R173, R157, R174, !PT ;  /* 0x000000ae9dad7209 */ /* 0x004fc40007810000 */
[C---:B------:R-:W-:Y:S01]  /*a050*/  ISETP.GT.AND P2, PT, R14.reuse, RZ, PT ;  /* 0x000000ff0e00720c */ /* 0x040fe20003f44270 */
[----:B------:R-:W-:-:S04]  /*a060*/  VIADD R14, R14, 0xffffffff ;  /* 0xffffffff0e0e7836 */ /* 0x000fc80000000000 */
        /* <DEDUP_REMOVED lines=13> */
[----:B------:R-:W5:Y:S08]  /*a140*/  MUFU.TANH R129, R129 ;  /* 0x0000008100817308 */ /* 0x000f700000002400 */
[----:B------:R-:W5:Y:S08]  /*a150*/  MUFU.TANH R132, R132 ;  /* 0x0000008400847308 */ /* 0x000f700000002400 */
[----:B------:R-:W5:Y:S08]  /*a160*/  MUFU.TANH R133, R133 ;  /* 0x0000008500857308 */ /* 0x000f700000002400 */
[----:B------:R-:W5:Y:S08]  /*a170*/  MUFU.TANH R120, R120 ;  /* 0x0000007800787308 */ /* 0x000f700000002400 */
[----:B------:R-:W5:Y:S01]  /*a180*/  MUFU.TANH R121, R121 ;  /* 0x0000007900797308 */ /* 0x000f620000002400 */
[----:B------:R-:W-:-:S02]  /*a190*/  WARPGROUP.DEPBAR.LE gsb0, 0x0 ;  /* 0x00008000000079c5 */ /* 0x000fc40000010000 */
[----:B------:R-:W-:Y:S01]  /*a1a0*/  WARPGROUP.ARRIVE ;  /* 0x00000000000079c5 */ /* 0x000fe20000000000 */
[----:B0-----:R-:W-:-:S04]  /*a1b0*/  FMNMX.FTZ R177, R149, R118, !PT ;  /* 0x0000007695b17209 */ /* 0x001fc80007810000 */
[----:B------:R-:W0:Y:S01]  /*a1c0*/  MUFU.TANH R124, R124 ;  /* 0x0000007c007c7308 */ /* 0x000e220000002400 */
[----:B---3--:R-:W-:Y:S01]  /*a1d0*/  FMNMX.FTZ R104, R136, R177, !PT ;  /* 0x000000b188687209 */ /* 0x008fe20007810000 */
[----:B------:R-:W-:Y:S01]  /*a1e0*/  HGMMA.64x128x16.F32.BF16 R24, R180, gdesc[UR8].tnspB, R24, gsb0 ;  /* 0x41e00008b4187df0 */ /* 0x000fe20008001818 */
[----:B------:R-:W-:Y:S01]  /*a1f0*/  UIADD3 UR10, UR6, 0x100, URZ ;  /* 0x00000100060a7890 */ /* 0x000fe2000fffe03f */
[----:B------:R-:W-:Y:S01]  /*a200*/  UMOV UR11, 0x40000040 ;  /* 0x40000040000b7882 */ /* 0x000fe20000000000 */
[----:B-1----:R-:W-:-:S03]  /*a210*/  FMNMX.FTZ R177, R137, R104, !PT ;  /* 0x0000006889b17209 */ /* 0x002fc60007810000 */
[----:B------:R-:W1:Y:S01]  /*a220*/  MUFU.TANH R125, R125 ;  /* 0x0000007d007d7308 */ /* 0x000e620000002400 */
[----:B--2---:R-:W-:Y:S01]  /*a230*/  FMNMX.FTZ R104, R140, R177, !PT ;  /* 0x000000b18c687209 */ /* 0x004fe20007810000 */
[----:B------:R-:W-:-:S03]  /*a240*/  FMUL.FTZ R177, R108, UR7 ;  /* 0x000000076cb17c20 */ /* 0x000fc60008410000 */
[----:B----4-:R-:W-:-:S03]  /*a250*/  FMNMX.FTZ R179, R141, R104, !PT ;  /* 0x000000688db37209 */ /* 0x010fc60007810000 */
[----:B------:R-:W2:Y:S01]  /*a260*/  MUFU.TANH R112, R112 ;  /* 0x0000007000707308 */ /* 0x000ea20000002400 */
[----:B-----5:R-:W-:-:S04]  /*a270*/  FMNMX.FTZ R104, R128, R179, !PT ;  /* 0x000000b380687209 */ /* 0x020fc80007810000 */
[----:B------:R-:W-:-:S03]  /*a280*/  FMNMX.FTZ R179, R129, R104, !PT ;  /* 0x0000006881b37209 */ /* 0x000fc60007810000 */
[----:B------:R-:W3:Y:S01]  /*a290*/  MUFU.TANH R113, R113 ;  /* 0x0000007100717308 */ /* 0x000ee20000002400 */
[----:B------:R-:W-:Y:S01]  /*a2a0*/  FMNMX.FTZ R104, R132, R179, !PT ;  /* 0x000000b384687209 */ /* 0x000fe20007810000 */
[----:B------:R-:W-:-:S06]  /*a2b0*/  FMUL.FTZ R179, R96, UR7 ;  /* 0x0000000760b37c20 */ /* 0x000fcc0008410000 */
        /* <DEDUP_REMOVED lines=17> */
[----:B------:R-:W-:-:S04]  /*a3d0*/  FMNMX.FTZ R181, R133, R104, !PT ;  /* 0x0000006885b57209 */ /* 0x000fc80007810000 */
[----:B------:R-:W-:Y:S01]  /*a3e0*/  FMNMX.FTZ R96, R120, R181, !PT ;  /* 0x000000b578607209 */ /* 0x000fe20007810000 */
[----:B------:R-:W-:Y:S01]  /*a3f0*/  HGMMA.64x128x16.F32.BF16 R24, R184, gdesc[UR8].tnspB, R24, gsb0 ;  /* 0x41e00008b8187df0 */ /* 0x000fe20008001818 */
[----:B------:R-:W-:Y:S01]  /*a400*/  UIADD3 UR10, UR6, 0x180, URZ ;  /* 0x00000180060a7890 */ /* 0x000fe2000fffe03f */
[----:B------:R-:W-:Y:S01]  /*a410*/  MUFU.TANH R163, R163 ;  /* 0x000000a300a37308 */ /* 0x000fe20000002400 */
[----:B------:R-:W-:Y:S01]  /*a420*/  UMOV UR11, 0x40000040 ;  /* 0x40000040000b7882 */ /* 0x000fe20000000000 */
[----:B------:R-:W-:-:S04]  /*a430*/  FMNMX.FTZ R181, R121, R96, !PT ;  /* 0x0000006079b57209 */ /* 0x000fc80007810000 */
[----:B0-----:R-:W-:Y:S01]  /*a440*/  FMNMX.FTZ R96, R124, R181, !PT ;  /* 0x000000b57c607209 */ /* 0x001fe20007810000 */
[----:B------:R-:W-:Y:S01]  /*a450*/  FMUL.FTZ R181, R100, UR7 ;  /* 0x0000000764b57c20 */ /* 0x000fe20008410000 */
[----:B------:R-:W-:Y:S02]  /*a460*/  MUFU.TANH R166, R166 ;  /* 0x000000a600a67308 */ /* 0x000fe40000002400 */
[----:B-1----:R-:W-:-:S04]  /*a470*/  FMNMX.FTZ R183, R125, R96, !PT ;  /* 0x000000607db77209 */ /* 0x002fc80007810000 */
[----:B--2---:R-:W-:Y:S02]  /*a480*/  FMNMX.FTZ R96, R112, R183, !PT ;  /* 0x000000b770607209 */ /* 0x004fe40007810000 */
[----:B------:R-:W0:Y:S02]  /*a490*/  MUFU.TANH R181, R181 ;  /* 0x000000b500b57308 */ /* 0x000e240000002400 */
[----:B---3--:R-:W-:-:S04]  /*a4a0*/  FMNMX.FTZ R183, R113, R96, !PT ;  /* 0x0000006071b77209 */ /* 0x008fc80007810000 */
[----:B----4-:R-:W-:Y:S01]  /*a4b0*/  FMNMX.FTZ R96, R116, R183, !PT ;  /* 0x000000b774607209 */ /* 0x010fe20007810000 */
[----:B------:R-:W-:Y:S01]  /*a4c0*/  FMUL.FTZ R183, R88, UR7 ;  /* 0x0000000758b77c20 */ /* 0x000fe20008410000 */
[----:B------:R-:W-:Y:S01]  /*a4d0*/  MUFU.TANH R167, R167 ;  /* 0x000000a700a77308 */ /* 0x000fe20000002400 */
[----:B------:R-:W1:Y:S01]  /*a4e0*/  LDC R88, c[0x0][0x988] ;  /* 0x00026200ff587b82 */ /* 0x000e620000000800 */
[----:B-----5:R-:W-:-:S04]  /*a4f0*/  FMNMX.FTZ R96, R117, R96, !PT ;  /* 0x0000006075607209 */ /* 0x020fc80007810000 */
[----:B------:R-:W-:Y:S02]  /*a500*/  FMNMX.FTZ R96, R175, R96, !PT ;  /* 0x00000060af607209 */ /* 0x000fe40007810000 */
[----:B------:R-:W2:Y:S02]  /*a510*/  MUFU.TANH R183, R183 ;  /* 0x000000b700b77308 */ /* 0x000ea40000002400 */
[----:B------:R-:W-:-:S04]  /*a520*/  FMNMX.FTZ R96, R105, R96, !PT ;  /* 0x0000006069607209 */ /* 0x000fc80007810000 */
[----:B------:R-:W-:Y:S02]  /*a530*/  FMNMX.FTZ R96, R177, R96, !PT ;  /* 0x00000060b1607209 */ /* 0x000fe40007810000 */
[----:B------:R-:W-:Y:S02]  /*a540*/  MUFU.TANH R154, R154 ;  /* 0x0000009a009a7308 */ /* 0x000fe40000002400 */
[----:B------:R-:W-:-:S04]  /*a550*/  FMNMX.FTZ R96, R109, R96, !PT ;  /* 0x000000606d607209 */ /* 0x000fc80007810000 */
[----:B------:R-:W-:Y:S02]  /*a560*/  FMNMX.FTZ R96, R179, R96, !PT ;  /* 0x00000060b3607209 */ /* 0x000fe40007810000 */
[----:B------:R-:W-:Y:S02]  /*a570*/  MUFU.TANH R155, R155 ;  /* 0x0000009b009b7308 */ /* 0x000fe40000002400 */
[----:B------:R-:W-:-:S04]  /*a580*/  FMNMX.FTZ R96, R97, R96, !PT ;  /* 0x0000006061607209 */ /* 0x000fc80007810000 */
[----:B0-----:R-:W-:Y:S02]  /*a590*/  FMNMX.FTZ R96, R181, R96, !PT ;  /* 0x00000060b5607209 */ /* 0x001fe40007810000 */
[----:B------:R-:W-:Y:S02]  /*a5a0*/  MUFU.TANH R158, R158 ;  /* 0x0000009e009e7308 */ /* 0x000fe40000002400 */
[----:B------:R-:W-:-:S04]  /*a5b0*/  FMNMX.FTZ R96, R101, R96, !PT ;  /* 0x0000006065607209 */ /* 0x000fc80007810000 */
[----:B--2---:R-:W-:Y:S02]  /*a5c0*/  FMNMX.FTZ R96, R183, R96, !PT ;  /* 0x00000060b7607209 */ /* 0x004fe40007810000 */
        /* <DEDUP_REMOVED lines=37> */
[----:B------:R-:W-:-:S04]  /*a820*/  FADD.FTZ R235, -R89, R12 ;  /* 0x0000000c59eb7221 */ /* 0x000fc80000010100 */
[-C--:B-1----:R-:W-:Y:S01]  /*a830*/  FMUL.FTZ R12, R235, R88.reuse ;  /* 0x00000058eb0c7220 */ /* 0x082fe20000410000 */
[-C--:B------:R-:W-:Y:S02]  /*a840*/  FMUL.FTZ R235, R89, R88.reuse ;  /* 0x0000005859eb7220 */ /* 0x080fe40000410000 */
[----:B------:R-:W-:Y:S02]  /*a850*/  MUFU.TANH R107, R107 ;  /* 0x0000006b006b7308 */ /* 0x000fe40000002400 */
[-CC-:B------:R-:W-:Y:S01]  /*a860*/  FFMA.FTZ R176, R20, R88.reuse, -R235.reuse ;  /* 0x0000005814b07223 */ /* 0x180fe200000108eb */
[----:B------:R-:W-:Y:S01]  /*a870*/  FMNMX.FTZ R20, R168, R13, !PT ;  /* 0x0000000da8147209 */ /* 0x000fe20007810000 */
[-CC-:B------:R-:W-:Y:S01]  /*a880*/  FFMA.FTZ R178, R169, R88.reuse, -R235.reuse ;  /* 0x00000058a9b27223 */ /* 0x180fe200000108eb */
[-CC-:B------:R-:W-:Y:S01]  /*a890*/  FFMA.FTZ R15, R15, R88.reuse, -R235.reuse ;  /* 0x000000580f0f7223 */ /* 0x180fe200000108eb */
[--C-:B------:R-:W-:Y:S01]  /*a8a0*/  FFMA.FTZ R169, R170, R88, -R235.reuse ;  /* 0x00000058aaa97223 */ /* 0x100fe200000108eb */
[----:B------:R-:W-:Y:S01]  /*a8b0*/  FMNMX.FTZ R20, R21, R20, !PT ;  /* 0x0000001415147209 */ /* 0x000fe20007810000 */
        /* <DEDUP_REMOVED lines=20> */
[----:B------:R-:W-:-:S04]  /*aa00*/  FFMA.FTZ R187, R187, R88, -R235 ;  /* 0x00000058bbbb7223 */ /* 0x000fc800000108eb */
        /* <DEDUP_REMOVED lines=19> */
[C---:B-1----:R-:W-:Y:S01]  /*ab40*/  FADD.FTZ R11, R176.reuse, R11 ;  /* 0x0000000bb00b7221 */ /* 0x042fe20000010000 */
[----:B------:R-:W-:-:S06]  /*ab50*/  F2FP.BF16.F32.PACK_AB R176, R176, R15 ;  /* 0x0000000fb0b0723e */ /* 0x000fcc00000010ff */
        /* <DEDUP_REMOVED lines=35> */
[-CC-:B------:R-:W-:Y:S01]  /*ad90*/  FFMA.FTZ R90, R157, R88.reuse, -R235.reuse ;  /* 0x000000589d5a7223 */ /* 0x180fe200000108eb */
[----:B------:R-:W-:Y:S01]  /*ada0*/  FMUL.FTZ R199, R94, UR7 ;  /* 0x000000075ec77c20 */ /* 0x000fe20008410000 */
[-CC-:B------:R-:W-:Y:S01]  /*adb0*/  FFMA.FTZ R196, R128, R88.reuse, -R235.reuse ;  /* 0x0000005880c47223 */ /* 0x180fe200000108eb */
[----:B------:R-:W-:Y:S01]  /*adc0*/  FFMA.FTZ R198, R132, R88, -R235 ;  /* 0x0000005884c67223 */ /* 0x000fe200000108eb */
[----:B------:R-:W-:Y:S01]  /*add0*/  HGMMA.64x128x16.F32.BF16 R24, R200, gdesc[UR8].tnspB, R24, gsb0 ;  /* 0x41e00008c8187df0 */ /* 0x000fe20008001818 */
[----:B------:R-:W-:Y:S01]  /*ade0*/  UIADD3 UR10, UR6, 0x380, URZ ;  /* 0x00000380060a7890 */ /* 0x000fe2000fffe03f */
[----:B------:R-:W2:Y:S01]  /*adf0*/  MUFU.TANH R197, R197 ;  /* 0x000000c500c57308 */ /* 0x000ea20000002400 */
[----:B------:R-:W-:-:S07]  /*ae00*/  UMOV UR11, 0x40000040 ;  /* 0x40000040000b7882 */ /* 0x000fce0000000000 */
[----:B------:R-:W3:Y:S08]  /*ae10*/  MUFU.TANH R199, R199 ;  /* 0x000000c700c77308 */ /* 0x000ef00000002400 */
[----:B------:R-:W-:Y:S08]  /*ae20*/  MUFU.EX2 R196, R196 ;  /* 0x000000c400c47308 */ /* 0x000ff00000000800 */
[----:B------:R-:W-:Y:S01]  /*ae30*/  MUFU.EX2 R198, R198 ;  /* 0x000000c600c67308 */ /* 0x000fe20000000800 */
[----:B------:R-:W-:-:S02]  /*ae40*/  WARPGROUP.DEPBAR.LE gsb0, 0x0 ;  /* 0x00008000000079c5 */ /* 0x000fc40000010000 */
        /* <DEDUP_REMOVED lines=10> */
[----:B------:R4:W-:Y:S01]  /*aef0*/  MUFU.EX2 R153, R90 ;  /* 0x0000005a00997308 */ /* 0x0009e20000000800 */
[----:B------:R-:W-:Y:S01]  /*af00*/  FFMA.FTZ R202, R124, R88, -R235 ;  /* 0x000000587cca7223 */ /* 0x000fe200000108eb */
[----:B------:R-:W-:Y:S01]  /*af10*/  FMNMX.FTZ R20, R162, R157, !PT ;  /* 0x0000009da2147209 */ /* 0x000fe20007810000 */
[----:B------:R-:W-:Y:S01]  /*af20*/  @!P1 IMAD R120, R2, 0x8, R0 ;  /* 0x0000000802789824 */ /* 0x000fe200078e0200 */
[----:B------:R-:W-:-:S02]  /*af30*/  IADD3 R124, -R234, 0xb, RZ ;  /* 0x0000000bea7c7810 */ /* 0x000fc40007ffe1ff */
[----:B------:R-:W-:Y:S01]  /*af40*/  FMNMX.FTZ R157, R163, R20, !PT ;  /* 0x00000014a39d7209 */ /* 0x000fe20007810000 */
[----:B------:R-:W-:Y:S01]  /*af50*/  @!P1 VIADD R120, R120, 0x34840 ;  /* 0x0003484078789836 */ /* 0x000fe20000000000 */
[----:B------:R-:W-:Y:S02]  /*af60*/  MUFU.EX2 R201, R201 ;  /* 0x000000c900c97308 */ /* 0x000fe40000000800 */
[----:B------:R-:W-:Y:S02]  /*af70*/  FMNMX.FTZ R20, R166, R157, !PT ;  /* 0x0000009da6147209 */ /* 0x000fe40007810000 */
[----:B------:R-:W-:Y:S02]  /*af80*/  @!P1 PRMT R128, RZ, 0x654, R120 ;  /* 0x00000654ff809816 */ /* 0x000fe40000000078 */
[----:B------:R-:W-:Y:S02]  /*af90*/  FMNMX.FTZ R157, R167, R20, !PT ;  /* 0x00000014a79d7209 */ /* 0x000fe40007810000 */
[----:B------:R-:W-:Y:S02]  /*afa0*/  MUFU.EX2 R161, R161 ;  /* 0x000000a100a17308 */ /* 0x000fe40000000800 */
[----:B------:R-:W-:-:S04]  /*afb0*/  FMNMX.FTZ R20, R154, R157, !PT ;  /* 0x0000009d9a147209 */ /* 0x000fc80007810000 */
        /* <DEDUP_REMOVED lines=34> */
[----:B0-----:R-:W-:-:S04]  /*b1e0*/  FMNMX.FTZ R20, R193, R20, !PT ;  /* 0x00000014c1147209 */ /* 0x001fc80007810000 */
[----:B------:R-:W-:Y:S01]  /*b1f0*/  FMNMX.FTZ R20, R99, R20, !PT ;  /* 0x0000001463147209 */ /* 0x000fe20007810000 */
[----:B------:R-:W-:Y:S02]  /*b200*/  WARPGROUP.DEPBAR.LE gsb0, 0x0 ;  /* 0x00008000000079c5 */ /* 0x000fe40000010000 */
[----:B------:R-:W-:Y:S01]  /*b210*/  WARPGROUP.ARRIVE ;  /* 0x00000000000079c5 */ /* 0x000fe20000000000 */
[----:B-1----:R-:W-:Y:S01]  /*b220*/  FMNMX.FTZ R20, R195, R20, !PT ;  /* 0x00000014c3147209 */ /* 0x002fe20007810000 */
[-CC-:B------:R-:W-:Y:S01]  /*b230*/  FFMA.FTZ R204, R112, R88.reuse, -R235.reuse ;  /* 0x0000005870cc7223 */ /* 0x180fe200000108eb */
[----:B------:R-:W-:Y:S02]  /*b240*/  FFMA.FTZ R206, R116, R88, -R235 ;  /* 0x0000005874ce7223 */ /* 0x000fe400000108eb */
[----:B------:R-:W-:Y:S01]  /*b250*/  FMNMX.FTZ R20, R103, R20, !PT ;  /* 0x0000001467147209 */ /* 0x000fe20007810000 */
[----:B------:R-:W-:Y:S01]  /*b260*/  HGMMA.64x128x16.F32.BF16 R24, R208, gdesc[UR8].tnspB, R24, gsb0 ;  /* 0x41e00008d0187df0 */ /* 0x000fe20008001818 */
[----:B------:R-:W-:Y:S01]  /*b270*/  UIADD3 UR10, UR6, 0x480, URZ ;  /* 0x00000480060a7890 */ /* 0x000fe2000fffe03f */
[----:B------:R-:W-:Y:S01]  /*b280*/  MUFU.EX2 R204, R204 ;  /* 0x000000cc00cc7308 */ /* 0x000fe20000000800 */
[----:B------:R-:W-:Y:S01]  /*b290*/  UMOV UR11, 0x40000040 ;  /* 0x40000040000b7882 */ /* 0x000fe20000000000 */
[----:B------:R-:W-:Y:S01]  /*b2a0*/  UIADD3 UR6, UR6, 0x500, URZ ;  /* 0x0000050006067890 */ /* 0x000fe2000fffe03f */
[----:B--2---:R-:W-:-:S04]  /*b2b0*/  FMNMX.FTZ R20, R197, R20, !PT ;  /* 0x00000014c5147209 */ /* 0x004fc80007810000 */
[----:B------:R-:W-:Y:S01]  /*b2c0*/  FMNMX.FTZ R20, R91, R20, !PT ;  /* 0x000000145b147209 */ /* 0x000fe20007810000 */
[----:B------:R-:W-:Y:S03]  /*b2d0*/  MUFU.EX2 R206, R206 ;  /* 0x000000ce00ce7308 */ /* 0x000fe60000000800 */
[----:B---3--:R-:W-:-:S04]  /*b2e0*/  FMNMX.FTZ R20, R199, R20, !PT ;  /* 0x00000014c7147209 */ /* 0x008fc80007810000 */
[----:B----4-:R-:W-:Y:S01]  /*b2f0*/  FMNMX.FTZ R90, R95, R20, !PT ;  /* 0x000000145f5a7209 */ /* 0x010fe20007810000 */
        /* <DEDUP_REMOVED lines=19> */
[----:B------:R-:W-:Y:S01]  /*b430*/  FFMA.FTZ R118, R167, R88, -R181 ;  /* 0x00000058a7767223 */ /* 0x000fe200000108b5 */
[----:B------:R-:W-:-:S02]  /*b440*/  IMAD.U32 R135, RZ, RZ, UR60 ;  /* 0x0000003cff877e24 */ /* 0x000fc4000f8e00ff */
[-CC-:B------:R-:W-:Y:S01]  /*b450*/  FFMA.FTZ R122, R122, R88.reuse, -R181.reuse ;  /* 0x000000587a7a7223 */ /* 0x180fe200000108b5 */
[-CC-:B------:R-:W-:Y:S01]  /*b460*/  FFMA.FTZ R110, R155, R88.reuse, -R181.reuse ;  /* 0x000000589b6e7223 */ /* 0x180fe200000108b5 */
[-CC-:B0-----:R-:W-:Y:S01]  /*b470*/  FFMA.FTZ R187, R158, R88.reuse, -R181.reuse ;  /* 0x000000589ebb7223 */ /* 0x181fe200000108b5 */
        /* <DEDUP_REMOVED lines=18> */
[----:B------:R-:W-:Y:S01]  /*b5a0*/  FFMA.FTZ R95, R95, R88, -R181 ;  /* 0x000000585f5f7223 */ /* 0x000fe200000108b5 */
[----:B------:R-:W-:-:S05]  /*b5b0*/  R2UR UR60, R2 ;  /* 0x00000000023c72ca */ /* 0x000fca00000e0000 */
[----:B------:R-:W-:Y:S08]  /*b5c0*/  MUFU.EX2 R163, R163 ;  /* 0x000000a300a37308 */ /* 0x000ff00000000800 */
[----:B------:R-:W-:Y:S08]  /*b5d0*/  MUFU.EX2 R183, R183 ;  /* 0x000000b700b77308 */ /* 0x000ff00000000800 */
[----:B------:R-:W-:Y:S01]  /*b5e0*/  MUFU.EX2 R118, R118 ;  /* 0x0000007600767308 */ /* 0x000fe20000000800 */
[----:B------:R-:W-:-:S02]  /*b5f0*/  WARPGROUP.DEPBAR.LE gsb0, 0x0 ;  /* 0x00008000000079c5 */ /* 0x000fc40000010000 */
[----:B------:R-:W-:Y:S01]  /*b600*/  WARPGROUP.ARRIVE ;  /* 0x00000000000079c5 */ /* 0x000fe20000000000 */
[-CC-:B------:R-:W-:Y:S01]  /*b610*/  FFMA.FTZ R208, R175, R88.reuse, -R235.reuse ;  /* 0x00000058afd07223 */ /* 0x180fe200000108eb */
[-CC-:B------:R-:W-:Y:S01]  /*b620*/  FFMA.FTZ R210, R177, R88.reuse, -R235.reuse ;  /* 0x00000058b1d27223 */ /* 0x180fe200000108eb */
[-CC-:B------:R-:W-:Y:S01]  /*b630*/  FFMA.FTZ R175, R185, R88.reuse, -R235.reuse ;  /* 0x00000058b9af7223 */ /* 0x180fe200000108eb */
[-C--:B------:R-:W-:Y:S01]  /*b640*/  FFMA.FTZ R235, R93, R88.reuse, -R235 ;  /* 0x000000585deb7223 */ /* 0x080fe200000108eb */
[----:B------:R-:W-:Y:S01]  /*b650*/  FADD.FTZ R93, -R133, R13 ;  /* 0x0000000d855d7221 */ /* 0x000fe20000010100 */
[----:B------:R-:W-:Y:S01]  /*b660*/  HGMMA.64x128x16.F32.BF16 R24, R212, gdesc[UR8].tnspB, R24, gsb0 ;  /* 0x41e00008d4187df0 */ /* 0x000fe20008001818 */
[----:B------:R-:W-:Y:S01]  /*b670*/  UMOV UR10, UR6 ;  /* 0x00000006000a7c82 */ /* 0x000fe20008000000 */
[----:B------:R-:W-:Y:S01]  /*b680*/  UMOV UR11, 0x40000040 ;  /* 0x40000040000b7882 */ /* 0x000fe20000000000 */
[-C--:B------:R-:W-:Y:S01]  /*b690*/  FMUL.FTZ R93, R93, R88.reuse ;  /* 0x000000585d5d7220 */ /* 0x080fe20000410000 */
[-CC-:B------:R-:W-:Y:S01]  /*b6a0*/  FFMA.FTZ R177, R21, R88.reuse, -R181.reuse ;  /* 0x0000005815b17223 */ /* 0x180fe200000108b5 */
[-CC-:B------:R-:W-:Y:S01]  /*b6b0*/  FFMA.FTZ R185, R154, R88.reuse, -R181.reuse ;  /* 0x000000589ab97223 */ /* 0x180fe200000108b5 */
[--C-:B------:R-:W-:Y:S01]  /*b6c0*/  FFMA.FTZ R21, R130, R88, -R181.reuse ;  /* 0x0000005882157223 */ /* 0x100fe200000108b5 */
[----:B------:R-:W-:Y:S01]  /*b6d0*/  @!P1 LEA R130, R135, R0, 0x3 ;  /* 0x0000000087829211 */ /* 0x000fe200078e18ff */
[----:B------:R-:W-:Y:S01]  /*b6e0*/  MUFU.EX2 R110, R110 ;  /* 0x0000006e006e7308 */ /* 0x000fe20000000800 */
[-CC-:B------:R-:W-:Y:S01]  /*b6f0*/  FFMA.FTZ R209, R189, R88.reuse, -R181.reuse ;  /* 0x00000058bdd17223 */ /* 0x180fe200000108b5 */
[----:B------:R-:W-:-:S02]  /*b700*/  FFMA.FTZ R211, R191, R88, -R181 ;  /* 0x00000058bfd37223 */ /* 0x000fc400000108b5 */
[----:B------:R-:W-:-:S04]  /*b710*/  @!P1 VIADD R130, R130, 0x34860 ;  /* 0x0003486082829836 */ /* 0x000fc80000000000 */
[----:B------:R-:W-:Y:S01]  /*b720*/  MUFU.EX2 R93, R93 ;  /* 0x0000005d005d7308 */ /* 0x000fe20000000800 */
[----:B------:R-:W-:-:S07]  /*b730*/  @!P1 PRMT R130, RZ, 0x654, R130 ;  /* 0x00000654ff829816 */ /* 0x000fce0000000082 */
[----:B------:R-:W-:Y:S08]  /*b740*/  MUFU.EX2 R177, R177 ;  /* 0x000000b100b17308 */ /* 0x000ff00000000800 */
        /* <DEDUP_REMOVED lines=14> */
[----:B------:R-:W-:Y:S08]  /*b830*/  MUFU.EX2 R116, R116 ;  /* 0x0000007400747308 */ /* 0x000ff00000000800 */
[----:B------:R-:W-:Y:S01]  /*b840*/  MUFU.EX2 R120, R134 ;  /* 0x0000008600787308 */ /* 0x000fe20000000800 */
[----:B------:R-:W-:-:S02]  /*b850*/  WARPGROUP.DEPBAR.LE gsb0, 0x0 ;  /* 0x00008000000079c5 */ /* 0x000fc40000010000 */
[----:B------:R-:W-:-:S05]  /*b860*/  WARPGROUP.ARRIVE ;  /* 0x00000000000079c5 */ /* 0x000fca0000000000 */
[----:B------:R-:W-:Y:S01]  /*b870*/  MUFU.EX2 R131, R131 ;  /* 0x0000008300837308 */ /* 0x000fe20000000800 */
[----:B------:R-:W-:Y:S02]  /*b880*/  F2FP.BF16.F32.PACK_AB R212, R97, R20 ;  /* 0x0000001461d4723e */ /* 0x000fe400000010ff */
[----:B------:R-:W-:Y:S01]  /*b890*/  F2FP.BF16.F32.PACK_AB R214, R101, R90 ;  /* 0x0000005a65d6723e */ /* 0x000fe200000010ff */
[----:B------:R-:W-:Y:S04]  /*b8a0*/  HGMMA.64x128x16.F32.BF16 R24, R216, gdesc[UR8].tnspB, R24, gsb0 ;  /* 0x41e00008d8187df0 */ /* 0x000fe80008001818 */
        /* <DEDUP_REMOVED lines=9> */
[----:B------:R-:W0:Y:S08]  /*b940*/  MUFU.EX2 R13, R235 ;  /* 0x000000eb000d7308 */ /* 0x000e300000000800 */
[----:B------:R-:W-:Y:S01]  /*b950*/  MUFU.EX2 R95, R95 ;  /* 0x0000005f005f7308 */ /* 0x000fe20000000800 */
[----:B------:R-:W-:-:S02]  /*b960*/  WARPGROUP.DEPBAR.LE gsb0, 0x0 ;  /* 0x00008000000079c5 */ /* 0x000fc40000010000 */
[----:B------:R1:W-:Y:S06]  /*b970*/  BAR.ARV R124, 0x100 ;  /* 0x0004007c0000751d */ /* 0x0003ec0000002000 */
[----:B------:R2:W-:Y:S01]  /*b980*/  @!P1 SYNCS.ARRIVE.TRANS64.RED.A1T0 RZ, [R128+URZ], RZ ;  /* 0x000000ff80ff99a7 */ /* 0x0005e2000810043f */
[----:B0-----:R-:W-:Y:S01]  /*b990*/  F2FP.BF16.F32.PACK_AB R218, R13, R94 ;  /* 0x0000005e0dda723e */ /* 0x001fe200000010ff */
[----:B-1----:R-:W-:Y:S01]  /*b9a0*/  FADD.FTZ R124, R178, R11 ;  /* 0x0000000bb27c7221 */ /* 0x002fe20000010000 */
[----:B------:R-:W-:Y:S01]  /*b9b0*/  FFMA.FTZ R11, R123, R88, -R181 ;  /* 0x000000587b0b7223 */ /* 0x000fe200000108b5 */
[-C--:B------:R-:W-:Y:S01]  /*b9c0*/  FMUL.FTZ R24, R24, R12.reuse ;  /* 0x0000000c18187220 */ /* 0x080fe20000410000 */
[-C--:B------:R-:W-:Y:S01]  /*b9d0*/  FMUL.FTZ R25, R25, R12.reuse ;  /* 0x0000000c19197220 */ /* 0x080fe20000410000 */
[----:B------:R-:W-:Y:S01]  /*b9e0*/  FADD.FTZ R135, R169, R124 ;  /* 0x0000007ca9877221 */ /* 0x000fe20000010000 */
[----:B------:R-:W-:Y:S01]  /*b9f0*/  FMUL.FTZ R28, R28, R12 ;  /* 0x0000000c1c1c7220 */ /* 0x000fe20000410000 */
[----:B--2---:R-:W-:Y:S01]  /*ba00*/  FFMA.FTZ R128, R93, R10, R96 ;  /* 0x0000000a5d807223 */ /* 0x004fe20000010060 */
[----:B------:R0:W-:Y:S01]  /*ba10*/  @!P1 SYNCS.ARRIVE.TRANS64.RED.A1T0 RZ, [R130+URZ], RZ ;  /* 0x000000ff82ff99a7 */ /* 0x0001e2000810043f */
[----:B------:R1:W-:Y:S01]  /*ba20*/  MUFU.EX2 R10, R122 ;  /* 0x0000007a000a7308 */ /* 0x0003e20000000800 */
[----:B------:R-:W-:Y:S01]  /*ba30*/  FMUL.FTZ R29, R29, R12 ;  /* 0x0000000c1d1d7220 */ /* 0x000fe20000410000 */
[C---:B------:R-:W-:Y:S01]  /*ba40*/  FADD.FTZ R128, R177.reuse, R128 ;  /* 0x00000080b1807221 */ /* 0x040fe20000010000 */
[----:B------:R-:W-:Y:S01]  /*ba50*/  F2FP.BF16.F32.PACK_AB R177, R177, R96 ;  /* 0x00000060b1b1723e */ /* 0x000fe200000010ff */
[-C--:B------:R-:W-:Y:S01]  /*ba60*/  FMUL.FTZ R32, R32, R12.reuse ;  /* 0x0000000c20207220 */ /* 0x080fe20000410000 */
[----:B------:R-:W-:Y:S01]  /*ba70*/  FMUL.FTZ R33, R33, R12 ;  /* 0x0000000c21217220 */ /* 0x000fe20000410000 */
[----:B------:R-:W-:Y:S01]  /*ba80*/  FADD.FTZ R123, R179, R128 ;  /* 0x00000080b37b7221 */ /* 0x000fe20000010000 */
[----:B------:R-:W-:Y:S01]  /*ba90*/  F2FP.BF16.F32.PACK_AB R179, R98, R179 ;  /* 0x000000b362b3723e */ /* 0x000fe200000010ff */
[----:B------:R-:W2:Y:S01]  /*baa0*/  MUFU.EX2 R11, R11 ;  /* 0x0000000b000b7308 */ /* 0x000ea20000000800 */
[----:B-1----:R-:W-:Y:S01]  /*bab0*/  FADD.FTZ R122, R180, R135 ;  /* 0x00000087b47a7221 */ /* 0x002fe20000010000 */
[----:B------:R-:W-:Y:S01]  /*bac0*/  FADD.FTZ R123, R98, R123 ;  /* 0x0000007b627b7221 */ /* 0x000fe20000010000 */
[----:B------:R-:W-:Y:S01]  /*bad0*/  F2FP.BF16.F32.PACK_AB R180, R201, R180 ;  /* 0x000000b4c9b4723e */ /* 0x000fe200000010ff */
[-C--:B------:R-:W-:Y:S01]  /*bae0*/  FMUL.FTZ R36, R36, R12.reuse ;  /* 0x0000000c24247220 */ /* 0x080fe20000410000 */
[----:B------:R-:W-:Y:S01]  /*baf0*/  FMUL.FTZ R37, R37, R12 ;  /* 0x0000000c25257220 */ /* 0x000fe20000410000 */
[----:B------:R-:W-:Y:S01]  /*bb00*/  FADD.FTZ R124, R108, R123 ;  /* 0x0000007b6c7c7221 */ /* 0x000fe20000010000 */
[----:B------:R-:W-:Y:S01]  /*bb10*/  FADD.FTZ R123, R201, R122 ;  /* 0x0000007ac97b7221 */ /* 0x000fe20000010000 */
[----:B------:R-:W-:Y:S01]  /*bb20*/  FFMA.FTZ R122, R115, R88, -R181 ;  /* 0x00000058737a7223 */ /* 0x000fe200000108b5 */
[-C--:B------:R-:W-:Y:S01]  /*bb30*/  FMUL.FTZ R40, R40, R12.reuse ;  /* 0x0000000c28287220 */ /* 0x080fe20000410000 */
        /* <DEDUP_REMOVED lines=17> */
[----:B------:R-:W-:Y:S01]  /*bc50*/  FFMA.FTZ R115, R193, R88, -R181 ;  /* 0x00000058c1737223 */ /* 0x000fe200000108b5 */
[----:B0-----:R-:W-:Y:S01]  /*bc60*/  FADD.FTZ R130, R186, R107 ;  /* 0x0000006bba827221 */ /* 0x001fe20000010000 */
[----:B------:R-:W0:Y:S01]  /*bc70*/  MUFU.EX2 R122, R122 ;  /* 0x0000007a007a7308 */ /* 0x000e220000000800 */
[----:B------:R-:W-:Y:S01]  /*bc80*/  FADD.FTZ R107, R187, R128 ;  /* 0x00000080bb6b7221 */ /* 0x000fe20000010000 */
[----:B------:R-:W-:Y:S01]  /*bc90*/  F2FP.BF16.F32.PACK_AB R193, R139, R102 ;  /* 0x000000668bc1723e */ /* 0x000fe200000010ff */
[----:B------:R-:W-:Y:S01]  /*bca0*/  FADD.FTZ R111, R153, R130 ;  /* 0x00000082996f7221 */ /* 0x000fe20000010000 */
[----:B--2---:R-:W-:Y:S01]  /*bcb0*/  F2FP.BF16.F32.PACK_AB R201, R11, R10 ;  /* 0x0000000a0bc9723e */ /* 0x004fe200000010ff */
[----:B-1----:R-:W-:Y:S01]  /*bcc0*/  FADD.FTZ R127, R112, R107 ;  /* 0x0000006b707f7221 */ /* 0x002fe20000010000 */
[-C--:B------:R-:W-:Y:S01]  /*bcd0*/  FFMA.FTZ R107, R195, R88.reuse, -R181 ;  /* 0x00000058c36b7223 */ /* 0x080fe200000108b5 */
[----:B------:R-:W-:Y:S01]  /*bce0*/  FADD.FTZ R128, R188, R111 ;  /* 0x0000006fbc807221 */ /* 0x000fe20000010000 */
[----:B------:R-:W-:Y:S01]  /*bcf0*/  FFMA.FTZ R111, R197, R88, -R181 ;  /* 0x00000058c56f7223 */ /* 0x000fe200000108b5 */
[----:B------:R-:W-:Y:S01]  /*bd00*/  FADD.FTZ R130, R106, R127 ;  /* 0x0000007f6a827221 */ /* 0x000fe20000010000 */
[----:B------:R-:W1:Y:S01]  /*bd10*/  MUFU.EX2 R124, R124 ;  /* 0x0000007c007c7308 */ /* 0x000e620000000800 */
[----:B------:R-:W-:Y:S01]  /*bd20*/  FADD.FTZ R99, R145, R128 ;  /* 0x0000008091637221 */ /* 0x000fe20000010000 */
[----:B------:R-:W-:Y:S01]  /*bd30*/  F2FP.BF16.F32.PACK_AB R195, R143, R100 ;  /* 0x000000648fc3723e */ /* 0x000fe200000010ff */
[----:B------:R-:W-:Y:S01]  /*bd40*/  FADD.FTZ R127, R155, R130 ;  /* 0x000000829b7f7221 */ /* 0x000fe20000010000 */
[----:B------:R-:W-:Y:S01]  /*bd50*/  F2FP.BF16.F32.PACK_AB R197, R116, R21 ;  /* 0x0000001574c5723e */ /* 0x000fe200000010ff */
[----:B------:R-:W-:Y:S01]  /*bd60*/  FADD.FTZ R128, R190, R99 ;  /* 0x00000063be807221 */ /* 0x000fe20000010000 */
[-C--:B------:R-:W-:Y:S01]  /*bd70*/  FFMA.FTZ R99, R91, R88.reuse, -R181 ;  /* 0x000000585b637223 */ /* 0x080fe200000108b5 */
[----:B------:R-:W-:Y:S01]  /*bd80*/  FADD.FTZ R130, R104, R127 ;  /* 0x0000007f68827221 */ /* 0x000fe20000010000 */
[----:B------:R-:W-:Y:S01]  /*bd90*/  FFMA.FTZ R91, R199, R88, -R181 ;  /* 0x00000058c75b7223 */ /* 0x000fe200000108b5 */
[----:B------:R-:W-:Y:S01]  /*bda0*/  FADD.FTZ R127, R149, R128 ;  /* 0x00000080957f7221 */ /* 0x000fe20000010000 */
[----:B------:R-:W-:Y:S01]  /*bdb0*/  F2FP.BF16.F32.PACK_AB R181, R163, R108 ;  /* 0x0000006ca3b5723e */ /* 0x000fe200000010ff */
        /* <DEDUP_REMOVED lines=33> */
[----:B------:R4:W5:Y:S01]  /*bfd0*/  MUFU.EX2 R98, R123 ;  /* 0x0000007b00627308 */ /* 0x0009620000000800 */
[----:B------:R-:W-:Y:S01]  /*bfe0*/  FADD.FTZ R108, R200, R15 ;  /* 0x0000000fc86c7221 */ /* 0x000fe20000010000 */
[-C--:B------:R-:W-:Y:S01]  /*bff0*/  FMUL.FTZ R69, R69, R12.reuse ;  /* 0x0000000c45457220 */ /* 0x080fe20000410000 */
[----:B------:R-:W-:Y:S01]  /*c000*/  FADD.FTZ R110, R10, R127 ;  /* 0x0000007f0a6e7221 */ /* 0x000fe20000010000 */
[-C--:B------:R-:W-:Y:S01]  /*c010*/  FMUL.FTZ R72, R72, R12.reuse ;  /* 0x0000000c48487220 */ /* 0x080fe20000410000 */
[----:B------:R-:W-:Y:S01]  /*c020*/  FADD.FTZ R15, R121, R108 ;  /* 0x0000006c790f7221 */ /* 0x000fe20000010000 */
[-C--:B------:R-:W-:Y:S01]  /*c030*/  FMUL.FTZ R73, R73, R12.reuse ;  /* 0x0000000c49497220 */ /* 0x080fe20000410000 */
[----:B------:R-:W-:Y:S01]  /*c040*/  FADD.FTZ R110, R11, R110 ;  /* 0x0000006e0b6e7221 */ /* 0x000fe20000010000 */
[----:B------:R-:W5:Y:S01]  /*c050*/  MUFU.EX2 R111, R111 ;  /* 0x0000006f006f7308 */ /* 0x000f620000000800 */
[----:B------:R-:W-:Y:S01]  /*c060*/  FADD.FTZ R106, R202, R15 ;  /* 0x0000000fca6a7221 */ /* 0x000fe20000010000 */
[-C--:B------:R-:W-:Y:S01]  /*c070*/  FMUL.FTZ R76, R76, R12.reuse ;  /* 0x0000000c4c4c7220 */ /* 0x080fe20000410000 */
[----:B------:R-:W-:Y:S01]  /*c080*/  FADD.FTZ R15, R203, R110 ;  /* 0x0000006ecb0f7221 */ /* 0x000fe20000010000 */
[-C--:B------:R-:W-:Y:S01]  /*c090*/  FMUL.FTZ R77, R77, R12.reuse ;  /* 0x0000000c4d4d7220 */ /* 0x080fe20000410000 */
[----:B----4-:R-:W-:Y:S01]  /*c0a0*/  FADD.FTZ R123, R125, R106 ;  /* 0x0000006a7d7b7221 */ /* 0x010fe20000010000 */
[-C--:B------:R-:W-:Y:S01]  /*c0b0*/  FMUL.FTZ R80, R80, R12.reuse ;  /* 0x0000000c50507220 */ /* 0x080fe20000410000 */
[----:B---3--:R-:W-:Y:S01]  /*c0c0*/  FADD.FTZ R104, R114, R15 ;  /* 0x0000000f72687221 */ /* 0x008fe20000010000 */
[----:B------:R-:W3:Y:S01]  /*c0d0*/  MUFU.EX2 R99, R99 ;  /* 0x0000006300637308 */ /* 0x000ee20000000800 */
[----:B------:R-:W-:Y:S01]  /*c0e0*/  FADD.FTZ R102, R204, R123 ;  /* 0x0000007bcc667221 */ /* 0x000fe20000010000 */
[-C--:B------:R-:W-:Y:S01]  /*c0f0*/  FMUL.FTZ R81, R81, R12.reuse ;  /* 0x0000000c51517220 */ /* 0x080fe20000410000 */
[----:B------:R-:W-:Y:S01]  /*c100*/  FADD.FTZ R15, R205, R104 ;  /* 0x00000068cd0f7221 */ /* 0x000fe20000010000 */
[-C--:B------:R-:W-:Y:S01]  /*c110*/  FMUL.FTZ R84, R84, R12.reuse ;  /* 0x0000000c54547220 */ /* 0x080fe20000410000 */
[----:B------:R-:W-:Y:S01]  /*c120*/  FADD.FTZ R123, R113, R102 ;  /* 0x00000066717b7221 */ /* 0x000fe20000010000 */
[----:B------:R-:W-:Y:S01]  /*c130*/  FMUL.FTZ R85, R85, R12 ;  /* 0x0000000c55557220 */ /* 0x000fe20000410000 */
[----:B0-----:R-:W-:Y:S01]  /*c140*/  FADD.FTZ R100, R122, R15 ;  /* 0x0000000f7a647221 */ /* 0x001fe20000010000 */
[----:B------:R-:W0:Y:S01]  /*c150*/  MUFU.EX2 R91, R91 ;  /* 0x0000005b005b7308 */ /* 0x000e220000000800 */
[----:B------:R-:W-:Y:S01]  /*c160*/  FADD.FTZ R102, R206, R123 ;  /* 0x0000007bce667221 */ /* 0x000fe20000010000 */
[----:B------:R-:W-:Y:S01]  /*c170*/  F2FP.BF16.F32.PACK_AB R178, R169, R178 ;  /* 0x000000b2a9b2723e */ /* 0x000fe200000010ff */
[----:B------:R-:W-:Y:S01]  /*c180*/  FADD.FTZ R15, R207, R100 ;  /* 0x00000064cf0f7221 */ /* 0x000fe20000010000 */
[----:B------:R-:W-:Y:S01]  /*c190*/  F2FP.BF16.F32.PACK_AB R182, R161, R182 ;  /* 0x000000b6a1b6723e */ /* 0x000fe200000010ff */
[----:B------:R-:W-:Y:S01]  /*c1a0*/  FADD.FTZ R21, R117, R102 ;  /* 0x0000006675157221 */ /* 0x000fe20000010000 */
[----:B------:R-:W-:Y:S01]  /*c1b0*/  F2FP.BF16.F32.PACK_AB R183, R118, R183 ;  /* 0x000000b776b7723e */ /* 0x000fe200000010ff */
[----:B-1----:R-:W-:Y:S01]  /*c1c0*/  FADD.FTZ R100, R124, R15 ;  /* 0x0000000f7c647221 */ /* 0x002fe20000010000 */
[----:B------:R-:W-:Y:S01]  /*c1d0*/  F2FP.BF16.F32.PACK_AB R184, R165, R184 ;  /* 0x000000b8a5b8723e */ /* 0x000fe200000010ff */
[----:B------:R-:W-:Y:S01]  /*c1e0*/  FADD.FTZ R102, R208, R21 ;  /* 0x00000015d0667221 */ /* 0x000fe20000010000 */
[----:B------:R-:W-:Y:S01]  /*c1f0*/  F2FP.BF16.F32.PACK_AB R186, R153, R186 ;  /* 0x000000ba99ba723e */ /* 0x000fe200000010ff */
[----:B------:R-:W-:Y:S01]  /*c200*/  FADD.FTZ R15, R209, R100 ;  /* 0x00000064d10f7221 */ /* 0x000fe20000010000 */
[----:B--2---:R-:W-:Y:S01]  /*c210*/  F2FP.BF16.F32.PACK_AB R209, R96, R209 ;  /* 0x000000d160d1723e */ /* 0x004fe200000010ff */
[----:B------:R-:W-:Y:S01]  /*c220*/  FADD.FTZ R11, R105, R102 ;  /* 0x00000066690b7221 */ /* 0x000fe20000010000 */
[----:B------:R-:W-:Y:S01]  /*c230*/  F2FP.BF16.F32.PACK_AB R187, R112, R187 ;  /* 0x000000bb70bb723e */ /* 0x000fe200000010ff */
        /* <DEDUP_REMOVED lines=8> */
[----:B-----5:R-:W-:Y:S01]  /*c2c0*/  FADD.FTZ R10, R98, R11 ;  /* 0x0000000b620a7221 */ /* 0x020fe20000010000 */
        /* <DEDUP_REMOVED lines=23> */
[----:B---3--:R-:W-:Y:S01]  /*c440*/  FADD.FTZ R10, R99, R10 ;  /* 0x0000000a630a7221 */ /* 0x008fe20000010000 */
[----:B------:R-:W-:Y:S01]  /*c450*/  F2FP.BF16.F32.PACK_AB R211, R98, R211 ;  /* 0x000000d362d3723e */ /* 0x000fe200000010ff */
[----:B------:R-:W-:Y:S01]  /*c460*/  FADD.FTZ R20, R94, R11 ;  /* 0x0000000b5e147221 */ /* 0x000fe20000010000 */
[----:B------:R-:W-:Y:S01]  /*c470*/  F2FP.BF16.F32.PACK_AB R213, R119, R115 ;  /* 0x0000007377d5723e */ /* 0x000fe200000010ff */
[----:B0-----:R-:W-:Y:S01]  /*c480*/  FADD.FTZ R10, R91, R10 ;  /* 0x0000000a5b0a7221 */ /* 0x001fe20000010000 */
[----:B------:R-:W-:Y:S01]  /*c490*/  F2FP.BF16.F32.PACK_AB R215, R103, R107 ;  /* 0x0000006b67d7723e */ /* 0x000fe200000010ff */
[----:B------:R-:W-:Y:S01]  /*c4a0*/  FADD.FTZ R11, R13, R20 ;  /* 0x000000140d0b7221 */ /* 0x000fe20000010000 */
[----:B------:R-:W-:Y:S01]  /*c4b0*/  F2FP.BF16.F32.PACK_AB R216, R175, R92 ;  /* 0x0000005cafd8723e */ /* 0x000fe200000010ff */
[----:B------:R-:W-:Y:S01]  /*c4c0*/  FADD.FTZ R10, R95, R10 ;  /* 0x0000000a5f0a7221 */ /* 0x000fe20000010000 */
        /* <DEDUP_REMOVED lines=34> */
[----:B------:R-:W-:-:S02]  /*c6f0*/  IMAD.MOV.U32 R15, RZ, RZ, R16 ;  /* 0x000000ffff0f7224 */ /* 0x000fc400078e0010 */
[----:B------:R-:W-:Y:S02]  /*c700*/  IMAD.MOV.U32 R13, RZ, RZ, R133 ;  /* 0x000000ffff0d7224 */ /* 0x000fe400078e0085 */
[----:B------:R-:W-:Y:S01]  /*c710*/  IMAD.MOV.U32 R12, RZ, RZ, R89 ;  /* 0x000000ffff0c7224 */ /* 0x000fe200078e0059 */
[----:B------:R-:W-:Y:S06]  /*c720*/  @P2 BRA `(.L_x_379) ;  /* 0xffffffa8005c2947 */ /* 0x000fec000383ffff */
.L_x_370:
[----:B------:R-:W-:Y:S06]  /*c730*/  BAR.ARV 0x8, 0x180 ;  /* 0x0206000000007b1d */ /* 0x000fec0000002000 */
[----:B------:R-:W-:Y:S05]  /*c740*/  @!P0 BRA `(.L_x_380) ;  /* 0x0000000000048947 */ /* 0x000fea0003800000 */
[----:B------:R-:W-:Y:S01]  /*c750*/  BPT.TRAP 0x1 ;  /* 0x000000040000795c */ /* 0x000fe20000300000 */
.L_x_380:
[----:B------:R-:W-:Y:S01]  /*c760*/  IMAD R8, R2, 0x8, R0 ;  /* 0x0000000802087824 */ /* 0x000fe200078e0200 */
[----:B------:R-:W-:-:S04]  /*c770*/  SHF.L.U32 R3, R16, 0x1f, RZ ;  /* 0x0000001f10037819 */ /* 0x000fc800000006ff */
[----:B------:R0:W1:Y:S01]  /*c780*/  SYNCS.PHASECHK.TRANS64.TRYWAIT P2, [R8+URZ+0x34850], R3 ;  /* 0x03485003080075a7 */ /* 0x000062000804017f */
[----:B------:R-:W-:Y:S05]  /*c790*/  @!P0 BRA `(.L_x_381) ;  /* 0x0000000000048947 */ /* 0x000fea0003800000 */
[----:B------:R-:W-:Y:S01]  /*c7a0*/  BPT.TRAP 0x1 ;  /* 0x000000040000795c */ /* 0x000fe20000300000 */
.L_x_381:
[----:B-1----:R-:W-:Y:S05]  /*c7b0*/  @P2 BRA `(.L_x_382) ;  /* 0x0000000000082947 */ /* 0x002fea0003800000 */
[----:B------:R-:W1:Y:S02]  /*c7c0*/  SYNCS.PHASECHK.TRANS64.TRYWAIT P0, [R8+URZ+0x34850], R3 ;  /* 0x03485003080075a7 */ /* 0x000e64000800017f */
[----:B-1----:R-:W-:Y:S05]  /*c7d0*/  @!P0 BRA `(.L_x_383) ;  /* 0x0000008800c08947 */ /* 0x002fea0003800000 */
.L_x_382:
[----:B------:R-:W-:Y:S05]  /*c7e0*/  WARPSYNC.ALL ;  /* 0x0000000000007948 */ /* 0x000fea0003800000 */
[----:B------:R-:W-:Y:S01]  /*c7f0*/  VIADD R0, R0, 0x400 ;  /* 0x0000040000007836 */ /* 0x000fe20000000000 */
[----:B------:R-:W-:Y:S01]  /*c800*/  WARPGROUP.ARRIVE ;  /* 0x00000000000079c5 */ /* 0x000fe20000000000 */
[----:B------:R-:W-:Y:S01]  /*c810*/  IMAD.MOV.U32 R7, RZ, RZ, 0x40000040 ;  /* 0x40000040ff077424 */ /* 0x000fe200078e00ff */
[----:B01----:R-:W-:Y:S01]  /*c820*/  SHFL.BFLY PT, R3, R10, 0x2, 0x1f ;  /* 0x0c401f000a037f89 */ /* 0x003fe200000e0000 */
[----:B------:R-:W-:Y:S01]  /*c830*/  IMAD.MOV.U32 R9, RZ, RZ, RZ ;  /* 0x000000ffff097224 */ /* 0x000fe200078e00ff */
[----:B------:R-:W-:Y:S01]  /*c840*/  SHF.R.U32.HI R0, RZ, 0x4, R0 ;  /* 0x00000004ff007819 */ /* 0x000fe20000011600 */
[----:B------:R-:W-:-:S03]  /*c850*/  VIADD R224, R224, 0x1 ;  /* 0x00000001e0e07836 */ /* 0x000fc60000000000 */
[----:B------:R-:W-:-:S04]  /*c860*/  LOP3.LUT R0, R0, 0x3fff, RZ, 0xc0, !PT ;  /* 0x00003fff00007812 */ /* 0x000fc800078ec0ff */
[----:B------:R-:W-:Y:S02]  /*c870*/  LOP3.LUT R5, R0, 0x5800000, RZ, 0xfc, !PT ;  /* 0x0580000000057812 */ /* 0x000fe400078efcff */
[----:B------:R-:W0:Y:S03]  /*c880*/  SHFL.BFLY PT, R0, R11, 0x2, 0x1f ;  /* 0x0c401f000b007f89 */ /* 0x000e2600000e0000 */
[----:B------:R-:W-:Y:S02]  /*c890*/  IMAD R4, R2, 0xb00, R5 ;  /* 0x00000b0002047824 */ /* 0x000fe400078e0205 */
[----:B------:R-:W-:-:S03]  /*c8a0*/  IMAD.MOV.U32 R5, RZ, RZ, 0x40000040 ;  /* 0x40000040ff057424 */ /* 0x000fc600078e00ff */
[C---:B------:R-:W-:Y:S02]  /*c8b0*/  R2UR UR6, R4.reuse ;  /* 0x00000000040672ca */ /* 0x040fe400000e0000 */
[----:B------:R-:W-:Y:S01]  /*c8c0*/  R2UR UR7, R5 ;  /* 0x00000000050772ca */ /* 0x000fe200000e0000 */
[----:B------:R-:W-:Y:S01]  /*c8d0*/  IMAD.MOV.U32 R5, RZ, RZ, 0x40000040 ;  /* 0x40000040ff057424 */ /* 0x000fe200078e00ff */
[----:B------:R-:W-:-:S11]  /*c8e0*/  IADD3 R6, R4, 0x80, RZ ;  /* 0x0000008004067810 */ /* 0x000fd60007ffe0ff */
[----:B------:R-:W-:Y:S01]  /*c8f0*/  HGMMA.64x128x16.F32.BF16 R24, R176, gdesc[UR4].tnspB, R24, gsb0 ;  /* 0x41e00004b0187df0 */ /* 0x000fe20008001818 */
[----:B------:R-:W-:Y:S01]  /*c900*/  R2UR UR6, R6 ;  /* 0x00000000060672ca */ /* 0x000fe200000e0000 */
[----:B------:R-:W-:Y:S01]  /*c910*/  VIADD R6, R4, 0x100 ;  /* 0x0000010004067836 */ /* 0x000fe20000000000 */
[----:B------:R-:W-:Y:S01]  /*c920*/  R2UR UR7, R7 ;  /* 0x00000000070772ca */ /* 0x000fe200000e0000 */
[----:B------:R-:W-:Y:S02]  /*c930*/  IMAD.MOV.U32 R7, RZ, RZ, 0x40000040 ;  /* 0x40000040ff077424 */ /* 0x000fe400078e00ff */
[----:B0-----:R-:W-:Y:S01]  /*c940*/  FADD.FTZ R0, R0, R11 ;  /* 0x0000000b00007221 */ /* 0x001fe20000010000 */
[----:B------:R-:W-:Y:S02]  /*c950*/  VIADD R11, R2, 0x1 ;  /* 0x00000001020b7836 */ /* 0x000fe40000000000 */
[----:B------:R-:W-:-:S03]  /*c960*/  IMAD.MOV.U32 R2, RZ, RZ, RZ ;  /* 0x000000ffff027224 */ /* 0x000fc600078e00ff */
[----:B------:R-:W-:Y:S01]  /*c970*/  ISETP.NE.AND P2, PT, R11, 0x2, PT ;  /* 0x000000020b00780c */ /* 0x000fe20003f45270 */
[----:B------:R-:W-:Y:S02]  /*c980*/  WARPGROUP.DEPBAR.LE gsb0, 0x0 ;  /* 0x00008000000079c5 */ /* 0x000fe40000010000 */
[----:B------:R-:W-:-:S06]  /*c990*/  WARPGROUP.ARRIVE ;  /* 0x00000000000079c5 */ /* 0x000fcc0000000000 */
[----:B------:R-:W-:Y:S01]  /*c9a0*/  HGMMA.64x128x16.F32.BF16 R24, R180, gdesc[UR4].tnspB, R24, gsb0 ;  /* 0x41e00004b4187df0 */ /* 0x000fe20008001818 */
[----:B------:R-:W-:Y:S01]  /*c9b0*/  R2UR UR6, R6 ;  /* 0x00000000060672ca */ /* 0x000fe200000e0000 */
[----:B------:R-:W-:Y:S01]  /*c9c0*/  VIADD R6, R4, 0x180 ;  /* 0x0000018004067836 */ /* 0x000fe20000000000 */
[----:B------:R-:W-:Y:S01]  /*c9d0*/  R2UR UR7, R7 ;  /* 0x00000000070772ca */ /* 0x000fe200000e0000 */
[----:B------:R-:W-:Y:S01]  /*c9e0*/  IMAD.MOV.U32 R7, RZ, RZ, 0x40000040 ;  /* 0x40000040ff077424 */ /* 0x000fe200078e00ff */
[----:B------:R-:W-:Y:S02]  /*c9f0*/  WARPGROUP.DEPBAR.LE gsb0, 0x0 ;  /* 0x00008000000079c5 */ /* 0x000fe40000010000 */
[----:B------:R-:W-:-:S09]  /*ca00*/  WARPGROUP.ARRIVE ;  /* 0x00000000000079c5 */ /* 0x000fd20000000000 */
        /* <DEDUP_REMOVED lines=10> */
[----:B------:R-:W-:Y:S02]  /*cab0*/  R2UR UR7, R7 ;  /* 0x00000000070772ca */ /* 0x000fe400000e0000 */
[----:B------:R-:W-:Y:S01]  /*cac0*/  MOV R7, 0x40000040 ;  /* 0x4000004000077802 */ /* 0x000fe20000000f00 */
[----:B------:R-:W-:Y:S02]  /*cad0*/  WARPGROUP.DEPBAR.LE gsb0, 0x0 ;  /* 0x00008000000079c5 */ /* 0x000fe40000010000 */
[----:B------:R-:W-:-:S08]  /*cae0*/  WARPGROUP.ARRIVE ;  /* 0x00000000000079c5 */ /* 0x000fd00000000000 */
        /* <DEDUP_REMOVED lines=23> */
[C---:B------:R-:W-:Y:S01]  /*cc60*/  VIADD R6, R4.reuse, 0x480 ;  /* 0x0000048004067836 */ /* 0x040fe20000000000 */
[----:B------:R-:W-:Y:S01]  /*cc70*/  R2UR UR7, R7 ;  /* 0x00000000070772ca */ /* 0x000fe200000e0000 */
[----:B------:R-:W-:Y:S01]  /*cc80*/  IMAD.MOV.U32 R7, RZ, RZ, 0x40000040 ;  /* 0x40000040ff077424 */ /* 0x000fe200078e00ff */
[----:B------:R-:W-:Y:S01]  /*cc90*/  IADD3 R4, R4, 0x500, RZ ;  /* 0x0000050004047810 */ /* 0x000fe20007ffe0ff */
[----:B------:R-:W-:Y:S02]  /*cca0*/  WARPGROUP.DEPBAR.LE gsb0, 0x0 ;  /* 0x00008000000079c5 */ /* 0x000fe40000010000 */
[----:B------:R-:W-:-:S08]  /*ccb0*/  WARPGROUP.ARRIVE ;  /* 0x00000000000079c5 */ /* 0x000fd00000000000 */
[----:B------:R-:W-:Y:S01]  /*ccc0*/  HGMMA.64x128x16.F32.BF16 R24, R208, gdesc[UR4].tnspB, R24, gsb0 ;  /* 0x41e00004d0187df0 */ /* 0x000fe20008001818 */
[----:B------:R-:W-:Y:S02]  /*ccd0*/  R2UR UR6, R6 ;  /* 0x00000000060672ca */ /* 0x000fe400000e0000 */
[----:B------:R-:W-:Y:S01]  /*cce0*/  R2UR UR7, R7 ;  /* 0x00000000070772ca */ /* 0x000fe200000e0000 */
[----:B------:R-:W-:-:S05]  /*ccf0*/  @!P1 VIADD R7, R8, 0x34860 ;  /* 0x0003486008079836 */ /* 0x000fca0000000000 */
[----:B------:R-:W-:Y:S01]  /*cd00*/  @!P1 PRMT R7, RZ, 0x654, R7 ;  /* 0x00000654ff079816 */ /* 0x000fe20000000007 */
[----:B------:R-:W-:Y:S02]  /*cd10*/  WARPGROUP.DEPBAR.LE gsb0, 0x0 ;  /* 0x00008000000079c5 */ /* 0x000fe40000010000 */
[----:B------:R-:W-:-:S06]  /*cd20*/  WARPGROUP.ARRIVE ;  /* 0x00000000000079c5 */ /* 0x000fcc0000000000 */
[----:B------:R-:W-:Y:S01]  /*cd30*/  HGMMA.64x128x16.F32.BF16 R24, R212, gdesc[UR4].tnspB, R24, gsb0 ;  /* 0x41e00004d4187df0 */ /* 0x000fe20008001818 */
[----:B------:R-:W-:Y:S01]  /*cd40*/  R2UR UR6, R4 ;  /* 0x00000000040672ca */ /* 0x000fe200000e0000 */
[----:B------:R-:W-:Y:S01]  /*cd50*/  FADD.FTZ R4, R3, R10 ;  /* 0x0000000a03047221 */ /* 0x000fe20000010000 */
[----:B------:R-:W-:Y:S01]  /*cd60*/  R2UR UR7, R5 ;  /* 0x00000000050772ca */ /* 0x000fe200000e0000 */
[----:B------:R-:W0:Y:S04]  /*cd70*/  SHFL.BFLY PT, R3, R0, 0x1, 0x1f ;  /* 0x0c201f0000037f89 */ /* 0x000e2800000e0000 */
[----:B------:R-:W1:Y:S01]  /*cd80*/  SHFL.BFLY PT, R5, R4, 0x1, 0x1f ;  /* 0x0c201f0004057f89 */ /* 0x000e6200000e0000 */
[----:B0-----:R-:W-:Y:S01]  /*cd90*/  FADD.FTZ R12, R0, R3 ;  /* 0x00000003000c7221 */ /* 0x001fe20000010000 */
[----:B------:R-:W-:Y:S01]  /*cda0*/  SEL R3, RZ, 0x1, P2 ;  /* 0x00000001ff037807 */ /* 0x000fe20001000000 */
[----:B------:R-:W-:-:S02]  /*cdb0*/  IMAD.MOV.U32 R0, RZ, RZ, -0x800000 ;  /* 0xff800000ff007424 */ /* 0x000fc400078e00ff */
[----:B-1----:R-:W-:Y:S01]  /*cdc0*/  FADD.FTZ R13, R4, R5 ;  /* 0x00000005040d7221 */ /* 0x002fe20000010000 */
[----:B------:R-:W-:Y:S02]  /*cdd0*/  FSETP.NE.FTZ.AND P0, PT, R12, RZ, PT ;  /* 0x000000ff0c00720b */ /* 0x000fe40003f15000 */
[----:B------:R-:W-:Y:S01]  /*cde0*/  LOP3.LUT R16, R16, R3, RZ, 0x3c, !PT ;  /* 0x0000000310107212 */ /* 0x000fe200078e3cff */
[----:B------:R-:W-:Y:S01]  /*cdf0*/  IMAD.MOV.U32 R3, RZ, RZ, -0x800000 ;  /* 0xff800000ff037424 */ /* 0x000fe200078e00ff */
[----:B------:R-:W-:-:S09]  /*ce00*/  FSETP.NE.FTZ.AND P3, PT, R13, RZ, PT ;  /* 0x000000ff0d00720b */ /* 0x000fd20003f75000 */
[----:B------:R-:W0:Y:S01]  /*ce10*/  @P0 MUFU.LG2 R5, R12 ;  /* 0x0000000c00050308 */ /* 0x000e220000000c00 */
[----:B------:R-:W-:-:S03]  /*ce20*/  @P0 FMUL.FTZ R4, R88, 0.69314718246459960938 ;  /* 0x3f31721858040820 */ /* 0x000fc60000410000 */
[----:B------:R-:W-:-:S04]  /*ce30*/  @P3 FMUL.FTZ R15, R88, 0.69314718246459960938 ;  /* 0x3f317218580f3820 */ /* 0x000fc80000410000 */
[----:B------:R-:W1:Y:S08]  /*ce40*/  @P3 MUFU.LG2 R6, R13 ;  /* 0x0000000d00063308 */ /* 0x000e700000000c00 */
[----:B------:R-:W2:Y:S01]  /*ce50*/  @P0 MUFU.RCP R2, R12 ;  /* 0x0000000c00020308 */ /* 0x000ea20000001000 */
[----:B0-----:R-:W-:-:S04]  /*ce60*/  @P0 FMUL.FTZ R5, R5, 0.69314718246459960938 ;  /* 0x3f31721805050820 */ /* 0x001fc80000410000 */
[----:B------:R-:W-:Y:S01]  /*ce70*/  @P0 FFMA.FTZ R0, R4, R89, R5 ;  /* 0x0000005904000223 */ /* 0x000fe20000010005 */
[----:B------:R-:W-:Y:S02]  /*ce80*/  PLOP3.LUT P0, PT, PT, PT, PT, 0x8, 0x0 ;  /* 0x000000000000781c */ /* 0x000fe40003f0e170 */
[----:B------:R-:W0:Y:S01]  /*ce90*/  @P3 MUFU.RCP R9, R13 ;  /* 0x0000000d00093308 */ /* 0x000e220000001000 */
[----:B-1----:R-:W-:-:S04]  /*cea0*/  @P3 FMUL.FTZ R6, R6, 0.69314718246459960938 ;  /* 0x3f31721806063820 */ /* 0x002fc80000410000 */
[----:B------:R-:W-:Y:S01]  /*ceb0*/  @P3 FFMA.FTZ R3, R15, R133, R6 ;  /* 0x000000850f033223 */ /* 0x000fe20000010006 */
[----:B------:R-:W-:Y:S02]  /*cec0*/  WARPGROUP.DEPBAR.LE gsb0, 0x0 ;  /* 0x00008000000079c5 */ /* 0x000fe40000010000 */
[----:B------:R-:W-:-:S06]  /*ced0*/  WARPGROUP.ARRIVE ;  /* 0x00000000000079c5 */ /* 0x000fcc0000000000 */
[----:B------:R-:W-:Y:S03]  /*cee0*/  HGMMA.64x128x16.F32.BF16 R24, R216, gdesc[UR4].tnspB, R24, gsb0 ;  /* 0x41e00004d8187df0 */ /* 0x000fe60008001818 */
[----:B------:R-:W-:Y:S02]  /*cef0*/  WARPGROUP.DEPBAR.LE gsb0, 0x0 ;  /* 0x00008000000079c5 */ /* 0x000fe40000010000 */
[-C--:B--2---:R-:W-:Y:S01]  /*cf00*/  FMUL.FTZ R6, R29, R2.reuse ;  /* 0x000000021d067220 */ /* 0x084fe20000410000 */
        /* <DEDUP_REMOVED lines=20> */
[----:B------:R1:W-:Y:S01]  /*d050*/  @!P1 SYNCS.ARRIVE.TRANS64.RED.A1T0 RZ, [R7+URZ], RZ ;  /* 0x000000ff07ff99a7 */ /* 0x0003e2000810043f */
        /* <DEDUP_REMOVED lines=25> */
[-C--:B-1----:R-:W-:Y:S01]  /*d1f0*/  FMUL.FTZ R7, R31, R9.reuse ;  /* 0x000000091f077220 */ /* 0x082fe20000410000 */
        /* <DEDUP_REMOVED lines=17> */
[----:B------:R-:W-:-:S07]  /*d310*/  SEL R2, R11, RZ, P2 ;  /* 0x000000ff0b027207 */ /* 0x000fce0001000000 */
.L_x_362:
[----:B------:R-:W0:Y:S01]  /*d320*/  S2R R5, SR_CgaCtaId ;  /* 0x0000000000057919 */ /* 0x000e220000008800 */
[----:B------:R-:W-:Y:S01]  /*d330*/  MOV R28, 0x400 ;  /* 0x00000400001c7802 */ /* 0x000fe20000000f00 */
[----:B------:R-:W-:Y:S01]  /*d340*/  BSSY B0, `(.L_x_384) ;  /* 0x0000202000007945 */ /* 0x000fe20003800000 */
[----:B------:R-:W-:Y:S02]  /*d350*/  BAR.SYNC.DEFER_BLOCKING 0x5, 0x180 ;  /* 0x0146000000007b1d */ /* 0x000fe40000010000 */
[----:B0-----:R-:W-:-:S05]  /*d360*/  LEA R28, R5, R28, 0x18 ;  /* 0x0000001c051c7211 */ /* 0x001fca00078ec0ff */
[----:B------:R0:W1:Y:S01]  /*d370*/  LDS.128 R48, [R28+0x348d0] ;  /* 0x0348d0001c307984 */ /* 0x0000620000000c00 */
[----:B------:R-:W-:Y:S06]  /*d380*/  BAR.ARV 0x4, 0x180 ;  /* 0x0106000000007b1d */ /* 0x000fec0000002000 */
[----:B------:R-:W-:Y:S05]  /*d390*/  @P0 BRA `(.L_x_385) ;  /* 0x0000001400240947 */ /* 0x000fea0003800000 */
[----:B------:R-:W2:Y:S01]  /*d3a0*/  S2R R5, SR_SWINHI ;  /* 0x0000000000057919 */ /* 0x000ea20000002f00 */
[----:B------:R-:W-:Y:S01]  /*d3b0*/  F2FP.BF16.F32.PACK_AB R6, R6, R107 ;  /* 0x0000006b0606723e */ /* 0x000fe200000010ff */
[----:B------:R-:W-:Y:S01]  /*d3c0*/  ULDC.64 UR4, c[0x0][0xc08] ;  /* 0x0003020000047ab9 */ /* 0x000fe20000000a00 */
[----:B------:R-:W-:Y:S01]  /*d3d0*/  F2FP.BF16.F32.PACK_AB R7, R7, R8 ;  /* 0x000000080707723e */ /* 0x000fe200000010ff */
[----:B------:R-:W-:Y:S01]  /*d3e0*/  ULDC.64 UR6, c[0x0][0x208] ;  /* 0x0000820000067ab9 */ /* 0x000fe20000000a00 */
[----:B------:R-:W-:Y:S02]  /*d3f0*/  F2FP.BF16.F32.PACK_AB R33, R33, R34 ;  /* 0x000000222121723e */ /* 0x000fe400000010ff */
[----:B------:R-:W-:Y:S02]  /*d400*/  F2FP.BF16.F32.PACK_AB R34, R57, R60 ;  /* 0x0000003c3922723e */ /* 0x000fe400000010ff */
[----:B------:R-:W3:Y:S01]  /*d410*/  LDC R60, c[0x0][0xbe8] ;  /* 0x0002fa00ff3c7b82 */ /* 0x000ee20000000800 */
[----:B------:R-:W-:-:S02]  /*d420*/  F2FP.BF16.F32.PACK_AB R32, R32, R61 ;  /* 0x0000003d2020723e */ /* 0x000fc400000010ff */
[----:B------:R-:W-:Y:S02]  /*d430*/  F2FP.BF16.F32.PACK_AB R35, R35, R54 ;  /* 0x000000362323723e */ /* 0x000fe400000010ff */
[----:B------:R-:W-:Y:S02]  /*d440*/  F2FP.BF16.F32.PACK_AB R56, R53, R56 ;  /* 0x000000383538723e */ /* 0x000fe400000010ff */
[----:B------:R-:W-:Y:S02]  /*d450*/  F2FP.BF16.F32.PACK_AB R57, R43, R46 ;  /* 0x0000002e2b39723e */ /* 0x000fe400000010ff */
[----:B------:R-:W-:Y:S02]  /*d460*/  F2FP.BF16.F32.PACK_AB R44, R41, R44 ;  /* 0x0000002c292c723e */ /* 0x000fe400000010ff */
[----:B------:R-:W-:Y:S02]  /*d470*/  F2FP.BF16.F32.PACK_AB R46, R29, R40 ;  /* 0x000000281d2e723e */ /* 0x000fe400000010ff */
[----:B------:R-:W-:-:S02]  /*d480*/  MOV R20, R28 ;  /* 0x0000001c00147202 */ /* 0x000fc40000000f00 */
[----:B--2---:R-:W-:-:S03]  /*d490*/  MOV R21, R5 ;  /* 0x0000000500157202 */ /* 0x004fc60000000f00 */
[----:B------:R-:W-:-:S03]  /*d4a0*/  IMAD.WIDE R4, R230, 0x2, R20 ;  /* 0x00000002e6047825 */ /* 0x000fc600078e0214 */
[C---:B------:R-:W-:Y:S02]  /*d4b0*/  LOP3.LUT R9, R4.reuse, 0x380, RZ, 0xc0, !PT ;  /* 0x0000038004097812 */ /* 0x040fe400078ec0ff */
[C---:B------:R-:W-:Y:S02]  /*d4c0*/  IADD3 R63, P5, R4.reuse, 0x40, RZ ;  /* 0x00000040043f7810 */ /* 0x040fe40007fbe0ff */
[----:B------:R-:W-:Y:S02]  /*d4d0*/  SHF.R.U64 R9, R9, 0x3, RZ ;  /* 0x0000000309097819 */ /* 0x000fe400000012ff */
[C---:B------:R-:W-:Y:S01]  /*d4e0*/  IADD3 R59, P6, R4.reuse, 0x20, RZ ;  /* 0x00000020043b7810 */ /* 0x040fe20007fde0ff */
[----:B------:R-:W-:Y:S01]  /*d4f0*/  IMAD.X R25, RZ, RZ, R5, P5 ;  /* 0x000000ffff197224 */ /* 0x000fe200028e0605 */
[C---:B------:R-:W-:Y:S02]  /*d500*/  IADD3 R67, P4, R4.reuse, 0x60, RZ ;  /* 0x0000006004437810 */ /* 0x040fe40007f9e0ff */
[----:B------:R-:W-:-:S02]  /*d510*/  IADD3 R71, P3, R4, 0x4000, RZ ;  /* 0x0000400004477810 */ /* 0x000fc40007f7e0ff */
[C---:B------:R-:W-:Y:S01]  /*d520*/  IADD3 R75, P2, R4.reuse, 0x4020, RZ ;  /* 0x00004020044b7810 */ /* 0x040fe20007f5e0ff */
[--C-:B------:R-:W-:Y:S01]  /*d530*/  IMAD.X R15, RZ, RZ, R5.reuse, P4 ;  /* 0x000000ffff0f7224 */ /* 0x100fe200020e0605 */
[C---:B------:R-:W-:Y:S01]  /*d540*/  IADD3 R79, P1, R4.reuse, 0x4040, RZ ;  /* 0x00004040044f7810 */ /* 0x040fe20007f3e0ff */
[--C-:B------:R-:W-:Y:S01]  /*d550*/  IMAD.X R13, RZ, RZ, R5.reuse, P3 ;  /* 0x000000ffff0d7224 */ /* 0x100fe200018e0605 */
[----:B------:R-:W-:Y:S01]  /*d560*/  BAR.SYNC.DEFER_BLOCKING 0x1, 0x100 ;  /* 0x0044000000007b1d */ /* 0x000fe20000010000 */
[----:B------:R-:W-:Y:S01]  /*d570*/  IADD3 R81, P0, R4, 0x4060, RZ ;  /* 0x0000406004517810 */ /* 0x000fe20007f1e0ff */
[--C-:B------:R-:W-:Y:S01]  /*d580*/  IMAD.X R11, RZ, RZ, R5.reuse, P2 ;  /* 0x000000ffff0b7224 */ /* 0x100fe200010e0605 */
[----:B------:R-:W-:Y:S01]  /*d590*/  LOP3.LUT R4, R9, R4, RZ, 0x3c, !PT ;  /* 0x0000000409047212 */ /* 0x000fe200078e3cff */
[--C-:B------:R-:W-:Y:S01]  /*d5a0*/  IMAD.X R9, RZ, RZ, R5.reuse, P1 ;  /* 0x000000ffff097224 */ /* 0x100fe200008e0605 */
[----:B------:R-:W-:Y:S01]  /*d5b0*/  LOP3.LUT R14, R63, 0x380, RZ, 0xc0, !PT ;  /* 0x000003803f0e7812 */ /* 0x000fe200078ec0ff */
[----:B------:R-:W-:Y:S01]  /*d5c0*/  IMAD.X R31, RZ, RZ, R5, P0 ;  /* 0x000000ffff1f7224 */ /* 0x000fe200000e0605 */
[----:B------:R-:W-:-:S02]  /*d5d0*/  LOP3.LUT R12, R59, 0x380, RZ, 0xc0, !PT ;  /* 0x000003803b0c7812 */ /* 0x000fc400078ec0ff */
[----:B------:R-:W-:Y:S02]  /*d5e0*/  LOP3.LUT R30, R67, 0x380, RZ, 0xc0, !PT ;  /* 0x00000380431e7812 */ /* 0x000fe400078ec0ff */
[----:B-1----:R-:W-:Y:S02]  /*d5f0*/  LOP3.LUT R48, R71, 0x380, RZ, 0xc0, !PT ;  /* 0x0000038047307812 */ /* 0x002fe400078ec0ff */
[-C--:B------:R-:W-:Y:S02]  /*d600*/  IADD3.X R27, RZ, R5.reuse, RZ, P6, !PT ;  /* 0x00000005ff1b7210 */ /* 0x080fe400037fe4ff */
[----:B------:R-:W-:Y:S02]  /*d610*/  SHF.R.U64 R14, R14, 0x3, RZ ;  /* 0x000000030e0e7819 */ /* 0x000fe400000012ff */
[----:B------:R-:W-:Y:S02]  /*d620*/  MOV R70, R4 ;  /* 0x0000000400467202 */ /* 0x000fe40000000f00 */
[----:B------:R-:W-:-:S02]  /*d630*/  SHF.R.U64 R12, R12, 0x3, RZ ;  /* 0x000000030c0c7819 */ /* 0x000fc400000012ff */
[----:B------:R-:W-:Y:S02]  /*d640*/  SHF.R.U64 R30, R30, 0x3, RZ ;  /* 0x000000031e1e7819 */ /* 0x000fe400000012ff */
[----:B------:R-:W-:Y:S02]  /*d650*/  F2FP.BF16.F32.PACK_AB R4, R106, R111 ;  /* 0x0000006f6a04723e */ /* 0x000fe400000010ff */
[----:B------:R-:W-:Y:S02]  /*d660*/  F2FP.BF16.F32.PACK_AB R5, R10, R109 ;  /* 0x0000006d0a05723e */ /* 0x000fe400000010ff */
[----:B------:R-:W-:Y:S02]  /*d670*/  SHF.R.U64 R48, R48, 0x3, RZ ;  /* 0x0000000330307819 */ /* 0x000fe400000012ff */
[----:B------:R-:W-:Y:S01]  /*d680*/  LOP3.LUT R24, R14, R63, RZ, 0x3c, !PT ;  /* 0x0000003f0e187212 */ /* 0x000fe200078e3cff */
[----:B------:R1:W-:Y:S01]  /*d690*/  STSM.16.M88.4 [R70], R4 ;  /* 0x0000000446007844 */ /* 0x0003e20000000200 */
[----:B------:R-:W-:-:S02]  /*d6a0*/  LOP3.LUT R26, R12, R59, RZ, 0x3c, !PT ;  /* 0x0000003b0c1a7212 */ /* 0x000fc400078e3cff */
[----:B------:R-:W-:Y:S02]  /*d6b0*/  LOP3.LUT R14, R30, R67, RZ, 0x3c, !PT ;  /* 0x000000431e0e7212 */ /* 0x000fe400078e3cff */
[----:B------:R-:W-:Y:S02]  /*d6c0*/  LOP3.LUT R12, R48, R71, RZ, 0x3c, !PT ;  /* 0x00000047300c7212 */ /* 0x000fe400078e3cff */
[----:B------:R-:W-:Y:S02]  /*d6d0*/  LOP3.LUT R10, R75, 0x380, RZ, 0xc0, !PT ;  /* 0x000003804b0a7812 */ /* 0x000fe400078ec0ff */
[----:B------:R-:W-:Y:S02]  /*d6e0*/  LOP3.LUT R30, R79, 0x380, RZ, 0xc0, !PT ;  /* 0x000003804f1e7812 */ /* 0x000fe400078ec0ff */
[----:B------:R-:W-:Y:S02]  /*d6f0*/  LOP3.LUT R48, R81, 0x380, RZ, 0xc0, !PT ;  /* 0x0000038051307812 */ /* 0x000fe400078ec0ff */
[----:B------:R-:W-:-:S02]  /*d700*/  SHF.R.U64 R10, R10, 0x3, RZ ;  /* 0x000000030a0a7819 */ /* 0x000fc400000012ff */
[----:B------:R-:W-:Y:S01]  /*d710*/  SHF.R.U64 R30, R30, 0x3, RZ ;  /* 0x000000031e1e7819 */ /* 0x000fe200000012ff */
[----:B-1----:R-:W1:Y:S01]  /*d720*/  LDC.64 R70, c[0x0][0xc00] ;  /* 0x00030000ff467b82 */ /* 0x002e620000000a00 */
[----:B------:R-:W-:Y:S02]  /*d730*/  SHF.R.U64 R48, R48, 0x3, RZ ;  /* 0x0000000330307819 */ /* 0x000fe400000012ff */
[----:B------:R-:W-:Y:S02]  /*d740*/  LOP3.LUT R10, R10, R75, RZ, 0x3c, !PT ;  /* 0x0000004b0a0a7212 */ /* 0x000fe400078e3cff */
[----:B------:R-:W-:Y:S02]  /*d750*/  LOP3.LUT R8, R30, R79, RZ, 0x3c, !PT ;  /* 0x0000004f1e087212 */ /* 0x000fe400078e3cff */
[----:B------:R-:W-:Y:S02]  /*d760*/  LOP3.LUT R30, R48, R81, RZ, 0x3c, !PT ;  /* 0x00000051301e7212 */ /* 0x000fe400078e3cff */
[----:B------:R-:W-:-:S02]  /*d770*/  MOV R62, R10 ;  /* 0x0000000a003e7202 */ /* 0x000fc40000000f00 */
[----:B------:R-:W-:Y:S02]  /*d780*/  MOV R48, R8 ;  /* 0x0000000800307202 */ /* 0x000fe40000000f00 */
[----:B------:R-:W-:Y:S02]  /*d790*/  MOV R67, R26 ;  /* 0x0000001a00437202 */ /* 0x000fe40000000f00 */
[----:B------:R-:W-:Y:S02]  /*d7a0*/  F2FP.BF16.F32.PACK_AB R8, R104, R105 ;  /* 0x000000696808723e */ /* 0x000fe400000010ff */
[----:B------:R-:W-:Y:S02]  /*d7b0*/  F2FP.BF16.F32.PACK_AB R9, R102, R103 ;  /* 0x000000676609723e */ /* 0x000fe400000010ff */
[----:B------:R-:W-:Y:S02]  /*d7c0*/  F2FP.BF16.F32.PACK_AB R10, R100, R101 ;  /* 0x00000065640a723e */ /* 0x000fe400000010ff */
[----:B------:R-:W-:-:S02]  /*d7d0*/  F2FP.BF16.F32.PACK_AB R11, R84, R85 ;  /* 0x00000055540b723e */ /* 0x000fc400000010ff */
[----:B------:R-:W-:Y:S02]  /*d7e0*/  MOV R59, R24 ;  /* 0x00000018003b7202 */ /* 0x000fe40000000f00 */
[----:B------:R-:W-:Y:S01]  /*d7f0*/  F2FP.BF16.F32.PACK_AB R4, R98, R99 ;  /* 0x000000636204723e */ /* 0x000fe200000010ff */
[----:B------:R2:W-:Y:S01]  /*d800*/  STSM.16.M88.4 [R67], R8 ;  /* 0x0000000843007844 */ /* 0x0005e20000000200 */
[----:B------:R-:W-:Y:S02]  /*d810*/  F2FP.BF16.F32.PACK_AB R5, R77, R80 ;  /* 0x000000504d05723e */ /* 0x000fe400000010ff */
[----:B------:R-:W-:Y:S02]  /*d820*/  F2FP.BF16.F32.PACK_AB R6, R96, R97 ;  /* 0x000000616006723e */ /* 0x000fe400000010ff */
[----:B------:R-:W-:Y:S02]  /*d830*/  F2FP.BF16.F32.PACK_AB R7, R73, R76 ;  /* 0x0000004c4907723e */ /* 0x000fe400000010ff */
[----:B------:R-:W-:-:S02]  /*d840*/  MOV R66, R14 ;  /* 0x0000000e00427202 */ /* 0x000fc40000000f00 */
[----:B------:R-:W-:Y:S01]  /*d850*/  MOV R63, R12 ;  /* 0x0000000c003f7202 */ /* 0x000fe20000000f00 */
[----:B------:R4:W-:Y:S01]  /*d860*/  STSM.16.M88.4 [R59], R4 ;  /* 0x000000043b007844 */ /* 0x0009e20000000200 */
[----:B------:R-:W-:Y:S02]  /*d870*/  F2FP.BF16.F32.PACK_AB R12, R94, R95 ;  /* 0x0000005f5e0c723e */ /* 0x000fe400000010ff */
[----:B------:R-:W-:Y:S02]  /*d880*/  F2FP.BF16.F32.PACK_AB R13, R69, R72 ;  /* 0x00000048450d723e */ /* 0x000fe400000010ff */
[----:B------:R-:W-:Y:S02]  /*d890*/  F2FP.BF16.F32.PACK_AB R14, R92, R93 ;  /* 0x0000005d5c0e723e */ /* 0x000fe400000010ff */
[----:B--2---:R-:W-:Y:S02]  /*d8a0*/  SHF.L.U64.HI R10, R22, 0x2, R222 ;  /* 0x00000002160a7819 */ /* 0x004fe400000102de */
[----:B------:R-:W-:-:S02]  /*d8b0*/  F2FP.BF16.F32.PACK_AB R15, R65, R68 ;  /* 0x00000044410f723e */ /* 0x000fc400000010ff */
[----:B------:R-:W-:Y:S02]  /*d8c0*/  F2FP.BF16.F32.PACK_AB R24, R90, R91 ;  /* 0x0000005b5a18723e */ /* 0x000fe400000010ff */
[----:B------:R-:W-:Y:S01]  /*d8d0*/  F2FP.BF16.F32.PACK_AB R25, R55, R64 ;  /* 0x000000403719723e */ /* 0x000fe200000010ff */
[----:B------:R2:W-:Y:S01]  /*d8e0*/  STSM.16.M88.4 [R66], R12 ;  /* 0x0000000c42007844 */ /* 0x0005e20000000200 */
[----:B------:R-:W-:Y:S01]  /*d8f0*/  F2FP.BF16.F32.PACK_AB R26, R88, R89 ;  /* 0x00000059581a723e */ /* 0x000fe200000010ff */
[----:B----4-:R-:W-:Y:S01]  /*d900*/  IMAD.SHL.U32 R5, R22, 0x4, RZ ;  /* 0x0000000416057824 */ /* 0x010fe200078e00ff */
[----:B------:R-:W-:Y:S02]  /*d910*/  F2FP.BF16.F32.PACK_AB R27, R47, R58 ;  /* 0x0000003a2f1b723e */ /* 0x000fe400000010ff */
[----:B------:R-:W-:Y:S02]  /*d920*/  F2FP.BF16.F32.PACK_AB R58, R45, R52 ;  /* 0x000000342d3a723e */ /* 0x000fe400000010ff */
[----:B-1----:R-:W-:Y:S01]  /*d930*/  IADD3 R6, P1, R5, R70, RZ ;  /* 0x0000004605067210 */ /* 0x002fe20007f3e0ff */
[----:B------:R2:W-:Y:S01]  /*d940*/  STSM.16.M88.4 [R63], R24 ;  /* 0x000000183f007844 */ /* 0x0005e20000000200 */
[----:B------:R-:W-:-:S02]  /*d950*/  F2FP.BF16.F32.PACK_AB R59, R39, R42 ;  /* 0x0000002a273b723e */ /* 0x000fc400000010ff */
[----:B------:R-:W-:Y:S01]  /*d960*/  MOV R31, R30 ;  /* 0x0000001e001f7202 */ /* 0x000fe20000000f00 */
[----:B------:R-:W-:Y:S01]  /*d970*/  IMAD.X R7, R10, 0x1, R71, P1 ;  /* 0x000000010a077824 */ /* 0x000fe200008e0647 */
[----:B------:R-:W-:Y:S01]  /*d980*/  F2FP.BF16.F32.PACK_AB R45, R37, R38 ;  /* 0x00000026252d723e */ /* 0x000fe200000010ff */
[----:B------:R2:W-:Y:S01]  /*d990*/  STSM.16.M88.4 [R62], R32 ;  /* 0x000000203e007844 */ /* 0x0005e20000000200 */
[----:B------:R-:W-:Y:S02]  /*d9a0*/  F2FP.BF16.F32.PACK_AB R47, R87, R36 ;  /* 0x00000024572f723e */ /* 0x000fe400000010ff */
[----:B---3--:R-:W-:Y:S01]  /*d9b0*/  ISETP.NE.AND P1, PT, R60, 0x1, PT ;  /* 0x000000013c00780c */ /* 0x008fe20003f25270 */
[----:B------:R2:W-:Y:S01]  /*d9c0*/  STSM.16.M88.4 [R48], R56 ;  /* 0x0000003830007844 */ /* 0x0005e20000000200 */
[----:B------:R-:W-:Y:S02]  /*d9d0*/  ISETP.NE.U32.AND P2, PT, RZ, UR4, PT ;  /* 0x00000004ff007c0c */ /* 0x000fe4000bf45070 */
[----:B------:R-:W-:Y:S01]  /*d9e0*/  ISETP.NE.U32.AND P0, PT, R70, RZ, PT ;  /* 0x000000ff4600720c */ /* 0x000fe20003f05070 */
[----:B------:R2:W-:Y:S01]  /*d9f0*/  STSM.16.M88.4 [R31], R44 ;  /* 0x0000002c1f007844 */ /* 0x0005e20000000200 */
[----:B------:R-:W-:Y:S01]  /*da00*/  BAR.SYNC.DEFER_BLOCKING 0x1, 0x100 ;  /* 0x0044000000007b1d */ /* 0x000fe20000010000 */
[----:B------:R-:W-:-:S02]  /*da10*/  ISETP.NE.AND.EX P2, PT, RZ, UR5, PT, P2 ;  /* 0x00000005ff007c0c */ /* 0x000fc4000bf45320 */
[----:B------:R-:W-:Y:S02]  /*da20*/  ISETP.NE.AND.EX P0, PT, R71, RZ, PT, P0 ;  /* 0x000000ff4700720c */ /* 0x000fe40003f05300 */
[----:B------:R-:W-:-:S03]  /*da30*/  MOV R30, RZ ;  /* 0x000000ff001e7202 */ /* 0x000fc60000000f00 */
[----:B------:R-:W1:Y:S08]  /*da40*/  @P1 LDC R8, c[0x0][0xbec] ;  /* 0x0002fb00ff081b82 */ /* 0x000e700000000800 */
[----:B------:R-:W3:Y:S01]  /*da50*/  @P1 LDC R11, c[0x0][0xbf0] ;  /* 0x0002fc00ff0b1b82 */ /* 0x000ee20000000800 */
[----:B------:R-:W-:Y:S01]  /*da60*/  @P2 IADD3 R4, P3, R5, UR4, RZ ;  /* 0x0000000405042c10 */ /* 0x000fe2000ff7e0ff */
[----:B------:R-:W-:-:S02]  /*da70*/  ULDC UR4, c[0x0][0xa88] ;  /* 0x0002a20000047ab9 */ /* 0x000fc40000000800 */
[----:B------:R-:W-:Y:S01]  /*da80*/  IMAD.U32 R9, RZ, RZ, UR4 ;  /* 0x00000004ff097e24 */ /* 0x000fe2000f8e00ff */
[----:B------:R-:W-:Y:S01]  /*da90*/  @P2 IADD3.X R5, R10, UR5, RZ, P3, !PT ;  /* 0x000000050a052c10 */ /* 0x000fe20009ffe4ff */
[----:B------:R2:W5:Y:S04]  /*daa0*/  @P0 LDG.E R30, desc[UR6][R6.64] ;  /* 0x00000006061e0981 */ /* 0x000568000c1e1900 */
[----:B------:R2:W5:Y:S01]  /*dab0*/  @P2 LDG.E R9, desc[UR6][R4.64] ;  /* 0x0000000604092981 */ /* 0x000562000c1e1900 */
[----:B------:R-:W-:Y:S05]  /*dac0*/  @P2 BRA `(.L_x_386) ;  /* 0x0000000000142947 */ /* 0x000fea0003800000 */
[----:B------:R-:W-:Y:S05]  /*dad0*/  @!P0 BRA `(.L_x_386) ;  /* 0x0000000000108947 */ /* 0x000fea0003800000 */
[----:B------:R-:W-:Y:S02]  /*dae0*/  ULDC.64 UR4, c[0x0][0x208] ;  /* 0x0000820000047ab9 */ /* 0x000fe40000000a00 */
[----:B--2---:R-:W2:Y:S04]  /*daf0*/  LDG.E R4, desc[UR4][R6.64] ;  /* 0x0000000406047981 */ /* 0x004ea8000c1e1900 */
[----:B-----5:R-:W2:Y:S02]  /*db00*/  LDG.E R9, desc[UR4][R6.64+0x4] ;  /* 0x0000040406097981 */ /* 0x020ea4000c1e1900 */
[----:B--2---:R-:W-:-:S07]  /*db10*/  IMAD.IADD R9, R9, 0x1, -R4 ;  /* 0x0000000109097824 */ /* 0x004fce00078e0a04 */
.L_x_386:
[----:B------:R-:W-:Y:S01]  /*db20*/  SHF.R.S32.HI R29, RZ, 0x1f, R220 ;  /* 0x0000001fff1d7819 */ /* 0x000fe200000114dc */
[----:B--2---:R-:W-:Y:S01]  /*db30*/  IMAD R15, R221, 0x80, R229 ;  /* 0x00000080dd0f7824 */ /* 0x004fe200078e02e5 */
[----:B------:R-:W-:Y:S01]  /*db40*/  ULDC.64 UR4, c[0x0][0xb90] ;  /* 0x0002e40000047ab9 */ /* 0x000fe20000000a00 */
[----:B-----5:R-:W-:Y:S01]  /*db50*/  SHF.R.S32.HI R31, RZ, 0x1f, R30 ;  /* 0x0000001fff1f7819 */ /* 0x020fe2000001141e */
[----:B------:R-:W-:Y:S01]  /*db60*/  IMAD R59, R9, R60, RZ ;  /* 0x0000003c093b7224 */ /* 0x000fe200078e02ff */
[----:B------:R-:W-:Y:S01]  /*db70*/  SEL R222, R222, RZ, !P0 ;  /* 0x000000ffdede7207 */ /* 0x000fe20004000000 */
[----:B------:R-:W-:Y:S01]  /*db80*/  IMAD R5, R29, UR4, RZ ;  /* 0x000000041d057c24 */ /* 0x000fe2000f8e02ff */
[----:B------:R-:W-:Y:S01]  /*db90*/  SEL R57, R22, RZ, !P0 ;  /* 0x000000ff16397207 */ /* 0x000fe20004000000 */
[----:B-1----:R-:W-:Y:S01]  /*dba0*/  @P1 IMAD.HI.U32 R6, R15, R8, RZ ;  /* 0x000000080f061227 */ /* 0x002fe200078e00ff */
[----:B------:R-:W-:Y:S01]  /*dbb0*/  LEA R22, R221, R227, 0x7 ;  /* 0x000000e3dd167211 */ /* 0x000fe200078e38ff */
[----:B------:R-:W-:-:S02]  /*dbc0*/  ULDC.64 UR6, c[0x0][0x208] ;  /* 0x0000820000067ab9 */ /* 0x000fc40000000a00 */
[----:B------:R-:W-:Y:S01]  /*dbd0*/  IMAD.MOV.U32 R7, RZ, RZ, R15 ;  /* 0x000000ffff077224 */ /* 0x000fe200078e000f */
[----:B---3--:R-:W-:Y:S01]  /*dbe0*/  @P1 SHF.R.U32.HI R7, RZ, R11, R6 ;  /* 0x0000000bff071219 */ /* 0x008fe20000011606 */
[C---:B------:R-:W-:Y:S02]  /*dbf0*/  IMAD R13, R220.reuse, UR5, R5 ;  /* 0x00000005dc0d7c24 */ /* 0x040fe4000f8e0205 */
[----:B------:R-:W-:Y:S01]  /*dc00*/  IMAD.WIDE.U32 R4, R220, UR4, R30 ;  /* 0x00000004dc047c25 */ /* 0x000fe2000f8e001e */
[----:B------:R-:W-:-:S03]  /*dc10*/  ULDC.64 UR4, c[0x0][0xb98] ;  /* 0x0002e60000047ab9 */ /* 0x000fc60000000a00 */
[----:B------:R-:W-:Y:S02]  /*dc20*/  IMAD R11, R223, 0x40, R17 ;  /* 0x00000040df0b7824 */ /* 0x000fe400078e0211 */
[----:B------:R-:W-:Y:S02]  /*dc30*/  IMAD.IADD R5, R5, 0x1, R13 ;  /* 0x0000000105057824 */ /* 0x000fe400078e020d */
[----:B------:R-:W-:Y:S02]  /*dc40*/  IMAD.MOV R13, RZ, RZ, -R7 ;  /* 0x000000ffff0d7224 */ /* 0x000fe400078e0a07 */
[----:B------:R-:W-:-:S04]  /*dc50*/  IMAD.WIDE R20, R11, 0x2, R20 ;  /* 0x000000020b147825 */ /* 0x000fc800078e0214 */
[----:B------:R-:W-:Y:S01]  /*dc60*/  IMAD R6, R222, UR4, RZ ;  /* 0x00000004de067c24 */ /* 0x000fe2000f8e02ff */
[C---:B------:R-:W-:Y:S01]  /*dc70*/  IADD3 R25, P0, R20.reuse, 0x1000, RZ ;  /* 0x0000100014197810 */ /* 0x040fe20007f1e0ff */
[C---:B------:R-:W-:Y:S01]  /*dc80*/  IMAD.WIDE.U32 R4, R57.reuse, UR4, R4 ;  /* 0x0000000439047c25 */ /* 0x040fe2000f8e0004 */
[C---:B------:R-:W-:Y:S02]  /*dc90*/  IADD3 R45, P6, R20.reuse, 0x4000, RZ ;  /* 0x00004000142d7810 */ /* 0x040fe40007fde0ff */
[----:B------:R-:W-:Y:S01]  /*dca0*/  IADD3 R41, P5, R20, 0x5000, RZ ;  /* 0x0000500014297810 */ /* 0x000fe20007fbe0ff */
[----:B------:R-:W-:Y:S01]  /*dcb0*/  IMAD R11, R60, R13, R15 ;  /* 0x0000000d3c0b7224 */ /* 0x000fe200078e020f */
[----:B------:R-:W-:Y:S01]  /*dcc0*/  SHF.R.S32.HI R13, RZ, 0x1f, R7 ;  /* 0x0000001fff0d7819 */ /* 0x000fe20000011407 */
[----:B------:R-:W-:Y:S01]  /*dcd0*/  IMAD R8, R57, UR5, R6 ;  /* 0x0000000539087c24 */ /* 0x000fe2000f8e0206 */
[----:B------:R-:W-:Y:S01]  /*dce0*/  IADD3 R4, P2, R7, R4, RZ ;  /* 0x0000000407047210 */ /* 0x000fe20007f5e0ff */
[----:B------:R-:W-:Y:S01]  /*dcf0*/  ULDC.64 UR4, c[0x0][0xb88] ;  /* 0x0002e20000047ab9 */ /* 0x000fe20000000a00 */
[----:B------:R-:W-:-:S02]  /*dd00*/  SHF.R.S32.HI R6, RZ, 0x1f, R11 ;  /* 0x0000001fff067819 */ /* 0x000fc4000001140b */
[----:B------:R-:W-:Y:S02]  /*dd10*/  IADD3.X R5, R13, R5, R8, P2, !PT ;  /* 0x000000050d057210 */ /* 0x000fe400017fe408 */
[----:B------:R-:W-:Y:S01]  /*dd20*/  IADD3 R15, P3, R20, 0x2000, RZ ;  /* 0x00002000140f7810 */ /* 0x000fe20007f7e0ff */
[----:B------:R-:W-:Y:S01]  /*dd30*/  IMAD R8, R6, UR4, RZ ;  /* 0x0000000406087c24 */ /* 0x000fe2000f8e02ff */
[----:B------:R-:W-:Y:S01]  /*dd40*/  LOP3.LUT R12, R25, 0x380, RZ, 0xc0, !PT ;  /* 0x00000380190c7812 */ /* 0x000fe200078ec0ff */
[----:B------:R-:W-:Y:S01]  /*dd50*/  IMAD.WIDE.U32 R4, R11, UR4, R4 ;  /* 0x000000040b047c25 */ /* 0x000fe2000f8e0004 */
[----:B------:R-:W-:Y:S02]  /*dd60*/  LOP3.LUT R7, R15, 0x380, RZ, 0xc0, !PT ;  /* 0x000003800f077812 */ /* 0x000fe400078ec0ff */
[----:B------:R-:W-:Y:S01]  /*dd70*/  LOP3.LUT R44, R45, 0x380, RZ, 0xc0, !PT ;  /* 0x000003802d2c7812 */ /* 0x000fe200078ec0ff */
[----:B------:R-:W-:Y:S01]  /*dd80*/  IMAD R13, R11, UR5, R8 ;  /* 0x000000050b0d7c24 */ /* 0x000fe2000f8e0208 */
[----:B------:R-:W-:Y:S01]  /*dd90*/  ULDC.64 UR4, c[0x0][0xb50] ;  /* 0x0002d40000047ab9 */ /* 0x000fe20000000a00 */
[----:B------:R-:W-:-:S02]  /*dda0*/  SHF.R.U64 R6, R7, 0x3, RZ ;  /* 0x0000000307067819 */ /* 0x000fc400000012ff */
[----:B------:R-:W-:Y:S01]  /*ddb0*/  IMAD.IADD R5, R5, 0x1, R13 ;  /* 0x0000000105057824 */ /* 0x000fe200078e020d */
[----:B------:R-:W-:Y:S01]  /*ddc0*/  LEA R10, P4, R4, UR4, 0x2 ;  /* 0x00000004040a7c11 */ /* 0x000fe2000f8810ff */
[----:B------:R-:W-:Y:S01]  /*ddd0*/  IMAD.X R13, RZ, RZ, R21, P0 ;  /* 0x000000ffff0d7224 */ /* 0x000fe200000e0615 */
[----:B------:R-:W-:Y:S02]  /*dde0*/  IADD3 R7, P2, R20, 0x3000, RZ ;  /* 0x0000300014077810 */ /* 0x000fe40007f5e0ff */
[----:B------:R-:W-:Y:S01]  /*ddf0*/  LEA.HI.X R14, R4, UR5, R5, 0x2, P4 ;  /* 0x00000005040e7c11 */ /* 0x000fe2000a0f1405 */
[----:B------:R-:W-:Y:S01]  /*de00*/  SHFL.IDX PT, R52, R10, RZ, 0x1c1f ;  /* 0x001c1fff0a347589 */ /* 0x000fe200000e0000 */
[----:B------:R-:W-:Y:S01]  /*de10*/  LOP3.LUT P0, RZ, R225, 0x3, RZ, 0xc0, !PT ;  /* 0x00000003e1ff7812 */ /* 0x000fe2000780c0ff */
[C---:B------:R-:W-:Y:S01]  /*de20*/  VIADD R4, R22.reuse, 0x8 ;  /* 0x0000000816047836 */ /* 0x040fe20000000000 */
[----:B------:R-:W-:Y:S01]  /*de30*/  LOP3.LUT R8, R7, 0x380, RZ, 0xc0, !PT ;  /* 0x0000038007087812 */ /* 0x000fe200078ec0ff */
[----:B------:R-:W1:Y:S01]  /*de40*/  SHFL.IDX PT, R53, R14, RZ, 0x1c1f ;  /* 0x001c1fff0e357589 */ /* 0x000e6200000e0000 */
[----:B------:R-:W-:Y:S01]  /*de50*/  IMAD.X R9, RZ, RZ, R21, P2 ;  /* 0x000000ffff097224 */ /* 0x000fe200010e0615 */
[-C--:B------:R-:W-:Y:S01]  /*de60*/  ISETP.GE.OR P2, PT, R22, R59.reuse, P0 ;  /* 0x0000003b1600720c */ /* 0x080fe20000746670 */
[----:B------:R-:W-:Y:S01]  /*de70*/  ULDC.64 UR4, c[0x0][0xaa0] ;  /* 0x0002a80000047ab9 */ /* 0x000fe20000000a00 */
[----:B------:R-:W-:Y:S01]  /*de80*/  SHFL.IDX PT, R54, R10, 0x1, 0x1c1f ;  /* 0x003c1f000a367f89 */ /* 0x000fe200000e0000 */
[----:B------:R-:W-:-:S02]  /*de90*/  ISETP.GE.OR P0, PT, R4, R59, P0 ;  /* 0x0000003b0400720c */ /* 0x000fc40000706670 */
[C---:B------:R-:W-:Y:S01]  /*dea0*/  IADD3 R37, P4, R20.reuse, 0x6000, RZ ;  /* 0x0000600014257810 */ /* 0x040fe20007f9e0ff */
[----:B------:R-:W2:Y:S01]  /*deb0*/  SHFL.IDX PT, R55, R14, 0x1, 0x1c1f ;  /* 0x003c1f000e377f89 */ /* 0x000ea200000e0000 */
[----:B------:R-:W-:Y:S02]  /*dec0*/  LOP3.LUT R11, R20, 0x380, RZ, 0xc0, !PT ;  /* 0x00000380140b7812 */ /* 0x000fe400078ec0ff */
[----:B------:R-:W-:Y:S02]  /*ded0*/  SHF.R.U64 R8, R8, 0x3, RZ ;  /* 0x0000000308087819 */ /* 0x000fe400000012ff */
[----:B------:R-:W-:Y:S02]  /*dee0*/  LOP3.LUT R40, R41, 0x380, RZ, 0xc0, !PT ;  /* 0x0000038029287812 */ /* 0x000fe400078ec0ff */
[----:B------:R-:W-:Y:S02]  /*def0*/  LOP3.LUT R36, R37, 0x380, RZ, 0xc0, !PT ;  /* 0x0000038025247812 */ /* 0x000fe400078ec0ff */
[----:B------:R-:W-:-:S02]  /*df00*/  SHF.R.U64 R11, R11, 0x3, RZ ;  /* 0x000000030b0b7819 */ /* 0x000fc400000012ff */
[----:B------:R-:W-:Y:S01]  /*df10*/  LOP3.LUT R8, R8, R7, RZ, 0x3c, !PT ;  /* 0x0000000708087212 */ /* 0x000fe200078e3cff */
[--C-:B------:R-:W-:Y:S01]  /*df20*/  IMAD.X R7, RZ, RZ, R21.reuse, P3 ;  /* 0x000000ffff077224 */ /* 0x100fe200018e0615 */
[----:B------:R-:W-:Y:S02]  /*df30*/  IADD3 R5, P3, R20, 0x7000, RZ ;  /* 0x0000700014057810 */ /* 0x000fe40007f7e0ff */
[----:B------:R-:W-:Y:S01]  /*df40*/  SHF.R.U64 R12, R12, 0x3, RZ ;  /* 0x000000030c0c7819 */ /* 0x000fe200000012ff */
[----:B-1----:R1:W-:Y:S01]  /*df50*/  @!P2 ST.E desc[UR6][R52.64], R0 ;  /* 0x000000003400a985 */ /* 0x0023e2000c101906 */
[----:B------:R-:W-:Y:S01]  /*df60*/  SHF.R.U64 R44, R44, 0x3, RZ ;  /* 0x000000032c2c7819 */ /* 0x000fe200000012ff */
[----:B------:R-:W-:Y:S01]  /*df70*/  IMAD.X R33, RZ, RZ, R21, P3 ;  /* 0x000000ffff217224 */ /* 0x000fe200018e0615 */
[----:B------:R-:W-:Y:S02]  /*df80*/  SHF.R.U64 R40, R40, 0x3, RZ ;  /* 0x0000000328287819 */ /* 0x000fe400000012ff */
[----:B------:R-:W-:-:S02]  /*df90*/  SHF.R.U64 R36, R36, 0x3, RZ ;  /* 0x0000000324247819 */ /* 0x000fc400000012ff */
[----:B------:R-:W-:Y:S01]  /*dfa0*/  LOP3.LUT R20, R11, R20, RZ, 0x3c, !PT ;  /* 0x000000140b147212 */ /* 0x000fe200078e3cff */
[----:B--2---:R2:W-:Y:S01]  /*dfb0*/  @!P0 ST.E desc[UR6][R54.64], R3 ;  /* 0x0000000336008985 */ /* 0x0045e2000c101906 */
[----:B------:R-:W-:Y:S02]  /*dfc0*/  LOP3.LUT R12, R12, R25, RZ, 0x3c, !PT ;  /* 0x000000190c0c7212 */ /* 0x000fe400078e3cff */
[----:B------:R-:W-:Y:S01]  /*dfd0*/  LOP3.LUT R44, R44, R45, RZ, 0x3c, !PT ;  /* 0x0000002d2c2c7212 */ /* 0x000fe200078e3cff */
[----:B-1----:R-:W1:Y:S01]  /*dfe0*/  @P1 LDC R53, c[0x0][0xbec] ;  /* 0x0002fb00ff351b82 */ /* 0x002e620000000800 */
[----:B------:R-:W-:Y:S01]  /*dff0*/  LOP3.LUT R40, R40, R41, RZ, 0x3c, !PT ;  /* 0x0000002928287212 */ /* 0x000fe200078e3cff */
[--C-:B------:R-:W-:Y:S01]  /*e000*/  IMAD.X R45, RZ, RZ, R21.reuse, P6 ;  /* 0x000000ffff2d7224 */ /* 0x100fe200030e0615 */
[----:B------:R-:W-:Y:S01]  /*e010*/  LOP3.LUT R36, R36, R37, RZ, 0x3c, !PT ;  /* 0x0000002524247212 */ /* 0x000fe200078e3cff */
[--C-:B------:R-:W-:Y:S01]  /*e020*/  IMAD.X R41, RZ, RZ, R21.reuse, P5 ;  /* 0x000000ffff297224 */ /* 0x100fe200028e0615 */
[----:B------:R3:W5:Y:S01]  /*e030*/  LD.E.128 R24, desc[UR6][R20.64] ;  /* 0x0000000614187980 */ /* 0x000762000c101d00 */
[----:B------:R-:W-:Y:S01]  /*e040*/  IMAD.X R37, RZ, RZ, R21, P4 ;  /* 0x000000ffff257224 */ /* 0x000fe200020e0615 */
[----:B------:R-:W-:Y:S01]  /*e050*/  LOP3.LUT R4, R5, 0x380, RZ, 0xc0, !PT ;  /* 0x0000038005047812 */ /* 0x000fe200078ec0ff */
[----:B--2---:R-:W-:Y:S01]  /*e060*/  IMAD R3, R31, UR4, RZ ;  /* 0x000000041f037c24 */ /* 0x004fe2000f8e02ff */
[----:B------:R-:W-:Y:S01]  /*e070*/  LOP3.LUT R6, R6, R15, RZ, 0x3c, !PT ;  /* 0x0000000f06067212 */ /* 0x000fe200078e3cff */
[----:B------:R-:W2:Y:S01]  /*e080*/  @P1 LDC R31, c[0x0][0xbf0] ;  /* 0x0002fc00ff1f1b82 */ /* 0x000ea20000000800 */
[----:B------:R-:W-:Y:S01]  /*e090*/  IMAD R0, R23, 0x20, R223 ;  /* 0x0000002017007824 */ /* 0x000fe200078e02df */
[----:B------:R-:W-:Y:S01]  /*e0a0*/  SHF.R.U64 R4, R4, 0x3, RZ ;  /* 0x0000000304047819 */ /* 0x000fe200000012ff */
[C---:B------:R-:W-:Y:S01]  /*e0b0*/  IMAD R3, R30.reuse, UR5, R3 ;  /* 0x000000051e037c24 */ /* 0x040fe2000f8e0203 */
[----:B------:R-:W5:Y:S01]  /*e0c0*/  LD.E.128 R12, desc[UR6][R12.64] ;  /* 0x000000060c0c7980 */ /* 0x000f62000c101d00 */
[----:B---3--:R-:W-:Y:S01]  /*e0d0*/  IMAD.WIDE.U32 R20, R30, UR4, RZ ;  /* 0x000000041e147c25 */ /* 0x008fe2000f8e00ff */
[----:B------:R-:W-:Y:S01]  /*e0e0*/  ULDC.64 UR4, c[0x0][0xae8] ;  /* 0x0002ba0000047ab9 */ /* 0x000fe20000000a00 */
[----:B------:R-:W-:Y:S01]  /*e0f0*/  LOP3.LUT R32, R4, R5, RZ, 0x3c, !PT ;  /* 0x0000000504207212 */ /* 0x000fe200078e3cff */
[----:B------:R-:W5:Y:S02]  /*e100*/  LD.E.128 R8, desc[UR6][R8.64] ;  /* 0x0000000608087980 */ /* 0x000f64000c101d00 */
[----:B------:R-:W-:Y:S01]  /*e110*/  IADD3 R21, R21, R3, RZ ;  /* 0x0000000315157210 */ /* 0x000fe20007ffe0ff */
[----:B------:R-:W-:Y:S01]  /*e120*/  IMAD R3, R29, UR4, RZ ;  /* 0x000000041d037c24 */ /* 0x000fe2000f8e02ff */
[----:B------:R-:W5:Y:S01]  /*e130*/  LD.E.128 R4, desc[UR6][R6.64] ;  /* 0x0000000606047980 */ /* 0x000f62000c101d00 */
[----:B------:R-:W-:-:S02]  /*e140*/  IMAD R30, R221, 0x80, R0 ;  /* 0x00000080dd1e7824 */ /* 0x000fc400078e0200 */
[C---:B------:R-:W-:Y:S01]  /*e150*/  IMAD R3, R220.reuse, UR5, R3 ;  /* 0x00000005dc037c24 */ /* 0x040fe2000f8e0203 */
[----:B------:R-:W5:Y:S01]  /*e160*/  LD.E.128 R44, desc[UR6][R44.64] ;  /* 0x000000062c2c7980 */ /* 0x000f62000c101d00 */
[----:B------:R-:W-:Y:S01]  /*e170*/  IMAD.WIDE.U32 R20, R220, UR4, R20 ;  /* 0x00000004dc147c25 */ /* 0x000fe2000f8e0014 */
[----:B------:R-:W-:Y:S02]  /*e180*/  ULDC.64 UR4, c[0x0][0xaf0] ;  /* 0x0002bc0000047ab9 */ /* 0x000fe40000000a00 */
[----:B------:R-:W5:Y:S01]  /*e190*/  LD.E.128 R40, desc[UR6][R40.64] ;  /* 0x0000000628287980 */ /* 0x000f62000c101d00 */
[----:B-1----:R-:W-:-:S03]  /*e1a0*/  @P1 IMAD.HI.U32 R0, R30, R53, RZ ;  /* 0x000000351e001227 */ /* 0x002fc600078e00ff */
[----:B------:R-:W5:Y:S01]  /*e1b0*/  LD.E.128 R36, desc[UR6][R36.64] ;  /* 0x0000000624247980 */ /* 0x000f62000c101d00 */
[----:B------:R-:W-:Y:S02]  /*e1c0*/  IMAD.IADD R21, R21, 0x1, R3 ;  /* 0x0000000115157824 */ /* 0x000fe400078e0203 */
[----:B------:R-:W-:Y:S01]  /*e1d0*/  IMAD.MOV.U32 R3, RZ, RZ, R30 ;  /* 0x000000ffff037224 */ /* 0x000fe200078e001e */
[----:B--2---:R-:W-:Y:S01]  /*e1e0*/  @P1 SHF.R.U32.HI R3, RZ, R31, R0 ;  /* 0x0000001fff031219 */ /* 0x004fe20000011600 */
[----:B------:R-:W-:Y:S01]  /*e1f0*/  IMAD R22, R222, UR4, RZ ;  /* 0x00000004de167c24 */ /* 0x000fe2000f8e02ff */
[----:B------:R-:W5:Y:S01]  /*e200*/  LD.E.128 R32, desc[UR6][R32.64] ;  /* 0x0000000620207980 */ /* 0x000f62000c101d00 */
[C---:B------:R-:W-:Y:S01]  /*e210*/  IMAD.WIDE.U32 R20, R57.reuse, UR4, R20 ;  /* 0x0000000439147c25 */ /* 0x040fe2000f8e0014 */
[--C-:B------:R-:W-:Y:S01]  /*e220*/  SHF.R.S32.HI R0, RZ, 0x1f, R3.reuse ;  /* 0x0000001fff007819 */ /* 0x100fe20000011403 */
[----:B------:R-:W-:Y:S01]  /*e230*/  @!PT LDS RZ, [RZ] ;  /* 0x00000000fffff984 */ /* 0x000fe20000000800 */
[----:B------:R-:W-:Y:S01]  /*e240*/  @!PT LDS RZ, [RZ] ;  /* 0x00000000fffff984 */ /* 0x000fe20000000800 */
[----:B------:R-:W-:Y:S01]  /*e250*/  @!PT LDS RZ, [RZ] ;  /* 0x00000000fffff984 */ /* 0x000fe20000000800 */
[----:B------:R-:W-:Y:S01]  /*e260*/  @!PT LDS RZ, [RZ] ;  /* 0x00000000fffff984 */ /* 0x000fe20000000800 */
[----:B------:R1:W-:Y:S06]  /*e270*/  MEMBAR.ALL.CTA ;  /* 0x0000000000007992 */ /* 0x0003ec0000008000 */
[----:B-1----:R-:W1:Y:S01]  /*e280*/  FENCE.VIEW.ASYNC.S ;  /* 0x00000000000073c6 */ /* 0x002e620000000000 */
[----:B------:R-:W-:Y:S01]  /*e290*/  IMAD R29, R57, UR5, R22 ;  /* 0x00000005391d7c24 */ /* 0x000fe2000f8e0216 */
[----:B------:R-:W-:Y:S01]  /*e2a0*/  ULDC.64 UR4, c[0x0][0xae0] ;  /* 0x0002b80000047ab9 */ /* 0x000fe20000000a00 */
[----:B------:R-:W-:-:S02]  /*e2b0*/  IMAD.MOV R31, RZ, RZ, -R3 ;  /* 0x000000ffff1f7224 */ /* 0x000fc400078e0a03 */
[----:B------:R-:W-:Y:S02]  /*e2c0*/  IMAD.IADD R21, R21, 0x1, R29 ;  /* 0x0000000115157824 */ /* 0x000fe400078e021d */
[----:B------:R-:W-:Y:S02]  /*e2d0*/  IMAD R0, R0, UR4, RZ ;  /* 0x0000000400007c24 */ /* 0x000fe4000f8e02ff */
[----:B------:R-:W-:Y:S02]  /*e2e0*/  IMAD R29, R60, R31, R30 ;  /* 0x0000001f3c1d7224 */ /* 0x000fe400078e021e */
[C---:B------:R-:W-:Y:S02]  /*e2f0*/  IMAD R31, R3.reuse, UR5, R0 ;  /* 0x00000005031f7c24 */ /* 0x040fe4000f8e0200 */
[----:B------:R-:W-:Y:S01]  /*e300*/  IMAD.WIDE.U32 R20, R3, UR4, R20 ;  /* 0x0000000403147c25 */ /* 0x000fe2000f8e0014 */
[----:B------:R-:W-:Y:S01]  /*e310*/  SHF.R.S32.HI R0, RZ, 0x1f, R29 ;  /* 0x0000001fff007819 */ /* 0x000fe2000001141d */
[----:B------:R-:W-:-:S02]  /*e320*/  ULDC.64 UR4, c[0x0][0xad8] ;  /* 0x0002b60000047ab9 */ /* 0x000fc40000000a00 */
[----:B------:R-:W-:Y:S02]  /*e330*/  IMAD.IADD R21, R21, 0x1, R31 ;  /* 0x0000000115157824 */ /* 0x000fe400078e021f */
[----:B------:R-:W-:Y:S02]  /*e340*/  IMAD R22, R0, UR4, RZ ;  /* 0x0000000400167c24 */ /* 0x000fe4000f8e02ff */
[----:B------:R-:W-:Y:S02]  /*e350*/  IMAD R30, R221, 0x80, R223 ;  /* 0x00000080dd1e7824 */ /* 0x000fe400078e02df */
[C---:B------:R-:W-:Y:S02]  /*e360*/  IMAD R3, R29.reuse, UR5, R22 ;  /* 0x000000051d037c24 */ /* 0x040fe4000f8e0216 */
[----:B------:R-:W-:Y:S01]  /*e370*/  IMAD.WIDE.U32 R20, R29, UR4, R20 ;  /* 0x000000041d147c25 */ /* 0x000fe2000f8e0014 */
[CC--:B------:R-:W-:Y:S01]  /*e380*/  ISETP.GE.AND P2, PT, R30.reuse, R59.reuse, PT ;  /* 0x0000003b1e00720c */ /* 0x0c0fe20003f46270 */
[----:B------:R-:W-:Y:S01]  /*e390*/  ULDC.64 UR4, c[0x0][0xa80] ;  /* 0x0002a00000047ab9 */ /* 0x000fe20000000a00 */
[----:B------:R-:W-:Y:S01]  /*e3a0*/  IADD3 R0, R30, 0x20, RZ ;  /* 0x000000201e007810 */ /* 0x000fe20007ffe0ff */
[----:B0-----:R-:W-:Y:S01]  /*e3b0*/  VIADD R28, R28, 0x34820 ;  /* 0x000348201c1c7836 */ /* 0x001fe20000000000 */
[----:B------:R-:W-:Y:S01]  /*e3c0*/  LEA R22, P3, R20, UR4, 0x1 ;  /* 0x0000000414167c11 */ /* 0x000fe2000f8608ff */
[----:B------:R-:W-:Y:S01]  /*e3d0*/  IMAD.IADD R3, R21, 0x1, R3 ;  /* 0x0000000115037824 */ /* 0x000fe200078e0203 */
[----:B------:R-:W-:Y:S01]  /*e3e0*/  ISETP.GE.AND P0, PT, R0, R59, PT ;  /* 0x0000003b0000720c */ /* 0x000fe20003f06270 */
[----:B------:R-:W-:Y:S01]  /*e3f0*/  VIADD R0, R30, 0x40 ;  /* 0x000000401e007836 */ /* 0x000fe20000000000 */
[----:B------:R-:W-:-:S02]  /*e400*/  PRMT R28, RZ, 0x654, R28 ;  /* 0x00000654ff1c7816 */ /* 0x000fc4000000001c */
[----:B------:R-:W-:Y:S01]  /*e410*/  LEA.HI.X R3, R20, UR5, R3, 0x1, P3 ;  /* 0x0000000514037c11 */ /* 0x000fe200098f0c03 */
[----:B------:R-:W-:Y:S01]  /*e420*/  BSSY B1, `(.L_x_387) ;  /* 0x0000010000017945 */ /* 0x000fe20003800000 */
[----:B------:R-:W-:Y:S01]  /*e430*/  ISETP.GE.AND P1, PT, R0, R59, PT ;  /* 0x0000003b0000720c */ /* 0x000fe20003f26270 */
[----:B-1----:R0:W-:Y:S02]  /*e440*/  SYNCS.ARRIVE.TRANS64.RED.A1T0 RZ, [R28+URZ], RZ ;  /* 0x000000ff1cff79a7 */ /* 0x0021e4000810043f */
[----:B------:R1:W2:Y:S04]  /*e450*/  SHFL.IDX PT, R0, R3, RZ, 0x181f ;  /* 0x00181fff03007589 */ /* 0x0002a800000e0000 */
[----:B0-----:R1:W0:Y:S01]  /*e460*/  SHFL.IDX PT, R28, R22, RZ, 0x181f ;  /* 0x00181fff161c7589 */ /* 0x00122200000e0000 */
[----:B------:R-:W-:Y:S05]  /*e470*/  @P2 BRA `(.L_x_388) ;  /* 0x0000000000282947 */ /* 0x000fea0003800000 */
[----:B------:R-:W-:Y:S01]  /*e480*/  ULDC UR4, c[0x0][0xac8] ;  /* 0x0002b20000047ab9 */ /* 0x000fe20000000800 */
[----:B------:R-:W-:Y:S01]  /*e490*/  ULDC.64 UR6, c[0x0][0x208] ;  /* 0x0000820000067ab9 */ /* 0x000fe20000000a00 */
[----:B------:R-:W-:Y:S02]  /*e4a0*/  ISETP.GE.AND P2, PT, R17, UR4, PT ;  /* 0x0000000411007c0c */ /* 0x000fe4000bf46270 */
[----:B------:R-:W-:-:S11]  /*e4b0*/  ISETP.GE.AND P3, PT, R19, UR4, PT ;  /* 0x0000000413007c0c */ /* 0x000fd6000bf66270 */
[-C--:B0-----:R-:W-:Y:S02]  /*e4c0*/  @!P2 LEA R20, P4, R17, R28.reuse, 0x1 ;  /* 0x0000001c1114a211 */ /* 0x081fe400078808ff */
[----:B------:R-:W-:Y:S02]  /*e4d0*/  @!P3 LEA R28, P5, R19, R28, 0x1 ;  /* 0x0000001c131cb211 */ /* 0x000fe400078a08ff */
[-C--:B--2---:R-:W-:Y:S02]  /*e4e0*/  @!P2 LEA.HI.X R21, R17, R0.reuse, R232, 0x1, P4 ;  /* 0x000000001115a211 */ /* 0x084fe400020f0ce8 */
[----:B------:R-:W-:-:S03]  /*e4f0*/  @!P3 LEA.HI.X R29, R19, R0, R231, 0x1, P5 ;  /* 0x00000000131db211 */ /* 0x000fc600028f0ce7 */
[----:B-----5:R3:W-:Y:S04]  /*e500*/  @!P2 ST.E.128 desc[UR6][R20.64], R24 ;  /* 0x000000181400a985 */ /* 0x0207e8000c101d06 */
[----:B------:R3:W-:Y:S02]  /*e510*/  @!P3 ST.E.128 desc[UR6][R28.64], R44 ;  /* 0x0000002c1c00b985 */ /* 0x0007e4000c101d06 */
.L_x_388:
[----:B------:R-:W-:Y:S05]  /*e520*/  BSYNC B1 ;  /* 0x0000000000017941 */ /* 0x000fea0003800000 */
.L_x_387:
[----:B--2---:R2:W4:Y:S01]  /*e530*/  SHFL.IDX PT, R0, R3, 0x1, 0x181f ;  /* 0x00381f0003007f89 */ /* 0x00452200000e0000 */
[----:B------:R-:W-:Y:S03]  /*e540*/  BSSY B1, `(.L_x_389) ;  /* 0x000000d000017945 */ /* 0x000fe60003800000 */
[----:B---3-5:R2:W3:Y:S01]  /*e550*/  SHFL.IDX PT, R24, R22, 0x1, 0x181f ;  /* 0x00381f0016187f89 */ /* 0x0284e200000e0000 */
[----:B------:R-:W-:Y:S05]  /*e560*/  @P0 BRA `(.L_x_390) ;  /* 0x0000000000280947 */ /* 0x000fea0003800000 */
[----:B------:R-:W-:Y:S01]  /*e570*/  ULDC UR4, c[0x0][0xac8] ;  /* 0x0002b20000047ab9 */ /* 0x000fe20000000800 */
[----:B------:R-:W-:Y:S01]  /*e580*/  ULDC.64 UR6, c[0x0][0x208] ;  /* 0x0000820000067ab9 */ /* 0x000fe20000000a00 */
[----:B------:R-:W-:Y:S02]  /*e590*/  ISETP.GE.AND P3, PT, R17, UR4, PT ;  /* 0x0000000411007c0c */ /* 0x000fe4000bf66270 */
[----:B------:R-:W-:-:S11]  /*e5a0*/  ISETP.GE.AND P4, PT, R19, UR4, PT ;  /* 0x0000000413007c0c */ /* 0x000fd6000bf86270 */
[-C--:B---3--:R-:W-:Y:S02]  /*e5b0*/  @!P3 LEA R20, P0, R17, R24.reuse, 0x1 ;  /* 0x000000181114b211 */ /* 0x088fe400078008ff */
[----:B------:R-:W-:Y:S02]  /*e5c0*/  @!P4 LEA R24, P2, R19, R24, 0x1 ;  /* 0x000000181318c211 */ /* 0x000fe400078408ff */
[-C--:B----4-:R-:W-:Y:S02]  /*e5d0*/  @!P3 LEA.HI.X R21, R17, R0.reuse, R232, 0x1, P0 ;  /* 0x000000001115b211 */ /* 0x090fe400000f0ce8 */
[----:B------:R-:W-:-:S03]  /*e5e0*/  @!P4 LEA.HI.X R25, R19, R0, R231, 0x1, P2 ;  /* 0x000000001319c211 */ /* 0x000fc600010f0ce7 */
[----:B------:R3:W-:Y:S04]  /*e5f0*/  @!P3 ST.E.128 desc[UR6][R20.64], R12 ;  /* 0x0000000c1400b985 */ /* 0x0007e8000c101d06 */
[----:B------:R3:W-:Y:S02]  /*e600*/  @!P4 ST.E.128 desc[UR6][R24.64], R40 ;  /* 0x000000281800c985 */ /* 0x0007e4000c101d06 */
.L_x_390:
[----:B------:R-:W-:Y:S05]  /*e610*/  BSYNC B1 ;  /* 0x0000000000017941 */ /* 0x000fea0003800000 */
.L_x_389:
[----:B----4-:R4:W0:Y:S01]  /*e620*/  SHFL.IDX PT, R0, R3, 0x2, 0x181f ;  /* 0x00581f0003007f89 */ /* 0x01082200000e0000 */
[----:B------:R-:W-:Y:S03]  /*e630*/  BSSY B1, `(.L_x_391) ;  /* 0x000000d000017945 */ /* 0x000fe60003800000 */
[----:B---3--:R4:W3:Y:S01]  /*e640*/  SHFL.IDX PT, R14, R22, 0x2, 0x181f ;  /* 0x00581f00160e7f89 */ /* 0x0088e200000e0000 */
[----:B------:R-:W-:Y:S05]  /*e650*/  @P1 BRA `(.L_x_392) ;  /* 0x0000000000281947 */ /* 0x000fea0003800000 */
[----:B------:R-:W-:Y:S01]  /*e660*/  ULDC UR4, c[0x0][0xac8] ;  /* 0x0002b20000047ab9 */ /* 0x000fe20000000800 */
[----:B------:R-:W-:Y:S01]  /*e670*/  ULDC.64 UR6, c[0x0][0x208] ;  /* 0x0000820000067ab9 */ /* 0x000fe20000000a00 */
[----:B------:R-:W-:Y:S02]  /*e680*/  ISETP.GE.AND P2, PT, R17, UR4, PT ;  /* 0x0000000411007c0c */ /* 0x000fe4000bf46270 */
[----:B------:R-:W-:-:S11]  /*e690*/  ISETP.GE.AND P3, PT, R19, UR4, PT ;  /* 0x0000000413007c0c */ /* 0x000fd6000bf66270 */
[-C--:B---3--:R-:W-:Y:S02]  /*e6a0*/  @!P2 LEA R12, P0, R17, R14.reuse, 0x1 ;  /* 0x0000000e110ca211 */ /* 0x088fe400078008ff */
[----:B------:R-:W-:Y:S02]  /*e6b0*/  @!P3 LEA R14, P1, R19, R14, 0x1 ;  /* 0x0000000e130eb211 */ /* 0x000fe400078208ff */
[-C--:B0-----:R-:W-:Y:S02]  /*e6c0*/  @!P2 LEA.HI.X R13, R17, R0.reuse, R232, 0x1, P0 ;  /* 0x00000000110da211 */ /* 0x081fe400000f0ce8 */
[----:B------:R-:W-:-:S03]  /*e6d0*/  @!P3 LEA.HI.X R15, R19, R0, R231, 0x1, P1 ;  /* 0x00000000130fb211 */ /* 0x000fc600008f0ce7 */
[----:B------:R0:W-:Y:S04]  /*e6e0*/  @!P2 ST.E.128 desc[UR6][R12.64], R4 ;  /* 0x000000040c00a985 */ /* 0x0001e8000c101d06 */
[----:B------:R0:W-:Y:S02]  /*e6f0*/  @!P3 ST.E.128 desc[UR6][R14.64], R36 ;  /* 0x000000240e00b985 */ /* 0x0001e4000c101d06 */
.L_x_392:
[----:B------:R-:W-:Y:S05]  /*e700*/  BSYNC B1 ;  /* 0x0000000000017941 */ /* 0x000fea0003800000 */
.L_x_391:
[----:B0-----:R-:W-:Y:S01]  /*e710*/  VIADD R0, R30, 0x60 ;  /* 0x000000601e007836 */ /* 0x001fe20000000000 */
[----:B------:R0:W0:Y:S04]  /*e720*/  SHFL.IDX PT, R6, R3, 0x3, 0x181f ;  /* 0x00781f0003067f89 */ /* 0x00002800000e0000 */
[----:B------:R-:W-:Y:S01]  /*e730*/  ISETP.GE.AND P0, PT, R0, R59, PT ;  /* 0x0000003b0000720c */ /* 0x000fe20003f06270 */
[----:B-12-4-:R-:W1:-:S12]  /*e740*/  SHFL.IDX PT, R22, R22, 0x3, 0x181f ;  /* 0x00781f0016167f89 */ /* 0x016e5800000e0000 */
[----:B------:R-:W-:Y:S05]  /*e750*/  @P0 BRA `(.L_x_393) ;  /* 0x0000000c00000947 */ /* 0x000fea0003800000 */
[----:B------:R-:W-:Y:S01]  /*e760*/  ULDC UR4, c[0x0][0xac8] ;  /* 0x0002b20000047ab9 */ /* 0x000fe20000000800 */
[----:B------:R-:W-:Y:S01]  /*e770*/  ULDC.64 UR6, c[0x0][0x208] ;  /* 0x0000820000067ab9 */ /* 0x000fe20000000a00 */
[----:B------:R-:W-:-:S13]  /*e780*/  ISETP.GE.AND P1, PT, R17, UR4, PT ;  /* 0x0000000411007c0c */ /* 0x000fda000bf26270 */
[----:B-1----:R-:W-:-:S04]  /*e790*/  @!P1 LEA R4, P0, R17, R22, 0x1 ;  /* 0x0000001611049211 */ /* 0x002fc800078008ff */
[----:B0-----:R-:W-:Y:S02]  /*e7a0*/  @!P1 LEA.HI.X R5, R17, R6, R232, 0x1, P0 ;  /* 0x0000000611059211 */ /* 0x001fe400000f0ce8 */
[----:B------:R-:W-:-:S03]  /*e7b0*/  ISETP.GE.AND P0, PT, R19, UR4, PT ;  /* 0x0000000413007c0c */ /* 0x000fc6000bf06270 */
[----:B------:R2:W-:Y:S10]  /*e7c0*/  @!P1 ST.E.128 desc[UR6][R4.64], R8 ;  /* 0x0000000804009985 */ /* 0x0005f4000c101d06 */
[----:B------:R-:W-:Y:S05]  /*e7d0*/  @P0 BRA `(.L_x_393) ;  /* 0x0000000800e00947 */ /* 0x000fea0003800000 */
[----:B--2---:R-:W-:Y:S01]  /*e7e0*/  LEA R4, P0, R19, R22, 0x1 ;  /* 0x0000001613047211 */ /* 0x004fe200078008ff */
[----:B------:R-:W-:-:S03]  /*e7f0*/  ULDC.64 UR4, c[0x0][0x208] ;  /* 0x0000820000047ab9 */ /* 0x000fc60000000a00 */
[----:B------:R-:W-:-:S05]  /*e800*/  LEA.HI.X R5, R19, R6, R231, 0x1, P0 ;  /* 0x0000000613057211 */ /* 0x000fca00000f0ce7 */
[----:B------:R4:W-:Y:S01]  /*e810*/  ST.E.128 desc[UR4][R4.64], R32 ;  /* 0x0000002004007985 */ /* 0x0009e2000c101d04 */
[----:B------:R-:W-:Y:S05]  /*e820*/  BRA `(.L_x_393) ;  /* 0x0000000800cc7947 */ /* 0x000fea0003800000 */
.L_x_385:
[----:B------:R-:W2:Y:S01]  /*e830*/  LDC.64 R6, c[0x0][0xc00] ;  /* 0x00030000ff067b82 */ /* 0x000ea20000000a00 */
[----:B------:R-:W-:Y:S01]  /*e840*/  ULDC.64 UR4, c[0x0][0xc08] ;  /* 0x0003020000047ab9 */ /* 0x000fe20000000a00 */
[----:B------:R-:W-:Y:S01]  /*e850*/  IMAD.MOV.U32 R3, RZ, RZ, RZ ;  /* 0x000000ffff037224 */ /* 0x000fe200078e00ff */
[----:B------:R-:W-:-:S05]  /*e860*/  ULDC.64 UR6, c[0x0][0x208] ;  /* 0x0000820000067ab9 */ /* 0x000fca0000000a00 */
[----:B------:R-:W3:Y:S08]  /*e870*/  LDC.64 R4, c[0x0][0xc00] ;  /* 0x00030000ff047b82 */ /* 0x000ef00000000a00 */
[----:B------:R-:W4:Y:S01]  /*e880*/  LDC R25, c[0x0][0xbe8] ;  /* 0x0002fa00ff197b82 */ /* 0x000f220000000800 */
[----:B------:R-:W-:-:S04]  /*e890*/  ISETP.NE.U32.AND P1, PT, RZ, UR4, PT ;  /* 0x00000004ff007c0c */ /* 0x000fc8000bf25070 */
[----:B------:R-:W-:Y:S02]  /*e8a0*/  ISETP.NE.AND.EX P1, PT, RZ, UR5, PT, P1 ;  /* 0x00000005ff007c0c */ /* 0x000fe4000bf25310 */
[----:B--2---:R-:W-:-:S04]  /*e8b0*/  ISETP.NE.U32.AND P0, PT, R6, RZ, PT ;  /* 0x000000ff0600720c */ /* 0x004fc80003f05070 */
[----:B------:R-:W-:Y:S01]  /*e8c0*/  ISETP.NE.AND.EX P0, PT, R7, RZ, PT, P0 ;  /* 0x000000ff0700720c */ /* 0x000fe20003f05300 */
[----:B---3--:R-:W-:-:S06]  /*e8d0*/  IMAD.WIDE R6, R22, 0x4, R4 ;  /* 0x0000000416067825 */ /* 0x008fcc00078e0204 */
[----:B------:R-:W2:Y:S01]  /*e8e0*/  @P1 LDC.64 R4, c[0x0][0xc08] ;  /* 0x00030200ff041b82 */ /* 0x000ea20000000a00 */
[----:B----4-:R-:W-:Y:S01]  /*e8f0*/  ISETP.NE.AND P2, PT, R25, 0x1, PT ;  /* 0x000000011900780c */ /* 0x010fe20003f45270 */
[----:B------:R-:W-:-:S04]  /*e900*/  ULDC UR4, c[0x0][0xa88] ;  /* 0x0002a20000047ab9 */ /* 0x000fc80000000800 */
[----:B------:R3:W5:Y:S01]  /*e910*/  @P0 LDG.E R3, desc[UR6][R6.64] ;  /* 0x0000000606030981 */ /* 0x000762000c1e1900 */
[----:B------:R-:W-:-:S07]  /*e920*/  IMAD.U32 R0, RZ, RZ, UR4 ;  /* 0x00000004ff007e24 */ /* 0x000fce000f8e00ff */
[----:B------:R-:W4:Y:S01]  /*e930*/  @P2 LDC R14, c[0x0][0xbec] ;  /* 0x0002fb00ff0e2b82 */ /* 0x000f220000000800 */
[----:B--2---:R-:W-:-:S07]  /*e940*/  @P1 IMAD.WIDE R4, R22, 0x4, R4 ;  /* 0x0000000416041825 */ /* 0x004fce00078e0204 */
[----:B------:R-:W2:Y:S01]  /*e950*/  @P2 LDC R27, c[0x0][0xbf0] ;  /* 0x0002fc00ff1b2b82 */ /* 0x000ea20000000800 */
[----:B------:R3:W5:Y:S01]  /*e960*/  @P1 LDG.E R0, desc[UR6][R4.64] ;  /* 0x0000000604001981 */ /* 0x000762000c1e1900 */
[----:B------:R-:W-:Y:S01]  /*e970*/  ISETP.GE.AND P3, PT, R233, 0x80, PT ;  /* 0x00000080e900780c */ /* 0x000fe20003f66270 */
[----:B------:R-:W-:-:S12]  /*e980*/  @P1 BRA `(.L_x_394) ;  /* 0x0000000000141947 */ /* 0x000fd80003800000 */
[----:B------:R-:W-:Y:S05]  /*e990*/  @!P0 BRA `(.L_x_394) ;  /* 0x0000000000108947 */ /* 0x000fea0003800000 */
[----:B------:R-:W-:Y:S02]  /*e9a0*/  ULDC.64 UR4, c[0x0][0x208] ;  /* 0x0000820000047ab9 */ /* 0x000fe40000000a00 */
[----:B---3--:R-:W3:Y:S04]  /*e9b0*/  LDG.E R5, desc[UR4][R6.64] ;  /* 0x0000000406057981 */ /* 0x008ee8000c1e1900 */
[----:B-----5:R-:W3:Y:S02]  /*e9c0*/  LDG.E R0, desc[UR4][R6.64+0x4] ;  /* 0x0000040406007981 */ /* 0x020ee4000c1e1900 */
[----:B---3--:R-:W-:-:S07]  /*e9d0*/  IMAD.IADD R0, R0, 0x1, -R5 ;  /* 0x0000000100007824 */ /* 0x008fce00078e0a05 */
.L_x_394:
[----:B------:R-:W-:Y:S01]  /*e9e0*/  BSSY B1, `(.L_x_395) ;  /* 0x000002f000017945 */ /* 0x000fe20003800000 */
[----:B------:R-:W-:Y:S02]  /*e9f0*/  SHF.R.S32.HI R12, RZ, 0x1f, R220 ;  /* 0x0000001fff0c7819 */ /* 0x000fe400000114dc */
[----:B------:R-:W-:Y:S02]  /*ea00*/  SEL R13, R22, RZ, !P0 ;  /* 0x000000ff160d7207 */ /* 0x000fe40004000000 */
[----:B------:R-:W-:Y:S02]  /*ea10*/  SEL R222, R222, RZ, !P0 ;  /* 0x000000ffdede7207 */ /* 0x000fe40004000000 */
[----:B-----5:R-:W-:Y:S01]  /*ea20*/  SHF.R.S32.HI R10, RZ, 0x1f, R3 ;  /* 0x0000001fff0a7819 */ /* 0x020fe20000011403 */
[----:B------:R-:W-:Y:S06]  /*ea30*/  @P3 BRA `(.L_x_396) ;  /* 0x0000000000a43947 */ /* 0x000fec0003800000 */
[----:B---3--:R-:W3:Y:S01]  /*ea40*/  S2R R4, SR_TID.X ;  /* 0x0000000000047919 */ /* 0x008ee20000002100 */
[----:B------:R-:W5:Y:S02]  /*ea50*/  LDC R11, c[0x0][0xbe8] ;  /* 0x0002fa00ff0b7b82 */ /* 0x000f640000000800 */
[----:B-----5:R-:W-:Y:S02]  /*ea60*/  IMAD R5, R0, R11, RZ ;  /* 0x0000000b00057224 */ /* 0x020fe400078e02ff */
[----:B---3--:R-:W-:-:S05]  /*ea70*/  IMAD R4, R221, 0x80, R4 ;  /* 0x00000080dd047824 */ /* 0x008fca00078e0204 */
[----:B------:R-:W-:-:S04]  /*ea80*/  IADD3 R8, R4, -0x80, RZ ;  /* 0xffffff8004087810 */ /* 0x000fc80007ffe0ff */
[----:B------:R-:W-:-:S13]  /*ea90*/  ISETP.GE.AND P0, PT, R8, R5, PT ;  /* 0x000000050800720c */ /* 0x000fda0003f06270 */
[----:B------:R-:W-:Y:S05]  /*eaa0*/  @P0 BRA `(.L_x_396) ;  /* 0x0000000000880947 */ /* 0x000fea0003800000 */
[----:B------:R-:W-:Y:S01]  /*eab0*/  ISETP.NE.AND P0, PT, R11, 0x1, PT ;  /* 0x000000010b00780c */ /* 0x000fe20003f05270 */
[----:B------:R-:W-:Y:S01]  /*eac0*/  ULDC.64 UR4, c[0x0][0xb90] ;  /* 0x0002e40000047ab9 */ /* 0x000fe20000000a00 */
[----:B------:R-:W-:Y:S01]  /*ead0*/  IMAD.MOV.U32 R4, RZ, RZ, R3 ;  /* 0x000000ffff047224 */ /* 0x000fe200078e0003 */
[----:B------:R-:W-:Y:S01]  /*eae0*/  ULDC.64 UR6, c[0x0][0x208] ;  /* 0x0000820000067ab9 */ /* 0x000fe20000000a00 */
[----:B------:R-:W-:Y:S02]  /*eaf0*/  IMAD R9, R12, UR4, RZ ;  /* 0x000000040c097c24 */ /* 0x000fe4000f8e02ff */
[----:B------:R-:W-:Y:S02]  /*eb00*/  IMAD.MOV.U32 R5, RZ, RZ, R10 ;  /* 0x000000ffff057224 */ /* 0x000fe400078e000a */
[----:B------:R-:W-:Y:S02]  /*eb10*/  IMAD.MOV.U32 R7, RZ, RZ, R8 ;  /* 0x000000ffff077224 */ /* 0x000fe400078e0008 */
[----:B------:R-:W-:-:S03]  /*eb20*/  IMAD.WIDE.U32 R4, R220, UR4, R4 ;  /* 0x00000004dc047c25 */ /* 0x000fc6000f8e0004 */
[----:B------:R-:W3:Y:S01]  /*eb30*/  @P0 LDC R15, c[0x0][0xbec] ;  /* 0x0002fb00ff0f0b82 */ /* 0x000ee20000000800 */
[----:B------:R-:W-:Y:S01]  /*eb40*/  IMAD R9, R220, UR5, R9 ;  /* 0x00000005dc097c24 */ /* 0x000fe2000f8e0209 */
[----:B------:R-:W-:-:S03]  /*eb50*/  ULDC.64 UR4, c[0x0][0xb98] ;  /* 0x0002e60000047ab9 */ /* 0x000fc60000000a00 */
[----:B------:R-:W-:-:S03]  /*eb60*/  IMAD.IADD R5, R5, 0x1, R9 ;  /* 0x0000000105057824 */ /* 0x000fc600078e0209 */
[----:B------:R-:W5:Y:S01]  /*eb70*/  @P0 LDC R21, c[0x0][0xbf0] ;  /* 0x0002fc00ff150b82 */ /* 0x000f620000000800 */
[----:B------:R-:W-:-:S04]  /*eb80*/  IMAD.WIDE.U32 R4, R13, UR4, R4 ;  /* 0x000000040d047c25 */ /* 0x000fc8000f8e0004 */
[----:B---3--:R-:W-:-:S05]  /*eb90*/  @P0 IMAD.HI.U32 R6, R8, R15, RZ ;  /* 0x0000000f08060227 */ /* 0x008fca00078e00ff */
[----:B-----5:R-:W-:Y:S01]  /*eba0*/  @P0 SHF.R.U32.HI R7, RZ, R21, R6 ;  /* 0x00000015ff070219 */ /* 0x020fe20000011606 */
[----:B------:R-:W-:-:S03]  /*ebb0*/  IMAD R6, R222, UR4, RZ ;  /* 0x00000004de067c24 */ /* 0x000fc6000f8e02ff */
[----:B------:R-:W-:Y:S01]  /*ebc0*/  IADD3 R4, P0, R7, R4, RZ ;  /* 0x0000000407047210 */ /* 0x000fe20007f1e0ff */
[----:B------:R-:W-:-:S04]  /*ebd0*/  IMAD.MOV R9, RZ, RZ, -R7 ;  /* 0x000000ffff097224 */ /* 0x000fc800078e0a07 */
[----:B------:R-:W-:Y:S01]  /*ebe0*/  IMAD R9, R11, R9, R8 ;  /* 0x000000090b097224 */ /* 0x000fe200078e0208 */
[----:B------:R-:W-:Y:S01]  /*ebf0*/  SHF.R.S32.HI R11, RZ, 0x1f, R7 ;  /* 0x0000001fff0b7819 */ /* 0x000fe20000011407 */
[----:B------:R-:W-:Y:S01]  /*ec00*/  IMAD R8, R13, UR5, R6 ;  /* 0x000000050d087c24 */ /* 0x000fe2000f8e0206 */
[----:B------:R-:W-:Y:S02]  /*ec10*/  ULDC.64 UR4, c[0x0][0xb88] ;  /* 0x0002e20000047ab9 */ /* 0x000fe40000000a00 */
[----:B------:R-:W-:Y:S02]  /*ec20*/  SHF.R.S32.HI R6, RZ, 0x1f, R9 ;  /* 0x0000001fff067819 */ /* 0x000fe40000011409 */
[----:B------:R-:W-:-:S03]  /*ec30*/  IADD3.X R5, R11, R5, R8, P0, !PT ;  /* 0x000000050b057210 */ /* 0x000fc600007fe408 */
[----:B------:R-:W-:Y:S02]  /*ec40*/  IMAD R6, R6, UR4, RZ ;  /* 0x0000000406067c24 */ /* 0x000fe4000f8e02ff */
[----:B------:R-:W-:-:S04]  /*ec50*/  IMAD.WIDE.U32 R4, R9, UR4, R4 ;  /* 0x0000000409047c25 */ /* 0x000fc8000f8e0004 */
[----:B------:R-:W-:Y:S01]  /*ec60*/  IMAD R7, R9, UR5, R6 ;  /* 0x0000000509077c24 */ /* 0x000fe2000f8e0206 */
[----:B------:R-:W-:Y:S02]  /*ec70*/  ULDC.64 UR4, c[0x0][0xb50] ;  /* 0x0002d40000047ab9 */ /* 0x000fe40000000a00 */
[----:B------:R-:W-:Y:S01]  /*ec80*/  LEA R6, P0, R4, UR4, 0x2 ;  /* 0x0000000404067c11 */ /* 0x000fe2000f8010ff */
[----:B------:R-:W-:-:S05]  /*ec90*/  IMAD.IADD R5, R5, 0x1, R7 ;  /* 0x0000000105057824 */ /* 0x000fca00078e0207 */
[----:B------:R-:W-:Y:S01]  /*eca0*/  LEA.HI.X R7, R4, UR5, R5, 0x2, P0 ;  /* 0x0000000504077c11 */ /* 0x000fe200080f1405 */
[----:B------:R-:W-:-:S05]  /*ecb0*/  IMAD.MOV.U32 R5, RZ, RZ, -0x800000 ;  /* 0xff800000ff057424 */ /* 0x000fca00078e00ff */
[----:B------:R3:W-:Y:S02]  /*ecc0*/  STG.E desc[UR6][R6.64], R5 ;  /* 0x0000000506007986 */ /* 0x0007e4000c101906 */
.L_x_396:
[----:B------:R-:W-:Y:S05]  /*ecd0*/  BSYNC B1 ;  /* 0x0000000000017941 */ /* 0x000fea0003800000 */
.L_x_395:
[----:B------:R-:W-:Y:S01]  /*ece0*/  ULDC.64 UR4, c[0x0][0xaa0] ;  /* 0x0002a80000047ab9 */ /* 0x000fe20000000a00 */
[----:B---3--:R-:W-:Y:S01]  /*ecf0*/  IMAD R6, R23, 0x20, R223 ;  /* 0x0000002017067824 */ /* 0x008fe200078e02df */
[----:B------:R-:W-:Y:S01]  /*ed00*/  BSSY B1, `(.L_x_397) ;  /* 0x0000038000017945 */ /* 0x000fe20003800000 */
[----:B------:R-:W-:Y:S02]  /*ed10*/  IMAD R4, R10, UR4, RZ ;  /* 0x000000040a047c24 */ /* 0x000fe4000f8e02ff */
[----:B------:R-:W-:Y:S02]  /*ed20*/  IMAD R9, R221, 0x80, R6 ;  /* 0x00000080dd097824 */ /* 0x000fe400078e0206 */
[C---:B------:R-:W-:Y:S02]  /*ed30*/  IMAD R7, R3.reuse, UR5, R4 ;  /* 0x0000000503077c24 */ /* 0x040fe4000f8e0204 */
[----:B------:R-:W-:Y:S01]  /*ed40*/  IMAD.WIDE.U32 R4, R3, UR4, RZ ;  /* 0x0000000403047c25 */ /* 0x000fe2000f8e00ff */
[----:B------:R-:W-:-:S03]  /*ed50*/  ULDC.64 UR4, c[0x0][0xae8] ;  /* 0x0002ba0000047ab9 */ /* 0x000fc60000000a00 */
[----:B----4-:R-:W-:Y:S01]  /*ed60*/  @P2 IMAD.HI.U32 R6, R9, R14, RZ ;  /* 0x0000000e09062227 */ /* 0x010fe200078e00ff */
[----:B------:R-:W-:-:S03]  /*ed70*/  IADD3 R5, R5, R7, RZ ;  /* 0x0000000705057210 */ /* 0x000fc60007ffe0ff */
[----:B------:R-:W-:Y:S02]  /*ed80*/  IMAD R7, R12, UR4, RZ ;  /* 0x000000040c077c24 */ /* 0x000fe4000f8e02ff */
[----:B------:R-:W-:-:S04]  /*ed90*/  IMAD.WIDE.U32 R4, R220, UR4, R4 ;  /* 0x00000004dc047c25 */ /* 0x000fc8000f8e0004 */
[----:B------:R-:W-:Y:S01]  /*eda0*/  IMAD R7, R220, UR5, R7 ;  /* 0x00000005dc077c24 */ /* 0x000fe2000f8e0207 */
[----:B------:R-:W-:Y:S01]  /*edb0*/  ULDC.64 UR4, c[0x0][0xaf0] ;  /* 0x0002bc0000047ab9 */ /* 0x000fe20000000a00 */
[----:B------:R-:W-:Y:S01]  /*edc0*/  IMAD.MOV.U32 R3, RZ, RZ, R9 ;  /* 0x000000ffff037224 */ /* 0x000fe200078e0009 */
[----:B--2---:R-:W-:Y:S01]  /*edd0*/  @P2 SHF.R.U32.HI R3, RZ, R27, R6 ;  /* 0x0000001bff032219 */ /* 0x004fe20000011606 */
[----:B------:R-:W-:Y:S02]  /*ede0*/  IMAD R8, R222, UR4, RZ ;  /* 0x00000004de087c24 */ /* 0x000fe4000f8e02ff */
[----:B------:R-:W-:Y:S01]  /*edf0*/  IMAD.IADD R5, R5, 0x1, R7 ;  /* 0x0000000105057824 */ /* 0x000fe200078e0207 */
[----:B------:R-:W-:Y:S01]  /*ee00*/  SHF.R.S32.HI R6, RZ, 0x1f, R3 ;  /* 0x0000001fff067819 */ /* 0x000fe20000011403 */
[C---:B------:R-:W-:Y:S02]  /*ee10*/  IMAD R7, R13.reuse, UR5, R8 ;  /* 0x000000050d077c24 */ /* 0x040fe4000f8e0208 */
[----:B------:R-:W-:Y:S01]  /*ee20*/  IMAD.WIDE.U32 R4, R13, UR4, R4 ;  /* 0x000000040d047c25 */ /* 0x000fe2000f8e0004 */
[----:B------:R-:W-:-:S03]  /*ee30*/  ULDC.64 UR4, c[0x0][0xae0] ;  /* 0x0002b80000047ab9 */ /* 0x000fc60000000a00 */
[----:B------:R-:W-:Y:S02]  /*ee40*/  IMAD.MOV R8, RZ, RZ, -R3 ;  /* 0x000000ffff087224 */ /* 0x000fe400078e0a03 */
        /* <DEDUP_REMOVED lines=10> */
[----:B------:R-:W-:Y:S02]  /*eef0*/  IMAD R25, R0, R25, RZ ;  /* 0x0000001900197224 */ /* 0x000fe400078e02ff */
[C---:B------:R-:W-:Y:S02]  /*ef00*/  IMAD R3, R7.reuse, UR5, R6 ;  /* 0x0000000507037c24 */ /* 0x040fe4000f8e0206 */
[----:B------:R-:W-:Y:S01]  /*ef10*/  IMAD.WIDE.U32 R4, R7, UR4, R4 ;  /* 0x0000000407047c25 */ /* 0x000fe2000f8e0004 */
[----:B------:R-:W-:Y:S01]  /*ef20*/  ISETP.GE.AND P2, PT, R10, R25, PT ;  /* 0x000000190a00720c */ /* 0x000fe20003f46270 */
[----:B------:R-:W-:-:S02]  /*ef30*/  ULDC.64 UR4, c[0x0][0xa80] ;  /* 0x0002a00000047ab9 */ /* 0x000fc40000000a00 */
[----:B------:R-:W-:Y:S01]  /*ef40*/  VIADD R0, R10, 0x20 ;  /* 0x000000200a007836 */ /* 0x000fe20000000000 */
[----:B------:R-:W-:Y:S01]  /*ef50*/  LEA R6, P3, R4, UR4, 0x1 ;  /* 0x0000000404067c11 */ /* 0x000fe2000f8608ff */
[----:B------:R-:W-:-:S03]  /*ef60*/  IMAD.IADD R3, R5, 0x1, R3 ;  /* 0x0000000105037824 */ /* 0x000fc600078e0203 */
[-C--:B------:R-:W-:Y:S02]  /*ef70*/  ISETP.GE.AND P1, PT, R0, R25.reuse, PT ;  /* 0x000000190000720c */ /* 0x080fe40003f26270 */
[----:B------:R-:W-:Y:S02]  /*ef80*/  IADD3 R0, R10, 0x40, RZ ;  /* 0x000000400a007810 */ /* 0x000fe40007ffe0ff */
[----:B------:R-:W-:Y:S02]  /*ef90*/  LEA.HI.X R3, R4, UR5, R3, 0x1, P3 ;  /* 0x0000000504037c11 */ /* 0x000fe400098f0c03 */
[----:B------:R-:W-:Y:S01]  /*efa0*/  ISETP.GE.AND P0, PT, R0, R25, PT ;  /* 0x000000190000720c */ /* 0x000fe20003f06270 */
[----:B------:R2:W3:Y:S04]  /*efb0*/  SHFL.IDX PT, R4, R6, RZ, 0x181f ;  /* 0x00181fff06047589 */ /* 0x0004e800000e0000 */
[----:B------:R2:W4:Y:S01]  /*efc0*/  SHFL.IDX PT, R0, R3, RZ, 0x181f ;  /* 0x00181fff03007589 */ /* 0x00052200000e0000 */
[----:B------:R-:W-:Y:S07]  /*efd0*/  @P2 BRA `(.L_x_398) ;  /* 0x0000000000282947 */ /* 0x000fee0003800000 */
        /* <DEDUP_REMOVED lines=8> */
[----:B------:R3:W-:Y:S04]  /*f060*/  @!P4 ST.E.128 desc[UR6][R8.64], RZ ;  /* 0x000000ff0800c985 */ /* 0x0007e8000c101d06 */
[----:B------:R3:W-:Y:S02]  /*f070*/  @!P5 ST.E.128 desc[UR6][R4.64], RZ ;  /* 0x000000ff0400d985 */ /* 0x0007e4000c101d06 */
.L_x_398:
[----:B------:R-:W-:Y:S05]  /*f080*/  BSYNC B1 ;  /* 0x0000000000017941 */ /* 0x000fea0003800000 */
.L_x_397:
        /* <DEDUP_REMOVED lines=12> */
[----:B------:R0:W-:Y:S04]  /*f150*/  @!P3 ST.E.128 desc[UR6][R8.64], RZ ;  /* 0x000000ff0800b985 */ /* 0x0001e8000c101d06 */
[----:B------:R0:W-:Y:S02]  /*f160*/  @!P4 ST.E.128 desc[UR6][R4.64], RZ ;  /* 0x000000ff0400c985 */ /* 0x0001e4000c101d06 */
.L_x_400:
[----:B------:R-:W-:Y:S05]  /*f170*/  BSYNC B1 ;  /* 0x0000000000017941 */ /* 0x000fea0003800000 */
.L_x_399:
[----:B0-----:R0:W0:Y:S01]  /*f180*/  SHFL.IDX PT, R0, R3, 0x2, 0x181f ;  /* 0x00581f0003007f89 */ /* 0x00102200000e0000 */
[----:B------:R-:W-:Y:S03]  /*f190*/  BSSY B1, `(.L_x_401) ;  /* 0x000000d000017945 */ /* 0x000fe60003800000 */
[----:B---3--:R3:W0:Y:S01]  /*f1a0*/  SHFL.IDX PT, R4, R6, 0x2, 0x181f ;  /* 0x00581f0006047f89 */ /* 0x00862200000e0000 */
[----:B------:R-:W-:Y:S05]  /*f1b0*/  @P0 BRA `(.L_x_402) ;  /* 0x0000000000280947 */ /* 0x000fea0003800000 */
[----:B------:R-:W-:Y:S01]  /*f1c0*/  ULDC UR4, c[0x0][0xac8] ;  /* 0x0002b20000047ab9 */ /* 0x000fe20000000800 */
[----:B------:R-:W-:Y:S01]  /*f1d0*/  ULDC.64 UR6, c[0x0][0x208] ;  /* 0x0000820000067ab9 */ /* 0x000fe20000000a00 */
[----:B------:R-:W-:Y:S02]  /*f1e0*/  ISETP.GE.AND P2, PT, R17, UR4, PT ;  /* 0x0000000411007c0c */ /* 0x000fe4000bf46270 */
[----:B------:R-:W-:-:S11]  /*f1f0*/  ISETP.GE.AND P3, PT, R19, UR4, PT ;  /* 0x0000000413007c0c */ /* 0x000fd6000bf66270 */
[-C--:B0-----:R-:W-:Y:S02]  /*f200*/  @!P2 LEA R8, P0, R17, R4.reuse, 0x1 ;  /* 0x000000041108a211 */ /* 0x081fe400078008ff */
[----:B------:R-:W-:Y:S02]  /*f210*/  @!P3 LEA R4, P1, R19, R4, 0x1 ;  /* 0x000000041304b211 */ /* 0x000fe400078208ff */
[-C--:B------:R-:W-:Y:S02]  /*f220*/  @!P2 LEA.HI.X R9, R17, R0.reuse, R232, 0x1, P0 ;  /* 0x000000001109a211 */ /* 0x080fe400000f0ce8 */
[----:B------:R-:W-:-:S03]  /*f230*/  @!P3 LEA.HI.X R5, R19, R0, R231, 0x1, P1 ;  /* 0x000000001305b211 */ /* 0x000fc600008f0ce7 */
[----:B------:R0:W-:Y:S04]  /*f240*/  @!P2 ST.E.128 desc[UR6][R8.64], RZ ;  /* 0x000000ff0800a985 */ /* 0x0001e8000c101d06 */
[----:B------:R0:W-:Y:S02]  /*f250*/  @!P3 ST.E.128 desc[UR6][R4.64], RZ ;  /* 0x000000ff0400b985 */ /* 0x0001e4000c101d06 */
.L_x_402:
[----:B------:R-:W-:Y:S05]  /*f260*/  BSYNC B1 ;  /* 0x0000000000017941 */ /* 0x000fea0003800000 */
.L_x_401:
[----:B0-----:R-:W-:Y:S01]  /*f270*/  VIADD R0, R10, 0x60 ;  /* 0x000000600a007836 */ /* 0x001fe20000000000 */
[----:B------:R0:W0:Y:S04]  /*f280*/  SHFL.IDX PT, R8, R3, 0x3, 0x181f ;  /* 0x00781f0003087f89 */ /* 0x00002800000e0000 */
[----:B------:R-:W-:Y:S01]  /*f290*/  ISETP.GE.AND P0, PT, R0, R25, PT ;  /* 0x000000190000720c */ /* 0x000fe20003f06270 */
[----:B------:R0:W0:-:S12]  /*f2a0*/  SHFL.IDX PT, R4, R6, 0x3, 0x181f ;  /* 0x00781f0006047f89 */ /* 0x00001800000e0000 */
[----:B------:R-:W-:Y:S05]  /*f2b0*/  @P0 BRA `(.L_x_393) ;  /* 0x0000000000280947 */ /* 0x000fea0003800000 */
[----:B------:R-:W-:Y:S01]  /*f2c0*/  ULDC UR4, c[0x0][0xac8] ;  /* 0x0002b20000047ab9 */ /* 0x000fe20000000800 */
[----:B------:R-:W-:Y:S01]  /*f2d0*/  ULDC.64 UR6, c[0x0][0x208] ;  /* 0x0000820000067ab9 */ /* 0x000fe20000000a00 */
[----:B------:R-:W-:Y:S02]  /*f2e0*/  ISETP.GE.AND P2, PT, R17, UR4, PT ;  /* 0x0000000411007c0c */ /* 0x000fe4000bf46270 */
[----:B------:R-:W-:-:S11]  /*f2f0*/  ISETP.GE.AND P3, PT, R19, UR4, PT ;  /* 0x0000000413007c0c */ /* 0x000fd6000bf66270 */
[-C--:B0-234-:R-:W-:Y:S02]  /*f300*/  @!P2 LEA R6, P0, R17, R4.reuse, 0x1 ;  /* 0x000000041106a211 */ /* 0x09dfe400078008ff */
[----:B------:R-:W-:Y:S02]  /*f310*/  @!P3 LEA R4, P1, R19, R4, 0x1 ;  /* 0x000000041304b211 */ /* 0x000fe400078208ff */
[-C--:B------:R-:W-:Y:S02]  /*f320*/  @!P2 LEA.HI.X R7, R17, R8.reuse, R232, 0x1, P0 ;  /* 0x000000081107a211 */ /* 0x080fe400000f0ce8 */
[----:B------:R-:W-:-:S03]  /*f330*/  @!P3 LEA.HI.X R5, R19, R8, R231, 0x1, P1 ;  /* 0x000000081305b211 */ /* 0x000fc600008f0ce7 */
[----:B------:R0:W-:Y:S04]  /*f340*/  @!P2 ST.E.128 desc[UR6][R6.64], RZ ;  /* 0x000000ff0600a985 */ /* 0x0001e8000c101d06 */
[----:B------:R0:W-:Y:S02]  /*f350*/  @!P3 ST.E.128 desc[UR6][R4.64], RZ ;  /* 0x000000ff0400b985 */ /* 0x0001e4000c101d06 */
.L_x_393:
[----:B------:R-:W-:Y:S05]  /*f360*/  BSYNC B0 ;  /* 0x0000000000007941 */ /* 0x000fea0003800000 */
.L_x_384:
[----:B------:R-:W-:Y:S02]  /*f370*/  ULDC UR4, c[0x0][0xc3c] ;  /* 0x00030f0000047ab9 */ /* 0x000fe40000000800 */
[----:B-1----:R-:W-:-:S13]  /*f380*/  ISETP.GE.AND P0, PT, R51, UR4, PT ;  /* 0x0000000433007c0c */ /* 0x002fda000bf06270 */
[----:B------:R-:W-:Y:S05]  /*f390*/  @!P0 BRA `(.L_x_403) ;  /* 0xffffff1800948947 */ /* 0x000fea000383ffff */
[----:B------:R-:W-:Y:S05]  /*f3a0*/  EXIT ;  /* 0x000000000000794d */ /* 0x000fea0003800000 */
.L_x_359:
[----:B------:R-:W-:-:S08]  /*f3b0*/  NOP ;  /* 0x0000000000007918 */ /* 0x000fd00000000000 */
[----:B--2---:R-:W0:-:S00]  /*f3c0*/  USETMAXREG.DEALLOC.CTAPOOL 0x18 ;  /* 0x00000018000079c8 */ /* 0x004e0000080e0500 */
[----:B0-----:R-:W-:-:S06]  /*f3d0*/  LOP3.LUT R0, R0, 0x3, RZ, 0xc0, !PT ;  /* 0x0000000300007812 */ /* 0x001fcc00078ec0ff */
[----:B------:R-:W0:Y:S02]  /*f3e0*/  SHFL.IDX PT, R0, R0, RZ, 0x1f ;  /* 0x00001fff00007589 */ /* 0x000e2400000e0000 */
[----:B0-----:R-:W-:Y:S01]  /*f3f0*/  ISETP.NE.AND P0, PT, R0, RZ, PT ;  /* 0x000000ff0000720c */ /* 0x001fe20003f05270 */
[----:B------:R-:W-:-:S03]  /*f400*/  IMAD.MOV.U32 R0, RZ, RZ, RZ ;  /* 0x000000ffff007224 */ /* 0x000fc600078e00ff */
[----:B------:R-:W-:-:S05]  /*f410*/  P2R R2, PR, RZ, 0x1 ;  /* 0x00000001ff027803 */ /* 0x000fca0000000000 */
[----:B------:R0:W-:Y:S04]  /*f420*/  STL [R1+0x58], R2 ;  /* 0x0000580201007387 */ /* 0x0001e80000100800 */
[----:B------:R-:W-:Y:S05]  /*f430*/  @!P0 BRA `(.L_x_404) ;  /* 0x00000000001c8947 */ /* 0x000fea0003800000 */
[----:B------:R-:W1:Y:S08]  /*f440*/  S2UR UR5, SR_CgaCtaId ;  /* 0x00000000000579c3 */ /* 0x000e700000008800 */
[----:B------:R-:W-:Y:S06]  /*f450*/  BAR.SYNC.DEFER_BLOCKING 0x5, 0x180 ;  /* 0x0146000000007b1d */ /* 0x000fec0000010000 */
[----:B------:R-:W-:-:S02]  /*f460*/  UMOV UR4, 0x400 ;  /* 0x0000040000047882 */ /* 0x000fc40000000000 */
[----:B-1----:R-:W-:-:S09]  /*f470*/  ULEA UR4, UR5, UR4, 0x18 ;  /* 0x0000000405047291 */ /* 0x002fd2000f8ec03f */
[----:B------:R-:W1:Y:S01]  /*f480*/  LDS.128 R16, [UR4+0x348d0] ;  /* 0x0348d004ff107984 */ /* 0x000e620008000c00 */
[----:B------:R-:W-:Y:S06]  /*f490*/  BAR.ARV 0x4, 0x180 ;  /* 0x0106000000007b1d */ /* 0x000fec0000002000 */
[----:B------:R-:W-:Y:S05]  /*f4a0*/  BRA `(.L_x_405) ;  /* 0x0000000800047947 */ /* 0x000fea0003800000 */
.L_x_404:
[----:B0-----:R-:W0:Y:S01]  /*f4b0*/  S2R R2, SR_TID.X ;  /* 0x0000000000027919 */ /* 0x001e220000002100 */
[----:B------:R-:W-:Y:S01]  /*f4c0*/  ULDC UR4, c[0x0][0xc3c] ;  /* 0x00030f0000047ab9 */ /* 0x000fe20000000800 */
[----:B------:R-:W-:Y:S01]  /*f4d0*/  ULDC.64 UR6, c[0x0][0x208] ;  /* 0x0000820000067ab9 */ /* 0x000fe20000000a00 */
[----:B------:R-:W-:Y:S01]  /*f4e0*/  ULDC UR5, c[0x0][0xc38] ;  /* 0x00030e0000057ab9 */ /* 0x000fe20000000800 */
[----:B0-----:R-:W-:-:S04]  /*f4f0*/  LOP3.LUT R5, R2, 0x1f, RZ, 0xc0, !PT ;  /* 0x0000001f02057812 */ /* 0x001fc800078ec0ff */
[----:B------:R-:W-:-:S04]  /*f500*/  ISETP.NE.AND P0, PT, R5, 0x1f, PT ;  /* 0x0000001f0500780c */ /* 0x000fc80003f05270 */
[----:B------:R-:W-:-:S13]  /*f510*/  ISETP.GE.OR P1, PT, R5, UR4, !P0 ;  /* 0x0000000405007c0c */ /* 0x000fda000c726670 */
[----:B------:R-:W0:Y:S02]  /*f520*/  @!P1 LDC.64 R2, c[0x0][0xc80] ;  /* 0x00032000ff029b82 */ /* 0x000e240000000a00 */
[----:B0-----:R-:W-:-:S05]  /*f530*/  @!P1 IMAD.WIDE.U32 R2, R5, 0x4, R2 ;  /* 0x0000000405029825 */ /* 0x001fca00078e0002 */
[----:B------:R-:W2:Y:S01]  /*f540*/  @!P1 LDG.E R0, desc[UR6][R2.64] ;  /* 0x0000000602009981 */ /* 0x000ea2000c1e1900 */
[C---:B------:R-:W-:Y:S01]  /*f550*/  ISETP.NE.AND P1, PT, R5.reuse, RZ, PT ;  /* 0x000000ff0500720c */ /* 0x040fe20003f25270 */
[----:B------:R-:W0:Y:S01]  /*f560*/  S2UR UR6, SR_CTAID.X ;  /* 0x00000000000679c3 */ /* 0x000e220000002500 */
[C---:B------:R-:W-:Y:S01]  /*f570*/  ISETP.GE.U32.AND P2, PT, R5.reuse, 0x2, PT ;  /* 0x000000020500780c */ /* 0x040fe20003f46070 */
[----:B------:R-:W-:Y:S01]  /*f580*/  UMOV UR4, URZ ;  /* 0x0000003f00047c82 */ /* 0x000fe20008000000 */
[C---:B------:R-:W-:Y:S02]  /*f590*/  ISETP.GE.U32.AND P3, PT, R5.reuse, 0x4, PT ;  /* 0x000000040500780c */ /* 0x040fe40003f66070 */
[C---:B------:R-:W-:Y:S02]  /*f5a0*/  ISETP.GE.U32.AND P4, PT, R5.reuse, 0x8, PT ;  /* 0x000000080500780c */ /* 0x040fe40003f86070 */
[----:B------:R-:W-:Y:S02]  /*f5b0*/  ISETP.GE.U32.AND P5, PT, R5, 0x10, PT ;  /* 0x000000100500780c */ /* 0x000fe40003fa6070 */
[----:B------:R-:W-:Y:S01]  /*f5c0*/  MOV R16, RZ ;  /* 0x000000ff00107202 */ /* 0x000fe20000000f00 */
[----:B--2---:R-:W1:Y:S02]  /*f5d0*/  SHFL.UP PT, R4, R0, 0x1, RZ ;  /* 0x0420000000047989 */ /* 0x004e6400000e00ff */
[----:B-1----:R-:W-:-:S05]  /*f5e0*/  SEL R7, R4, RZ, P1 ;  /* 0x000000ff04077207 */ /* 0x002fca0000800000 */
[----:B------:R-:W-:-:S05]  /*f5f0*/  IMAD.IADD R7, R0, 0x1, R7 ;  /* 0x0000000100077824 */ /* 0x000fca00078e0207 */
[----:B------:R-:W1:Y:S02]  /*f600*/  SHFL.UP PT, R4, R7, 0x2, RZ ;  /* 0x0440000007047989 */ /* 0x000e6400000e00ff */
        /* <DEDUP_REMOVED lines=11> */
[----:B------:R-:W1:Y:S02]  /*f6c0*/  SHFL.IDX PT, R4, R2, 0x1f, 0x1f ;  /* 0x03e01f0002047f89 */ /* 0x000e6400000e0000 */
[----:B-1----:R-:W-:-:S04]  /*f6d0*/  IMAD R4, R4, UR5, RZ ;  /* 0x0000000504047c24 */ /* 0x002fc8000f8e02ff */
[----:B------:R-:W-:Y:S01]  /*f6e0*/  IMAD.MOV.U32 R7, RZ, RZ, R4 ;  /* 0x000000ffff077224 */ /* 0x000fe200078e0004 */
[----:B0-----:R-:W-:-:S13]  /*f6f0*/  ISETP.GT.AND P6, PT, R4, UR6, PT ;  /* 0x0000000604007c0c */ /* 0x001fda000bfc4270 */
[----:B------:R-:W-:Y:S05]  /*f700*/  @P6 BRA `(.L_x_406) ;  /* 0x0000000000a46947 */ /* 0x000fea0003800000 */
[----:B------:R-:W0:Y:S01]  /*f710*/  LDC R6, c[0x0][0xc3c] ;  /* 0x00030f00ff067b82 */ /* 0x000e220000000800 */
[----:B------:R-:W-:Y:S01]  /*f720*/  IMAD.MOV.U32 R4, RZ, RZ, R7 ;  /* 0x000000ffff047224 */ /* 0x000fe200078e0007 */
[----:B------:R-:W-:Y:S01]  /*f730*/  UMOV UR4, URZ ;  /* 0x0000003f00047c82 */ /* 0x000fe20008000000 */
[----:B------:R-:W-:Y:S01]  /*f740*/  ULDC UR7, c[0x0][0xc3c] ;  /* 0x00030f0000077ab9 */ /* 0x000fe20000000800 */
[----:B------:R-:W-:-:S05]  /*f750*/  ULDC UR5, c[0x0][0xc38] ;  /* 0x00030e0000057ab9 */ /* 0x000fca0000000800 */
.L_x_410:
[----:B------:R-:W-:Y:S01]  /*f760*/  UIADD3 UR4, UR4, 0x1f, URZ ;  /* 0x0000001f04047890 */ /* 0x000fe2000fffe03f */
[----:B------:R-:W-:-:S05]  /*f770*/  IMAD.U32 R19, RZ, RZ, UR7 ;  /* 0x00000007ff137e24 */ /* 0x000fca000f8e00ff */
[----:B0-----:R-:W-:-:S13]  /*f780*/  ISETP.LE.AND P6, PT, R6, UR4, PT ;  /* 0x0000000406007c0c */ /* 0x001fda000bfc3270 */
[----:B------:R-:W-:Y:S05]  /*f790*/  @P6 BRA `(.L_x_407) ;  /* 0x0000000400246947 */ /* 0x000fea0003800000 */
[----:B------:R-:W-:Y:S01]  /*f7a0*/  VIADD R7, R5, UR4 ;  /* 0x0000000405077c36 */ /* 0x000fe20008000000 */
[----:B------:R-:W-:Y:S01]  /*f7b0*/  BSSY B0, `(.L_x_408) ;  /* 0x0000008000007945 */ /* 0x000fe20003800000 */
[----:B------:R-:W-:-:S03]  /*f7c0*/  IMAD.MOV.U32 R0, RZ, RZ, RZ ;  /* 0x000000ffff007224 */ /* 0x000fc600078e00ff */
[----:B------:R-:W-:-:S13]  /*f7d0*/  ISETP.GE.OR P6, PT, R7, R6, !P0 ;  /* 0x000000060700720c */ /* 0x000fda00047c6670 */
[----:B------:R-:W-:Y:S05]  /*f7e0*/  @P6 BRA `(.L_x_409) ;  /* 0x0000000000106947 */ /* 0x000fea0003800000 */
[----:B------:R-:W0:Y:S01]  /*f7f0*/  LDC.64 R2, c[0x0][0xc80] ;  /* 0x00032000ff027b82 */ /* 0x000e220000000a00 */
[----:B------:R-:W-:Y:S01]  /*f800*/  ULDC.64 UR8, c[0x0][0x208] ;  /* 0x0000820000087ab9 */ /* 0x000fe20000000a00 */
[----:B0-----:R-:W-:-:S05]  /*f810*/  IMAD.WIDE R2, R7, 0x4, R2 ;  /* 0x0000000407027825 */ /* 0x001fca00078e0202 */
[----:B------:R0:W5:Y:S02]  /*f820*/  LDG.E R0, desc[UR8][R2.64] ;  /* 0x0000000802007981 */ /* 0x000164000c1e1900 */
.L_x_409:
[----:B------:R-:W-:Y:S05]  /*f830*/  BSYNC B0 ;  /* 0x0000000000007941 */ /* 0x000fea0003800000 */
.L_x_408:
[----:B0----5:R-:W0:Y:S02]  /*f840*/  SHFL.UP PT, R2, R0, 0x1, RZ ;  /* 0x0420000000027989 */ /* 0x021e2400000e00ff */
[----:B0-----:R-:W-:-:S05]  /*f850*/  SEL R3, R2, RZ, P1 ;  /* 0x000000ff02037207 */ /* 0x001fca0000800000 */
[----:B------:R-:W-:-:S05]  /*f860*/  IMAD.IADD R3, R0, 0x1, R3 ;  /* 0x0000000100037824 */ /* 0x000fca00078e0203 */
[----:B------:R-:W0:Y:S02]  /*f870*/  SHFL.UP PT, R2, R3, 0x2, RZ ;  /* 0x0440000003027989 */ /* 0x000e2400000e00ff */
[----:B0-----:R-:W-:-:S05]  /*f880*/  SEL R2, R2, RZ, P2 ;  /* 0x000000ff02027207 */ /* 0x001fca0001000000 */
[----:B------:R-:W-:-:S05]  /*f890*/  IMAD.IADD R2, R3, 0x1, R2 ;  /* 0x0000000103027824 */ /* 0x000fca00078e0202 */
[----:B------:R-:W0:Y:S02]  /*f8a0*/  SHFL.UP PT, R7, R2, 0x4, RZ ;  /* 0x0480000002077989 */ /* 0x000e2400000e00ff */
[----:B0-----:R-:W-:-:S05]  /*f8b0*/  SEL R7, R7, RZ, P3 ;  /* 0x000000ff07077207 */ /* 0x001fca0001800000 */
[----:B------:R-:W-:-:S05]  /*f8c0*/  IMAD.IADD R7, R2, 0x1, R7 ;  /* 0x0000000102077824 */ /* 0x000fca00078e0207 */
[----:B------:R-:W0:Y:S02]  /*f8d0*/  SHFL.UP PT, R8, R7, 0x8, RZ ;  /* 0x0500000007087989 */ /* 0x000e2400000e00ff */
[----:B0-----:R-:W-:-:S04]  /*f8e0*/  SEL R8, R8, RZ, P4 ;  /* 0x000000ff08087207 */ /* 0x001fc80002000000 */
[----:B------:R-:W-:-:S05]  /*f8f0*/  IADD3 R8, R7, R8, RZ ;  /* 0x0000000807087210 */ /* 0x000fca0007ffe0ff */
[----:B------:R-:W0:Y:S02]  /*f900*/  SHFL.UP PT, R9, R8, 0x10, RZ ;  /* 0x0600000008097989 */ /* 0x000e2400000e00ff */
[----:B0-----:R-:W-:-:S05]  /*f910*/  SEL R9, R9, RZ, P5 ;  /* 0x000000ff09097207 */ /* 0x001fca0002800000 */
[----:B------:R-:W-:-:S05]  /*f920*/  IMAD.IADD R9, R8, 0x1, R9 ;  /* 0x0000000108097824 */ /* 0x000fca00078e0209 */
[----:B------:R-:W0:Y:S02]  /*f930*/  SHFL.IDX PT, R3, R9, 0x1f, 0x1f ;  /* 0x03e01f0009037f89 */ /* 0x000e2400000e0000 */
[----:B0-----:R-:W-:-:S04]  /*f940*/  IMAD R3, R3, UR5, RZ ;  /* 0x0000000503037c24 */ /* 0x001fc8000f8e02ff */
[----:B------:R-:W-:-:S05]  /*f950*/  IMAD.IADD R4, R3, 0x1, R4 ;  /* 0x0000000103047824 */ /* 0x000fca00078e0204 */
[----:B------:R-:W-:-:S13]  /*f960*/  ISETP.GT.AND P6, PT, R4, UR6, PT ;  /* 0x0000000604007c0c */ /* 0x000fda000bfc4270 */
[----:B------:R-:W-:Y:S05]  /*f970*/  @!P6 BRA `(.L_x_410) ;  /* 0xfffffffc0078e947 */ /* 0x000fea000383ffff */
[----:B------:R-:W-:Y:S02]  /*f980*/  IMAD.MOV.U32 R2, RZ, RZ, R9 ;  /* 0x000000ffff027224 */ /* 0x000fe400078e0009 */
[----:B------:R-:W-:-:S07]  /*f990*/  IMAD.MOV.U32 R7, RZ, RZ, R3 ;  /* 0x000000ffff077224 */ /* 0x000fce00078e0003 */
.L_x_406:
[----:B------:R-:W-:-:S04]  /*f9a0*/  IMAD.IADD R7, R4, 0x1, -R7 ;  /* 0x0000000104077824 */ /* 0x000fc800078e0a07 */
[----:B------:R-:W-:-:S05]  /*f9b0*/  IMAD R3, R2, UR5, R7 ;  /* 0x0000000502037c24 */ /* 0x000fca000f8e0207 */
[----:B------:R-:W-:-:S13]  /*f9c0*/  ISETP.GT.AND P0, PT, R3, UR6, PT ;  /* 0x0000000603007c0c */ /* 0x000fda000bf04270 */
[----:B------:R-:W-:-:S04]  /*f9d0*/  VOTE.ANY R6, PT, !P0 ;  /* 0x0000000000067806 */ /* 0x000fc800040e0100 */
[----:B------:R-:W0:Y:S01]  /*f9e0*/  POPC R19, R6 ;  /* 0x0000000600137309 */ /* 0x000e220000000000 */
[----:B------:R-:W-:Y:S01]  /*f9f0*/  ISETP.NE.AND P0, PT, R6, RZ, PT ;  /* 0x000000ff0600720c */ /* 0x000fe20003f05270 */
[----:B0-----:R-:W0:Y:S02]  /*fa00*/  SHFL.IDX PT, R0, R0, R19, 0x1f ;  /* 0x00001f1300007589 */ /* 0x001e2400000e0000 */
[----:B0-----:R-:W-:-:S04]  /*fa10*/  IABS R4, R0 ;  /* 0x0000000000047213 */ /* 0x001fc80000000000 */
[----:B------:R-:W0:Y:S08]  /*fa20*/  I2F.RP R8, R4 ;  /* 0x0000000400087306 */ /* 0x000e300000209400 */
[----:B0-----:R-:W0:Y:S02]  /*fa30*/  MUFU.RCP R8, R8 ;  /* 0x0000000800087308 */ /* 0x001e240000001000 */
[----:B0-----:R-:W-:-:S06]  /*fa40*/  VIADD R3, R8, 0xffffffe ;  /* 0x0ffffffe08037836 */ /* 0x001fcc0000000000 */
[----:B------:R-:W0:Y:S02]  /*fa50*/  F2I.FTZ.U32.TRUNC.NTZ R3, R3 ;  /* 0x0000000300037305 */ /* 0x000e24000021f000 */
[----:B0-----:R-:W-:Y:S01]  /*fa60*/  IMAD.MOV R11, RZ, RZ, -R3 ;  /* 0x000000ffff0b7224 */ /* 0x001fe200078e0a03 */
[----:B------:R-:W-:Y:S06]  /*fa70*/  @!P0 BRA `(.L_x_411) ;  /* 0x0000000000088947 */ /* 0x000fec0003800000 */
[----:B------:R-:W-:-:S05]  /*fa80*/  VIADD R9, R19, 0xffffffff ;  /* 0xffffffff13097836 */ /* 0x000fca0000000000 */
[----:B------:R0:W1:Y:S02]  /*fa90*/  SHFL.IDX PT, R16, R2, R9, 0x1f ;  /* 0x00001f0902107589 */ /* 0x00006400000e0000 */
.L_x_411:
[----:B-1----:R-:W-:Y:S01]  /*faa0*/  IMAD R16, R16, UR5, R7 ;  /* 0x0000000510107c24 */ /* 0x002fe2000f8e0207 */
[----:B0-----:R-:W-:Y:S01]  /*fab0*/  MOV R2, RZ ;  /* 0x000000ff00027202 */ /* 0x001fe20000000f00 */
[----:B------:R-:W-:Y:S01]  /*fac0*/  IMAD R7, R11, R4, RZ ;  /* 0x000000040b077224 */ /* 0x000fe200078e02ff */
[----:B------:R-:W-:Y:S01]  /*fad0*/  IABS R6, R0 ;  /* 0x0000000000067213 */ /* 0x000fe20000000000 */
[----:B------:R-:W-:Y:S01]  /*fae0*/  VIADD R19, R19, UR4 ;  /* 0x0000000413137c36 */ /* 0x000fe20008000000 */
[----:B------:R-:W-:Y:S01]  /*faf0*/  IADD3 R17, -R16, UR6, RZ ;  /* 0x0000000610117c10 */ /* 0x000fe2000fffe1ff */
[----:B------:R-:W-:-:S03]  /*fb00*/  IMAD.HI.U32 R2, R3, R7, R2 ;  /* 0x0000000703027227 */ /* 0x000fc600078e0002 */
[----:B------:R-:W-:Y:S01]  /*fb10*/  IABS R3, R17 ;  /* 0x0000001100037213 */ /* 0x000fe20000000000 */
[----:B------:R-:W-:-:S04]  /*fb20*/  IMAD.MOV R6, RZ, RZ, -R6 ;  /* 0x000000ffff067224 */ /* 0x000fc800078e0a06 */
[----:B------:R-:W-:-:S04]  /*fb30*/  IMAD.HI.U32 R2, R2, R3, RZ ;  /* 0x0000000302027227 */ /* 0x000fc800078e00ff */
[----:B------:R-:W-:-:S05]  /*fb40*/  IMAD R3, R2, R6, R3 ;  /* 0x0000000602037224 */ /* 0x000fca00078e0203 */
[----:B------:R-:W-:-:S13]  /*fb50*/  ISETP.GT.U32.AND P1, PT, R4, R3, PT ;  /* 0x000000030400720c */ /* 0x000fda0003f24070 */
[----:B------:R-:W-:Y:S02]  /*fb60*/  @!P1 IMAD.IADD R3, R3, 0x1, -R4 ;  /* 0x0000000103039824 */ /* 0x000fe400078e0a04 */
[----:B------:R-:W-:Y:S01]  /*fb70*/  @!P1 VIADD R2, R2, 0x1 ;  /* 0x0000000102029836 */ /* 0x000fe20000000000 */
[----:B------:R-:W-:Y:S02]  /*fb80*/  ISETP.NE.AND P1, PT, R0, RZ, PT ;  /* 0x000000ff0000720c */ /* 0x000fe40003f25270 */
[----:B------:R-:W-:Y:S02]  /*fb90*/  ISETP.GE.U32.AND P0, PT, R3, R4, PT ;  /* 0x000000040300720c */ /* 0x000fe40003f06070 */
[----:B------:R-:W-:-:S04]  /*fba0*/  LOP3.LUT R3, R17, R0, RZ, 0x3c, !PT ;  /* 0x0000000011037212 */ /* 0x000fc800078e3cff */
[----:B------:R-:W-:-:S07]  /*fbb0*/  ISETP.GE.AND P2, PT, R3, RZ, PT ;  /* 0x000000ff0300720c */ /* 0x000fce0003f46270 */
[----:B------:R-:W-:-:S06]  /*fbc0*/  @P0 VIADD R2, R2, 0x1 ;  /* 0x0000000102020836 */ /* 0x000fcc0000000000 */
[----:B------:R-:W-:Y:S01]  /*fbd0*/  @!P2 IMAD.MOV R2, RZ, RZ, -R2 ;  /* 0x000000ffff02a224 */ /* 0x000fe200078e0a02 */
[----:B------:R-:W-:-:S05]  /*fbe0*/  @!P1 LOP3.LUT R2, RZ, R0, RZ, 0x33, !PT ;  /* 0x00000000ff029212 */ /* 0x000fca00078e33ff */
[--C-:B------:R-:W-:Y:S02]  /*fbf0*/  IMAD.MOV R3, RZ, RZ, -R2.reuse ;  /* 0x000000ffff037224 */ /* 0x100fe400078e0a02 */
[----:B------:R-:W-:Y:S02]  /*fc00*/  IMAD.MOV.U32 R18, RZ, RZ, R2 ;  /* 0x000000ffff127224 */ /* 0x000fe400078e0002 */
[----:B------:R-:W-:Y:S01]  /*fc10*/  IMAD R17, R0, R3, R17 ;  /* 0x0000000300117224 */ /* 0x000fe200078e0211 */
[----:B------:R-:W-:Y:S06]  /*fc20*/  BRA `(.L_x_412) ;  /* 0x00000000000c7947 */ /* 0x000fec0003800000 */
.L_x_407:
[----:B------:R-:W-:Y:S01]  /*fc30*/  MOV R17, RZ ;  /* 0x000000ff00117202 */ /* 0x000fe20000000f00 */
[----:B------:R-:W-:Y:S02]  /*fc40*/  IMAD.U32 R16, RZ, RZ, UR6 ;  /* 0x00000006ff107e24 */ /* 0x000fe4000f8e00ff */
[----:B------:R-:W-:-:S07]  /*fc50*/  IMAD.MOV.U32 R18, RZ, RZ, RZ ;  /* 0x000000ffff127224 */ /* 0x000fce00078e00ff */
.L_x_412:
[----:B------:R-:W-:-:S13]  /*fc60*/  ISETP.NE.AND P0, PT, R5, RZ, PT ;  /* 0x000000ff0500720c */ /* 0x000fda0003f05270 */
[----:B------:R-:W0:Y:S01]  /*fc70*/  @!P0 S2R R3, SR_CgaCtaId ;  /* 0x0000000000038919 */ /* 0x000e220000008800 */
[----:B------:R-:W-:-:S04]  /*fc80*/  @!P0 MOV R0, 0x400 ;  /* 0x0000040000008802 */ /* 0x000fc80000000f00 */
[----:B0-----:R-:W-:-:S05]  /*fc90*/  @!P0 LEA R0, R3, R0, 0x18 ;  /* 0x0000000003008211 */ /* 0x001fca00078ec0ff */
[----:B------:R0:W-:Y:S01]  /*fca0*/  @!P0 STS.128 [R0+0x348d0], R16 ;  /* 0x0348d01000008388 */ /* 0x0001e20000000c00 */
[----:B------:R-:W-:Y:S06]  /*fcb0*/  BAR.ARV 0x5, 0x180 ;  /* 0x0146000000007b1d */ /* 0x000fec0000002000 */
.L_x_405:
[----:B0-----:R-:W-:Y:S01]  /*fcc0*/  IMAD.MOV.U32 R0, RZ, RZ, 0x1 ;  /* 0x00000001ff007424 */ /* 0x001fe200078e00ff */
[----:B------:R0:W-:Y:S01]  /*fcd0*/  STL [R1+0x50], RZ ;  /* 0x000050ff01007387 */ /* 0x0001e20000100800 */
[----:B------:R-:W-:Y:S02]  /*fce0*/  ULDC UR4, c[0x0][0xc3c] ;  /* 0x00030f0000047ab9 */ /* 0x000fe40000000800 */
[----:B-1----:R-:W-:Y:S01]  /*fcf0*/  ISETP.GE.AND P0, PT, R19, UR4, PT ;  /* 0x0000000413007c0c */ /* 0x002fe2000bf06270 */
[----:B------:R0:W-:Y:S04]  /*fd00*/  STL [R1+0x10], R0 ;  /* 0x0000100001007387 */ /* 0x0001e80000100800 */
[----:B------:R0:W-:Y:S08]  /*fd10*/  STL [R1+0x8], RZ ;  /* 0x000008ff01007387 */ /* 0x0001f00000100800 */
[----:B0-----:R-:W-:Y:S05]  /*fd20*/  @P0 BRA `(.L_x_413) ;  /* 0x0000005000240947 */ /* 0x001fea0003800000 */
[----:B------:R-:W0:Y:S01]  /*fd30*/  S2R R5, SR_TID.X ;  /* 0x0000000000057919 */ /* 0x000e220000002100 */
[----:B------:R-:W1:Y:S01]  /*fd40*/  S2UR UR5, SR_CgaCtaId ;  /* 0x00000000000579c3 */ /* 0x000e620000008800 */
[----:B------:R-:W-:Y:S01]  /*fd50*/  UMOV UR4, 0x400 ;  /* 0x0000040000047882 */ /* 0x000fe20000000000 */
[----:B------:R-:W-:Y:S01]  /*fd60*/  BSSY B8, `(.L_x_413) ;  /* 0x0000505000087945 */ /* 0x000fe20003800000 */
[----:B------:R-:W-:Y:S01]  /*fd70*/  ULDC UR38, c[0x0][0xc] ;  /* 0x0000030000267ab9 */ /* 0x000fe20000000800 */
[----:B------:R-:W-:Y:S01]  /*fd80*/  ULDC.64 UR36, c[0x0][0x198] ;  /* 0x0000660000247ab9 */ /* 0x000fe20000000a00 */
[----:B-1----:R-:W-:Y:S01]  /*fd90*/  ULEA UR4, UR5, UR4, 0x18 ;  /* 0x0000000405047291 */ /* 0x002fe2000f8ec03f */
[C---:B0-----:R-:W-:Y:S01]  /*fda0*/  IMAD.SHL.U32 R0, R5.reuse, 0x8, RZ ;  /* 0x0000000805007824 */ /* 0x041fe200078e00ff */
[----:B------:R-:W-:-:S04]  /*fdb0*/  LOP3.LUT R4, R5, 0x7f, RZ, 0xc0, !PT ;  /* 0x0000007f05047812 */ /* 0x000fc800078ec0ff */
[C---:B------:R-:W-:Y:S02]  /*fdc0*/  LOP3.LUT R2, R0.reuse, 0x1f8, RZ, 0xc0, !PT ;  /* 0x000001f800027812 */ /* 0x040fe400078ec0ff */
[----:B------:R-:W-:Y:S02]  /*fdd0*/  LOP3.LUT R0, R0, 0x38, RZ, 0xc0, !PT ;  /* 0x0000003800007812 */ /* 0x000fe400078ec0ff */
[----:B------:R-:W-:Y:S01]  /*fde0*/  LOP3.LUT R3, R2, 0x38, R5, 0x78, !PT ;  /* 0x0000003802037812 */ /* 0x000fe200078e7805 */
[----:B------:R-:W-:Y:S01]  /*fdf0*/  IMAD.SHL.U32 R2, R4, 0x8, RZ ;  /* 0x0000000804027824 */ /* 0x000fe200078e00ff */
[----:B------:R-:W-:-:S04]  /*fe00*/  LOP3.LUT R0, R0, 0x40, RZ, 0xfc, !PT ;  /* 0x0000004000007812 */ /* 0x000fc800078efcff */
[----:B------:R-:W-:Y:S01]  /*fe10*/  LOP3.LUT R3, R3, 0x200, R2, 0xf8, !PT ;  /* 0x0000020003037812 */ /* 0x000fe200078ef802 */
[----:B------:R-:W-:Y:S01]  /*fe20*/  IMAD.SHL.U32 R2, R5, 0x10, RZ ;  /* 0x0000001005027824 */ /* 0x000fe200078e00ff */
[----:B------:R-:W-:Y:S01]  /*fe30*/  SHF.R.U32.HI R5, RZ, 0x3, R4 ;  /* 0x00000003ff057819 */ /* 0x000fe20000011604 */
[----:B------:R-:W-:-:S03]  /*fe40*/  IMAD.U32 R4, RZ, RZ, UR4 ;  /* 0x00000004ff047e24 */ /* 0x000fc6000f8e00ff */
[----:B------:R-:W-:Y:S01]  /*fe50*/  LOP3.LUT R2, R5, 0x70, R2, 0xf8, !PT ;  /* 0x0000007005027812 */ /* 0x000fe200078ef802 */
[----:B------:R-:W-:Y:S01]  /*fe60*/  IMAD R3, R3, 0x2, R4 ;  /* 0x0000000203037824 */ /* 0x000fe200078e0204 */
[----:B------:R-:W-:Y:S01]  /*fe70*/  MOV R2, 0x1 ;  /* 0x0000000100027802 */ /* 0x000fe20000000f00 */
[----:B------:R0:W-:Y:S04]  /*fe80*/  STL [R1+0x4], R4 ;  /* 0x0000040401007387 */ /* 0x0001e80000100800 */
[----:B------:R0:W-:Y:S04]  /*fe90*/  STL [R1+0x24], R3 ;  /* 0x0000240301007387 */ /* 0x0001e80000100800 */
[----:B------:R0:W-:Y:S04]  /*fea0*/  STL [R1+0x8], RZ ;  /* 0x000008ff01007387 */ /* 0x0001e80000100800 */
[----:B------:R0:W-:Y:S04]  /*feb0*/  STL [R1+0x10], R2 ;  /* 0x0000100201007387 */ /* 0x0001e80000100800 */
[----:B------:R0:W-:Y:S02]  /*fec0*/  STL [R1+0x50], RZ ;  /* 0x000050ff01007387 */ /* 0x0001e40000100800 */
.L_x_512:
[----:B0-----:R-:W0:Y:S01]  /*fed0*/  LDC.64 R2, c[0x0][0xc88] ;  /* 0x00032200ff027b82 */ /* 0x001e220000000a00 */
[----:B------:R-:W-:Y:S01]  /*fee0*/  ULDC.64 UR4, c[0x0][0x208] ;  /* 0x0000820000047ab9 */ /* 0x000fe20000000a00 */
[----:B0-----:R-:W-:-:S05]  /*fef0*/  IMAD.WIDE R2, R19, 0x4, R2 ;  /* 0x0000000413027825 */ /* 0x001fca00078e0202 */
[----:B--2---:R-:W2:Y:S01]  /*ff00*/  LDG.E R11, desc[UR4][R2.64] ;  /* 0x00000004020b7981 */ /* 0x004ea2000c1e1900 */
[----:B------:R-:W-:Y:S05]  /*ff10*/  YIELD ;  /* 0x0000000000007946 */ /* 0x000fea0003800000 */
[----:B------:R-:W-:Y:S01]  /*ff20*/  ULDC.64 UR4, c[0x0][0xa28] ;  /* 0x00028a0000047ab9 */ /* 0x000fe20000000a00 */
[----:B------:R-:W-:Y:S01]  /*ff30*/  IMAD.MOV.U32 R0, RZ, RZ, RZ ;  /* 0x000000ffff007224 */ /* 0x000fe200078e00ff */
[----:B------:R-:W-:Y:S01]  /*ff40*/  ISETP.NE.U32.AND P0, PT, RZ, UR4, PT ;  /* 0x00000004ff007c0c */ /* 0x000fe2000bf05070 */
[----:B------:R-:W-:Y:S01]  /*ff50*/  ULDC.64 UR10, c[0x0][0x208] ;  /* 0x00008200000a7ab9 */ /* 0x000fe20000000a00 */
[----:B------:R-:W-:Y:S01]  /*ff60*/  IMAD.MOV.U32 R6, RZ, RZ, RZ ;  /* 0x000000ffff067224 */ /* 0x000fe200078e00ff */
[----:B------:R-:W-:Y:S01]  /*ff70*/  ULDC.64 UR6, c[0x0][0xa18] ;  /* 0x0002860000067ab9 */ /* 0x000fe20000000a00 */
[----:B------:R-:W-:Y:S01]  /*ff80*/  ISETP.NE.AND.EX P0, PT, RZ, UR5, PT, P0 ;  /* 0x00000005ff007c0c */ /* 0x000fe2000bf05300 */
[----:B------:R-:W-:Y:S01]  /*ff90*/  ULDC.64 UR8, c[0x0][0xa08] ;  /* 0x0002820000087ab9 */ /* 0x000fe20000000a00 */
[----:B--2---:R-:W-:Y:S01]  /*ffa0*/  SHF.R.S32.HI R4, RZ, 0x1f, R11 ;  /* 0x0000001fff047819 */ /* 0x004fe2000001140b */
[----:B------:R-:W-:-:S10]  /*ffb0*/  IMAD.SHL.U32 R10, R11, 0x4, RZ ;  /* 0x000000040b0a7824 */ /* 0x000fd400078e00ff */
[C---:B------:R-:W-:Y:S01]  /*ffc0*/  @P0 LEA R2, P1, R11.reuse, UR4, 0x2 ;  /* 0x000000040b020c11 */ /* 0x040fe2000f8210ff */
[----:B------:R-:W-:Y:S03]  /*ffd0*/  STL [R1+0x28], R11 ;  /* 0x0000280b01007387 */ /* 0x000fe60000100800 */
[C-C-:B------:R-:W-:Y:S01]  /*ffe0*/  @P0 LEA.HI.X R3, R11.reuse, UR5, R4.reuse, 0x2, P1 ;  /* 0x000000050b030c11 */ /* 0x140fe200088f1404 */
[----:B------:R-:W-:Y:S01]  /*fff0*/  ULDC.64 UR4, c[0x0][0xa00] ;  /* 0x0002800000047ab9 */ /* 0x000fe20000000a00 */
[----:B------:R-:W-:Y:S01]  /*10000*/  SHF.L.U64.HI R9, R11, 0x2, R4 ;  /* 0x000000020b097819 */ /* 0x000fe20000010204 */
[----:B------:R0:W-:Y:S01]  /*10010*/  STL [R1+0x38], R4 ;  /* 0x0000380401007387 */ /* 0x0001e20000100800 */
[----:B------:R-:W-:-:S03]  /*10020*/  ISETP.NE.U32.AND P1, PT, RZ, UR4, PT ;  /* 0x00000004ff007c0c */ /* 0x000fc6000bf25070 */
[----:B-1---5:R1:W5:Y:S01]  /*10030*/  @P0 LDG.E R0, desc[UR10][R2.64] ;  /* 0x0000000a02000981 */ /* 0x022362000c1e1900 */
[----:B------:R-:W-:Y:S01]  /*10040*/  ISETP.NE.AND.EX P1, PT, RZ, UR5, PT, P1 ;  /* 0x00000005ff007c0c */ /* 0x000fe2000bf25310 */
[----:B----4-:R-:W-:Y:S01]  /*10050*/  IMAD.MOV.U32 R8, RZ, RZ, RZ ;  /* 0x000000ffff087224 */ /* 0x010fe200078e00ff */
[----:B------:R-:W-:Y:S01]  /*10060*/  ISETP.NE.U32.AND P2, PT, RZ, UR6, PT ;  /* 0x00000006ff007c0c */ /* 0x000fe2000bf45070 */
[----:B------:R-:W-:Y:S01]  /*10070*/  STL [R1], R10 ;  /* 0x0000000a01007387 */ /* 0x000fe20000100800 */
[----:B------:R-:W-:Y:S02]  /*10080*/  ISETP.NE.U32.AND P0, PT, RZ, UR8, PT ;  /* 0x00000008ff007c0c */ /* 0x000fe4000bf05070 */
[----:B------:R-:W-:Y:S01]  /*10090*/  ISETP.NE.AND.EX P2, PT, RZ, UR7, PT, P2 ;  /* 0x00000007ff007c0c */ /* 0x000fe2000bf45320 */
[----:B------:R-:W-:Y:S01]  /*100a0*/  STL [R1+0x1c], R9 ;  /* 0x00001c0901007387 */ /* 0x000fe20000100800 */
[----:B------:R-:W-:Y:S02]  /*100b0*/  ISETP.NE.AND.EX P0, PT, RZ, UR9, PT, P0 ;  /* 0x00000009ff007c0c */ /* 0x000fe4000bf05300 */
[----:B-1----:R-:W-:-:S02]  /*100c0*/  IADD3 R2, P3, R10, UR4, RZ ;  /* 0x000000040a027c10 */ /* 0x002fc4000ff7e0ff */
[----:B0-----:R-:W-:Y:S02]  /*100d0*/  IADD3 R4, P4, R10, UR8, RZ ;  /* 0x000000080a047c10 */ /* 0x001fe4000ff9e0ff */
[C---:B------:R-:W-:Y:S01]  /*100e0*/  IADD3.X R3, R9.reuse, UR5, RZ, P3, !PT ;  /* 0x0000000509037c10 */ /* 0x040fe20009ffe4ff */
[----:B------:R-:W-:Y:S01]  /*100f0*/  ULDC UR4, c[0x0][0x288] ;  /* 0x0000a20000047ab9 */ /* 0x000fe20000000800 */
[----:B------:R-:W-:-:S03]  /*10100*/  IADD3.X R5, R9, UR9, RZ, P4, !PT ;  /* 0x0000000909057c10 */ /* 0x000fc6000a7fe4ff */
[----:B------:R-:W2:Y:S01]  /*10110*/  @P1 LDG.E R6, desc[UR10][R2.64] ;  /* 0x0000000a02061981 */ /* 0x000ea2000c1e1900 */
[----:B------:R-:W-:Y:S01]  /*10120*/  IMAD.U32 R12, RZ, RZ, UR4 ;  /* 0x00000004ff0c7e24 */ /* 0x000fe2000f8e00ff */
[----:B------:R-:W-:Y:S02]  /*10130*/  ULDC.64 UR4, c[0x0][0x418] ;  /* 0x0001060000047ab9 */ /* 0x000fe40000000a00 */
[----:B------:R-:W5:Y:S04]  /*10140*/  @P0 LDG.E R8, desc[UR10][R4.64] ;  /* 0x0000000a04080981 */ /* 0x000f68000c1e1900 */
[----:B--2---:R0:W-:Y:S02]  /*10150*/  STL [R1+0x34], R6 ;  /* 0x0000340601007387 */ /* 0x0041e40000100800 */
[----:B0-----:R-:W-:-:S04]  /*10160*/  @P2 IADD3 R6, P3, R10, UR6, RZ ;  /* 0x000000060a062c10 */ /* 0x001fc8000ff7e0ff */
[----:B------:R-:W-:-:S05]  /*10170*/  @P2 IADD3.X R7, R9, UR7, RZ, P3, !PT ;  /* 0x0000000709072c10 */ /* 0x000fca0009ffe4ff */
[----:B------:R0:W2:Y:S01]  /*10180*/  @P2 LDG.E R12, desc[UR10][R6.64] ;  /* 0x0000000a060c2981 */ /* 0x0000a2000c1e1900 */
[----:B------:R-:W-:-:S03]  /*10190*/  UISETP.NE.U32.AND UP0, UPT, UR4, URZ, UPT ;  /* 0x0000003f0400728c */ /* 0x000fc6000bf05070 */
[----:B------:R-:W-:Y:S01]  /*101a0*/  ULDC UR4, c[0x0][0x424] ;  /* 0x0001090000047ab9 */ /* 0x000fe20000000800 */
[----:B------:R-:W-:-:S03]  /*101b0*/  UISETP.NE.AND.EX UP0, UPT, UR5, URZ, UPT, UP0 ;  /* 0x0000003f0500728c */ /* 0x000fc6000bf05300 */
[----:B------:R-:W-:Y:S01]  /*101c0*/  ULDC UR5, c[0x0][0x2f0] ;  /* 0x0000bc0000057ab9 */ /* 0x000fe20000000800 */
[----:B------:R-:W-:-:S04]  /*101d0*/  USEL UR4, UR4, 0x1, UP0 ;  /* 0x0000000104047887 */ /* 0x000fc80008000000 */
[----:B------:R-:W-:-:S06]  /*101e0*/  UIMAD UR4, UR4, UR5, URZ ;  /* 0x00000005040472a4 */ /* 0x000fcc000f8e023f */
[----:B0-----:R-:W-:Y:S01]  /*101f0*/  IMAD.U32 R6, RZ, RZ, UR4 ;  /* 0x00000004ff067e24 */ /* 0x001fe2000f8e00ff */
[----:B--2---:R0:W-:Y:S01]  /*10200*/  STL [R1+0x40], R12 ;  /* 0x0000400c01007387 */ /* 0x0041e20000100800 */
[----:B------:R-:W-:Y:S05]  /*10210*/  @P2 BRA `(.L_x_414) ;  /* 0x0000000000182947 */ /* 0x000fea0003800000 */
[----:B------:R-:W-:Y:S05]  /*10220*/  @!P1 BRA `(.L_x_414) ;  /* 0x0000000000149947 */ /* 0x000fea0003800000 */
[----:B------:R-:W-:Y:S02]  /*10230*/  ULDC.64 UR4, c[0x0][0x208] ;  /* 0x0000820000047ab9 */ /* 0x000fe40000000a00 */
[----:B------:R-:W2:Y:S04]  /*10240*/  LDG.E R7, desc[UR4][R2.64] ;  /* 0x0000000402077981 */ /* 0x000ea8000c1e1900 */
[----:B------:R-:W2:Y:S02]  /*10250*/  LDG.E R2, desc[UR4][R2.64+0x4] ;  /* 0x0000040402027981 */ /* 0x000ea4000c1e1900 */
[----:B--2---:R-:W-:-:S05]  /*10260*/  IMAD.IADD R2, R2, 0x1, -R7 ;  /* 0x0000000102027824 */ /* 0x004fca00078e0a07 */
[----:B------:R1:W-:Y:S02]  /*10270*/  STL [R1+0x40], R2 ;  /* 0x0000400201007387 */ /* 0x0003e40000100800 */
.L_x_414:
[----:B-1----:R-:W-:Y:S01]  /*10280*/  MOV R2, R11 ;  /* 0x0000000b00027202 */ /* 0x002fe20000000f00 */
[----:B-----5:R-:W-:Y:S01]  /*10290*/  IMAD.IADD R3, R8, 0x1, R0 ;  /* 0x0000000108037824 */ /* 0x020fe200078e0200 */
[----:B------:R-:W-:Y:S02]  /*102a0*/  ULDC.64 UR4, c[0x0][0xa20] ;  /* 0x0002880000047ab9 */ /* 0x000fe40000000a00 */
[----:B------:R-:W-:Y:S01]  /*102b0*/  ISETP.NE.U32.AND P1, PT, RZ, UR4, PT ;  /* 0x00000004ff007c0c */ /* 0x000fe2000bf25070 */
[----:B------:R1:W-:Y:S03]  /*102c0*/  STL [R1+0xc], R2 ;  /* 0x00000c0201007387 */ /* 0x0003e60000100800 */
[----:B------:R-:W-:Y:S01]  /*102d0*/  ISETP.NE.AND.EX P1, PT, RZ, UR5, PT, P1 ;  /* 0x00000005ff007c0c */ /* 0x000fe2000bf25310 */
[----:B------:R1:W-:-:S12]  /*102e0*/  STL [R1+0x18], R3 ;  /* 0x0000180301007387 */ /* 0x0003d80000100800 */
[----:B-1----:R-:W-:Y:S05]  /*102f0*/  @!P1 BRA `(.L_x_415) ;  /* 0x0000000000149947 */ /* 0x002fea0003800000 */
[----:B------:R-:W-:Y:S01]  /*10300*/  IADD3 R6, P0, R10, UR4, RZ ;  /* 0x000000040a067c10 */ /* 0x000fe2000ff1e0ff */
[----:B------:R-:W-:-:S03]  /*10310*/  ULDC.64 UR6, c[0x0][0x208] ;  /* 0x0000820000067ab9 */ /* 0x000fc60000000a00 */
[----:B------:R-:W-:-:S05]  /*10320*/  IADD3.X R7, R9, UR5, RZ, P0, !PT ;  /* 0x0000000509077c10 */ /* 0x000fca00087fe4ff */
[----:B------:R1:W5:Y:S01]  /*10330*/  LDG.E R6, desc[UR6][R6.64] ;  /* 0x0000000606067981 */ /* 0x000362000c1e1900 */
[----:B------:R-:W-:Y:S05]  /*10340*/  BRA `(.L_x_416) ;  /* 0x0000000000147947 */ /* 0x000fea0003800000 */
.L_x_415:
[----:B------:R-:W-:Y:S05]  /*10350*/  @!P0 BRA `(.L_x_416) ;  /* 0x0000000000108947 */ /* 0x000fea0003800000 */
[----:B------:R-:W-:Y:S02]  /*10360*/  ULDC.64 UR4, c[0x0][0x208] ;  /* 0x0000820000047ab9 */ /* 0x000fe40000000a00 */
[----:B------:R-:W2:Y:S04]  /*10370*/  LDG.E R6, desc[UR4][R4.64] ;  /* 0x0000000404067981 */ /* 0x000ea8000c1e1900 */
[----:B------:R-:W2:Y:S02]  /*10380*/  LDG.E R4, desc[UR4][R4.64+0x4] ;  /* 0x0000040404047981 */ /* 0x000ea4000c1e1900 */
[----:B--2---:R-:W-:-:S07]  /*10390*/  IMAD.IADD R6, R4, 0x1, -R6 ;  /* 0x0000000104067824 */ /* 0x004fce00078e0a06 */
.L_x_416:
[----:B-----5:R-:W-:Y:S01]  /*103a0*/  IMAD.IADD R2, R6, 0x1, -R0 ;  /* 0x0000000106027824 */ /* 0x020fe200078e0a00 */
[----:B------:R-:W-:Y:S03]  /*103b0*/  BSSY B7, `(.L_x_417) ;  /* 0x00003fb000077945 */ /* 0x000fe60003800000 */
[C---:B------:R-:W-:Y:S01]  /*103c0*/  VIADD R0, R2.reuse, 0xaf ;  /* 0x000000af02007836 */ /* 0x040fe20000000000 */
[----:B------:R2:W-:Y:S01]  /*103d0*/  STL [R1+0x3c], R2 ;  /* 0x00003c0201007387 */ /* 0x0005e20000100800 */
[----:B------:R-:W-:Y:S02]  /*103e0*/  ISETP.GT.AND P0, PT, R2, RZ, PT ;  /* 0x000000ff0200720c */ /* 0x000fe40003f04270 */
[----:B------:R-:W-:-:S05]  /*103f0*/  IMAD.HI R0, R0, 0x2e8ba2e9, RZ ;  /* 0x2e8ba2e900007827 */ /* 0x000fca00078e02ff */
[----:B--2---:R-:W-:-:S04]  /*10400*/  SHF.R.U32.HI R2, RZ, 0x1f, R0 ;  /* 0x0000001fff027819 */ /* 0x004fc80000011600 */
[----:B------:R-:W-:-:S05]  /*10410*/  LEA.HI.SX32 R0, R0, R2, 0x1b ;  /* 0x0000000200007211 */ /* 0x000fca00078fdaff */
[----:B------:R2:W-:Y:S01]  /*10420*/  STL [R1+0x30], R0 ;  /* 0x0000300001007387 */ /* 0x0005e20000100800 */
[----:B------:R-:W-:Y:S05]  /*10430*/  @P0 BRA `(.L_x_418) ;  /* 0x0000000000480947 */ /* 0x000fea0003800000 */
[----:B------:R-:W3:Y:S02]  /*10440*/  S2R R3, SR_TID.X ;  /* 0x0000000000037919 */ /* 0x000ee40000002100 */
[----:B---3--:R-:W-:-:S04]  /*10450*/  LOP3.LUT R3, R3, 0x7f, RZ, 0xc0, !PT ;  /* 0x0000007f03037812 */ /* 0x008fc800078ec0ff */
[----:B------:R-:W-:-:S13]  /*10460*/  ISETP.NE.AND P0, PT, R3, RZ, PT ;  /* 0x000000ff0300720c */ /* 0x000fda0003f05270 */
[----:B------:R-:W-:Y:S05]  /*10470*/  @P0 BRA `(.L_x_419) ;  /* 0x0000003c00b80947 */ /* 0x000fea0003800000 */
[----:B------:R-:W3:Y:S01]  /*10480*/  S2R R3, SR_LANEID ;  /* 0x0000000000037919 */ /* 0x000ee20000000000 */
[----:B------:R-:W-:Y:S01]  /*10490*/  VOTEU.ANY UR4, UPT, PT ;  /* 0x0000000000047886 */ /* 0x000fe200038e0100 */
[----:B------:R-:W-:Y:S01]  /*104a0*/  ULDC.64 UR6, c[0x0][0x208] ;  /* 0x0000820000067ab9 */ /* 0x000fe20000000a00 */
[----:B--2---:R-:W3:Y:S08]  /*104b0*/  FLO.U32 R0, UR4 ;  /* 0x0000000400007d00 */ /* 0x004ef000080e0000 */
[----:B------:R-:W2:Y:S01]  /*104c0*/  POPC R5, UR4 ;  /* 0x0000000400057d09 */ /* 0x000ea20008000000 */
[----:B---3--:R-:W-:-:S02]  /*104d0*/  ISETP.EQ.U32.AND P0, PT, R0, R3, PT ;  /* 0x000000030000720c */ /* 0x008fc40003f02070 */
[----:B------:R-:W2:Y:S11]  /*104e0*/  LDC.64 R2, c[0x0][0xc60] ;  /* 0x00031800ff027b82 */ /* 0x000eb60000000a00 */
[----:B--2---:R-:W2:Y:S01]  /*104f0*/  @P0 ATOMG.E.ADD.STRONG.GPU PT, R3, desc[UR6][R2.64], R5 ;  /* 0x00000005020309a8 */ /* 0x004ea200081ee1c6 */
[----:B------:R-:W3:Y:S02]  /*10500*/  S2R R4, SR_LTMASK ;  /* 0x0000000000047919 */ /* 0x000ee40000003900 */
[----:B---3--:R-:W-:-:S04]  /*10510*/  LOP3.LUT R4, R4, UR4, RZ, 0xc0, !PT ;  /* 0x0000000404047c12 */ /* 0x008fc8000f8ec0ff */
[----:B-1----:R-:W1:Y:S01]  /*10520*/  POPC R7, R4 ;  /* 0x0000000400077309 */ /* 0x002e620000000000 */
[----:B--2---:R-:W1:Y:S02]  /*10530*/  SHFL.IDX PT, R0, R3, R0, 0x1f ;  /* 0x00001f0003007589 */ /* 0x004e6400000e0000 */
[----:B-1----:R-:W-:Y:S01]  /*10540*/  IADD3 R16, R0, UR38, R7 ;  /* 0x0000002600107c10 */ /* 0x002fe2000fffe007 */
[----:B------:R-:W-:Y:S06]  /*10550*/  BRA `(.L_x_419) ;  /* 0x0000003c00807947 */ /* 0x000fec0003800000 */
.L_x_418:
[----:B--2---:R-:W2:Y:S01]  /*10560*/  LDL R0, [R1+0x4] ;  /* 0x0000040001007983 */ /* 0x004ea20000100800 */
[----:B------:R-:W-:Y:S01]  /*10570*/  BSSY B6, `(.L_x_420) ;  /* 0x0000014000067945 */ /* 0x000fe20003800000 */
[----:B--2---:R-:W-:-:S05]  /*10580*/  VIADD R0, R0, 0x1e400 ;  /* 0x0001e40000007836 */ /* 0x004fca0000000000 */
[----:B------:R-:W-:-:S13]  /*10590*/  LOP3.LUT P0, RZ, R0, 0x3ff, RZ, 0xc0, !PT ;  /* 0x000003ff00ff7812 */ /* 0x000fda000780c0ff */
[----:B------:R-:W-:Y:S05]  /*105a0*/  @!P0 BRA `(.L_x_421) ;  /* 0x0000000000408947 */ /* 0x000fea0003800000 */
[----:B------:R-:W-:Y:S01]  /*105b0*/  MOV R2, 0x0 ;  /* 0x0000000000027802 */ /* 0x000fe20000000f00 */
[----:B------:R-:W-:Y:S01]  /*105c0*/  ULDC.64 UR6, c[0x4][0xa0] ;  /* 0x0100280000067ab9 */ /* 0x000fe20000000a00 */
[----:B------:R-:W-:Y:S01]  /*105d0*/  ULDC.64 UR8, c[0x4][0xa8] ;  /* 0x01002a0000087ab9 */ /* 0x000fe20000000a00 */
[----:B------:R-:W-:Y:S01]  /*105e0*/  ULDC.64 UR4, c[0x4][0x28] ;  /* 0x01000a0000047ab9 */ /* 0x000fe20000000a00 */
[----:B------:R-:W-:Y:S01]  /*105f0*/  IMAD.U32 R4, RZ, RZ, UR6 ;  /* 0x00000006ff047e24 */ /* 0x000fe2000f8e00ff */
[----:B------:R-:W-:Y:S01]  /*10600*/  MOV R10, UR4 ;  /* 0x00000004000a7c02 */ /* 0x000fe20008000f00 */
[----:B------:R-:W2:Y:S01]  /*10610*/  LDC.64 R2, c[0x4][R2] ;  /* 0x0100000002027b82 */ /* 0x000ea20000000a00 */
[----:B------:R-:W-:Y:S02]  /*10620*/  IMAD.U32 R5, RZ, RZ, UR7 ;  /* 0x00000007ff057e24 */ /* 0x000fe4000f8e00ff */
[----:B------:R-:W-:Y:S02]  /*10630*/  IMAD.U32 R6, RZ, RZ, UR8 ;  /* 0x00000008ff067e24 */ /* 0x000fe4000f8e00ff */
[----:B-1----:R-:W-:-:S02]  /*10640*/  IMAD.U32 R7, RZ, RZ, UR9 ;  /* 0x00000009ff077e24 */ /* 0x002fc4000f8e00ff */
[----:B------:R-:W-:Y:S02]  /*10650*/  IMAD.U32 R11, RZ, RZ, UR5 ;  /* 0x00000005ff0b7e24 */ /* 0x000fe4000f8e00ff */
[----:B------:R-:W-:Y:S02]  /*10660*/  IMAD.MOV.U32 R8, RZ, RZ, 0x70 ;  /* 0x00000070ff087424 */ /* 0x000fe400078e00ff */
[----:B0-----:R-:W-:Y:S02]  /*10670*/  IMAD.MOV.U32 R12, RZ, RZ, 0x1 ;  /* 0x00000001ff0c7424 */ /* 0x001fe400078e00ff */
[----:B------:R-:W-:-:S07]  /*10680*/  IMAD.MOV.U32 R13, RZ, RZ, RZ ;  /* 0x000000ffff0d7224 */ /* 0x000fce00078e00ff */
[----:B------:R-:W-:-:S07]  /*10690*/  LEPC R20, `(.L_x_421) ;  /* 0x000000001014794e */ /* 0x000fce0000000000 */
[----:B--2---:R-:W-:Y:S05]  /*106a0*/  CALL.ABS.NOINC R2 ;  /* 0x0000000002007343 */ /* 0x004fea0003c00000 */
.L_x_421:
[----:B------:R-:W-:Y:S05]  /*106b0*/  BSYNC B6 ;  /* 0x0000000000067941 */ /* 0x000fea0003800000 */
.L_x_420:
[----:B------:R-:W2:Y:S01]  /*106c0*/  LDL R2, [R1+0x4] ;  /* 0x0000040001027983 */ /* 0x000ea20000100800 */
        /* <DEDUP_REMOVED lines=8> */
[----:B------:R2:W3:Y:S01]  /*10750*/  LDC.64 R2, c[0x4][R0] ;  /* 0x0100000000027b82 */ /* 0x0004e20000000a00 */
[----:B------:R-:W-:Y:S01]  /*10760*/  IMAD.U32 R4, RZ, RZ, UR6 ;  /* 0x00000006ff047e24 */ /* 0x000fe2000f8e00ff */
[----:B-1----:R-:W-:Y:S01]  /*10770*/  MOV R7, UR9 ;  /* 0x0000000900077c02 */ /* 0x002fe20008000f00 */
[----:B------:R-:W-:Y:S02]  /*10780*/  IMAD.U32 R5, RZ, RZ, UR7 ;  /* 0x00000007ff057e24 */ /* 0x000fe4000f8e00ff */
[----:B------:R-:W-:Y:S02]  /*10790*/  IMAD.U32 R6, RZ, RZ, UR8 ;  /* 0x00000008ff067e24 */ /* 0x000fe4000f8e00ff */
[----:B------:R-:W-:-:S02]  /*107a0*/  IMAD.U32 R10, RZ, RZ, UR4 ;  /* 0x00000004ff0a7e24 */ /* 0x000fc4000f8e00ff */
[----:B------:R-:W-:Y:S02]  /*107b0*/  IMAD.U32 R11, RZ, RZ, UR5 ;  /* 0x00000005ff0b7e24 */ /* 0x000fe4000f8e00ff */
[----:B------:R-:W-:Y:S02]  /*107c0*/  IMAD.MOV.U32 R8, RZ, RZ, 0x70 ;  /* 0x00000070ff087424 */ /* 0x000fe400078e00ff */
[----:B0-----:R-:W-:Y:S02]  /*107d0*/  IMAD.MOV.U32 R12, RZ, RZ, 0x1 ;  /* 0x00000001ff0c7424 */ /* 0x001fe400078e00ff */
[----:B--2---:R-:W-:-:S07]  /*107e0*/  IMAD.MOV.U32 R13, RZ, RZ, RZ ;  /* 0x000000ffff0d7224 */ /* 0x004fce00078e00ff */
[----:B------:R-:W-:-:S07]  /*107f0*/  LEPC R20, `(.L_x_424) ;  /* 0x000000001014794e */ /* 0x000fce0000000000 */
[----:B---3--:R-:W-:Y:S05]  /*10800*/  CALL.ABS.NOINC R2 ;  /* 0x0000000002007343 */ /* 0x008fea0003c00000 */
.L_x_424:
[----:B------:R-:W-:Y:S01]  /*10810*/  MOV R2, 0x0 ;  /* 0x0000000000027802 */ /* 0x000fe20000000f00 */
        /* <DEDUP_REMOVED lines=14> */
[----:B0-----:R-:W-:Y:S05]  /*10900*/  CALL.ABS.NOINC R2 ;  /* 0x0000000002007343 */ /* 0x001fea0003c00000 */
.L_x_423:
[----:B------:R-:W-:Y:S05]  /*10910*/  BSYNC B6 ;  /* 0x0000000000067941 */ /* 0x000fea0003800000 */
.L_x_422:
[----:B------:R-:W2:Y:S01]  /*10920*/  LDL.LU R2, [R1] ;  /* 0x0000000001027983 */ /* 0x000ea20000300800 */
[----:B------:R-:W-:-:S03]  /*10930*/  ULDC.64 UR4, c[0x0][0x9f8] ;  /* 0x00027e0000047ab9 */ /* 0x000fc60000000a00 */
[----:B------:R-:W3:Y:S04]  /*10940*/  LDL.LU R4, [R1+0x1c] ;  /* 0x00001c0001047983 */ /* 0x000ee80000300800 */
[----:B-1----:R-:W4:Y:S01]  /*10950*/  LDL R7, [R1+0xc] ;  /* 0x00000c0001077983 */ /* 0x002f220000100800 */
[----:B------:R-:W-:Y:S01]  /*10960*/  ISETP.NE.U32.AND P0, PT, RZ, UR4, PT ;  /* 0x00000004ff007c0c */ /* 0x000fe2000bf05070 */
[----:B------:R-:W-:Y:S02]  /*10970*/  ULDC.64 UR6, c[0x0][0x208] ;  /* 0x0000820000067ab9 */ /* 0x000fe40000000a00 */
[----:B------:R-:W5:Y:S01]  /*10980*/  LDL R0, [R1+0x30] ;  /* 0x0000300001007983 */ /* 0x000f620000100800 */
[----:B------:R-:W-:-:S13]  /*10990*/  ISETP.NE.AND.EX P0, PT, RZ, UR5, PT, P0 ;  /* 0x00000005ff007c0c */ /* 0x000fda000bf05300 */
[----:B--2---:R-:W-:-:S04]  /*109a0*/  @P0 IADD3 R2, P1, R2, UR4, RZ ;  /* 0x0000000402020c10 */ /* 0x004fc8000ff3e0ff */
[----:B---3--:R-:W-:Y:S01]  /*109b0*/  @P0 IADD3.X R3, R4, UR5, RZ, P1, !PT ;  /* 0x0000000504030c10 */ /* 0x008fe20008ffe4ff */
[----:B------:R-:W-:-:S04]  /*109c0*/  ULDC.64 UR4, c[0x0][0xa08] ;  /* 0x0002820000047ab9 */ /* 0x000fc80000000a00 */
[----:B----4-:R1:W2:Y:S01]  /*109d0*/  @P0 LDG.E R7, desc[UR6][R2.64] ;  /* 0x0000000602070981 */ /* 0x0102a2000c1e1900 */
[----:B-----5:R-:W-:Y:S01]  /*109e0*/  VIADD R9, R0, 0xffffffff ;  /* 0xffffffff00097836 */ /* 0x020fe20000000000 */
[----:B-1----:R-:W1:Y:S01]  /*109f0*/  LDC.64 R2, c[0x0][0x418] ;  /* 0x00010600ff027b82 */ /* 0x002e620000000a00 */
[----:B--2---:R-:W-:Y:S01]  /*10a00*/  SHF.R.S32.HI R8, RZ, 0x1f, R7 ;  /* 0x0000001fff087819 */ /* 0x004fe20000011407 */
[----:B------:R2:W-:Y:S04]  /*10a10*/  @P0 STL [R1+0xc], R7 ;  /* 0x00000c0701000387 */ /* 0x0005e80000100800 */
[----:B------:R2:W-:Y:S04]  /*10a20*/  STL [R1+0x2c], R9 ;  /* 0x00002c0901007387 */ /* 0x0005e80000100800 */
[----:B------:R2:W-:Y:S01]  /*10a30*/  STL [R1+0x1c], R8 ;  /* 0x00001c0801007387 */ /* 0x0005e20000100800 */
[----:B-1----:R-:W-:Y:S01]  /*10a40*/  LOP3.LUT P0, RZ, R2, UR4, RZ, 0xfc, !PT ;  /* 0x0000000402ff7c12 */ /* 0x002fe2000f80fcff */
[----:B------:R-:W-:-:S03]  /*10a50*/  UMOV UR4, 0xffffffff ;  /* 0xffffffff00047882 */ /* 0x000fc60000000000 */
[----:B------:R-:W-:-:S04]  /*10a60*/  LOP3.LUT P0, RZ, R3, UR5, RZ, 0xfc, P0 ;  /* 0x0000000503ff7c12 */ /* 0x000fc8000800fcff */
[----:B------:R-:W-:Y:S01]  /*10a70*/  SEL R0, R7, RZ, !P0 ;  /* 0x000000ff07007207 */ /* 0x000fe20004000000 */
[----:B--2---:R-:W-:Y:S08]  /*10a80*/  BRA.DIV UR4, `(.L_x_425) ;  /* 0x0000004a04287947 */ /* 0x004ff0000b800000 */
[----:B------:R-:W1:Y:S02]  /*10a90*/  S2R R4, SR_TID.X ;  /* 0x0000000000047919 */ /* 0x000e640000002100 */
[----:B-1----:R-:W-:-:S04]  /*10aa0*/  SHF.R.U32.HI R4, RZ, 0x5, R4 ;  /* 0x00000005ff047819 */ /* 0x002fc80000011604 */
[----:B------:R-:W-:-:S05]  /*10ab0*/  LOP3.LUT R4, R4, 0x3, RZ, 0xc0, !PT ;  /* 0x0000000304047812 */ /* 0x000fca00078ec0ff */
[----:B------:R1:W2:Y:S02]  /*10ac0*/  SHFL.IDX PT, R14, R4, RZ, 0x1f ;  /* 0x00001fff040e7589 */ /* 0x0002a400000e0000 */
.L_x_528:
[----:B------:R-:W-:Y:S01]  /*10ad0*/  PLOP3.LUT P1, PT, PT, PT, PT, 0x8, 0x0 ;  /* 0x000000000000781c */ /* 0x000fe20003f2e170 */
[----:B------:R3:W-:Y:S01]  /*10ae0*/  STL [R1], R0 ;  /* 0x0000000001007387 */ /* 0x0007e20000100800 */
[----:B--2---:R-:W-:Y:S02]  /*10af0*/  ISETP.NE.AND P0, PT, R14, RZ, PT ;  /* 0x000000ff0e00720c */ /* 0x004fe40003f05270 */
[----:B---3--:R-:W-:-:S05]  /*10b00*/  P2R R0, PR, RZ, 0x2 ;  /* 0x00000002ff007803 */ /* 0x008fca0000000000 */
[----:B------:R2:W-:Y:S06]  /*10b10*/  STL [R1+0x20], R0 ;  /* 0x0000200001007387 */ /* 0x0005ec0000100800 */
[----:B------:R-:W-:Y:S05]  /*10b20*/  @P0 BRA `(.L_x_426) ;  /* 0x0000000400340947 */ /* 0x000fea0003800000 */
[----:B------:R-:W-:-:S03]  /*10b30*/  UMOV UR4, 0xffffffff ;  /* 0xffffffff00047882 */ /* 0x000fc60000000000 */
[----:B------:R-:W-:Y:S05]  /*10b40*/  BRA.DIV UR4, `(.L_x_427) ;  /* 0x0000004a042c7947 */ /* 0x000fea000b800000 */
[----:B------:R-:W-:-:S13]  /*10b50*/  ELECT P6, URZ, PT ;  /* 0x00000000003f782f */ /* 0x000fda00038c0000 */
.L_x_531:
[----:B------:R-:W-:Y:S05]  /*10b60*/  @!P6 BRA `(.L_x_426) ;  /* 0x000000040024e947 */ /* 0x000fea0003800000 */
[----:B------:R3:W-:Y:S01]  /*10b70*/  STL [R1+0x14], R9 ;  /* 0x0000140901007387 */ /* 0x0007e20000100800 */
[----:B------:R-:W-:-:S04]  /*10b80*/  ISETP.NE.U32.AND P0, PT, R2, RZ, PT ;  /* 0x000000ff0200720c */ /* 0x000fc80003f05070 */
[----:B------:R-:W-:-:S13]  /*10b90*/  ISETP.NE.AND.EX P0, PT, R3, RZ, PT, P0 ;  /* 0x000000ff0300720c */ /* 0x000fda0003f05300 */
[----:B---3--:R-:W-:Y:S05]  /*10ba0*/  @!P0 BRA `(.L_x_428) ;  /* 0x0000000000548947 */ /* 0x008fea0003800000 */
[----:B------:R-:W3:Y:S01]  /*10bb0*/  LDC R6, c[0x0][0x43c] ;  /* 0x00010f00ff067b82 */ /* 0x000ee20000000800 */
[----:B--2---:R-:W-:Y:S01]  /*10bc0*/  IMAD.MOV.U32 R0, RZ, RZ, R9 ;  /* 0x000000ffff007224 */ /* 0x004fe200078e0009 */
[----:B------:R-:W-:Y:S01]  /*10bd0*/  ULDC.64 UR4, c[0x0][0x428] ;  /* 0x00010a0000047ab9 */ /* 0x000fe20000000a00 */
[----:B------:R-:W-:Y:S01]  /*10be0*/  ULDC.64 UR6, c[0x0][0x208] ;  /* 0x0000820000067ab9 */ /* 0x000fe20000000a00 */
[----:B---3--:R-:W-:-:S13]  /*10bf0*/  ISETP.NE.AND P0, PT, R6, 0x1, PT ;  /* 0x000000010600780c */ /* 0x008fda0003f05270 */
[----:B-1----:R-:W1:Y:S02]  /*10c00*/  @P0 LDC.64 R4, c[0x0][0x440] ;  /* 0x00011000ff040b82 */ /* 0x002e640000000a00 */
[----:B-1----:R-:W-:-:S05]  /*10c10*/  @P0 IMAD.HI.U32 R4, R9, R4, RZ ;  /* 0x0000000409040227 */ /* 0x002fca00078e00ff */
        /* <DEDUP_REMOVED lines=8> */
[----:B-1----:R-:W-:-:S04]  /*10ca0*/  IMAD R6, R8, UR4, RZ ;  /* 0x0000000408067c24 */ /* 0x002fc8000f8e02ff */
[----:B------:R-:W-:-:S04]  /*10cb0*/  IMAD R0, R7, UR5, R6 ;  /* 0x0000000507007c24 */ /* 0x000fc8000f8e0206 */
[----:B------:R-:W-:-:S05]  /*10cc0*/  IMAD.IADD R0, R5, 0x1, R0 ;  /* 0x0000000105007824 */ /* 0x000fca00078e0200 */
[----:B------:R-:W-:-:S05]  /*10cd0*/  LEA.HI.X R3, R4, R3, R0, 0x2, P0 ;  /* 0x0000000304037211 */ /* 0x000fca00000f1400 */
[----:B------:R-:W2:Y:S04]  /*10ce0*/  LDG.E R0, desc[UR6][R2.64] ;  /* 0x0000000602007981 */ /* 0x000ea8000c1e1900 */
[----:B--2---:R3:W-:Y:S02]  /*10cf0*/  STL [R1], R0 ;  /* 0x0000000001007387 */ /* 0x0047e40000100800 */
.L_x_428:
[----:B------:R-:W4:Y:S04]  /*10d00*/  LDL R7, [R1+0x4] ;  /* 0x0000040001077983 */ /* 0x000f280000100800 */
[----:B--23--:R-:W4:Y:S04]  /*10d10*/  LDL R0, [R1+0x8] ;  /* 0x0000080001007983 */ /* 0x00cf280000100800 */
[----:B------:R-:W2:Y:S01]  /*10d20*/  LDL R2, [R1+0x10] ;  /* 0x0000100001027983 */ /* 0x000ea20000100800 */
[----:B----4-:R-:W-:Y:S01]  /*10d30*/  IMAD R0, R0, 0x8, R7 ;  /* 0x0000000800007824 */ /* 0x010fe200078e0207 */
[----:B--2---:R-:W-:-:S04]  /*10d40*/  SHF.L.U32 R2, R2, 0x1f, RZ ;  /* 0x0000001f02027819 */ /* 0x004fc800000006ff */
[----:B------:R-:W2:Y:S02]  /*10d50*/  SYNCS.PHASECHK.TRANS64.TRYWAIT P0, [R0+URZ+0x34840], R2 ;  /* 0x03484002000075a7 */ /* 0x000ea4000800017f */
[----:B--2---:R-:W-:Y:S05]  /*10d60*/  @!P0 BRA `(.L_x_429) ;  /* 0x0000004400c48947 */ /* 0x004fea0003800000 */
.L_x_532:
[----:B------:R-:W3:Y:S02]  /*10d70*/  S2R R3, SR_TID.X ;  /* 0x0000000000037919 */ /* 0x000ee40000002100 */
[----:B---3--:R-:W-:-:S04]  /*10d80*/  LOP3.LUT R3, R3, 0x7f, RZ, 0xc0, !PT ;  /* 0x0000007f03037812 */ /* 0x008fc800078ec0ff */
[----:B------:R-:W-:-:S13]  /*10d90*/  ISETP.NE.AND P0, PT, R3, RZ, PT ;  /* 0x000000ff0300720c */ /* 0x000fda0003f05270 */
[----:B------:R-:W-:Y:S05]  /*10da0*/  @P0 BRA `(.L_x_430) ;  /* 0x00000000001c0947 */ /* 0x000fea0003800000 */
[----:B------:R-:W3:Y:S01]  /*10db0*/  S2R R3, SR_TID.X ;  /* 0x0000000000037919 */ /* 0x000ee20000002100 */
[----:B--2---:R-:W-:-:S04]  /*10dc0*/  IMAD.MOV.U32 R2, RZ, RZ, 0xb000 ;  /* 0x0000b000ff027424 */ /* 0x004fc800078e00ff */
[----:B------:R4:W-:Y:S01]  /*10dd0*/  SYNCS.ARRIVE.TRANS64 RZ, [R0+URZ+0x34830], R2 ;  /* 0x0348300200ff79a7 */ /* 0x0009e2000800003f */
[----:B---3--:R-:W-:-:S04]  /*10de0*/  LOP3.LUT R3, R3, 0x1f, RZ, 0xc0, !PT ;  /* 0x0000001f03037812 */ /* 0x008fc800078ec0ff */
[----:B------:R-:W-:-:S13]  /*10df0*/  ISETP.NE.AND P0, PT, R3, RZ, PT ;  /* 0x000000ff0300720c */ /* 0x000fda0003f05270 */
[----:B----4-:R-:W-:Y:S05]  /*10e00*/  @!P0 BRA `(.L_x_430) ;  /* 0x0000000000048947 */ /* 0x010fea0003800000 */
[----:B------:R-:W-:Y:S01]  /*10e10*/  BPT.TRAP 0x1 ;  /* 0x000000040000795c */ /* 0x000fe20000300000 */
.L_x_430:
[----:B------:R-:W3:Y:S04]  /*10e20*/  LDL R6, [R1+0x4] ;  /* 0x0000040001067983 */ /* 0x000ee80000100800 */
[----:B------:R-:W3:Y:S04]  /*10e30*/  LDL R5, [R1+0x8] ;  /* 0x0000080001057983 */ /* 0x000ee80000100800 */
[----:B-1----:R-:W4:Y:S04]  /*10e40*/  LDL R4, [R1+0x14] ;  /* 0x0000140001047983 */ /* 0x002f280000100800 */
[----:B------:R-:W5:Y:S04]  /*10e50*/  LDL R3, [R1+0x18] ;  /* 0x0000180001037983 */ /* 0x000f680000100800 */
[----:B--2---:R-:W2:Y:S01]  /*10e60*/  LDL R2, [R1] ;  /* 0x0000000001027983 */ /* 0x004ea20000100800 */
[----:B------:R-:W-:Y:S01]  /*10e70*/  R2UR UR9, R0 ;  /* 0x00000000000972ca */ /* 0x000fe200000e0000 */
[----:B------:R-:W-:Y:S01]  /*10e80*/  UIADD3 UR4, UP0, UR36, 0x370, URZ ;  /* 0x0000037024047890 */ /* 0x000fe2000ff1e03f */
[----:B------:R-:W-:Y:S01]  /*10e90*/  R2UR UR12, R18 ;  /* 0x00000000120c72ca */ /* 0x000fe200000e0000 */
[----:B------:R-:W-:Y:S01]  /*10ea0*/  UMOV UR10, URZ ;  /* 0x0000003f000a7c82 */ /* 0x000fe20008000000 */
[----:B------:R-:W-:Y:S01]  /*10eb0*/  PLOP3.LUT P0, PT, PT, PT, PT, 0x80, 0x0 ;  /* 0x000000000000781c */ /* 0x000fe20003f0f070 */
[----:B------:R-:W-:Y:S01]  /*10ec0*/  UMOV UR7, 0x14f00000 ;  /* 0x14f0000000077882 */ /* 0x000fe20000000000 */
[----:B------:R-:W-:-:S07]  /*10ed0*/  UMOV UR15, 0x40 ;  /* 0x00000040000f7882 */ /* 0x000fce0000000000 */
[----:B------:R-:W-:Y:S01]  /*10ee0*/  UIADD3 UR9, UR9, 0x34830, URZ ;  /* 0x0003483009097890 */ /* 0x000fe2000fffe03f */
[----:B---3--:R-:W-:Y:S01]  /*10ef0*/  IMAD R0, R5, 0xb000, R6 ;  /* 0x0000b00005007824 */ /* 0x008fe200078e0206 */
[----:B----4-:R-:W-:-:S04]  /*10f00*/  R2UR UR11, R4 ;  /* 0x00000000040b72ca */ /* 0x010fc800000e0000 */
[----:B------:R-:W-:Y:S02]  /*10f10*/  R2UR UR6, R0 ;  /* 0x00000000000672ca */ /* 0x000fe400000e0000 */
[----:B-----5:R-:W-:Y:S02]  /*10f20*/  R2UR UR5, R3 ;  /* 0x00000000030572ca */ /* 0x020fe400000e0000 */
[----:B------:R-:W-:Y:S02]  /*10f30*/  P2R R0, PR, RZ, 0x1 ;  /* 0x00000001ff007803 */ /* 0x000fe40000000000 */
[----:B--2---:R-:W-:-:S03]  /*10f40*/  R2UR UR13, R2 ;  /* 0x00000000020d72ca */ /* 0x004fc600000e0000 */
[----:B------:R3:W-:Y:S04]  /*10f50*/  STL [R1+0x20], R0 ;  /* 0x0000200001007387 */ /* 0x0007e80000100800 */
[----:B------:R-:W-:Y:S02]  /*10f60*/  UIADD3 UR8, UR6, 0x1e400, URZ ;  /* 0x0001e40006087890 */ /* 0x000fe4000fffe03f */
[----:B------:R-:W-:Y:S02]  /*10f70*/  UIMAD UR11, UR11, 0xb0, UR5 ;  /* 0x000000b00b0b78a4 */ /* 0x000fe4000f8e0205 */
[----:B------:R-:W-:Y:S02]  /*10f80*/  UIADD3.X UR5, URZ, UR37, URZ, UP0, !UPT ;  /* 0x000000253f057290 */ /* 0x000fe400087fe43f */
[----:B------:R-:W-:-:S03]  /*10f90*/  UIADD3 UR14, UR6, 0x23c00, URZ ;  /* 0x00023c00060e7890 */ /* 0x000fc6000fffe03f */
[----:B------:R-:W-:-:S04]  /*10fa0*/  UMOV UR6, 0x0 ;  /* 0x0000000000067882 */ /* 0x000fc80000000000 */
[----:B------:R1:W-:Y:S02]  /*10fb0*/  UTMALDG.4D [UR8], [UR4], desc[UR6] ;  /* 0x00000608040075b4 */ /* 0x0003e40008019000 */
[----:B-1----:R-:W-:Y:S01]  /*10fc0*/  UMOV UR8, UR14 ;  /* 0x0000000e00087c82 */ /* 0x002fe20008000000 */
[----:B------:R-:W-:Y:S02]  /*10fd0*/  UMOV UR10, UR15 ;  /* 0x0000000f000a7c82 */ /* 0x000fe40008000000 */
[----:B------:R3:W-:Y:S02]  /*10fe0*/  UTMALDG.4D [UR8], [UR4], desc[UR6] ;  /* 0x00000608040075b4 */ /* 0x0007e40008019000 */
[----:B---3--:R-:W-:Y:S01]  /*10ff0*/  NOP ;  /* 0x0000000000007918 */ /* 0x008fe20000000000 */
.L_x_426:
[----:B------:R-:W3:Y:S04]  /*11000*/  LDL R2, [R1+0x4] ;  /* 0x0000040001027983 */ /* 0x000ee80000100800 */
[----:B------:R-:W2:Y:S04]  /*11010*/  LDL.LU R3, [R1+0x34] ;  /* 0x0000340001037983 */ /* 0x000ea80000300800 */
[----:B------:R-:W4:Y:S04]  /*11020*/  LDL.LU R5, [R1+0x28] ;  /* 0x0000280001057983 */ /* 0x000f280000300800 */
[----:B-1----:R-:W5:Y:S01]  /*11030*/  LDL.LU R4, [R1+0x38] ;  /* 0x0000380001047983 */ /* 0x002f620000300800 */
[----:B------:R-:W-:Y:S05]  /*11040*/  WARPSYNC.ALL ;  /* 0x0000000000007948 */ /* 0x000fea0003800000 */
[----:B------:R-:W-:Y:S01]  /*11050*/  ULDC.64 UR4, c[0x0][0x298] ;  /* 0x0000a60000047ab9 */ /* 0x000fe20000000a00 */
[----:B------:R-:W-:Y:S01]  /*11060*/  ULDC.64 UR6, c[0x0][0xa00] ;  /* 0x0002800000067ab9 */ /* 0x000fe20000000a00 */
[----:B------:R-:W-:Y:S01]  /*11070*/  BSSY B6, `(.L_x_431) ;  /* 0x0000024000067945 */ /* 0x000fe20003800000 */
[----:B------:R-:W-:Y:S01]  /*11080*/  BAR.SYNC.DEFER_BLOCKING 0x8, 0x180 ;  /* 0x0206000000007b1d */ /* 0x000fe20000010000 */
[----:B------:R-:W-:-:S04]  /*11090*/  ISETP.NE.U32.AND P0, PT, RZ, UR6, PT ;  /* 0x00000006ff007c0c */ /* 0x000fc8000bf05070 */
[----:B------:R-:W-:Y:S01]  /*110a0*/  ISETP.NE.AND.EX P0, PT, RZ, UR7, PT, P0 ;  /* 0x00000007ff007c0c */ /* 0x000fe2000bf05300 */
[----:B---3--:R-:W-:Y:S01]  /*110b0*/  VIADD R2, R2, 0x16400 ;  /* 0x0001640002027836 */ /* 0x008fe20000000000 */
[----:B--2---:R-:W-:-:S04]  /*110c0*/  SHF.R.S32.HI R0, RZ, 0x1f, R3 ;  /* 0x0000001fff007819 */ /* 0x004fc80000011403 */
[----:B------:R-:W-:Y:S02]  /*110d0*/  LOP3.LUT P1, RZ, R2, 0x3ff, RZ, 0xc0, !PT ;  /* 0x000003ff02ff7812 */ /* 0x000fe4000782c0ff */
[----:B----4-:R-:W-:Y:S01]  /*110e0*/  SEL R5, R5, RZ, !P0 ;  /* 0x000000ff05057207 */ /* 0x010fe20004000000 */
[----:B------:R-:W-:Y:S01]  /*110f0*/  IMAD R0, R0, UR4, RZ ;  /* 0x0000000400007c24 */ /* 0x000fe2000f8e02ff */
[----:B-----5:R-:W-:-:S03]  /*11100*/  SEL R4, R4, RZ, !P0 ;  /* 0x000000ff04047207 */ /* 0x020fc60004000000 */
[C---:B------:R-:W-:Y:S02]  /*11110*/  IMAD R0, R3.reuse, UR5, R0 ;  /* 0x0000000503007c24 */ /* 0x040fe4000f8e0200 */
[----:B------:R-:W-:-:S05]  /*11120*/  IMAD.WIDE.U32 R2, R3, UR4, RZ ;  /* 0x0000000403027c25 */ /* 0x000fca000f8e00ff */
[----:B------:R1:W-:Y:S04]  /*11130*/  STL.64 [R1+0x48], R2 ;  /* 0x0000480201007387 */ /* 0x0003e80000100a00 */
[----:B------:R2:W-:Y:S04]  /*11140*/  STL [R1+0x28], R5 ;  /* 0x0000280501007387 */ /* 0x0005e80000100800 */
[----:B------:R2:W-:Y:S01]  /*11150*/  STL [R1+0x54], R4 ;  /* 0x0000540401007387 */ /* 0x0005e20000100800 */
[----:B-1----:R-:W-:Y:S01]  /*11160*/  IMAD.IADD R2, R3, 0x1, R0 ;  /* 0x0000000103027824 */ /* 0x002fe200078e0200 */
[----:B------:R-:W-:-:S05]  /*11170*/  SHF.R.S32.HI R0, RZ, 0x1f, R18 ;  /* 0x0000001fff007819 */ /* 0x000fca0000011412 */
[----:B------:R2:W-:Y:S04]  /*11180*/  STL [R1+0x38], R0 ;  /* 0x0000380001007387 */ /* 0x0005e80000100800 */
[----:B------:R2:W-:Y:S01]  /*11190*/  STL [R1+0x34], R2 ;  /* 0x0000340201007387 */ /* 0x0005e20000100800 */
[----:B------:R-:W-:Y:S05]  /*111a0*/  @!P1 BRA `(.L_x_432) ;  /* 0x0000000000409947 */ /* 0x000fea0003800000 */
[----:B--2---:R-:W-:Y:S01]  /*111b0*/  MOV R2, 0x0 ;  /* 0x0000000000027802 */ /* 0x004fe20000000f00 */
[----:B------:R-:W-:Y:S01]  /*111c0*/  ULDC.64 UR6, c[0x4][0xa0] ;  /* 0x0100280000067ab9 */ /* 0x000fe20000000a00 */
[----:B------:R-:W-:Y:S01]  /*111d0*/  ULDC.64 UR8, c[0x4][0xa8] ;  /* 0x01002a0000087ab9 */ /* 0x000fe20000000a00 */
[----:B------:R-:W-:Y:S01]  /*111e0*/  ULDC.64 UR4, c[0x4][0x20] ;  /* 0x0100080000047ab9 */ /* 0x000fe20000000a00 */
[----:B------:R-:W-:Y:S01]  /*111f0*/  IMAD.U32 R4, RZ, RZ, UR6 ;  /* 0x00000006ff047e24 */ /* 0x000fe2000f8e00ff */
[----:B------:R-:W-:Y:S01]  /*11200*/  MOV R7, UR9 ;  /* 0x0000000900077c02 */ /* 0x000fe20008000f00 */
[----:B------:R-:W1:Y:S01]  /*11210*/  LDC.64 R2, c[0x4][R2] ;  /* 0x0100000002027b82 */ /* 0x000e620000000a00 */
[----:B------:R-:W-:Y:S02]  /*11220*/  IMAD.U32 R5, RZ, RZ, UR7 ;  /* 0x00000007ff057e24 */ /* 0x000fe4000f8e00ff */
[----:B------:R-:W-:Y:S02]  /*11230*/  IMAD.U32 R6, RZ, RZ, UR8 ;  /* 0x00000008ff067e24 */ /* 0x000fe4000f8e00ff */
[----:B------:R-:W-:-:S02]  /*11240*/  IMAD.U32 R10, RZ, RZ, UR4 ;  /* 0x00000004ff0a7e24 */ /* 0x000fc4000f8e00ff */
[----:B------:R-:W-:Y:S02]  /*11250*/  IMAD.U32 R11, RZ, RZ, UR5 ;  /* 0x00000005ff0b7e24 */ /* 0x000fe4000f8e00ff */
[----:B------:R-:W-:Y:S02]  /*11260*/  IMAD.MOV.U32 R8, RZ, RZ, 0x70 ;  /* 0x00000070ff087424 */ /* 0x000fe400078e00ff */
[----:B0-----:R-:W-:Y:S02]  /*11270*/  IMAD.MOV.U32 R12, RZ, RZ, 0x1 ;  /* 0x00000001ff0c7424 */ /* 0x001fe400078e00ff */
[----:B------:R-:W-:-:S07]  /*11280*/  IMAD.MOV.U32 R13, RZ, RZ, RZ ;  /* 0x000000ffff0d7224 */ /* 0x000fce00078e00ff */
[----:B------:R-:W-:-:S07]  /*11290*/  LEPC R20, `(.L_x_432) ;  /* 0x000000001014794e */ /* 0x000fce0000000000 */
[----:B-1----:R-:W-:Y:S05]  /*112a0*/  CALL.ABS.NOINC R2 ;  /* 0x0000000002007343 */ /* 0x002fea0003c00000 */
.L_x_432:
[----:B------:R-:W-:Y:S05]  /*112b0*/  BSYNC B6 ;  /* 0x0000000000067941 */ /* 0x000fea0003800000 */
.L_x_431:
[----:B--2---:R-:W2:Y:S01]  /*112c0*/  LDL.LU R4, [R1+0x34] ;  /* 0x0000340001047983 */ /* 0x004ea20000300800 */
[----:B------:R-:W1:Y:S01]  /*112d0*/  LDC R7, c[0x0][0x448] ;  /* 0x00011200ff077b82 */ /* 0x000e620000000800 */
[----:B------:R-:W-:Y:S01]  /*112e0*/  ULDC.64 UR4, c[0x0][0x2d8] ;  /* 0x0000b60000047ab9 */ /* 0x000fe20000000a00 */
[----:B------:R-:W-:Y:S01]  /*112f0*/  IMAD.SHL.U32 R17, R17, 0x80, RZ ;  /* 0x0000008011117824 */ /* 0x000fe200078e00ff */
[----:B------:R-:W2:Y:S01]  /*11300*/  LDL.LU.64 R2, [R1+0x48] ;  /* 0x0000480001027983 */ /* 0x000ea20000300a00 */
[----:B------:R-:W-:-:S03]  /*11310*/  ULDC.64 UR6, c[0x0][0x280] ;  /* 0x0000a00000067ab9 */ /* 0x000fc60000000a00 */
[----:B------:R-:W3:Y:S04]  /*11320*/  LDL.LU R0, [R1+0x38] ;  /* 0x0000380001007983 */ /* 0x000ee80000300800 */
[----:B------:R-:W4:Y:S04]  /*11330*/  LDL.LU R6, [R1+0x54] ;  /* 0x0000540001067983 */ /* 0x000f280000300800 */
[----:B------:R-:W4:Y:S01]  /*11340*/  LDL.LU R5, [R1+0x28] ;  /* 0x0000280001057983 */ /* 0x000f220000300800 */
[----:B------:R-:W0:Y:S01]  /*11350*/  S2R R9, SR_TID.X ;  /* 0x0000000000097919 */ /* 0x000e220000002100 */
[----:B------:R-:W0:Y:S01]  /*11360*/  S2R R8, SR_TID.X ;  /* 0x0000000000087919 */ /* 0x000e220000002100 */
[----:B-1----:R-:W-:Y:S01]  /*11370*/  ISETP.NE.AND P0, PT, R7, 0x1, PT ;  /* 0x000000010700780c */ /* 0x002fe20003f05270 */
[----:B0-----:R-:W-:-:S02]  /*11380*/  IMAD.SHL.U32 R9, R9, 0x8, RZ ;  /* 0x0000000809097824 */ /* 0x001fc400078e00ff */
[----:B------:R-:W-:-:S03]  /*11390*/  IMAD.SHL.U32 R10, R8, 0x8, RZ ;  /* 0x00000008080a7824 */ /* 0x000fc600078e00ff */
[----:B------:R-:W-:-:S04]  /*113a0*/  LOP3.LUT R9, R9, 0x38, RZ, 0xc0, !PT ;  /* 0x0000003809097812 */ /* 0x000fc800078ec0ff */
[----:B------:R-:W-:Y:S02]  /*113b0*/  LOP3.LUT R9, R9, 0x40, RZ, 0xfc, !PT ;  /* 0x0000004009097812 */ /* 0x000fe400078efcff */
[----:B------:R-:W-:Y:S01]  /*113c0*/  LOP3.LUT R10, R10, 0x38, RZ, 0xc0, !PT ;  /* 0x000000380a0a7812 */ /* 0x000fe200078ec0ff */
[----:B--2---:R-:W-:Y:S02]  /*113d0*/  IMAD.MOV.U32 R3, RZ, RZ, R4 ;  /* 0x000000ffff037224 */ /* 0x004fe400078e0004 */
[----:B------:R-:W0:Y:S01]  /*113e0*/  S2R R4, SR_TID.X ;  /* 0x0000000000047919 */ /* 0x000e220000002100 */
[----:B---3--:R-:W-:Y:S02]  /*113f0*/  IMAD R0, R0, UR4, RZ ;  /* 0x0000000400007c24 */ /* 0x008fe4000f8e02ff */
[----:B------:R-:W-:-:S04]  /*11400*/  IMAD.WIDE.U32 R2, R18, UR4, R2 ;  /* 0x0000000412027c25 */ /* 0x000fc8000f8e0002 */
[----:B------:R-:W-:Y:S01]  /*11410*/  IMAD R0, R18, UR5, R0 ;  /* 0x0000000512007c24 */ /* 0x000fe2000f8e0200 */
[----:B------:R-:W-:-:S03]  /*11420*/  ULDC.64 UR4, c[0x0][0x2e0] ;  /* 0x0000b80000047ab9 */ /* 0x000fc60000000a00 */
[----:B------:R-:W-:Y:S02]  /*11430*/  IMAD.IADD R3, R3, 0x1, R0 ;  /* 0x0000000103037824 */ /* 0x000fe400078e0200 */
[----:B----4-:R-:W-:Y:S02]  /*11440*/  IMAD R0, R6, UR4, RZ ;  /* 0x0000000406007c24 */ /* 0x010fe4000f8e02ff */
[C---:B------:R-:W-:Y:S01]  /*11450*/  IMAD.WIDE.U32 R2, R5.reuse, UR4, R2 ;  /* 0x0000000405027c25 */ /* 0x040fe2000f8e0002 */
[----:B------:R-:W1:Y:S03]  /*11460*/  @P0 LDC R6, c[0x0][0x450] ;  /* 0x00011400ff060b82 */ /* 0x000e660000000800 */
[----:B------:R-:W-:Y:S01]  /*11470*/  IMAD R0, R5, UR5, R0 ;  /* 0x0000000505007c24 */ /* 0x000fe2000f8e0200 */
[----:B------:R-:W-:-:S03]  /*11480*/  ULDC.64 UR4, c[0x0][0x2d0] ;  /* 0x0000b40000047ab9 */ /* 0x000fc60000000a00 */
[----:B------:R-:W-:Y:S01]  /*11490*/  IMAD.IADD R3, R3, 0x1, R0 ;  /* 0x0000000103037824 */ /* 0x000fe200078e0200 */
[C---:B0-----:R-:W-:Y:S02]  /*114a0*/  LOP3.LUT R5, R4.reuse, 0x7f, RZ, 0xc0, !PT ;  /* 0x0000007f04057812 */ /* 0x041fe400078ec0ff */
[----:B------:R-:W-:Y:S02]  /*114b0*/  SHF.L.U32 R4, R4, 0x4, RZ ;  /* 0x0000000404047819 */ /* 0x000fe400000006ff */
[----:B------:R-:W-:-:S04]  /*114c0*/  SHF.R.U32.HI R5, RZ, 0x3, R5 ;  /* 0x00000003ff057819 */ /* 0x000fc80000011605 */
[----:B------:R-:W-:Y:S02]  /*114d0*/  LOP3.LUT R4, R5, 0x70, R4, 0xf8, !PT ;  /* 0x0000007005047812 */ /* 0x000fe400078ef804 */
[----:B------:R-:W0:Y:S02]  /*114e0*/  @P0 LDC R5, c[0x0][0x44c] ;  /* 0x00011300ff050b82 */ /* 0x000e240000000800 */
[----:B------:R-:W-:-:S05]  /*114f0*/  LOP3.LUT R0, R4, R17, RZ, 0xfc, !PT ;  /* 0x0000001104007212 */ /* 0x000fca00078efcff */
[----:B------:R-:W-:Y:S02]  /*11500*/  IMAD.MOV.U32 R4, RZ, RZ, R0 ;  /* 0x000000ffff047224 */ /* 0x000fe400078e0000 */
[----:B0-----:R-:W-:-:S05]  /*11510*/  @P0 IMAD.HI.U32 R5, R0, R5, RZ ;  /* 0x0000000500050227 */ /* 0x001fca00078e00ff */
[----:B-1----:R-:W-:-:S05]  /*11520*/  @P0 SHF.R.U32.HI R4, RZ, R6, R5 ;  /* 0x00000006ff040219 */ /* 0x002fca0000011605 */
[----:B------:R-:W-:Y:S02]  /*11530*/  IMAD.MOV R5, RZ, RZ, -R4 ;  /* 0x000000ffff057224 */ /* 0x000fe400078e0a04 */
[----:B------:R-:W-:-:S04]  /*11540*/  IMAD.WIDE.U32 R2, R4, UR4, R2 ;  /* 0x0000000404027c25 */ /* 0x000fc8000f8e0002 */
[----:B------:R-:W-:Y:S01]  /*11550*/  IMAD R0, R7, R5, R0 ;  /* 0x0000000507007224 */ /* 0x000fe200078e0200 */
[----:B------:R-:W-:-:S05]  /*11560*/  SHF.R.S32.HI R5, RZ, 0x1f, R4 ;  /* 0x0000001fff057819 */ /* 0x000fca0000011404 */
[----:B------:R-:W-:-:S04]  /*11570*/  IMAD R5, R5, UR4, RZ ;  /* 0x0000000405057c24 */ /* 0x000fc8000f8e02ff */
[----:B------:R-:W-:Y:S01]  /*11580*/  IMAD R4, R4, UR5, R5 ;  /* 0x0000000504047c24 */ /* 0x000fe2000f8e0205 */
[----:B------:R-:W-:-:S03]  /*11590*/  ULDC.64 UR4, c[0x0][0x2c8] ;  /* 0x0000b20000047ab9 */ /* 0x000fc60000000a00 */
[----:B------:R-:W-:Y:S01]  /*115a0*/  IMAD.IADD R3, R3, 0x1, R4 ;  /* 0x0000000103037824 */ /* 0x000fe200078e0204 */
[----:B------:R-:W-:Y:S01]  /*115b0*/  SHF.R.S32.HI R4, RZ, 0x1f, R0 ;  /* 0x0000001fff047819 */ /* 0x000fe20000011400 */
        /* <DEDUP_REMOVED lines=12> */
[----:B------:R-:W0:Y:S02]  /*11680*/  S2R R5, SR_TID.X ;  /* 0x0000000000057919 */ /* 0x000e240000002100 */
[----:B0-----:R-:W-:-:S04]  /*11690*/  LOP3.LUT R5, R5, 0x7f, RZ, 0xc0, !PT ;  /* 0x0000007f05057812 */ /* 0x001fc800078ec0ff */
[----:B------:R-:W-:Y:S02]  /*116a0*/  SHF.R.U32.HI R6, RZ, 0x3, R5 ;  /* 0x00000003ff067819 */ /* 0x000fe40000011605 */
[----:B------:R-:W2:Y:S01]  /*116b0*/  LDL.LU R5, [R1+0x40] ;  /* 0x0000400001057983 */ /* 0x000ea20000300800 */
[----:B------:R-:W-:Y:S02]  /*116c0*/  ULDC.64 UR4, c[0x0][0x208] ;  /* 0x0000820000047ab9 */ /* 0x000fe40000000a00 */
[----:B------:R-:W-:Y:S01]  /*116d0*/  IMAD.IADD R2, R6, 0x1, R17 ;  /* 0x0000000106027824 */ /* 0x000fe200078e0211 */
[----:B------:R-:W-:Y:S04]  /*116e0*/  SHFL.IDX PT, R8, R0, 0x1, 0x181f ;  /* 0x00381f0000087f89 */ /* 0x000fe800000e0000 */
[----:B------:R-:W-:Y:S01]  /*116f0*/  SHFL.IDX PT, R6, R0, RZ, 0x181f ;  /* 0x00181fff00067589 */ /* 0x000fe200000e0000 */
[----:B--2---:R-:W-:Y:S01]  /*11700*/  IMAD R3, R5, R7, RZ ;  /* 0x0000000705037224 */ /* 0x004fe200078e02ff */
[----:B------:R-:W-:-:S02]  /*11710*/  IADD3 R5, R2, 0x10, RZ ;  /* 0x0000001002057810 */ /* 0x000fc40007ffe0ff */
[----:B------:R-:W0:Y:S02]  /*11720*/  SHFL.IDX PT, R7, R4, RZ, 0x181f ;  /* 0x00181fff04077589 */ /* 0x000e2400000e0000 */
[-C--:B------:R-:W-:Y:S02]  /*11730*/  ISETP.GE.AND P4, PT, R2, R3.reuse, PT ;  /* 0x000000030200720c */ /* 0x080fe40003f86270 */
[----:B------:R-:W-:Y:S02]  /*11740*/  ISETP.GE.AND P2, PT, R5, R3, PT ;  /* 0x000000030500720c */ /* 0x000fe40003f46270 */
[----:B------:R-:W1:Y:S09]  /*11750*/  SHFL.IDX PT, R5, R4, 0x1, 0x181f ;  /* 0x00381f0004057f89 */ /* 0x000e7200000e0000 */
[----:B0-----:R-:W-:-:S05]  /*11760*/  @!P4 LEA R7, P3, R10, R7, 0x1 ;  /* 0x000000070a07c211 */ /* 0x001fca00078608ff */
[----:B------:R-:W-:-:S05]  /*11770*/  @!P4 IMAD.X R6, RZ, RZ, R6, P3 ;  /* 0x000000ffff06c224 */ /* 0x000fca00018e0606 */
[----:B------:R-:W-:-:S04]  /*11780*/  @!P4 LOP3.LUT R7, R7, R6, RZ, 0x3c, !PT ;  /* 0x000000060707c212 */ /* 0x000fc800078e3cff */
[----:B------:R-:W-:-:S04]  /*11790*/  @!P4 LOP3.LUT R6, R7, R6, RZ, 0x3c, !PT ;  /* 0x000000060706c212 */ /* 0x000fc800078e3cff */
[----:B------:R-:W-:-:S05]  /*117a0*/  @!P4 LOP3.LUT R7, R7, R6, RZ, 0x3c, !PT ;  /* 0x000000060707c212 */ /* 0x000fca00078e3cff */
[----:B-----5:R-:W-:Y:S04]  /*117b0*/  @!P4 LDGSTS.E.BYPASS.LTC128B.128 [R9+0x16400], desc[UR4][R6.64], !P0 ;  /* 0x164000000609cfae */ /* 0x020fe8000c101d44 */
[----:B------:R1:W-:Y:S02]  /*117c0*/  @!P4 LDGSTS.E.BYPASS.LTC128B.128 [R9+0x1a400], desc[UR4][R6.64+0x80], !P1 ;  /* 0x1a4000800609cfae */ /* 0x0003e4000c901d44 */
[----:B-1----:R-:W-:Y:S01]  /*117d0*/  @!P2 LEA R7, P3, R10, R5, 0x1 ;  /* 0x000000050a07a211 */ /* 0x002fe200078608ff */
[----:B------:R-:W-:-:S04]  /*117e0*/  VIADD R5, R2, 0x20 ;  /* 0x0000002002057836 */ /* 0x000fc80000000000 */
[----:B------:R-:W-:-:S05]  /*117f0*/  @!P2 IMAD.X R6, RZ, RZ, R8, P3 ;  /* 0x000000ffff06a224 */ /* 0x000fca00018e0608 */
[----:B------:R-:W-:-:S04]  /*11800*/  @!P2 LOP3.LUT R7, R7, R6, RZ, 0x3c, !PT ;  /* 0x000000060707a212 */ /* 0x000fc800078e3cff */
[----:B------:R-:W-:-:S04]  /*11810*/  @!P2 LOP3.LUT R6, R7, R6, RZ, 0x3c, !PT ;  /* 0x000000060706a212 */ /* 0x000fc800078e3cff */
[----:B------:R-:W-:-:S05]  /*11820*/  @!P2 LOP3.LUT R7, R7, R6, RZ, 0x3c, !PT ;  /* 0x000000060707a212 */ /* 0x000fca00078e3cff */
        /* <DEDUP_REMOVED lines=16> */
[----:B0-----:R-:W-:-:S05]  /*11930*/  @!P2 IMAD.X R6, RZ, RZ, R6, P3 ;  /* 0x000000ffff06a224 */ /* 0x001fca00018e0606 */
[----:B------:R-:W-:Y:S01]  /*11940*/  @!P2 MOV R7, R6 ;  /* 0x000000060007a202 */ /* 0x000fe20000000f00 */
        /* <DEDUP_REMOVED lines=19> */
[----:B------:R-:W-:Y:S01]  /*11a80*/  @!P2 IMAD.MOV.U32 R7, RZ, RZ, R6 ;  /* 0x000000ffff07a224 */ /* 0x000fe200078e0006 */
[----:B------:R-:W-:Y:S01]  /*11a90*/  @!P2 MOV R6, R5 ;  /* 0x000000050006a202 */ /* 0x000fe20000000f00 */
[----:B------:R-:W-:-:S04]  /*11aa0*/  VIADD R5, R2, 0x60 ;  /* 0x0000006002057836 */ /* 0x000fc80000000000 */
[----:B------:R-:W-:Y:S04]  /*11ab0*/  @!P2 LDGSTS.E.BYPASS.LTC128B.128 [R9+0x18c00], desc[UR4][R6.64], !P0 ;  /* 0x18c000000609afae */ /* 0x000fe8000c101d44 */
[----:B------:R0:W-:Y:S01]  /*11ac0*/  @!P2 LDGSTS.E.BYPASS.LTC128B.128 [R9+0x1cc00], desc[UR4][R6.64+0x80], !P1 ;  /* 0x1cc000800609afae */ /* 0x0001e2000c901d44 */
[----:B------:R-:W-:-:S03]  /*11ad0*/  ISETP.GE.AND P2, PT, R5, R3, PT ;  /* 0x000000030500720c */ /* 0x000fc60003f46270 */
[----:B------:R-:W1:Y:S04]  /*11ae0*/  SHFL.IDX PT, R5, R4, 0x6, 0x181f ;  /* 0x00d81f0004057f89 */ /* 0x000e6800000e0000 */
[----:B------:R-:W-:Y:S04]  /*11af0*/  SHFL.IDX PT, R4, R4, 0x7, 0x181f ;  /* 0x00f81f0004047f89 */ /* 0x000fe800000e0000 */
[----:B0-----:R-:W0:Y:S04]  /*11b00*/  SHFL.IDX PT, R6, R0, 0x6, 0x181f ;  /* 0x00d81f0000067f89 */ /* 0x001e2800000e0000 */
[----:B------:R-:W2:Y:S01]  /*11b10*/  SHFL.IDX PT, R0, R0, 0x7, 0x181f ;  /* 0x00f81f0000007f89 */ /* 0x000ea200000e0000 */
[----:B-1----:R-:W-:-:S05]  /*11b20*/  @!P2 LEA R5, P3, R10, R5, 0x1 ;  /* 0x000000050a05a211 */ /* 0x002fca00078608ff */
[----:B0-----:R-:W-:-:S04]  /*11b30*/  @!P2 IMAD.X R6, RZ, RZ, R6, P3 ;  /* 0x000000ffff06a224 */ /* 0x001fc800018e0606 */
[----:B------:R-:W-:Y:S02]  /*11b40*/  @!P2 IMAD.MOV.U32 R7, RZ, RZ, R6 ;  /* 0x000000ffff07a224 */ /* 0x000fe400078e0006 */
[----:B------:R-:W-:-:S05]  /*11b50*/  @!P2 IMAD.MOV.U32 R6, RZ, RZ, R5 ;  /* 0x000000ffff06a224 */ /* 0x000fca00078e0005 */
[----:B------:R0:W-:Y:S04]  /*11b60*/  @!P2 LDGSTS.E.BYPASS.LTC128B.128 [R9+0x19400], desc[UR4][R6.64], !P0 ;  /* 0x194000000609afae */ /* 0x0001e8000c101d44 */
[----:B--2---:R0:W-:Y:S02]  /*11b70*/  @!P2 LDGSTS.E.BYPASS.LTC128B.128 [R9+0x1d400], desc[UR4][R6.64+0x80], !P1 ;  /* 0x1d4000800609afae */ /* 0x0041e4000c901d44 */
.L_x_549:
[----:B------:R-:W-:Y:S01]  /*11b80*/  VIADD R2, R2, 0x70 ;  /* 0x0000007002027836 */ /* 0x000fe20000000000 */
[----:B------:R-:W-:Y:S04]  /*11b90*/  BSSY B0, `(.L_x_434) ;  /* 0x000000b000007945 */ /* 0x000fe80003800000 */
[----:B------:R-:W-:-:S13]  /*11ba0*/  ISETP.GE.AND P2, PT, R2, R3, PT ;  /* 0x000000030200720c */ /* 0x000fda0003f46270 */
[----:B------:R-:W-:Y:S05]  /*11bb0*/  @P2 BRA `(.L_x_435) ;  /* 0x0000000000202947 */ /* 0x000fea0003800000 */
[----:B------:R-:W-:Y:S01]  /*11bc0*/  LEA R2, P2, R10, R4, 0x1 ;  /* 0x000000040a027211 */ /* 0x000fe200078408ff */
[----:B------:R-:W-:-:S04]  /*11bd0*/  ULDC.64 UR4, c[0x0][0x208] ;  /* 0x0000820000047ab9 */ /* 0x000fc80000000a00 */
[----:B------:R-:W-:-:S05]  /*11be0*/  IMAD.X R3, RZ, RZ, R0, P2 ;  /* 0x000000ffff037224 */ /* 0x000fca00010e0600 */
[----:B------:R-:W-:Y:S01]  /*11bf0*/  @!PT LDS RZ, [RZ] ;  /* 0x00000000fffff984 */ /* 0x000fe20000000800 */
[----:B------:R-:W-:Y:S01]  /*11c00*/  @!PT LDS RZ, [RZ] ;  /* 0x00000000fffff984 */ /* 0x000fe20000000800 */
[----:B------:R-:W-:Y:S01]  /*11c10*/  @!PT LDS RZ, [RZ] ;  /* 0x00000000fffff984 */ /* 0x000fe20000000800 */
[----:B------:R1:W-:Y:S04]  /*11c20*/  LDGSTS.E.BYPASS.LTC128B.128 [R9+0x19c00], desc[UR4][R2.64], !P0 ;  /* 0x19c0000002097fae */ /* 0x0003e8000c101d44 */
[----:B------:R1:W-:Y:S02]  /*11c30*/  LDGSTS.E.BYPASS.LTC128B.128 [R9+0x1dc00], desc[UR4][R2.64+0x80], !P1 ;  /* 0x1dc0008002097fae */ /* 0x0003e4000c901d44 */
.L_x_435:
[----:B------:R-:W-:Y:S05]  /*11c40*/  BSYNC B0 ;  /* 0x0000000000007941 */ /* 0x000fea0003800000 */
.L_x_434:
[----:B01----:R-:W2:Y:S01]  /*11c50*/  LDL R9, [R1+0x4] ;  /* 0x0000040001097983 */ /* 0x003ea20000100800 */
[----:B------:R-:W-:Y:S01]  /*11c60*/  PLOP3.LUT P0, PT, PT, PT, PT, 0x80, 0x0 ;  /* 0x000000000000781c */ /* 0x000fe20003f0f070 */
[----:B------:R-:W-:Y:S01]  /*11c70*/  NOP ;  /* 0x0000000000007918 */ /* 0x000fe20000000000 */
[----:B--2---:R-:W-:-:S11]  /*11c80*/  VIADD R6, R9, 0x34800 ;  /* 0x0003480009067836 */ /* 0x004fd60000000000 */
.L_x_436:
[----:B------:R-:W2:Y:S01]  /*11c90*/  LDL R2, [R1+0x4] ;  /* 0x0000040001027983 */ /* 0x000ea20000100800 */
[----:B------:R-:W-:Y:S02]  /*11ca0*/  PLOP3.LUT P1, PT, P1, P0, PT, 0xa2, 0x0 ;  /* 0x000000000000781c */ /* 0x000fe40000f21472 */
[----:B--2---:R-:W-:-:S08]  /*11cb0*/  @P0 R2UR P1, UR4, R2 ;  /* 0x00000000020402ca */ /* 0x004fd00000020000 */
[----:B------:R-:W-:-:S05]  /*11cc0*/  @P0 PLOP3.LUT P0, PT, P1, PT, PT, 0x80, 0x0 ;  /* 0x000000000000081c */ /* 0x000fca0000f0f070 */
[----:B------:R-:W-:Y:S01]  /*11cd0*/  @!P1 SYNCS.ARRIVE.TRANS64.RED.A0T1 RZ, [UR4+0x34800], RZ ;  /* 0x034800ffffff99a7 */ /* 0x000fe20008200404 */
[----:B------:R-:W-:Y:S07]  /*11ce0*/  @!P1 ARRIVES.LDGSTSBAR.64.TRANSCNT [UR4+0x34800] ;  /* 0x03480000ff0099b0 */ /* 0x000fee0008000a84 */
[----:B------:R-:W-:Y:S05]  /*11cf0*/  @P0 BRA.U.ANY `(.L_x_436) ;  /* 0xfffffffd00e40947 */ /* 0x000fea000393ffff */
[----:B------:R-:W2:Y:S02]  /*11d00*/  LDL.LU R3, [R1+0x50] ;  /* 0x0000500001037983 */ /* 0x000ea40000300800 */
[----:B--2---:R-:W-:-:S05]  /*11d10*/  VIADD R3, R3, 0x1 ;  /* 0x0000000103037836 */ /* 0x004fca0000000000 */
[----:B------:R0:W-:Y:S01]  /*11d20*/  STL [R1+0x50], R3 ;  /* 0x0000500301007387 */ /* 0x0001e20000100800 */
[----:B------:R-:W-:-:S04]  /*11d30*/  LEA.HI R0, R3, R3, RZ, 0x1 ;  /* 0x0000000303007211 */ /* 0x000fc800078f08ff */
[----:B------:R-:W-:-:S04]  /*11d40*/  LOP3.LUT R0, R0, 0xfffffffe, RZ, 0xc0, !PT ;  /* 0xfffffffe00007812 */ /* 0x000fc800078ec0ff */
[----:B------:R-:W-:-:S04]  /*11d50*/  IADD3 R0, R3, -R0, RZ ;  /* 0x8000000003007210 */ /* 0x000fc80007ffe0ff */
[----:B------:R-:W-:Y:S01]  /*11d60*/  SHF.L.U32 R0, R0, 0x1f, RZ ;  /* 0x0000001f00007819 */ /* 0x000fe200000006ff */
[----:B------:R-:W-:Y:S01]  /*11d70*/  NOP ;  /* 0x0000000000007918 */ /* 0x000fe20000000000 */
[----:B------:R0:W-:Y:S01]  /*11d80*/  SYNCS.ARRIVE.TRANS64.A1T0 RZ, [R2+URZ+0x34800], RZ ;  /* 0x034800ff02ff79a7 */ /* 0x0001e2000810003f */
[----:B------:R-:W-:Y:S01]  /*11d90*/  BSSY B0, `(.L_x_437) ;  /* 0x0000003000007945 */ /* 0x000fe20003800000 */
[----:B------:R-:W1:Y:S03]  /*11da0*/  SYNCS.PHASECHK.TRANS64.TRYWAIT P0, [R2+URZ+0x34820], R0 ;  /* 0x03482000020075a7 */ /* 0x000e66000800017f */
[----:B01----:R-:W-:Y:S05]  /*11db0*/  @!P0 BRA `(.L_x_438) ;  /* 0x0000004000988947 */ /* 0x003fea0003800000 */
.L_x_550:
[----:B------:R-:W-:Y:S05]  /*11dc0*/  BSYNC B0 ;  /* 0x0000000000007941 */ /* 0x000fea0003800000 */
.L_x_437:
[----:B0-----:R-:W2:Y:S01]  /*11dd0*/  LDL.LU R2, [R1+0x3c] ;  /* 0x00003c0001027983 */ /* 0x001ea20000300800 */
[----:B------:R-:W-:Y:S01]  /*11de0*/  BSSY B0, `(.L_x_439) ;  /* 0x00001f9000007945 */ /* 0x000fe20003800000 */
[----:B--2---:R-:W-:-:S13]  /*11df0*/  ISETP.GE.AND P0, PT, R2, 0xb1, PT ;  /* 0x000000b10200780c */ /* 0x004fda0003f06270 */
[----:B------:R-:W-:Y:S05]  /*11e00*/  @!P0 BRA `(.L_x_440) ;  /* 0x0000001c00d88947 */ /* 0x000fea0003800000 */
[----:B------:R-:W2:Y:S01]  /*11e10*/  LDL R2, [R1+0x30] ;  /* 0x0000300001027983 */ /* 0x000ea20000100800 */
[----:B------:R-:W-:Y:S01]  /*11e20*/  IMAD.MOV.U32 R0, RZ, RZ, 0x1 ;  /* 0x00000001ff007424 */ /* 0x000fe200078e00ff */
[----:B------:R-:W-:Y:S01]  /*11e30*/  BSSY B2, `(.L_x_441) ;  /* 0x00000ad000027945 */ /* 0x000fe20003800000 */
[----:B--2---:R-:W-:-:S05]  /*11e40*/  IMAD.MOV R9, RZ, RZ, -R2 ;  /* 0x000000ffff097224 */ /* 0x004fca00078e0a02 */
[----:B------:R-:W-:-:S05]  /*11e50*/  VIADDMNMX R9, R9, R0, 0xffffffff, !PT ;  /* 0xffffffff09097446 */ /* 0x000fca0007800100 */
[----:B------:R-:W-:-:S05]  /*11e60*/  IMAD.IADD R0, R2, 0x1, R9 ;  /* 0x0000000102007824 */ /* 0x000fca00078e0209 */
[----:B------:R-:W-:-:S04]  /*11e70*/  LOP3.LUT R0, R0, 0x1, RZ, 0xc0, !PT ;  /* 0x0000000100007812 */ /* 0x000fc800078ec0ff */
[----:B------:R-:W-:Y:S01]  /*11e80*/  ISETP.NE.U32.AND P0, PT, R0, 0x1, PT ;  /* 0x000000010000780c */ /* 0x000fe20003f05070 */
[----:B------:R-:W-:-:S12]  /*11e90*/  VIADD R0, R2, 0xfffffffe ;  /* 0xfffffffe02007836 */ /* 0x000fd80000000000 */
[----:B------:R-:W-:Y:S05]  /*11ea0*/  @P0 BRA `(.L_x_442) ;  /* 0x0000000800940947 */ /* 0x000fea0003800000 */
[----:B------:R-:W2:Y:S04]  /*11eb0*/  LDL R4, [R1+0x20] ;  /* 0x0000200001047983 */ /* 0x000ea80000100800 */
[----:B------:R-:W3:Y:S04]  /*11ec0*/  LDL R3, [R1+0x8] ;  /* 0x0000080001037983 */ /* 0x000ee80000100800 */
[----:B------:R-:W4:Y:S01]  /*11ed0*/  LDL R2, [R1+0x10] ;  /* 0x0000100001027983 */ /* 0x000f220000100800 */
[----:B------:R-:W-:Y:S01]  /*11ee0*/  BSSY B1, `(.L_x_443) ;  /* 0x000009d000017945 */ /* 0x000fe20003800000 */
[----:B--2---:R-:W-:Y:S01]  /*11ef0*/  ISETP.NE.AND P1, PT, R4, RZ, PT ;  /* 0x000000ff0400720c */ /* 0x004fe20003f25270 */
[----:B---3--:R-:W-:-:S05]  /*11f00*/  VIADD R7, R3, 0x1 ;  /* 0x0000000103077836 */ /* 0x008fca0000000000 */
[----:B------:R-:W-:-:S04]  /*11f10*/  ISETP.NE.AND P0, PT, R7, 0x2, PT ;  /* 0x000000020700780c */ /* 0x000fc80003f05270 */
[----:B------:R-:W-:Y:S02]  /*11f20*/  SEL R10, RZ, 0x1, P0 ;  /* 0x00000001ff0a7807 */ /* 0x000fe40000000000 */
[----:B------:R-:W-:Y:S02]  /*11f30*/  SEL R7, R7, RZ, P0 ;  /* 0x000000ff07077207 */ /* 0x000fe40000000000 */
[----:B----4-:R-:W-:Y:S01]  /*11f40*/  LOP3.LUT R10, R2, R10, RZ, 0x3c, !PT ;  /* 0x0000000a020a7212 */ /* 0x010fe200078e3cff */
[----:B------:R-:W-:Y:S06]  /*11f50*/  @!P1 BRA `(.L_x_444) ;  /* 0x0000000800549947 */ /* 0x000fec0003800000 */
[----:B------:R0:W5:Y:S01]  /*11f60*/  LDL R4, [R1] ;  /* 0x0000000001047983 */ /* 0x0001620000100800 */
[----:B------:R-:W-:Y:S02]  /*11f70*/  ULDC.64 UR4, c[0x0][0x418] ;  /* 0x0001060000047ab9 */ /* 0x000fe40000000a00 */
[----:B------:R-:W-:-:S04]  /*11f80*/  ISETP.NE.U32.AND P0, PT, RZ, UR4, PT ;  /* 0x00000004ff007c0c */ /* 0x000fc8000bf05070 */
[----:B------:R-:W-:-:S13]  /*11f90*/  ISETP.NE.AND.EX P0, PT, RZ, UR5, PT, P0 ;  /* 0x00000005ff007c0c */ /* 0x000fda000bf05300 */
[----:B0-----:R-:W-:Y:S05]  /*11fa0*/  @!P0 BRA `(.L_x_445) ;  /* 0x0000000000508947 */ /* 0x001fea0003800000 */
[----:B------:R-:W2:Y:S01]  /*11fb0*/  LDL R11, [R1+0x1c] ;  /* 0x00001c00010b7983 */ /* 0x000ea20000100800 */
[----:B------:R-:W0:Y:S01]  /*11fc0*/  LDC R5, c[0x0][0x43c] ;  /* 0x00010f00ff057b82 */ /* 0x000e220000000800 */
[----:B------:R-:W-:Y:S02]  /*11fd0*/  ULDC.64 UR6, c[0x0][0x428] ;  /* 0x00010a0000067ab9 */ /* 0x000fe40000000a00 */
[----:B------:R-:W3:Y:S01]  /*11fe0*/  LDL R8, [R1+0xc] ;  /* 0x00000c0001087983 */ /* 0x000ee20000100800 */
[----:B------:R-:W-:Y:S01]  /*11ff0*/  ULDC.64 UR8, c[0x0][0x208] ;  /* 0x0000820000087ab9 */ /* 0x000fe20000000a00 */
[----:B0-----:R-:W-:-:S13]  /*12000*/  ISETP.NE.AND P0, PT, R5, 0x1, PT ;  /* 0x000000010500780c */ /* 0x001fda0003f05270 */
[----:B------:R-:W0:Y:S02]  /*12010*/  @P0 LDC.64 R2, c[0x0][0x440] ;  /* 0x00011000ff020b82 */ /* 0x000e240000000a00 */
[----:B0----5:R-:W-:-:S04]  /*12020*/  @P0 IMAD.HI.U32 R4, R0, R2, RZ ;  /* 0x0000000200040227 */ /* 0x021fc800078e00ff */
[----:B------:R-:W-:Y:S01]  /*12030*/  IMAD.MOV.U32 R2, RZ, RZ, R0 ;  /* 0x000000ffff027224 */ /* 0x000fe200078e0000 */
[----:B------:R-:W-:-:S05]  /*12040*/  @P0 SHF.R.U32.HI R2, RZ, R3, R4 ;  /* 0x00000003ff020219 */ /* 0x000fca0000011604 */
[----:B------:R-:W-:-:S04]  /*12050*/  IMAD.MOV R3, RZ, RZ, -R2 ;  /* 0x000000ffff037224 */ /* 0x000fc800078e0a02 */
[----:B------:R-:W-:Y:S01]  /*12060*/  IMAD R0, R5, R3, R0 ;  /* 0x0000000305007224 */ /* 0x000fe200078e0200 */
[----:B------:R-:W-:Y:S01]  /*12070*/  SHF.R.S32.HI R3, RZ, 0x1f, R2 ;  /* 0x0000001fff037819 */ /* 0x000fe20000011402 */
[----:B--2---:R-:W-:-:S04]  /*12080*/  IMAD R4, R11, UR6, RZ ;  /* 0x000000060b047c24 */ /* 0x004fc8000f8e02ff */
[C---:B---3--:R-:W-:Y:S02]  /*12090*/  IMAD R4, R8.reuse, UR7, R4 ;  /* 0x0000000708047c24 */ /* 0x048fe4000f8e0204 */
[----:B------:R-:W-:-:S04]  /*120a0*/  IMAD.WIDE.U32 R2, R8, UR6, R2 ;  /* 0x0000000608027c25 */ /* 0x000fc8000f8e0002 */
[----:B------:R-:W-:Y:S01]  /*120b0*/  IMAD.IADD R3, R4, 0x1, R3 ;  /* 0x0000000104037824 */ /* 0x000fe200078e0203 */
[----:B------:R-:W-:-:S04]  /*120c0*/  LEA R4, P0, R2, UR4, 0x2 ;  /* 0x0000000402047c11 */ /* 0x000fc8000f8010ff */
[----:B------:R-:W-:-:S05]  /*120d0*/  LEA.HI.X R5, R2, UR5, R3, 0x2, P0 ;  /* 0x0000000502057c11 */ /* 0x000fca00080f1403 */
[----:B------:R0:W5:Y:S04]  /*120e0*/  LDG.E R4, desc[UR8][R4.64] ;  /* 0x0000000804047981 */ /* 0x000168000c1e1900 */
.L_x_445:
[----:B------:R-:W2:Y:S01]  /*120f0*/  LDL R2, [R1+0x4] ;  /* 0x0000040001027983 */ /* 0x000ea20000100800 */
[----:B------:R-:W-:Y:S01]  /*12100*/  BSSY B3, `(.L_x_446) ;  /* 0x0000005000037945 */ /* 0x000fe20003800000 */
[----:B--2---:R-:W-:Y:S02]  /*12110*/  LEA R3, R7, R2, 0x3 ;  /* 0x0000000207037211 */ /* 0x004fe400078e18ff */
[----:B------:R-:W-:-:S04]  /*12120*/  SHF.L.U32 R2, R10, 0x1f, RZ ;  /* 0x0000001f0a027819 */ /* 0x000fc800000006ff */
[----:B------:R-:W1:Y:S02]  /*12130*/  SYNCS.PHASECHK.TRANS64.TRYWAIT P0, [R3+URZ+0x34840], R2 ;  /* 0x03484002030075a7 */ /* 0x000e64000800017f */
[----:B-1----:R-:W-:Y:S05]  /*12140*/  @!P0 BRA `(.L_x_447) ;  /* 0x0000003c00cc8947 */ /* 0x002fea0003800000 */
.L_x_551:
[----:B------:R-:W-:Y:S05]  /*12150*/  BSYNC B3 ;  /* 0x0000000000037941 */ /* 0x000fea0003800000 */
.L_x_446:
[----:B0-----:R-:W0:Y:S01]  /*12160*/  S2R R5, SR_TID.X ;  /* 0x0000000000057919 */ /* 0x001e220000002100 */
        /* <DEDUP_REMOVED lines=11> */
.L_x_449:
[----:B------:R-:W-:Y:S05]  /*12220*/  BSYNC B3 ;  /* 0x0000000000037941 */ /* 0x000fea0003800000 */
.L_x_448:
[----:B------:R-:W2:Y:S04]  /*12230*/  LDL R5, [R1+0x4] ;  /* 0x0000040001057983 */ /* 0x000ea80000100800 */
[----:B-1----:R-:W3:Y:S01]  /*12240*/  LDL R2, [R1+0x18] ;  /* 0x0000180001027983 */ /* 0x002ee20000100800 */
        /* <DEDUP_REMOVED lines=8> */
[----:B--2---:R-:W-:-:S02]  /*122d0*/  IMAD R8, R7, 0xb000, R5 ;  /* 0x0000b00007087824 */ /* 0x004fc400078e0205 */
[----:B---3--:R-:W-:Y:S02]  /*122e0*/  IMAD R2, R0, 0xb0, R2 ;  /* 0x000000b000027824 */ /* 0x008fe400078e0202 */
[----:B------:R-:W-:-:S08]  /*122f0*/  VIADD R5, R8, 0x1e400 ;  /* 0x0001e40008057836 */ /* 0x000fd00000000000 */
.L_x_450:
        /* <DEDUP_REMOVED lines=16> */
.L_x_451:
        /* <DEDUP_REMOVED lines=10> */
[----:B------:R-:W2:Y:S04]  /*124a0*/  LDL.LU R12, [R1+0x10] ;  /* 0x00001000010c7983 */ /* 0x000ea80000300800 */
[----:B------:R-:W3:Y:S01]  /*124b0*/  LDL R8, [R1+0x8] ;  /* 0x0000080001087983 */ /* 0x000ee20000100800 */
[----:B------:R-:W-:Y:S01]  /*124c0*/  BSSY B3, `(.L_x_452) ;  /* 0x0000005000037945 */ /* 0x000fe20003800000 */
[----:B--2---:R-:W-:Y:S01]  /*124d0*/  SHF.L.U32 R2, R12, 0x1f, RZ ;  /* 0x0000001f0c027819 */ /* 0x004fe200000006ff */
[----:B---3--:R-:W-:-:S04]  /*124e0*/  IMAD R3, R8, 0x8, R6 ;  /* 0x0000000808037824 */ /* 0x008fc800078e0206 */
[----:B------:R-:W0:Y:S02]  /*124f0*/  SYNCS.PHASECHK.TRANS64.TRYWAIT P0, [R3+URZ+0x60], R2 ;  /* 0x00006002030075a7 */ /* 0x000e24000800017f */
[----:B0-----:R-:W-:Y:S05]  /*12500*/  @!P0 BRA `(.L_x_453) ;  /* 0x0000003800f08947 */ /* 0x001fea0003800000 */
.L_x_552:
[----:B------:R-:W-:Y:S05]  /*12510*/  BSYNC B3 ;  /* 0x0000000000037941 */ /* 0x000fea0003800000 */
.L_x_452:
[----:B------:R1:W5:Y:S04]  /*12520*/  LDL R17, [R1+0x4] ;  /* 0x0000040001117983 */ /* 0x0003680000100800 */
[----:B------:R1:W5:Y:S01]  /*12530*/  LDL R15, [R1+0x8] ;  /* 0x00000800010f7983 */ /* 0x0003620000100800 */
[----:B------:R-:W-:Y:S01]  /*12540*/  BSSY B3, `(.L_x_454) ;  /* 0x000000c000037945 */ /* 0x000fe20003800000 */
[----:B------:R-:W-:Y:S01]  /*12550*/  IMAD.MOV.U32 R12, RZ, RZ, 0x0 ;  /* 0x00000000ff0c7424 */ /* 0x000fe200078e00ff */
[----:B------:R-:W-:Y:S02]  /*12560*/  MOV R13, 0x14f00000 ;  /* 0x14f00000000d7802 */ /* 0x000fe40000000f00 */
[----:B------:R-:W-:Y:S05]  /*12570*/  @P1 BRA `(.L_x_455) ;  /* 0x0000000000201947 */ /* 0x000fea0003800000 */
[----:B------:R-:W2:Y:S01]  /*12580*/  S2R R5, SR_TID.X ;  /* 0x0000000000057919 */ /* 0x000ea20000002100 */
[----:B0----5:R-:W-:Y:S02]  /*12590*/  IMAD R2, R15, 0x8, R17 ;  /* 0x000000080f027824 */ /* 0x021fe400078e0211 */
[----:B------:R-:W-:-:S04]  /*125a0*/  IMAD.MOV.U32 R3, RZ, RZ, 0xb000 ;  /* 0x0000b000ff037424 */ /* 0x000fc800078e00ff */
[----:B------:R3:W-:Y:S01]  /*125b0*/  SYNCS.ARRIVE.TRANS64 RZ, [R2+URZ+0x34850], R3 ;  /* 0x0348500302ff79a7 */ /* 0x0007e2000800003f */
[----:B--2---:R-:W-:-:S04]  /*125c0*/  LOP3.LUT R5, R5, 0x1f, RZ, 0xc0, !PT ;  /* 0x0000001f05057812 */ /* 0x004fc800078ec0ff */
[----:B------:R-:W-:-:S13]  /*125d0*/  ISETP.NE.AND P0, PT, R5, RZ, PT ;  /* 0x000000ff0500720c */ /* 0x000fda0003f05270 */
[----:B---3--:R-:W-:Y:S05]  /*125e0*/  @!P0 BRA `(.L_x_455) ;  /* 0x0000000000048947 */ /* 0x008fea0003800000 */
[----:B------:R-:W-:Y:S01]  /*125f0*/  BPT.TRAP 0x1 ;  /* 0x000000040000795c */ /* 0x000fe20000300000 */
.L_x_455:
[----:B------:R-:W-:Y:S05]  /*12600*/  BSYNC B3 ;  /* 0x0000000000037941 */ /* 0x000fea0003800000 */
.L_x_454:
[----:B------:R-:W2:Y:S04]  /*12610*/  LDL R8, [R1+0x18] ;  /* 0x0000180001087983 */ /* 0x000ea80000100800 */
[----:B0-----:R-:W2:Y:S01]  /*12620*/  LDL.LU R3, [R1+0x14] ;  /* 0x0000140001037983 */ /* 0x001ea20000300800 */
[----:B------:R-:W-:Y:S01]  /*12630*/  R2UR UR10, R11 ;  /* 0x000000000b0a72ca */ /* 0x000fe200000e0000 */
[C-C-:B-----5:R-:W-:Y:S01]  /*12640*/  IMAD R5, R15.reuse, 0x8, R17.reuse ;  /* 0x000000080f057824 */ /* 0x160fe200078e0211 */
[----:B------:R-:W-:Y:S01]  /*12650*/  R2UR UR6, R12 ;  /* 0x000000000c0672ca */ /* 0x000fe200000e0000 */
[----:B------:R-:W-:Y:S01]  /*12660*/  IMAD R2, R15, 0xb000, R17 ;  /* 0x0000b0000f027824 */ /* 0x000fe200078e0211 */
[----:B------:R-:W-:Y:S01]  /*12670*/  R2UR UR7, R13 ;  /* 0x000000000d0772ca */ /* 0x000fe200000e0000 */
[----:B------:R-:W-:Y:S01]  /*12680*/  UIADD3 UR4, UP0, UR36, 0x470, URZ ;  /* 0x0000047024047890 */ /* 0x000fe2000ff1e03f */
[----:B------:R-:W-:Y:S01]  /*12690*/  PLOP3.LUT P0, PT, PT, PT, PT, 0x80, 0x0 ;  /* 0x000000000000781c */ /* 0x000fe20003f0f070 */
[----:B------:R-:W-:-:S02]  /*126a0*/  VIADD R5, R5, 0x34850 ;  /* 0x0003485005057836 */ /* 0x000fc40000000000 */
[----:B------:R-:W-:Y:S01]  /*126b0*/  UIADD3.X UR5, URZ, UR37, URZ, UP0, !UPT ;  /* 0x000000253f057290 */ /* 0x000fe200087fe43f */
[----:B--2---:R-:W-:Y:S02]  /*126c0*/  IMAD R3, R3, 0xb0, R8 ;  /* 0x000000b003037824 */ /* 0x004fe400078e0208 */
[----:B------:R-:W-:-:S09]  /*126d0*/  VIADD R8, R2, 0x400 ;  /* 0x0000040002087836 */ /* 0x000fd20000000000 */
.L_x_456:
[----:B------:R-:W2:Y:S01]  /*126e0*/  LDL R11, [R1] ;  /* 0x00000000010b7983 */ /* 0x000ea20000100800 */
[----:B------:R-:W-:-:S13]  /*126f0*/  @P0 ELECT P1, URZ, PT ;  /* 0x00000000003f082f */ /* 0x000fda0003820000 */
[----:B------:R-:W-:Y:S02]  /*12700*/  @P1 R2UR UR12, R18 ;  /* 0x00000000120c12ca */ /* 0x000fe400000e0000 */
[----:B------:R-:W-:Y:S02]  /*12710*/  @P1 R2UR UR11, R3 ;  /* 0x00000000030b12ca */ /* 0x000fe400000e0000 */
[----:B------:R-:W-:Y:S02]  /*12720*/  @P1 R2UR UR9, R5 ;  /* 0x00000000050912ca */ /* 0x000fe400000e0000 */
[----:B------:R-:W-:Y:S02]  /*12730*/  @P1 R2UR UR8, R8 ;  /* 0x00000000080812ca */ /* 0x000fe400000e0000 */
[----:B------:R-:W-:Y:S02]  /*12740*/  @P1 PLOP3.LUT P0, PT, P1, PT, PT, 0x8, 0x0 ;  /* 0x000000000000181c */ /* 0x000fe40000f0e170 */
[----:B--2---:R-:W-:-:S02]  /*12750*/  @P1 R2UR UR13, R11 ;  /* 0x000000000b0d12ca */ /* 0x004fc400000e0000 */
[----:B------:R-:W-:-:S11]  /*12760*/  PLOP3.LUT P1, PT, PT, PT, PT, 0x8, 0x0 ;  /* 0x000000000000781c */ /* 0x000fd60003f2e170 */
[----:B------:R0:W-:Y:S02]  /*12770*/  UTMALDG.4D [UR8], [UR4], desc[UR6] ;  /* 0x00000608040075b4 */ /* 0x0001e40008019000 */
[----:B0-----:R-:W-:Y:S05]  /*12780*/  @P0 BRA.U.ANY `(.L_x_456) ;  /* 0xfffffffd00d40947 */ /* 0x001fea000393ffff */
[----:B------:R-:W-:Y:S01]  /*12790*/  R2UR UR10, R14 ;  /* 0x000000000e0a72ca */ /* 0x000fe200000e0000 */
[----:B------:R-:W-:Y:S01]  /*127a0*/  VIADD R2, R2, 0x5c00 ;  /* 0x00005c0002027836 */ /* 0x000fe20000000000 */
[----:B------:R-:W-:Y:S02]  /*127b0*/  R2UR UR6, R12 ;  /* 0x000000000c0672ca */ /* 0x000fe400000e0000 */
[----:B------:R-:W-:Y:S02]  /*127c0*/  R2UR UR7, R13 ;  /* 0x000000000d0772ca */ /* 0x000fe400000e0000 */
[----:B------:R-:W-:-:S13]  /*127d0*/  PLOP3.LUT P0, PT, PT, PT, PT, 0x80, 0x0 ;  /* 0x000000000000781c */ /* 0x000fda0003f0f070 */
.L_x_457:
        /* <DEDUP_REMOVED lines=11> */
[----:B------:R0:W-:Y:S04]  /*12890*/  STL [R1], R4 ;  /* 0x0000000401007387 */ /* 0x0001e80000100800 */
[----:B------:R0:W-:Y:S02]  /*128a0*/  STL [R1+0x14], R0 ;  /* 0x0000140001007387 */ /* 0x0001e40000100800 */
.L_x_444:
[----:B------:R-:W-:Y:S05]  /*128b0*/  BSYNC B1 ;  /* 0x0000000000017941 */ /* 0x000fea0003800000 */
.L_x_443:
[----:B0-----:R-:W2:Y:S04]  /*128c0*/  LDL.LU R0, [R1+0x30] ;  /* 0x0000300001007983 */ /* 0x001ea80000300800 */
[----:B------:R0:W-:Y:S04]  /*128d0*/  STL [R1+0x8], R7 ;  /* 0x0000080701007387 */ /* 0x0001e80000100800 */
[----:B------:R0:W-:Y:S02]  /*128e0*/  STL [R1+0x10], R10 ;  /* 0x0000100a01007387 */ /* 0x0001e40000100800 */
[----:B0-2---:R-:W-:-:S07]  /*128f0*/  VIADD R0, R0, 0xfffffffd ;  /* 0xfffffffd00007836 */ /* 0x005fce0000000000 */
.L_x_442:
[----:B------:R-:W-:Y:S05]  /*12900*/  BSYNC B2 ;  /* 0x0000000000027941 */ /* 0x000fea0003800000 */
.L_x_441:
[----:B------:R-:W2:Y:S01]  /*12910*/  LDL.LU R2, [R1+0x2c] ;  /* 0x00002c0001027983 */ /* 0x000ea20000300800 */
[----:B------:R-:W-:-:S05]  /*12920*/  IMAD.MOV R9, RZ, RZ, -R9 ;  /* 0x000000ffff097224 */ /* 0x000fca00078e0a09 */
[----:B--2---:R-:W-:-:S13]  /*12930*/  ISETP.NE.AND P0, PT, R2, R9, PT ;  /* 0x000000090200720c */ /* 0x004fda0003f05270 */
[----:B------:R-:W-:Y:S05]  /*12940*/  @!P0 BRA `(.L_x_440) ;  /* 0x0000001400088947 */ /* 0x000fea0003800000 */
[----:B------:R0:W5:Y:S02]  /*12950*/  LDL R8, [R1] ;  /* 0x0000000001087983 */ /* 0x0001640000100800 */
.L_x_488:
[----:B--2---:R-:W2:Y:S04]  /*12960*/  LDL R4, [R1+0x20] ;  /* 0x0000200001047983 */ /* 0x004ea80000100800 */
[----:B---3--:R-:W3:Y:S04]  /*12970*/  LDL R3, [R1+0x8] ;  /* 0x0000080001037983 */ /* 0x008ee80000100800 */
[----:B----4-:R-:W4:Y:S01]  /*12980*/  LDL R2, [R1+0x10] ;  /* 0x0000100001027983 */ /* 0x010f220000100800 */
[----:B------:R-:W-:Y:S05]  /*12990*/  YIELD ;  /* 0x0000000000007946 */ /* 0x000fea0003800000 */
[----:B------:R-:W-:Y:S01]  /*129a0*/  BSSY B1, `(.L_x_458) ;  /* 0x000009b000017945 */ /* 0x000fe20003800000 */
[----:B--2---:R-:W-:-:S02]  /*129b0*/  ISETP.NE.AND P1, PT, R4, RZ, PT ;  /* 0x000000ff0400720c */ /* 0x004fc40003f25270 */
[----:B---3--:R-:W-:-:S04]  /*129c0*/  IADD3 R4, R3, 0x1, RZ ;  /* 0x0000000103047810 */ /* 0x008fc80007ffe0ff */
[----:B------:R-:W-:-:S04]  /*129d0*/  ISETP.NE.AND P0, PT, R4, 0x2, PT ;  /* 0x000000020400780c */ /* 0x000fc80003f05270 */
[----:B------:R-:W-:Y:S02]  /*129e0*/  SEL R5, RZ, 0x1, P0 ;  /* 0x00000001ff057807 */ /* 0x000fe40000000000 */
[----:B------:R-:W-:Y:S02]  /*129f0*/  SEL R4, R4, RZ, P0 ;  /* 0x000000ff04047207 */ /* 0x000fe40000000000 */
[----:B----4-:R-:W-:Y:S01]  /*12a00*/  LOP3.LUT R5, R2, R5, RZ, 0x3c, !PT ;  /* 0x0000000502057212 */ /* 0x010fe200078e3cff */
[----:B------:R-:W-:Y:S06]  /*12a10*/  @!P1 BRA `(.L_x_459) ;  /* 0x00000008004c9947 */ /* 0x000fec0003800000 */
[----:B------:R-:W-:Y:S01]  /*12a20*/  ULDC.64 UR4, c[0x0][0x418] ;  /* 0x0001060000047ab9 */ /* 0x000fe20000000a00 */
[----:B------:R-:W-:Y:S01]  /*12a30*/  IMAD.MOV.U32 R7, RZ, RZ, R0 ;  /* 0x000000ffff077224 */ /* 0x000fe200078e0000 */
[----:B------:R-:W-:-:S04]  /*12a40*/  ISETP.NE.U32.AND P0, PT, RZ, UR4, PT ;  /* 0x00000004ff007c0c */ /* 0x000fc8000bf05070 */
[----:B------:R-:W-:-:S13]  /*12a50*/  ISETP.NE.AND.EX P0, PT, RZ, UR5, PT, P0 ;  /* 0x00000005ff007c0c */ /* 0x000fda000bf05300 */
[----:B------:R-:W-:Y:S05]  /*12a60*/  @!P0 BRA `(.L_x_460) ;  /* 0x0000000000508947 */ /* 0x000fea0003800000 */
[----:B------:R-:W2:Y:S01]  /*12a70*/  LDL R10, [R1+0x1c] ;  /* 0x00001c00010a7983 */ /* 0x000ea20000100800 */
[----:B-----5:R-:W3:Y:S01]  /*12a80*/  LDC R8, c[0x0][0x43c] ;  /* 0x00010f00ff087b82 */ /* 0x020ee20000000800 */
[----:B------:R-:W-:Y:S02]  /*12a90*/  ULDC.64 UR6, c[0x0][0x428] ;  /* 0x00010a0000067ab9 */ /* 0x000fe40000000a00 */
[----:B------:R-:W4:Y:S01]  /*12aa0*/  LDL R9, [R1+0xc] ;  /* 0x00000c0001097983 */ /* 0x000f220000100800 */
[----:B------:R-:W-:Y:S01]  /*12ab0*/  ULDC.64 UR8, c[0x0][0x208] ;  /* 0x0000820000087ab9 */ /* 0x000fe20000000a00 */
[----:B---3--:R-:W-:-:S13]  /*12ac0*/  ISETP.NE.AND P0, PT, R8, 0x1, PT ;  /* 0x000000010800780c */ /* 0x008fda0003f05270 */
[----:B------:R-:W3:Y:S02]  /*12ad0*/  @P0 LDC.64 R2, c[0x0][0x440] ;  /* 0x00011000ff020b82 */ /* 0x000ee40000000a00 */
[----:B---3--:R-:W-:-:S04]  /*12ae0*/  @P0 IMAD.HI.U32 R7, R0, R2, RZ ;  /* 0x0000000200070227 */ /* 0x008fc800078e00ff */
[----:B------:R-:W-:Y:S01]  /*12af0*/  IMAD.MOV.U32 R2, RZ, RZ, R0 ;  /* 0x000000ffff027224 */ /* 0x000fe200078e0000 */
[----:B------:R-:W-:-:S04]  /*12b00*/  @P0 SHF.R.U32.HI R2, RZ, R3, R7 ;  /* 0x00000003ff020219 */ /* 0x000fc80000011607 */
[--C-:B------:R-:W-:Y:S01]  /*12b10*/  SHF.R.S32.HI R3, RZ, 0x1f, R2.reuse ;  /* 0x0000001fff037819 */ /* 0x100fe20000011402 */
[----:B------:R-:W-:-:S04]  /*12b20*/  IMAD.MOV R7, RZ, RZ, -R2 ;  /* 0x000000ffff077224 */ /* 0x000fc800078e0a02 */
[----:B------:R-:W-:Y:S02]  /*12b30*/  IMAD R7, R8, R7, R0 ;  /* 0x0000000708077224 */ /* 0x000fe400078e0200 */
[----:B--2---:R-:W-:-:S04]  /*12b40*/  IMAD R8, R10, UR6, RZ ;  /* 0x000000060a087c24 */ /* 0x004fc8000f8e02ff */
[C---:B----4-:R-:W-:Y:S02]  /*12b50*/  IMAD R8, R9.reuse, UR7, R8 ;  /* 0x0000000709087c24 */ /* 0x050fe4000f8e0208 */
[----:B------:R-:W-:-:S04]  /*12b60*/  IMAD.WIDE.U32 R2, R9, UR6, R2 ;  /* 0x0000000609027c25 */ /* 0x000fc8000f8e0002 */
[----:B------:R-:W-:Y:S01]  /*12b70*/  IMAD.IADD R3, R8, 0x1, R3 ;  /* 0x0000000108037824 */ /* 0x000fe200078e0203 */
[----:B------:R-:W-:-:S04]  /*12b80*/  LEA R8, P0, R2, UR4, 0x2 ;  /* 0x0000000402087c11 */ /* 0x000fc8000f8010ff */
[----:B------:R-:W-:-:S05]  /*12b90*/  LEA.HI.X R9, R2, UR5, R3, 0x2, P0 ;  /* 0x0000000502097c11 */ /* 0x000fca00080f1403 */
[----:B------:R2:W5:Y:S04]  /*12ba0*/  LDG.E R8, desc[UR8][R8.64] ;  /* 0x0000000808087981 */ /* 0x000568000c1e1900 */
.L_x_460:
[----:B------:R-:W3:Y:S01]  /*12bb0*/  LDL R2, [R1+0x4] ;  /* 0x0000040001027983 */ /* 0x000ee20000100800 */
[----:B------:R-:W-:Y:S01]  /*12bc0*/  BSSY B2, `(.L_x_461) ;  /* 0x0000005000027945 */ /* 0x000fe20003800000 */
[----:B---3--:R-:W-:Y:S01]  /*12bd0*/  IMAD R3, R4, 0x8, R2 ;  /* 0x0000000804037824 */ /* 0x008fe200078e0202 */
[----:B------:R-:W-:-:S04]  /*12be0*/  SHF.L.U32 R2, R5, 0x1f, RZ ;  /* 0x0000001f05027819 */ /* 0x000fc800000006ff */
[----:B------:R-:W3:Y:S02]  /*12bf0*/  SYNCS.PHASECHK.TRANS64.TRYWAIT P0, [R3+URZ+0x34840], R2 ;  /* 0x03484002030075a7 */ /* 0x000ee4000800017f */
[----:B---3--:R-:W-:Y:S05]  /*12c00*/  @!P0 BRA `(.L_x_462) ;  /* 0x0000003400448947 */ /* 0x008fea0003800000 */
.L_x_553:
[----:B------:R-:W-:Y:S05]  /*12c10*/  BSYNC B2 ;  /* 0x0000000000027941 */ /* 0x000fea0003800000 */
.L_x_461:
[----:B--2---:R-:W2:Y:S01]  /*12c20*/  S2R R9, SR_TID.X ;  /* 0x0000000000097919 */ /* 0x004ea20000002100 */
[----:B------:R-:W-:Y:S01]  /*12c30*/  BSSY B2, `(.L_x_463) ;  /* 0x000000b000027945 */ /* 0x000fe20003800000 */
[----:B--2---:R-:W-:-:S04]  /*12c40*/  LOP3.LUT R9, R9, 0x7f, RZ, 0xc0, !PT ;  /* 0x0000007f09097812 */ /* 0x004fc800078ec0ff */
[----:B------:R-:W-:-:S13]  /*12c50*/  ISETP.NE.AND P1, PT, R9, RZ, PT ;  /* 0x000000ff0900720c */ /* 0x000fda0003f25270 */
[----:B------:R-:W-:Y:S05]  /*12c60*/  @P1 BRA `(.L_x_464) ;  /* 0x00000000001c1947 */ /* 0x000fea0003800000 */
[----:B------:R-:W2:Y:S01]  /*12c70*/  S2R R9, SR_TID.X ;  /* 0x0000000000097919 */ /* 0x000ea20000002100 */
[----:B---3--:R-:W-:-:S04]  /*12c80*/  IMAD.MOV.U32 R2, RZ, RZ, 0xb000 ;  /* 0x0000b000ff027424 */ /* 0x008fc800078e00ff */
[----:B------:R4:W-:Y:S01]  /*12c90*/  SYNCS.ARRIVE.TRANS64 RZ, [R3+URZ+0x34830], R2 ;  /* 0x0348300203ff79a7 */ /* 0x0009e2000800003f */
[----:B--2---:R-:W-:-:S04]  /*12ca0*/  LOP3.LUT R9, R9, 0x1f, RZ, 0xc0, !PT ;  /* 0x0000001f09097812 */ /* 0x004fc800078ec0ff */
[----:B------:R-:W-:-:S13]  /*12cb0*/  ISETP.NE.AND P0, PT, R9, RZ, PT ;  /* 0x000000ff0900720c */ /* 0x000fda0003f05270 */
[----:B----4-:R-:W-:Y:S05]  /*12cc0*/  @!P0 BRA `(.L_x_464) ;  /* 0x0000000000048947 */ /* 0x010fea0003800000 */
[----:B------:R-:W-:Y:S01]  /*12cd0*/  BPT.TRAP 0x1 ;  /* 0x000000040000795c */ /* 0x000fe20000300000 */
.L_x_464:
[----:B------:R-:W-:Y:S05]  /*12ce0*/  BSYNC B2 ;  /* 0x0000000000027941 */ /* 0x000fea0003800000 */
.L_x_463:
[----:B---3--:R-:W2:Y:S04]  /*12cf0*/  LDL R2, [R1+0x4] ;  /* 0x0000040001027983 */ /* 0x008ea80000100800 */
[----:B------:R-:W3:Y:S01]  /*12d00*/  LDL R9, [R1+0x18] ;  /* 0x0000180001097983 */ /* 0x000ee20000100800 */
        /* <DEDUP_REMOVED lines=9> */
[----:B---3--:R-:W-:-:S03]  /*12da0*/  IMAD R9, R7, 0xb0, R9 ;  /* 0x000000b007097824 */ /* 0x008fc600078e0209 */
[----:B------:R-:W-:-:S07]  /*12db0*/  IADD3 R10, R2, 0x1e400, RZ ;  /* 0x0001e400020a7810 */ /* 0x000fce0007ffe0ff */
.L_x_465:
        /* <DEDUP_REMOVED lines=9> */
[----:B--2---:R-:W-:Y:S05]  /*12e50*/  @P0 BRA.U.ANY `(.L_x_465) ;  /* 0xfffffffd00d80947 */ /* 0x004fea000393ffff */
[----:B------:R-:W-:Y:S01]  /*12e60*/  IMAD.MOV.U32 R14, RZ, RZ, 0x40 ;  /* 0x00000040ff0e7424 */ /* 0x000fe200078e00ff */
[----:B------:R-:W-:Y:S01]  /*12e70*/  PLOP3.LUT P0, PT, PT, PT, PT, 0x80, 0x0 ;  /* 0x000000000000781c */ /* 0x000fe20003f0f070 */
[----:B------:R-:W-:Y:S01]  /*12e80*/  VIADD R2, R2, 0x23c00 ;  /* 0x00023c0002027836 */ /* 0x000fe20000000000 */
[----:B------:R-:W-:Y:S01]  /*12e90*/  UMOV UR6, 0x0 ;  /* 0x0000000000067882 */ /* 0x000fe20000000000 */
[----:B------:R-:W-:Y:S01]  /*12ea0*/  UMOV UR7, 0x14f00000 ;  /* 0x14f0000000077882 */ /* 0x000fe20000000000 */
[----:B------:R-:W-:-:S15]  /*12eb0*/  R2UR UR10, R14 ;  /* 0x000000000e0a72ca */ /* 0x000fde00000e0000 */
.L_x_466:
        /* <DEDUP_REMOVED lines=10> */
[----:B------:R-:W2:Y:S04]  /*12f60*/  LDL.LU R12, [R1+0x10] ;  /* 0x00001000010c7983 */ /* 0x000ea80000300800 */
[----:B------:R-:W3:Y:S01]  /*12f70*/  LDL R10, [R1+0x8] ;  /* 0x00000800010a7983 */ /* 0x000ee20000100800 */
[----:B------:R-:W-:Y:S01]  /*12f80*/  BSSY B2, `(.L_x_467) ;  /* 0x0000005000027945 */ /* 0x000fe20003800000 */
[----:B--2---:R-:W-:Y:S01]  /*12f90*/  SHF.L.U32 R3, R12, 0x1f, RZ ;  /* 0x0000001f0c037819 */ /* 0x004fe200000006ff */
[----:B---3--:R-:W-:-:S04]  /*12fa0*/  IMAD R2, R10, 0x8, R6 ;  /* 0x000000080a027824 */ /* 0x008fc800078e0206 */
[----:B------:R-:W2:Y:S02]  /*12fb0*/  SYNCS.PHASECHK.TRANS64.TRYWAIT P0, [R2+URZ+0x60], R3 ;  /* 0x00006003020075a7 */ /* 0x000ea4000800017f */
[----:B--2---:R-:W-:Y:S05]  /*12fc0*/  @!P0 BRA `(.L_x_468) ;  /* 0x0000003000688947 */ /* 0x004fea0003800000 */
.L_x_554:
[----:B------:R-:W-:Y:S05]  /*12fd0*/  BSYNC B2 ;  /* 0x0000000000027941 */ /* 0x000fea0003800000 */
.L_x_467:
[----:B------:R-:W-:Y:S01]  /*12fe0*/  BSSY B2, `(.L_x_469) ;  /* 0x000000b000027945 */ /* 0x000fe20003800000 */
[----:B------:R-:W-:Y:S02]  /*12ff0*/  IMAD.MOV.U32 R12, RZ, RZ, 0x0 ;  /* 0x00000000ff0c7424 */ /* 0x000fe400078e00ff */
[----:B------:R-:W-:Y:S01]  /*13000*/  IMAD.MOV.U32 R13, RZ, RZ, 0x14f00000 ;  /* 0x14f00000ff0d7424 */ /* 0x000fe200078e00ff */
[----:B------:R-:W-:Y:S06]  /*13010*/  @P1 BRA `(.L_x_470) ;  /* 0x00000000001c1947 */ /* 0x000fec0003800000 */
[----:B------:R-:W3:Y:S01]  /*13020*/  S2R R9, SR_TID.X ;  /* 0x0000000000097919 */ /* 0x000ee20000002100 */
[----:B--2---:R-:W-:-:S04]  /*13030*/  IMAD.MOV.U32 R3, RZ, RZ, 0xb000 ;  /* 0x0000b000ff037424 */ /* 0x004fc800078e00ff */
[----:B------:R4:W-:Y:S01]  /*13040*/  SYNCS.ARRIVE.TRANS64 RZ, [R2+URZ+0x50], R3 ;  /* 0x0000500302ff79a7 */ /* 0x0009e2000800003f */
[----:B---3--:R-:W-:-:S04]  /*13050*/  LOP3.LUT R9, R9, 0x1f, RZ, 0xc0, !PT ;  /* 0x0000001f09097812 */ /* 0x008fc800078ec0ff */
[----:B------:R-:W-:-:S13]  /*13060*/  ISETP.NE.AND P0, PT, R9, RZ, PT ;  /* 0x000000ff0900720c */ /* 0x000fda0003f05270 */
[----:B----4-:R-:W-:Y:S05]  /*13070*/  @!P0 BRA `(.L_x_470) ;  /* 0x0000000000048947 */ /* 0x010fea0003800000 */
[----:B------:R-:W-:Y:S01]  /*13080*/  BPT.TRAP 0x1 ;  /* 0x000000040000795c */ /* 0x000fe20000300000 */
.L_x_470:
[----:B------:R-:W-:Y:S05]  /*13090*/  BSYNC B2 ;  /* 0x0000000000027941 */ /* 0x000fea0003800000 */
.L_x_469:
[----:B------:R-:W3:Y:S04]  /*130a0*/  LDL R15, [R1+0x4] ;  /* 0x00000400010f7983 */ /* 0x000ee80000100800 */
[----:B--2---:R-:W3:Y:S04]  /*130b0*/  LDL.LU R3, [R1+0x8] ;  /* 0x0000080001037983 */ /* 0x004ee80000300800 */
[----:B------:R-:W2:Y:S04]  /*130c0*/  LDL R10, [R1+0x18] ;  /* 0x00001800010a7983 */ /* 0x000ea80000100800 */
[----:B------:R-:W2:Y:S01]  /*130d0*/  LDL.LU R9, [R1+0x14] ;  /* 0x0000140001097983 */ /* 0x000ea20000300800 */
[----:B------:R-:W-:Y:S01]  /*130e0*/  R2UR UR10, R11 ;  /* 0x000000000b0a72ca */ /* 0x000fe200000e0000 */
[----:B------:R-:W-:Y:S01]  /*130f0*/  UIADD3 UR4, UP0, UR36, 0x470, URZ ;  /* 0x0000047024047890 */ /* 0x000fe2000ff1e03f */
[----:B------:R-:W-:Y:S01]  /*13100*/  R2UR UR6, R12 ;  /* 0x000000000c0672ca */ /* 0x000fe200000e0000 */
[----:B------:R-:W-:Y:S01]  /*13110*/  VIADD R2, R2, 0x50 ;  /* 0x0000005002027836 */ /* 0x000fe20000000000 */
[----:B------:R-:W-:Y:S01]  /*13120*/  R2UR UR7, R13 ;  /* 0x000000000d0772ca */ /* 0x000fe200000e0000 */
[----:B------:R-:W-:Y:S01]  /*13130*/  UIADD3.X UR5, URZ, UR37, URZ, UP0, !UPT ;  /* 0x000000253f057290 */ /* 0x000fe200087fe43f */
[----:B------:R-:W-:Y:S01]  /*13140*/  PLOP3.LUT P0, PT, PT, PT, PT, 0x80, 0x0 ;  /* 0x000000000000781c */ /* 0x000fe20003f0f070 */
[----:B---3--:R-:W-:-:S02]  /*13150*/  IMAD R3, R3, 0xb000, R15 ;  /* 0x0000b00003037824 */ /* 0x008fc400078e020f */
[----:B--2---:R-:W-:Y:S02]  /*13160*/  IMAD R9, R9, 0xb0, R10 ;  /* 0x000000b009097824 */ /* 0x004fe400078e020a */
[----:B------:R-:W-:-:S08]  /*13170*/  VIADD R10, R3, 0x400 ;  /* 0x00000400030a7836 */ /* 0x000fd00000000000 */
.L_x_471:
        /* <DEDUP_REMOVED lines=10> */
[----:B--2---:R-:W-:Y:S05]  /*13220*/  @P0 BRA.U.ANY `(.L_x_471) ;  /* 0xfffffffd00d40947 */ /* 0x004fea000393ffff */
[----:B------:R-:W-:Y:S02]  /*13230*/  R2UR UR10, R14 ;  /* 0x000000000e0a72ca */ /* 0x000fe400000e0000 */
[----:B------:R-:W-:Y:S02]  /*13240*/  R2UR UR6, R12 ;  /* 0x000000000c0672ca */ /* 0x000fe400000e0000 */
[----:B------:R-:W-:Y:S02]  /*13250*/  R2UR UR7, R13 ;  /* 0x000000000d0772ca */ /* 0x000fe400000e0000 */
[----:B------:R-:W-:Y:S02]  /*13260*/  PLOP3.LUT P0, PT, PT, PT, PT, 0x80, 0x0 ;  /* 0x000000000000781c */ /* 0x000fe40003f0f070 */
[----:B------:R-:W-:-:S11]  /*13270*/  IADD3 R3, R3, 0x5c00, RZ ;  /* 0x00005c0003037810 */ /* 0x000fd60007ffe0ff */
.L_x_472:
        /* <DEDUP_REMOVED lines=11> */
[----:B------:R2:W-:Y:S04]  /*13330*/  STL [R1+0x14], R7 ;  /* 0x0000140701007387 */ /* 0x0005e80000100800 */
[----:B------:R2:W-:Y:S02]  /*13340*/  STL [R1], R8 ;  /* 0x0000000801007387 */ /* 0x0005e40000100800 */
.L_x_459:
[----:B------:R-:W-:Y:S05]  /*13350*/  BSYNC B1 ;  /* 0x0000000000017941 */ /* 0x000fea0003800000 */
.L_x_458:
        /* <DEDUP_REMOVED lines=8> */
[----:B------:R3:W-:Y:S04]  /*133e0*/  STL [R1+0x10], R10 ;  /* 0x0000100a01007387 */ /* 0x0007e80000100800 */
[----:B------:R3:W-:Y:S01]  /*133f0*/  STL [R1+0x8], R11 ;  /* 0x0000080b01007387 */ /* 0x0007e20000100800 */
[----:B------:R-:W-:Y:S05]  /*13400*/  @!P1 BRA `(.L_x_474) ;  /* 0x0000000800489947 */ /* 0x000fea0003800000 */
[----:B------:R-:W-:Y:S01]  /*13410*/  ULDC.64 UR4, c[0x0][0x418] ;  /* 0x0001060000047ab9 */ /* 0x000fe20000000a00 */
[----:B--2---:R-:W-:Y:S01]  /*13420*/  VIADD R7, R0, 0xffffffff ;  /* 0xffffffff00077836 */ /* 0x004fe20000000000 */
[----:B------:R-:W-:-:S04]  /*13430*/  ISETP.NE.U32.AND P0, PT, RZ, UR4, PT ;  /* 0x00000004ff007c0c */ /* 0x000fc8000bf05070 */
[----:B------:R-:W-:-:S13]  /*13440*/  ISETP.NE.AND.EX P0, PT, RZ, UR5, PT, P0 ;  /* 0x00000005ff007c0c */ /* 0x000fda000bf05300 */
[----:B------:R-:W-:Y:S05]  /*13450*/  @!P0 BRA `(.L_x_475) ;  /* 0x0000000000508947 */ /* 0x000fea0003800000 */
[----:B------:R-:W2:Y:S01]  /*13460*/  LDL R13, [R1+0x1c] ;  /* 0x00001c00010d7983 */ /* 0x000ea20000100800 */
[----:B------:R-:W4:Y:S01]  /*13470*/  LDC R9, c[0x0][0x43c] ;  /* 0x00010f00ff097b82 */ /* 0x000f220000000800 */
[----:B------:R-:W-:Y:S02]  /*13480*/  ULDC.64 UR6, c[0x0][0x428] ;  /* 0x00010a0000067ab9 */ /* 0x000fe40000000a00 */
[----:B------:R-:W3:Y:S01]  /*13490*/  LDL R12, [R1+0xc] ;  /* 0x00000c00010c7983 */ /* 0x000ee20000100800 */
[----:B------:R-:W-:Y:S01]  /*134a0*/  ULDC.64 UR8, c[0x0][0x208] ;  /* 0x0000820000087ab9 */ /* 0x000fe20000000a00 */
[----:B----4-:R-:W-:-:S13]  /*134b0*/  ISETP.NE.AND P0, PT, R9, 0x1, PT ;  /* 0x000000010900780c */ /* 0x010fda0003f05270 */
[----:B------:R-:W4:Y:S02]  /*134c0*/  @P0 LDC.64 R2, c[0x0][0x440] ;  /* 0x00011000ff020b82 */ /* 0x000f240000000a00 */
[----:B----45:R-:W-:-:S04]  /*134d0*/  @P0 IMAD.HI.U32 R8, R7, R2, RZ ;  /* 0x0000000207080227 */ /* 0x030fc800078e00ff */
        /* <DEDUP_REMOVED lines=12> */
.L_x_475:
[----:B------:R-:W4:Y:S01]  /*135a0*/  LDL R2, [R1+0x4] ;  /* 0x0000040001027983 */ /* 0x000f220000100800 */
[----:B------:R-:W-:Y:S01]  /*135b0*/  SHF.L.U32 R3, R10, 0x1f, RZ ;  /* 0x0000001f0a037819 */ /* 0x000fe200000006ff */
[----:B------:R-:W-:Y:S01]  /*135c0*/  BSSY B2, `(.L_x_476) ;  /* 0x0000004000027945 */ /* 0x000fe20003800000 */
[----:B----4-:R-:W-:-:S04]  /*135d0*/  IMAD R2, R11, 0x8, R2 ;  /* 0x000000080b027824 */ /* 0x010fc800078e0202 */
[----:B------:R-:W4:Y:S02]  /*135e0*/  SYNCS.PHASECHK.TRANS64.TRYWAIT P0, [R2+URZ+0x34840], R3 ;  /* 0x03484003020075a7 */ /* 0x000f24000800017f */
[----:B----4-:R-:W-:Y:S05]  /*135f0*/  @!P0 BRA `(.L_x_477) ;  /* 0x0000002800f08947 */ /* 0x010fea0003800000 */
.L_x_555:
[----:B------:R-:W-:Y:S05]  /*13600*/  BSYNC B2 ;  /* 0x0000000000027941 */ /* 0x000fea0003800000 */
.L_x_476:
[----:B--2---:R-:W2:Y:S01]  /*13610*/  S2R R9, SR_TID.X ;  /* 0x0000000000097919 */ /* 0x004ea20000002100 */
[----:B------:R-:W-:Y:S01]  /*13620*/  BSSY B2, `(.L_x_478) ;  /* 0x000000b000027945 */ /* 0x000fe20003800000 */
[----:B--2---:R-:W-:-:S04]  /*13630*/  LOP3.LUT R9, R9, 0x7f, RZ, 0xc0, !PT ;  /* 0x0000007f09097812 */ /* 0x004fc800078ec0ff */
[----:B------:R-:W-:-:S13]  /*13640*/  ISETP.NE.AND P1, PT, R9, RZ, PT ;  /* 0x000000ff0900720c */ /* 0x000fda0003f25270 */
[----:B------:R-:W-:Y:S05]  /*13650*/  @P1 BRA `(.L_x_479) ;  /* 0x00000000001c1947 */ /* 0x000fea0003800000 */
[----:B------:R-:W2:Y:S01]  /*13660*/  S2R R9, SR_TID.X ;  /* 0x0000000000097919 */ /* 0x000ea20000002100 */
[----:B----4-:R-:W-:-:S04]  /*13670*/  IMAD.MOV.U32 R3, RZ, RZ, 0xb000 ;  /* 0x0000b000ff037424 */ /* 0x010fc800078e00ff */
[----:B------:R4:W-:Y:S01]  /*13680*/  SYNCS.ARRIVE.TRANS64 RZ, [R2+URZ+0x34830], R3 ;  /* 0x0348300302ff79a7 */ /* 0x0009e2000800003f */
[----:B--2---:R-:W-:-:S04]  /*13690*/  LOP3.LUT R9, R9, 0x1f, RZ, 0xc0, !PT ;  /* 0x0000001f09097812 */ /* 0x004fc800078ec0ff */
[----:B------:R-:W-:-:S13]  /*136a0*/  ISETP.NE.AND P0, PT, R9, RZ, PT ;  /* 0x000000ff0900720c */ /* 0x000fda0003f05270 */
[----:B----4-:R-:W-:Y:S05]  /*136b0*/  @!P0 BRA `(.L_x_479) ;  /* 0x0000000000048947 */ /* 0x010fea0003800000 */
[----:B------:R-:W-:Y:S01]  /*136c0*/  BPT.TRAP 0x1 ;  /* 0x000000040000795c */ /* 0x000fe20000300000 */
.L_x_479:
[----:B------:R-:W-:Y:S05]  /*136d0*/  BSYNC B2 ;  /* 0x0000000000027941 */ /* 0x000fea0003800000 */
.L_x_478:
[----:B----4-:R-:W2:Y:S04]  /*136e0*/  LDL R2, [R1+0x8] ;  /* 0x0000080001027983 */ /* 0x010ea80000100800 */
[----:B---3--:R-:W3:Y:S04]  /*136f0*/  LDL R10, [R1+0x4] ;  /* 0x00000400010a7983 */ /* 0x008ee80000100800 */
[----:B------:R-:W4:Y:S01]  /*13700*/  LDL R9, [R1+0x18] ;  /* 0x0000180001097983 */ /* 0x000f220000100800 */
[----:B------:R-:W-:-:S05]  /*13710*/  IMAD.MOV.U32 R12, RZ, RZ, RZ ;  /* 0x000000ffff0c7224 */ /* 0x000fca00078e00ff */
[----:B------:R-:W-:Y:S01]  /*13720*/  R2UR UR10, R12 ;  /* 0x000000000c0a72ca */ /* 0x000fe200000e0000 */
[----:B------:R-:W-:Y:S01]  /*13730*/  UIADD3 UR4, UP0, UR36, 0x370, URZ ;  /* 0x0000037024047890 */ /* 0x000fe2000ff1e03f */
[----:B------:R-:W-:Y:S01]  /*13740*/  PLOP3.LUT P0, PT, PT, PT, PT, 0x80, 0x0 ;  /* 0x000000000000781c */ /* 0x000fe20003f0f070 */
[----:B------:R-:W-:Y:S01]  /*13750*/  UMOV UR6, 0x0 ;  /* 0x0000000000067882 */ /* 0x000fe20000000000 */
[----:B------:R-:W-:Y:S01]  /*13760*/  UMOV UR7, 0x14f00000 ;  /* 0x14f0000000077882 */ /* 0x000fe20000000000 */
[----:B------:R-:W-:Y:S01]  /*13770*/  UIADD3.X UR5, URZ, UR37, URZ, UP0, !UPT ;  /* 0x000000253f057290 */ /* 0x000fe200087fe43f */
[C---:B--2---:R-:W-:Y:S01]  /*13780*/  LEA R3, R2.reuse, R6, 0x3 ;  /* 0x0000000602037211 */ /* 0x044fe200078e18ff */
[----:B---3--:R-:W-:-:S04]  /*13790*/  IMAD R2, R2, 0xb000, R10 ;  /* 0x0000b00002027824 */ /* 0x008fc800078e020a */
[----:B------:R-:W-:Y:S02]  /*137a0*/  VIADD R3, R3, 0x30 ;  /* 0x0000003003037836 */ /* 0x000fe40000000000 */
[----:B----4-:R-:W-:Y:S02]  /*137b0*/  IMAD R9, R7, 0xb0, R9 ;  /* 0x000000b007097824 */ /* 0x010fe400078e0209 */
[----:B------:R-:W-:-:S07]  /*137c0*/  VIADD R10, R2, 0x1e400 ;  /* 0x0001e400020a7836 */ /* 0x000fce0000000000 */
.L_x_480:
        /* <DEDUP_REMOVED lines=16> */
.L_x_481:
        /* <DEDUP_REMOVED lines=10> */
[----:B------:R-:W-:Y:S01]  /*13970*/  SHF.L.U32 R5, R5, 0x1f, RZ ;  /* 0x0000001f05057819 */ /* 0x000fe200000006ff */
[----:B------:R-:W-:Y:S01]  /*13980*/  IMAD R2, R4, 0x8, R6 ;  /* 0x0000000804027824 */ /* 0x000fe200078e0206 */
[----:B------:R-:W-:Y:S03]  /*13990*/  BSSY B2, `(.L_x_482) ;  /* 0x0000003000027945 */ /* 0x000fe60003800000 */
[----:B------:R-:W2:Y:S02]  /*139a0*/  SYNCS.PHASECHK.TRANS64.TRYWAIT P0, [R2+URZ+0x60], R5 ;  /* 0x00006005020075a7 */ /* 0x000ea4000800017f */
[----:B--2---:R-:W-:Y:S05]  /*139b0*/  @!P0 BRA `(.L_x_483) ;  /* 0x0000002800148947 */ /* 0x004fea0003800000 */
.L_x_556:
[----:B------:R-:W-:Y:S05]  /*139c0*/  BSYNC B2 ;  /* 0x0000000000027941 */ /* 0x000fea0003800000 */
.L_x_482:
[----:B------:R-:W-:Y:S01]  /*139d0*/  BSSY B2, `(.L_x_484) ;  /* 0x000000b000027945 */ /* 0x000fe20003800000 */
[----:B------:R-:W-:Y:S02]  /*139e0*/  IMAD.MOV.U32 R10, RZ, RZ, 0x0 ;  /* 0x00000000ff0a7424 */ /* 0x000fe400078e00ff */
[----:B------:R-:W-:Y:S01]  /*139f0*/  IMAD.MOV.U32 R11, RZ, RZ, 0x14f00000 ;  /* 0x14f00000ff0b7424 */ /* 0x000fe200078e00ff */
[----:B------:R-:W-:Y:S06]  /*13a00*/  @P1 BRA `(.L_x_485) ;  /* 0x00000000001c1947 */ /* 0x000fec0003800000 */
[----:B------:R-:W3:Y:S02]  /*13a10*/  S2R R3, SR_TID.X ;  /* 0x0000000000037919 */ /* 0x000ee40000002100 */
[----:B---3--:R-:W-:Y:S01]  /*13a20*/  LOP3.LUT R9, R3, 0x1f, RZ, 0xc0, !PT ;  /* 0x0000001f03097812 */ /* 0x008fe200078ec0ff */
[----:B------:R-:W-:-:S03]  /*13a30*/  IMAD.MOV.U32 R3, RZ, RZ, 0xb000 ;  /* 0x0000b000ff037424 */ /* 0x000fc600078e00ff */
[----:B------:R-:W-:Y:S01]  /*13a40*/  ISETP.NE.AND P0, PT, R9, RZ, PT ;  /* 0x000000ff0900720c */ /* 0x000fe20003f05270 */
[----:B------:R3:W-:-:S12]  /*13a50*/  SYNCS.ARRIVE.TRANS64 RZ, [R2+URZ+0x50], R3 ;  /* 0x0000500302ff79a7 */ /* 0x0007d8000800003f */
[----:B---3--:R-:W-:Y:S05]  /*13a60*/  @!P0 BRA `(.L_x_485) ;  /* 0x0000000000048947 */ /* 0x008fea0003800000 */
[----:B------:R-:W-:Y:S01]  /*13a70*/  BPT.TRAP 0x1 ;  /* 0x000000040000795c */ /* 0x000fe20000300000 */
.L_x_485:
[----:B------:R-:W-:Y:S05]  /*13a80*/  BSYNC B2 ;  /* 0x0000000000027941 */ /* 0x000fea0003800000 */
.L_x_484:
[----:B------:R-:W3:Y:S04]  /*13a90*/  LDL R9, [R1+0x4] ;  /* 0x0000040001097983 */ /* 0x000ee80000100800 */
[----:B--2---:R-:W2:Y:S04]  /*13aa0*/  LDL R5, [R1+0x18] ;  /* 0x0000180001057983 */ /* 0x004ea80000100800 */
[----:B------:R-:W2:Y:S01]  /*13ab0*/  LDL.LU R3, [R1+0x14] ;  /* 0x0000140001037983 */ /* 0x000ea20000300800 */
[----:B------:R-:W-:Y:S01]  /*13ac0*/  R2UR UR10, R12 ;  /* 0x000000000c0a72ca */ /* 0x000fe200000e0000 */
[----:B------:R-:W-:Y:S01]  /*13ad0*/  UIADD3 UR4, UP0, UR36, 0x470, URZ ;  /* 0x0000047024047890 */ /* 0x000fe2000ff1e03f */
[----:B------:R-:W-:-:S02]  /*13ae0*/  R2UR UR6, R10 ;  /* 0x000000000a0672ca */ /* 0x000fc400000e0000 */
[----:B------:R-:W-:Y:S01]  /*13af0*/  R2UR UR7, R11 ;  /* 0x000000000b0772ca */ /* 0x000fe200000e0000 */
[----:B------:R-:W-:Y:S01]  /*13b00*/  UIADD3.X UR5, URZ, UR37, URZ, UP0, !UPT ;  /* 0x000000253f057290 */ /* 0x000fe200087fe43f */
[----:B------:R-:W-:Y:S02]  /*13b10*/  PLOP3.LUT P0, PT, PT, PT, PT, 0x80, 0x0 ;  /* 0x000000000000781c */ /* 0x000fe40003f0f070 */
[----:B------:R-:W-:Y:S01]  /*13b20*/  IADD3 R2, R2, 0x50, RZ ;  /* 0x0000005002027810 */ /* 0x000fe20007ffe0ff */
[----:B---3--:R-:W-:Y:S02]  /*13b30*/  IMAD R4, R4, 0xb000, R9 ;  /* 0x0000b00004047824 */ /* 0x008fe400078e0209 */
[----:B--2---:R-:W-:Y:S02]  /*13b40*/  IMAD R3, R3, 0xb0, R5 ;  /* 0x000000b003037824 */ /* 0x004fe400078e0205 */
[----:B------:R-:W-:-:S07]  /*13b50*/  VIADD R5, R4, 0x400 ;  /* 0x0000040004057836 */ /* 0x000fce0000000000 */
.L_x_486:
        /* <DEDUP_REMOVED lines=11> */
[----:B------:R-:W-:Y:S01]  /*13c10*/  R2UR UR10, R13 ;  /* 0x000000000d0a72ca */ /* 0x000fe200000e0000 */
[----:B------:R-:W-:Y:S01]  /*13c20*/  VIADD R4, R4, 0x5c00 ;  /* 0x00005c0004047836 */ /* 0x000fe20000000000 */
[----:B------:R-:W-:Y:S02]  /*13c30*/  R2UR UR6, R10 ;  /* 0x000000000a0672ca */ /* 0x000fe400000e0000 */
[----:B------:R-:W-:Y:S02]  /*13c40*/  R2UR UR7, R11 ;  /* 0x000000000b0772ca */ /* 0x000fe400000e0000 */
[----:B------:R-:W-:-:S13]  /*13c50*/  PLOP3.LUT P0, PT, PT, PT, PT, 0x80, 0x0 ;  /* 0x000000000000781c */ /* 0x000fda0003f0f070 */
.L_x_487:
        /* <DEDUP_REMOVED lines=13> */
.L_x_474:
[----:B------:R-:W-:Y:S05]  /*13d30*/  BSYNC B1 ;  /* 0x0000000000017941 */ /* 0x000fea0003800000 */
.L_x_473:
[C---:B------:R-:W-:Y:S01]  /*13d40*/  ISETP.GT.AND P0, PT, R0.reuse, 0x1, PT ;  /* 0x000000010000780c */ /* 0x040fe20003f04270 */
[----:B------:R-:W-:-:S12]  /*13d50*/  VIADD R0, R0, 0xfffffffe ;  /* 0xfffffffe00007836 */ /* 0x000fd80000000000 */
[----:B------:R-:W-:Y:S05]  /*13d60*/  @P0 BRA `(.L_x_488) ;  /* 0xffffffe800fc0947 */ /* 0x000fea000383ffff */
.L_x_440:
[----:B------:R-:W-:Y:S05]  /*13d70*/  BSYNC B0 ;  /* 0x0000000000007941 */ /* 0x000fea0003800000 */
.L_x_439:
[----:B------:R-:W0:Y:S01]  /*13d80*/  S2R R2, SR_TID.X ;  /* 0x0000000000027919 */ /* 0x000e220000002100 */
[----:B------:R-:W-:Y:S01]  /*13d90*/  BSSY B0, `(.L_x_489) ;  /* 0x0000011000007945 */ /* 0x000fe20003800000 */
[----:B0-----:R-:W-:-:S04]  /*13da0*/  LOP3.LUT R3, R2, 0x7f, RZ, 0xc0, !PT ;  /* 0x0000007f02037812 */ /* 0x001fc800078ec0ff */
[----:B------:R-:W-:-:S13]  /*13db0*/  ISETP.NE.AND P0, PT, R3, RZ, PT ;  /* 0x000000ff0300720c */ /* 0x000fda0003f05270 */
[----:B------:R-:W-:Y:S05]  /*13dc0*/  @P0 BRA `(.L_x_490) ;  /* 0x0000000000340947 */ /* 0x000fea0003800000 */
[----:B------:R-:W0:Y:S01]  /*13dd0*/  S2R R2, SR_LANEID ;  /* 0x0000000000027919 */ /* 0x000e220000000000 */
[----:B------:R-:W-:Y:S01]  /*13de0*/  VOTEU.ANY UR4, UPT, PT ;  /* 0x0000000000047886 */ /* 0x000fe200038e0100 */
[----:B------:R-:W1:Y:S01]  /*13df0*/  LDC.64 R4, c[0x0][0xc60] ;  /* 0x00031800ff047b82 */ /* 0x000e620000000a00 */
[----:B------:R-:W0:Y:S01]  /*13e00*/  FLO.U32 R0, UR4 ;  /* 0x0000000400007d00 */ /* 0x000e2200080e0000 */
[----:B------:R-:W-:Y:S01]  /*13e10*/  ULDC.64 UR6, c[0x0][0x208] ;  /* 0x0000820000067ab9 */ /* 0x000fe20000000a00 */
[----:B0-----:R-:W-:-:S06]  /*13e20*/  ISETP.EQ.U32.AND P0, PT, R0, R2, PT ;  /* 0x000000020000720c */ /* 0x001fcc0003f02070 */
[----:B------:R-:W1:Y:S07]  /*13e30*/  POPC R2, UR4 ;  /* 0x0000000400027d09 */ /* 0x000e6e0008000000 */
[----:B-1----:R-:W2:Y:S04]  /*13e40*/  @P0 ATOMG.E.ADD.STRONG.GPU PT, R2, desc[UR6][R4.64], R2 ;  /* 0x00000002040209a8 */ /* 0x002ea800081ee1c6 */
[----:B--2---:R0:W1:Y:S02]  /*13e50*/  SHFL.IDX PT, R2, R2, R0, 0x1f ;  /* 0x00001f0002027589 */ /* 0x00406400000e0000 */
[----:B0-----:R-:W0:Y:S02]  /*13e60*/  S2R R0, SR_LTMASK ;  /* 0x0000000000007919 */ /* 0x001e240000003900 */
[----:B0-----:R-:W-:-:S06]  /*13e70*/  LOP3.LUT R0, R0, UR4, RZ, 0xc0, !PT ;  /* 0x0000000400007c12 */ /* 0x001fcc000f8ec0ff */
[----:B------:R-:W1:Y:S02]  /*13e80*/  POPC R0, R0 ;  /* 0x0000000000007309 */ /* 0x000e640000000000 */
[----:B-1----:R-:W-:-:S07]  /*13e90*/  IADD3 R16, R2, UR38, R0 ;  /* 0x0000002602107c10 */ /* 0x002fce000fffe000 */
.L_x_490:
[----:B------:R-:W-:Y:S05]  /*13ea0*/  BSYNC B0 ;  /* 0x0000000000007941 */ /* 0x000fea0003800000 */
.L_x_489:
[----:B------:R-:W2:Y:S01]  /*13eb0*/  LDL.LU R0, [R1+0x20] ;  /* 0x0000200001007983 */ /* 0x000ea20000300800 */
[----:B------:R-:W-:Y:S01]  /*13ec0*/  BSSY B0, `(.L_x_491) ;  /* 0x0000040000007945 */ /* 0x000fe20003800000 */
[----:B--2---:R-:W-:-:S13]  /*13ed0*/  ISETP.NE.AND P0, PT, R0, RZ, PT ;  /* 0x000000ff0000720c */ /* 0x004fda0003f05270 */
[----:B------:R-:W-:Y:S05]  /*13ee0*/  @!P0 BRA `(.L_x_492) ;  /* 0x0000000000f48947 */ /* 0x000fea0003800000 */
[----:B------:R-:W2:Y:S04]  /*13ef0*/  LDL R4, [R1+0x4] ;  /* 0x0000040001047983 */ /* 0x000ea80000100800 */
[----:B------:R-:W2:Y:S04]  /*13f00*/  LDL R2, [R1+0x8] ;  /* 0x0000080001027983 */ /* 0x000ea80000100800 */
[----:B------:R-:W3:Y:S01]  /*13f10*/  LDL R0, [R1+0x10] ;  /* 0x0000100001007983 */ /* 0x000ee20000100800 */
[----:B------:R-:W-:Y:S01]  /*13f20*/  BSSY B1, `(.L_x_493) ;  /* 0x0000006000017945 */ /* 0x000fe20003800000 */
[----:B------:R-:W-:Y:S01]  /*13f30*/  ISETP.NE.AND P1, PT, R3, RZ, PT ;  /* 0x000000ff0300720c */ /* 0x000fe20003f25270 */
[----:B--2---:R-:W-:Y:S01]  /*13f40*/  IMAD R2, R2, 0x8, R4 ;  /* 0x0000000802027824 */ /* 0x004fe200078e0204 */
[----:B---3--:R-:W-:-:S04]  /*13f50*/  SHF.L.U32 R0, R0, 0x1f, RZ ;  /* 0x0000001f00007819 */ /* 0x008fc800000006ff */
[----:B------:R-:W0:Y:S02]  /*13f60*/  SYNCS.PHASECHK.TRANS64.TRYWAIT P0, [R2+URZ+0x34860], R0 ;  /* 0x03486000020075a7 */ /* 0x000e24000800017f */
[----:B0-----:R-:W-:Y:S05]  /*13f70*/  @!P0 BRA `(.L_x_494) ;  /* 0x0000002000b88947 */ /* 0x001fea0003800000 */
.L_x_557:
[----:B------:R-:W-:Y:S05]  /*13f80*/  BSYNC B1 ;  /* 0x0000000000017941 */ /* 0x000fea0003800000 */
.L_x_493:
[----:B------:R-:W-:Y:S04]  /*13f90*/  BSSY B1, `(.L_x_495) ;  /* 0x0000009000017945 */ /* 0x000fe80003800000 */
[----:B------:R-:W-:Y:S05]  /*13fa0*/  @P1 BRA `(.L_x_496) ;  /* 0x00000000001c1947 */ /* 0x000fea0003800000 */
[----:B------:R-:W2:Y:S01]  /*13fb0*/  S2R R3, SR_TID.X ;  /* 0x0000000000037919 */ /* 0x000ea20000002100 */
[----:B0-----:R-:W-:-:S04]  /*13fc0*/  IMAD.MOV.U32 R0, RZ, RZ, 0xb000 ;  /* 0x0000b000ff007424 */ /* 0x001fc800078e00ff */
[----:B------:R3:W-:Y:S01]  /*13fd0*/  SYNCS.ARRIVE.TRANS64 RZ, [R2+URZ+0x34850], R0 ;  /* 0x0348500002ff79a7 */ /* 0x0007e2000800003f */
[----:B--2---:R-:W-:-:S04]  /*13fe0*/  LOP3.LUT R3, R3, 0x1f, RZ, 0xc0, !PT ;  /* 0x0000001f03037812 */ /* 0x004fc800078ec0ff */
[----:B------:R-:W-:-:S13]  /*13ff0*/  ISETP.NE.AND P0, PT, R3, RZ, PT ;  /* 0x000000ff0300720c */ /* 0x000fda0003f05270 */
[----:B---3--:R-:W-:Y:S05]  /*14000*/  @!P0 BRA `(.L_x_496) ;  /* 0x0000000000048947 */ /* 0x008fea0003800000 */
[----:B------:R-:W-:Y:S01]  /*14010*/  BPT.TRAP 0x1 ;  /* 0x000000040000795c */ /* 0x000fe20000300000 */
.L_x_496:
[----:B------:R-:W-:Y:S05]  /*14020*/  BSYNC B1 ;  /* 0x0000000000017941 */ /* 0x000fea0003800000 */
.L_x_495:
[----:B------:R-:W2:Y:S04]  /*14030*/  LDL R5, [R1+0x4] ;  /* 0x0000040001057983 */ /* 0x000ea80000100800 */
[----:B0-----:R-:W2:Y:S04]  /*14040*/  LDL R0, [R1+0x8] ;  /* 0x0000080001007983 */ /* 0x001ea80000100800 */
[----:B------:R-:W3:Y:S04]  /*14050*/  LDL.LU R4, [R1+0x18] ;  /* 0x0000180001047983 */ /* 0x000ee80000300800 */
[----:B------:R-:W3:Y:S01]  /*14060*/  LDL R3, [R1+0x14] ;  /* 0x0000140001037983 */ /* 0x000ee20000100800 */
[----:B------:R-:W-:Y:S01]  /*14070*/  UIADD3 UR4, UP0, UR36, 0x470, URZ ;  /* 0x0000047024047890 */ /* 0x000fe2000ff1e03f */
[----:B------:R-:W-:Y:S01]  /*14080*/  PLOP3.LUT P0, PT, PT, PT, PT, 0x80, 0x0 ;  /* 0x000000000000781c */ /* 0x000fe20003f0f070 */
[----:B------:R-:W-:Y:S01]  /*14090*/  VIADD R2, R2, 0x34850 ;  /* 0x0003485002027836 */ /* 0x000fe20000000000 */
[----:B------:R-:W-:Y:S01]  /*140a0*/  UMOV UR6, 0x0 ;  /* 0x0000000000067882 */ /* 0x000fe20000000000 */
[----:B------:R-:W-:Y:S01]  /*140b0*/  UIADD3.X UR5, URZ, UR37, URZ, UP0, !UPT ;  /* 0x000000253f057290 */ /* 0x000fe200087fe43f */
[----:B------:R-:W-:Y:S01]  /*140c0*/  UMOV UR7, 0x14f00000 ;  /* 0x14f0000000077882 */ /* 0x000fe20000000000 */
[----:B------:R-:W-:Y:S01]  /*140d0*/  UMOV UR10, URZ ;  /* 0x0000003f000a7c82 */ /* 0x000fe20008000000 */
[----:B--2---:R-:W-:-:S02]  /*140e0*/  IMAD R0, R0, 0xb000, R5 ;  /* 0x0000b00000007824 */ /* 0x004fc400078e0205 */
[----:B---3--:R-:W-:Y:S02]  /*140f0*/  IMAD R3, R3, 0xb0, R4 ;  /* 0x000000b003037824 */ /* 0x008fe400078e0204 */
[----:B------:R-:W-:-:S07]  /*14100*/  VIADD R4, R0, 0x400 ;  /* 0x0000040000047836 */ /* 0x000fce0000000000 */
.L_x_497:
        /* <DEDUP_REMOVED lines=11> */
[----:B------:R-:W-:Y:S01]  /*141c0*/  PLOP3.LUT P0, PT, PT, PT, PT, 0x80, 0x0 ;  /* 0x000000000000781c */ /* 0x000fe20003f0f070 */
[----:B------:R-:W-:Y:S01]  /*141d0*/  VIADD R0, R0, 0x5c00 ;  /* 0x00005c0000007836 */ /* 0x000fe20000000000 */
[----:B------:R-:W-:Y:S01]  /*141e0*/  UMOV UR6, 0x0 ;  /* 0x0000000000067882 */ /* 0x000fe20000000000 */
[----:B------:R-:W-:Y:S01]  /*141f0*/  UMOV UR7, 0x14f00000 ;  /* 0x14f0000000077882 */ /* 0x000fe20000000000 */
[----:B------:R-:W-:-:S09]  /*14200*/  UMOV UR10, 0x40 ;  /* 0x00000040000a7882 */ /* 0x000fd20000000000 */
.L_x_498:
        /* <DEDUP_REMOVED lines=11> */
.L_x_492:
[----:B------:R-:W-:Y:S05]  /*142c0*/  BSYNC B0 ;  /* 0x0000000000007941 */ /* 0x000fea0003800000 */
.L_x_491:
[----:B------:R-:W2:Y:S04]  /*142d0*/  LDL.LU R5, [R1+0x8] ;  /* 0x0000080001057983 */ /* 0x000ea80000300800 */
[----:B------:R-:W3:Y:S01]  /*142e0*/  LDL.LU R4, [R1+0x10] ;  /* 0x0000100001047983 */ /* 0x000ee20000300800 */
[----:B--2---:R-:W-:-:S04]  /*142f0*/  IADD3 R0, R5, 0x1, RZ ;  /* 0x0000000105007810 */ /* 0x004fc80007ffe0ff */
[----:B------:R-:W-:-:S04]  /*14300*/  ISETP.NE.AND P0, PT, R0, 0x2, PT ;  /* 0x000000020000780c */ /* 0x000fc80003f05270 */
[----:B------:R-:W-:Y:S02]  /*14310*/  SEL R2, RZ, 0x1, P0 ;  /* 0x00000001ff027807 */ /* 0x000fe40000000000 */
[----:B------:R-:W-:Y:S02]  /*14320*/  SEL R0, R0, RZ, P0 ;  /* 0x000000ff00007207 */ /* 0x000fe40000000000 */
[----:B---3--:R-:W-:-:S03]  /*14330*/  LOP3.LUT R4, R4, R2, RZ, 0x3c, !PT ;  /* 0x0000000204047212 */ /* 0x008fc600078e3cff */
[----:B------:R0:W-:Y:S04]  /*14340*/  STL [R1+0x8], R0 ;  /* 0x0000080001007387 */ /* 0x0001e80000100800 */
[----:B------:R0:W-:Y:S02]  /*14350*/  STL [R1+0x10], R4 ;  /* 0x0000100401007387 */ /* 0x0001e40000100800 */
.L_x_419:
[----:B------:R-:W-:Y:S05]  /*14360*/  BSYNC B7 ;  /* 0x0000000000077941 */ /* 0x000fea0003800000 */
.L_x_417:
[----:B0-2---:R-:W2:Y:S02]  /*14370*/  LDL R0, [R1+0x58] ;  /* 0x0000580001007983 */ /* 0x005ea40000100800 */
[----:B--2---:R-:W-:-:S13]  /*14380*/  ISETP.NE.AND P0, PT, R0, RZ, PT ;  /* 0x000000ff0000720c */ /* 0x004fda0003f05270 */
[----:B------:R-:W-:Y:S05]  /*14390*/  @!P0 BRA `(.L_x_499) ;  /* 0x0000000000288947 */ /* 0x000fea0003800000 */
[----:B------:R-:W-:Y:S05]  /*143a0*/  WARPSYNC.ALL ;  /* 0x0000000000007948 */ /* 0x000fea0003800000 */
[----:B------:R-:W0:Y:S08]  /*143b0*/  S2UR UR5, SR_CgaCtaId ;  /* 0x00000000000579c3 */ /* 0x000e300000008800 */
[----:B------:R-:W-:Y:S06]  /*143c0*/  BAR.SYNC.DEFER_BLOCKING 0x5, 0x180 ;  /* 0x0146000000007b1d */ /* 0x000fec0000010000 */
[----:B------:R-:W-:-:S02]  /*143d0*/  UMOV UR4, 0x400 ;  /* 0x0000040000047882 */ /* 0x000fc40000000000 */
[----:B0-----:R-:W-:-:S06]  /*143e0*/  ULEA UR4, UR5, UR4, 0x18 ;  /* 0x0000000405047291 */ /* 0x001fcc000f8ec03f */
[----:B------:R-:W-:-:S05]  /*143f0*/  IMAD.U32 R0, RZ, RZ, UR4 ;  /* 0x00000004ff007e24 */ /* 0x000fca000f8e00ff */
[----:B------:R2:W3:Y:S04]  /*14400*/  LDS.128 R16, [R0+0x348d0] ;  /* 0x0348d00000107984 */ /* 0x0004e80000000c00 */
[----:B------:R2:W-:Y:S01]  /*14410*/  STL [R1+0x4], R0 ;  /* 0x0000040001007387 */ /* 0x0005e20000100800 */
[----:B------:R-:W-:Y:S06]  /*14420*/  BAR.ARV 0x4, 0x180 ;  /* 0x0106000000007b1d */ /* 0x000fec0000002000 */
[----:B------:R-:W-:Y:S05]  /*14430*/  BRA `(.L_x_500) ;  /* 0x0000000800507947 */ /* 0x000fea0003800000 */
.L_x_499:
[----:B------:R-:W1:Y:S01]  /*14440*/  S2R R0, SR_TID.X ;  /* 0x0000000000007919 */ /* 0x000e620000002100 */
[----:B------:R-:W-:Y:S01]  /*14450*/  UMOV UR4, 0xffffffff ;  /* 0xffffffff00047882 */ /* 0x000fe20000000000 */
[----:B-1--4-:R-:W-:-:S04]  /*14460*/  LOP3.LUT R7, R0, 0x1f, RZ, 0xc0, !PT ;  /* 0x0000001f00077812 */ /* 0x012fc800078ec0ff */
[----:B------:R-:W-:Y:S01]  /*14470*/  ISETP.NE.AND P0, PT, R7, 0x1f, PT ;  /* 0x0000001f0700780c */ /* 0x000fe20003f05270 */
[----:B------:R-:W-:-:S12]  /*14480*/  BRA.DIV UR4, `(.L_x_501) ;  /* 0x0000001e04887947 */ /* 0x000fd8000b800000 */
[----:B------:R-:W-:Y:S01]  /*14490*/  IMAD.IADD R5, R19, 0x1, R7 ;  /* 0x0000000113057824 */ /* 0x000fe200078e0207 */
[----:B------:R-:W-:Y:S01]  /*144a0*/  ULDC UR4, c[0x0][0xc3c] ;  /* 0x00030f0000047ab9 */ /* 0x000fe20000000800 */
[----:B------:R-:W-:-:S03]  /*144b0*/  ULDC.64 UR6, c[0x0][0x208] ;  /* 0x0000820000067ab9 */ /* 0x000fc60000000a00 */
[----:B------:R-:W-:-:S13]  /*144c0*/  ISETP.GE.OR P1, PT, R5, UR4, !P0 ;  /* 0x0000000405007c0c */ /* 0x000fda000c726670 */
[----:B------:R-:W0:Y:S02]  /*144d0*/  @!P1 LDC.64 R2, c[0x0][0xc80] ;  /* 0x00032000ff029b82 */ /* 0x000e240000000a00 */
[----:B0-----:R-:W-:-:S06]  /*144e0*/  @!P1 IMAD.WIDE R2, R5, 0x4, R2 ;  /* 0x0000000405029825 */ /* 0x001fcc00078e0202 */
[----:B------:R0:W2:Y:S01]  /*144f0*/  @!P1 LDG.E R3, desc[UR6][R2.64] ;  /* 0x0000000602039981 */ /* 0x0000a2000c1e1900 */
[C---:B------:R-:W-:Y:S02]  /*14500*/  ISETP.GE.U32.AND P2, PT, R7.reuse, 0x2, PT ;  /* 0x000000020700780c */ /* 0x040fe40003f46070 */
[C---:B------:R-:W-:Y:S01]  /*14510*/  ISETP.GE.U32.AND P3, PT, R7.reuse, 0x4, PT ;  /* 0x000000040700780c */ /* 0x040fe20003f66070 */
[----:B------:R-:W-:Y:S01]  /*14520*/  SHFL.IDX PT, R4, R16, 0x1, 0x1f ;  /* 0x00201f0010047f89 */ /* 0x000fe200000e0000 */
[C---:B------:R-:W-:Y:S02]  /*14530*/  ISETP.GE.U32.AND P4, PT, R7.reuse, 0x8, PT ;  /* 0x000000080700780c */ /* 0x040fe40003f86070 */
[C---:B------:R-:W-:Y:S01]  /*14540*/  ISETP.GE.U32.AND P5, PT, R7.reuse, 0x10, PT ;  /* 0x000000100700780c */ /* 0x040fe20003fa6070 */
[----:B0-----:R-:W-:Y:S02]  /*14550*/  IMAD.MOV.U32 R2, RZ, RZ, RZ ;  /* 0x000000ffff027224 */ /* 0x001fe400078e00ff */
[----:B--2---:R-:W-:Y:S01]  /*14560*/  @!P1 IMAD.MOV.U32 R2, RZ, RZ, R3 ;  /* 0x000000ffff029224 */ /* 0x004fe200078e0003 */
[----:B------:R-:W-:-:S04]  /*14570*/  ISETP.NE.AND P1, PT, R7, RZ, PT ;  /* 0x000000ff0700720c */ /* 0x000fc80003f25270 */
[----:B------:R-:W0:Y:S02]  /*14580*/  SHFL.UP PT, R14, R2, 0x1, RZ ;  /* 0x04200000020e7989 */ /* 0x000e2400000e00ff */
        /* <DEDUP_REMOVED lines=13> */
[----:B------:R-:W-:Y:S02]  /*14660*/  IADD3 R3, R3, R0, RZ ;  /* 0x0000000003037210 */ /* 0x000fe40007ffe0ff */
[----:B------:R0:W1:Y:S04]  /*14670*/  SHFL.IDX PT, R0, R16, RZ, 0x1f ;  /* 0x00001fff10007589 */ /* 0x00006800000e0000 */
[----:B------:R0:W2:Y:S02]  /*14680*/  SHFL.IDX PT, R6, R3, 0x1f, 0x1f ;  /* 0x03e01f0003067f89 */ /* 0x0000a400000e0000 */
.L_x_567:
[----:B------:R-:W-:Y:S02]  /*14690*/  ULDC UR4, c[0x0][0xc38] ;  /* 0x00030e0000047ab9 */ /* 0x000fe40000000800 */
[----:B0-----:R-:W-:-:S04]  /*146a0*/  IMAD.U32 R16, RZ, RZ, UR4 ;  /* 0x00000004ff107e24 */ /* 0x001fc8000f8e00ff */
[----:B--2---:R-:W-:-:S04]  /*146b0*/  IMAD R6, R6, R16, RZ ;  /* 0x0000001006067224 */ /* 0x004fc800078e02ff */
[----:B------:R-:W-:-:S05]  /*146c0*/  IMAD.IADD R4, R4, 0x1, R6 ;  /* 0x0000000104047824 */ /* 0x000fca00078e0206 */
[----:B-1----:R-:W-:-:S13]  /*146d0*/  ISETP.GT.AND P6, PT, R4, R0, PT ;  /* 0x000000000400720c */ /* 0x002fda0003fc4270 */
[----:B------:R-:W-:Y:S05]  /*146e0*/  @P6 BRA `(.L_x_502) ;  /* 0x0000000000a06947 */ /* 0x000fea0003800000 */
.L_x_507:
[----:B0-----:R-:W0:Y:S01]  /*146f0*/  LDC R2, c[0x0][0xc3c] ;  /* 0x00030f00ff027b82 */ /* 0x001e220000000800 */
[----:B------:R-:W-:-:S05]  /*14700*/  VIADD R19, R19, 0x1f ;  /* 0x0000001f13137836 */ /* 0x000fca0000000000 */
[----:B0-----:R-:W-:-:S13]  /*14710*/  ISETP.GE.AND P6, PT, R19, R2, PT ;  /* 0x000000021300720c */ /* 0x001fda0003fc6270 */
[----:B------:R-:W-:Y:S05]  /*14720*/  @P6 BRA `(.L_x_503) ;  /* 0x0000000400486947 */ /* 0x000fea0003800000 */
[----:B------:R-:W0:Y:S01]  /*14730*/  S2R R3, SR_TID.X ;  /* 0x0000000000037919 */ /* 0x000e220000002100 */
[----:B------:R-:W-:Y:S01]  /*14740*/  BSSY B0, `(.L_x_504) ;  /* 0x000000a000007945 */ /* 0x000fe20003800000 */
[----:B0-----:R-:W-:-:S05]  /*14750*/  LOP3.LUT R3, R3, 0x1f, RZ, 0xc0, !PT ;  /* 0x0000001f03037812 */ /* 0x001fca00078ec0ff */
[----:B------:R-:W-:-:S05]  /*14760*/  IMAD.IADD R5, R19, 0x1, R3 ;  /* 0x0000000113057824 */ /* 0x000fca00078e0203 */
[----:B------:R-:W-:Y:S01]  /*14770*/  ISETP.GE.OR P6, PT, R5, R2, !P0 ;  /* 0x000000020500720c */ /* 0x000fe200047c6670 */
[----:B------:R-:W-:-:S12]  /*14780*/  IMAD.MOV.U32 R2, RZ, RZ, RZ ;  /* 0x000000ffff027224 */ /* 0x000fd800078e00ff */
[----:B------:R-:W-:Y:S05]  /*14790*/  @P6 BRA `(.L_x_505) ;  /* 0x0000000000106947 */ /* 0x000fea0003800000 */
[----:B------:R-:W0:Y:S01]  /*147a0*/  LDC.64 R2, c[0x0][0xc80] ;  /* 0x00032000ff027b82 */ /* 0x000e220000000a00 */
[----:B------:R-:W-:Y:S01]  /*147b0*/  ULDC.64 UR4, c[0x0][0x208] ;  /* 0x0000820000047ab9 */ /* 0x000fe20000000a00 */
[----:B0-----:R-:W-:-:S06]  /*147c0*/  IMAD.WIDE R2, R5, 0x4, R2 ;  /* 0x0000000405027825 */ /* 0x001fcc00078e0202 */
[----:B------:R0:W5:Y:S02]  /*147d0*/  LDG.E R2, desc[UR4][R2.64] ;  /* 0x0000000402027981 */ /* 0x000164000c1e1900 */
.L_x_505:
[----:B------:R-:W-:Y:S05]  /*147e0*/  BSYNC B0 ;  /* 0x0000000000007941 */ /* 0x000fea0003800000 */
.L_x_504:
[----:B------:R-:W-:-:S03]  /*147f0*/  UMOV UR4, 0xffffffff ;  /* 0xffffffff00047882 */ /* 0x000fc60000000000 */
[----:B------:R-:W-:Y:S05]  /*14800*/  BRA.DIV UR4, `(.L_x_506) ;  /* 0x0000001e04e47947 */ /* 0x000fea000b800000 */
[----:B-----5:R-:W0:Y:S02]  /*14810*/  SHFL.UP PT, R14, R2, 0x1, RZ ;  /* 0x04200000020e7989 */ /* 0x020e2400000e00ff */
        /* <DEDUP_REMOVED lines=14> */
[----:B------:R0:W1:Y:S02]  /*14900*/  SHFL.IDX PT, R6, R3, 0x1f, 0x1f ;  /* 0x03e01f0003067f89 */ /* 0x00006400000e0000 */
.L_x_575:
[----:B------:R-:W-:Y:S02]  /*14910*/  ULDC UR4, c[0x0][0xc38] ;  /* 0x00030e0000047ab9 */ /* 0x000fe40000000800 */
[----:B------:R-:W-:-:S04]  /*14920*/  IMAD.U32 R16, RZ, RZ, UR4 ;  /* 0x00000004ff107e24 */ /* 0x000fc8000f8e00ff */
[----:B-1----:R-:W-:-:S04]  /*14930*/  IMAD R6, R6, R16, RZ ;  /* 0x0000001006067224 */ /* 0x002fc800078e02ff */
[----:B------:R-:W-:-:S05]  /*14940*/  IMAD.IADD R4, R6, 0x1, R4 ;  /* 0x0000000106047824 */ /* 0x000fca00078e0204 */
[----:B------:R-:W-:-:S13]  /*14950*/  ISETP.GT.AND P6, PT, R4, R0, PT ;  /* 0x000000000400720c */ /* 0x000fda0003fc4270 */
[----:B------:R-:W-:Y:S05]  /*14960*/  @!P6 BRA `(.L_x_507) ;  /* 0xfffffffc0060e947 */ /* 0x000fea000383ffff */
.L_x_502:
[----:B------:R-:W-:Y:S01]  /*14970*/  IMAD.IADD R6, R4, 0x1, -R6 ;  /* 0x0000000104067824 */ /* 0x000fe200078e0a06 */
[----:B------:R-:W-:-:S03]  /*14980*/  UMOV UR4, 0xffffffff ;  /* 0xffffffff00047882 */ /* 0x000fc60000000000 */
[----:B------:R-:W-:-:S05]  /*14990*/  IMAD R4, R3, R16, R6 ;  /* 0x0000001003047224 */ /* 0x000fca00078e0206 */
[----:B------:R-:W-:Y:S01]  /*149a0*/  ISETP.GT.AND P6, PT, R4, R0, PT ;  /* 0x000000000400720c */ /* 0x000fe20003fc4270 */
[----:B------:R-:W-:-:S12]  /*149b0*/  BRA.DIV UR4, `(.L_x_508) ;  /* 0x00000022043c7947 */ /* 0x000fd8000b800000 */
[----:B------:R-:W-:-:S04]  /*149c0*/  VOTE.ANY R5, PT, !P6 ;  /* 0x0000000000057806 */ /* 0x000fc800070e0100 */
[----:B------:R-:W1:Y:S02]  /*149d0*/  POPC R4, R5 ;  /* 0x0000000500047309 */ /* 0x000e640000000000 */
[----:B-1----:R1:W2:Y:S02]  /*149e0*/  SHFL.IDX PT, R17, R2, R4, 0x1f ;  /* 0x00001f0402117589 */ /* 0x0022a400000e0000 */
.L_x_579:
[----:B------:R-:W-:Y:S01]  /*149f0*/  ISETP.NE.AND P0, PT, R5, RZ, PT ;  /* 0x000000ff0500720c */ /* 0x000fe20003f05270 */
[----:B-1----:R-:W-:-:S12]  /*14a00*/  IMAD.MOV.U32 R2, RZ, RZ, RZ ;  /* 0x000000ffff027224 */ /* 0x002fd800078e00ff */
[----:B------:R-:W-:Y:S05]  /*14a10*/  @!P0 BRA `(.L_x_509) ;  /* 0x0000000000108947 */ /* 0x000fea0003800000 */
[----:B------:R-:W-:Y:S01]  /*14a20*/  UMOV UR4, 0xffffffff ;  /* 0xffffffff00047882 */ /* 0x000fe20000000000 */
[----:B------:R-:W-:Y:S02]  /*14a30*/  VIADD R12, R4, 0xffffffff ;  /* 0xffffffff040c7836 */ /* 0x000fe40000000000 */
[----:B------:R-:W-:Y:S05]  /*14a40*/  BRA.DIV UR4, `(.L_x_510) ;  /* 0x0000002204607947 */ /* 0x000fea000b800000 */
[----:B------:R1:W3:Y:S02]  /*14a50*/  SHFL.IDX PT, R2, R3, R12, 0x1f ;  /* 0x00001f0c03027589 */ /* 0x0002e400000e0000 */
.L_x_509:
[----:B--2---:R-:W-:Y:S01]  /*14a60*/  IABS R5, R17 ;  /* 0x0000001100057213 */ /* 0x004fe20000000000 */
[----:B---3--:R-:W-:Y:S02]  /*14a70*/  IMAD R16, R2, R16, R6 ;  /* 0x0000001002107224 */ /* 0x008fe400078e0206 */
[----:B------:R-:W-:Y:S01]  /*14a80*/  IMAD.IADD R19, R4, 0x1, R19 ;  /* 0x0000000104137824 */ /* 0x000fe200078e0213 */
[----:B------:R-:W2:Y:S01]  /*14a90*/  I2F.RP R2, R5 ;  /* 0x0000000500027306 */ /* 0x000ea20000209400 */
[----:B------:R-:W-:-:S07]  /*14aa0*/  IMAD.IADD R0, R0, 0x1, -R16 ;  /* 0x0000000100007824 */ /* 0x000fce00078e0a10 */
[----:B--2---:R-:W2:Y:S02]  /*14ab0*/  MUFU.RCP R2, R2 ;  /* 0x0000000200027308 */ /* 0x004ea40000001000 */
[----:B--2---:R-:W-:-:S06]  /*14ac0*/  VIADD R2, R2, 0xffffffe ;  /* 0x0ffffffe02027836 */ /* 0x004fcc0000000000 */
[----:B01----:R-:W0:Y:S02]  /*14ad0*/  F2I.FTZ.U32.TRUNC.NTZ R3, R2 ;  /* 0x0000000200037305 */ /* 0x003e24000021f000 */
[----:B0-----:R-:W-:-:S04]  /*14ae0*/  IMAD.MOV R2, RZ, RZ, -R3 ;  /* 0x000000ffff027224 */ /* 0x001fc800078e0a03 */
[----:B------:R-:W-:Y:S01]  /*14af0*/  IMAD R6, R2, R5, RZ ;  /* 0x0000000502067224 */ /* 0x000fe200078e02ff */
[----:B------:R-:W-:-:S05]  /*14b00*/  MOV R2, RZ ;  /* 0x000000ff00027202 */ /* 0x000fca0000000f00 */
[----:B------:R-:W-:Y:S01]  /*14b10*/  IMAD.HI.U32 R2, R3, R6, R2 ;  /* 0x0000000603027227 */ /* 0x000fe200078e0002 */
[----:B------:R-:W-:Y:S02]  /*14b20*/  IABS R6, R17 ;  /* 0x0000001100067213 */ /* 0x000fe40000000000 */
[----:B------:R-:W-:-:S03]  /*14b30*/  IABS R3, R0 ;  /* 0x0000000000037213 */ /* 0x000fc60000000000 */
[----:B------:R-:W-:Y:S02]  /*14b40*/  IMAD.MOV R6, RZ, RZ, -R6 ;  /* 0x000000ffff067224 */ /* 0x000fe400078e0a06 */
        /* <DEDUP_REMOVED lines=11> */
[----:B------:R-:W-:-:S04]  /*14c00*/  @!P1 LOP3.LUT R2, RZ, R17, RZ, 0x33, !PT ;  /* 0x00000011ff029212 */ /* 0x000fc800078e33ff */
[----:B------:R-:W-:Y:S01]  /*14c10*/  MOV R18, R2 ;  /* 0x0000000200127202 */ /* 0x000fe20000000f00 */
[----:B------:R-:W-:-:S04]  /*14c20*/  IMAD.MOV R3, RZ, RZ, -R2 ;  /* 0x000000ffff037224 */ /* 0x000fc800078e0a02 */
[----:B------:R-:W-:Y:S01]  /*14c30*/  IMAD R17, R17, R3, R0 ;  /* 0x0000000311117224 */ /* 0x000fe200078e0200 */
[----:B------:R-:W-:Y:S06]  /*14c40*/  BRA `(.L_x_511) ;  /* 0x00000000001c7947 */ /* 0x000fec0003800000 */
.L_x_503:
[----:B------:R-:W-:Y:S01]  /*14c50*/  UMOV UR4, URZ ;  /* 0x0000003f00047c82 */ /* 0x000fe20008000000 */
[----:B------:R-:W-:Y:S01]  /*14c60*/  UMOV UR5, URZ ;  /* 0x0000003f00057c82 */ /* 0x000fe20008000000 */
[----:B------:R-:W-:Y:S01]  /*14c70*/  ULDC UR6, c[0x0][0xc3c] ;  /* 0x00030f0000067ab9 */ /* 0x000fe20000000800 */
[----:B------:R-:W-:Y:S02]  /*14c80*/  IMAD.MOV.U32 R16, RZ, RZ, R0 ;  /* 0x000000ffff107224 */ /* 0x000fe400078e0000 */
[----:B------:R-:W-:Y:S02]  /*14c90*/  IMAD.U32 R17, RZ, RZ, UR4 ;  /* 0x00000004ff117e24 */ /* 0x000fe4000f8e00ff */
[----:B------:R-:W-:Y:S02]  /*14ca0*/  IMAD.U32 R18, RZ, RZ, UR5 ;  /* 0x00000005ff127e24 */ /* 0x000fe4000f8e00ff */
[----:B------:R-:W-:-:S07]  /*14cb0*/  IMAD.U32 R19, RZ, RZ, UR6 ;  /* 0x00000006ff137e24 */ /* 0x000fce000f8e00ff */
.L_x_511:
[----:B------:R0:W2:Y:S01]  /*14cc0*/  LDL R2, [R1+0x4] ;  /* 0x0000040001027983 */ /* 0x0000a20000100800 */
[----:B------:R-:W1:Y:S01]  /*14cd0*/  S2R R0, SR_TID.X ;  /* 0x0000000000007919 */ /* 0x000e620000002100 */
[----:B------:R-:W-:Y:S05]  /*14ce0*/  WARPSYNC.ALL ;  /* 0x0000000000007948 */ /* 0x000fea0003800000 */
[----:B-1----:R-:W-:Y:S01]  /*14cf0*/  LOP3.LUT R0, R0, 0x1f, RZ, 0xc0, !PT ;  /* 0x0000001f00007812 */ /* 0x002fe200078ec0ff */
[----:B------:R-:W-:Y:S03]  /*14d00*/  BAR.SYNC.DEFER_BLOCKING 0x4, 0x180 ;  /* 0x0106000000007b1d */ /* 0x000fe60000010000 */
[----:B------:R-:W-:-:S13]  /*14d10*/  ISETP.NE.AND P0, PT, R0, RZ, PT ;  /* 0x000000ff0000720c */ /* 0x000fda0003f05270 */
[----:B------:R-:W2:Y:S01]  /*14d20*/  @!P0 S2R R3, SR_CgaCtaId ;  /* 0x0000000000038919 */ /* 0x000ea20000008800 */
[----:B------:R-:W-:-:S04]  /*14d30*/  @!P0 MOV R0, 0x400 ;  /* 0x0000040000008802 */ /* 0x000fc80000000f00 */
[----:B--2---:R-:W-:-:S05]  /*14d40*/  @!P0 LEA R2, R3, R0, 0x18 ;  /* 0x0000000003028211 */ /* 0x004fca00078ec0ff */
[----:B------:R0:W-:Y:S04]  /*14d50*/  @!P0 STS.128 [R2+0x348d0], R16 ;  /* 0x0348d01002008388 */ /* 0x0001e80000000c00 */
[----:B------:R0:W-:Y:S01]  /*14d60*/  @!P0 STL [R1+0x4], R2 ;  /* 0x0000040201008387 */ /* 0x0001e20000100800 */
[----:B------:R-:W-:Y:S06]  /*14d70*/  BAR.ARV 0x5, 0x180 ;  /* 0x0146000000007b1d */ /* 0x000fec0000002000 */
.L_x_500:
[----:B------:R-:W-:Y:S02]  /*14d80*/  ULDC UR4, c[0x0][0xc3c] ;  /* 0x00030f0000047ab9 */ /* 0x000fe40000000800 */
[----:B---3--:R-:W-:-:S13]  /*14d90*/  ISETP.GE.AND P0, PT, R19, UR4, PT ;  /* 0x0000000413007c0c */ /* 0x008fda000bf06270 */
[----:B------:R-:W-:Y:S05]  /*14da0*/  @!P0 BRA `(.L_x_512) ;  /* 0xffffffb000488947 */ /* 0x000fea000383ffff */
[----:B------:R-:W-:Y:S05]  /*14db0*/  BSYNC B8 ;  /* 0x0000000000087941 */ /* 0x000fea0003800000 */
.L_x_413:
[----:B--2---:R-:W2:Y:S01]  /*14dc0*/  LDL.LU R0, [R1+0x50] ;  /* 0x0000500001007983 */ /* 0x004ea20000300800 */
[----:B------:R-:W-:Y:S01]  /*14dd0*/  BSSY B0, `(.L_x_513) ;  /* 0x000000b000007945 */ /* 0x000fe20003800000 */
[----:B------:R-:W3:Y:S01]  /*14de0*/  S2R R5, SR_CgaCtaId ;  /* 0x0000000000057919 */ /* 0x000ee20000008800 */
[----:B--2---:R-:W-:-:S05]  /*14df0*/  VIADD R0, R0, 0x1 ;  /* 0x0000000100007836 */ /* 0x004fca0000000000 */
[----:B0-----:R-:W-:-:S04]  /*14e00*/  LEA.HI R2, R0, R0, RZ, 0x1 ;  /* 0x0000000000027211 */ /* 0x001fc800078f08ff */
[----:B------:R-:W-:-:S05]  /*14e10*/  LOP3.LUT R3, R2, 0xfffffffe, RZ, 0xc0, !PT ;  /* 0xfffffffe02037812 */ /* 0x000fca00078ec0ff */
[----:B------:R-:W-:Y:S01]  /*14e20*/  IMAD.IADD R3, R0, 0x1, -R3 ;  /* 0x0000000100037824 */ /* 0x000fe200078e0a03 */
[----:B------:R-:W-:-:S04]  /*14e30*/  MOV R0, 0x400 ;  /* 0x0000040000007802 */ /* 0x000fc80000000f00 */
[----:B---3--:R-:W-:Y:S02]  /*14e40*/  LEA R0, R5, R0, 0x18 ;  /* 0x0000000005007211 */ /* 0x008fe400078ec0ff */
[----:B------:R-:W-:-:S04]  /*14e50*/  SHF.L.U32 R3, R3, 0x1f, RZ ;  /* 0x0000001f03037819 */ /* 0x000fc800000006ff */
[----:B------:R-:W0:Y:S02]  /*14e60*/  SYNCS.PHASECHK.TRANS64.TRYWAIT P0, [R0+URZ+0x34820], R3 ;  /* 0x03482003000075a7 */ /* 0x000e24000800017f */
[----:B0-----:R-:W-:Y:S05]  /*14e70*/  @!P0 BRA `(.L_x_514) ;  /* 0x0000001c007c8947 */ /* 0x001fea0003800000 */
.L_x_582:
[----:B------:R-:W-:Y:S05]  /*14e80*/  BSYNC B0 ;  /* 0x0000000000007941 */ /* 0x000fea0003800000 */
.L_x_513:
[----:B------:R-:W-:-:S03]  /*14e90*/  UMOV UR4, 0xffffffff ;  /* 0xffffffff00047882 */ /* 0x000fc60000000000 */
[----:B------:R-:W-:Y:S05]  /*14ea0*/  BRA.DIV UR4, `(.L_x_515) ;  /* 0x0000001e04847947 */ /* 0x000fea000b800000 */
[----:B------:R-:W2:Y:S02]  /*14eb0*/  S2R R2, SR_TID.X ;  /* 0x0000000000027919 */ /* 0x000ea40000002100 */
[----:B--2---:R-:W-:-:S04]  /*14ec0*/  SHF.R.U32.HI R2, RZ, 0x5, R2 ;  /* 0x00000005ff027819 */ /* 0x004fc80000011602 */
[----:B------:R-:W-:-:S05]  /*14ed0*/  LOP3.LUT R2, R2, 0x3, RZ, 0xc0, !PT ;  /* 0x0000000302027812 */ /* 0x000fca00078ec0ff */
[----:B------:R2:W3:Y:S02]  /*14ee0*/  SHFL.IDX PT, R14, R2, RZ, 0x1f ;  /* 0x00001fff020e7589 */ /* 0x0004e400000e0000 */
.L_x_585:
[----:B---3--:R-:W-:Y:S01]  /*14ef0*/  ISETP.NE.AND P0, PT, R14, RZ, PT ;  /* 0x000000ff0e00720c */ /* 0x008fe20003f05270 */
[----:B------:R-:W-:-:S12]  /*14f00*/  BSSY B0, `(.L_x_516) ;  /* 0x0000027000007945 */ /* 0x000fd80003800000 */
[----:B------:R-:W-:Y:S05]  /*14f10*/  @P0 BRA `(.L_x_517) ;  /* 0x0000000000940947 */ /* 0x000fea0003800000 */
[----:B------:R-:W-:-:S03]  /*14f20*/  UMOV UR4, 0xffffffff ;  /* 0xffffffff00047882 */ /* 0x000fc60000000000 */
[----:B------:R-:W-:Y:S05]  /*14f30*/  BRA.DIV UR4, `(.L_x_518) ;  /* 0x0000001e04947947 */ /* 0x000fea000b800000 */
[----:B------:R-:W-:-:S13]  /*14f40*/  ELECT P6, URZ, PT ;  /* 0x00000000003f782f */ /* 0x000fda00038c0000 */
.L_x_588:
[----:B------:R-:W-:Y:S05]  /*14f50*/  @!P6 BRA `(.L_x_517) ;  /* 0x000000000084e947 */ /* 0x000fea0003800000 */
[----:B--2---:R-:W2:Y:S02]  /*14f60*/  LDL.LU R2, [R1+0x5c] ;  /* 0x00005c0001027983 */ /* 0x004ea40000300800 */
[----:B--2---:R-:W-:-:S04]  /*14f70*/  LOP3.LUT R2, R2, 0x2, RZ, 0xfc, !PT ;  /* 0x0000000202027812 */ /* 0x004fc800078efcff */
[----:B------:R-:W-:-:S13]  /*14f80*/  ISETP.NE.AND P2, PT, R2, 0x3, PT ;  /* 0x000000030200780c */ /* 0x000fda0003f45270 */
[----:B------:R-:W-:Y:S05]  /*14f90*/  @!P2 BRA `(.L_x_519) ;  /* 0x000000000004a947 */ /* 0x000fea0003800000 */
[----:B------:R-:W-:Y:S01]  /*14fa0*/  BPT.TRAP 0x1 ;  /* 0x000000040000795c */ /* 0x000fe20000300000 */
.L_x_519:
[----:B0-----:R-:W2:Y:S04]  /*14fb0*/  LDL R3, [R1+0x8] ;  /* 0x0000080001037983 */ /* 0x001ea80000100800 */
[----:B-1--4-:R-:W3:Y:S01]  /*14fc0*/  LDL.LU R7, [R1+0x10] ;  /* 0x0000100001077983 */ /* 0x012ee20000300800 */
[----:B------:R-:W-:-:S04]  /*14fd0*/  VIADD R2, R0, 0x34840 ;  /* 0x0003484000027836 */ /* 0x000fc80000000000 */
[C---:B--2---:R-:W-:Y:S01]  /*14fe0*/  IMAD R6, R3.reuse, 0x8, R2 ;  /* 0x0000000803067824 */ /* 0x044fe200078e0202 */
[----:B------:R-:W-:Y:S02]  /*14ff0*/  IADD3 R3, R3, 0x1, RZ ;  /* 0x0000000103037810 */ /* 0x000fe40007ffe0ff */
[----:B---3--:R-:W-:Y:S02]  /*15000*/  SHF.L.U32 R5, R7, 0x1f, RZ ;  /* 0x0000001f07057819 */ /* 0x008fe400000006ff */
[C---:B------:R-:W-:Y:S02]  /*15010*/  ISETP.NE.AND P1, PT, R3.reuse, 0x2, PT ;  /* 0x000000020300780c */ /* 0x040fe40003f25270 */
[----:B------:R-:W0:Y:S02]  /*15020*/  SYNCS.PHASECHK.TRANS64.TRYWAIT P0, [R6+URZ], R5 ;  /* 0x00000005060075a7 */ /* 0x000e24000800017f */
[----:B------:R-:W-:Y:S02]  /*15030*/  SEL R4, RZ, 0x1, P1 ;  /* 0x00000001ff047807 */ /* 0x000fe40000800000 */
[----:B------:R-:W-:-:S02]  /*15040*/  SEL R3, R3, RZ, P1 ;  /* 0x000000ff03037207 */ /* 0x000fc40000800000 */
[----:B------:R-:W-:-:S03]  /*15050*/  LOP3.LUT R4, R7, R4, RZ, 0x3c, !PT ;  /* 0x0000000407047212 */ /* 0x000fc600078e3cff */
[----:B------:R-:W-:Y:S01]  /*15060*/  IMAD R7, R3, 0x8, R2 ;  /* 0x0000000803077824 */ /* 0x000fe200078e0202 */
[----:B------:R-:W-:Y:S01]  /*15070*/  SHF.L.U32 R2, R4, 0x1f, RZ ;  /* 0x0000001f04027819 */ /* 0x000fe200000006ff */
[----:B0-----:R-:W-:Y:S06]  /*15080*/  @!P0 BRA `(.L_x_520) ;  /* 0x0000001c00608947 */ /* 0x001fec0003800000 */
.L_x_589:
[----:B------:R-:W1:Y:S02]  /*15090*/  SYNCS.PHASECHK.TRANS64.TRYWAIT P0, [R7+URZ], R2 ;  /* 0x00000002070075a7 */ /* 0x000e64000800017f */
[----:B-1----:R-:W-:Y:S05]  /*150a0*/  @!P0 BRA `(.L_x_521) ;  /* 0x0000001c006c8947 */ /* 0x002fea0003800000 */
.L_x_590:
[----:B------:R-:W-:Y:S05]  /*150b0*/  @!P2 BRA `(.L_x_522) ;  /* 0x000000000004a947 */ /* 0x000fea0003800000 */
[----:B------:R-:W-:Y:S01]  /*150c0*/  BPT.TRAP 0x1 ;  /* 0x000000040000795c */ /* 0x000fe20000300000 */
.L_x_522:
[----:B------:R-:W2:Y:S01]  /*150d0*/  LDL.LU R4, [R1+0x8] ;  /* 0x0000080001047983 */ /* 0x000ea20000300800 */
[----:B------:R-:W-:-:S04]  /*150e0*/  VIADD R0, R0, 0x34860 ;  /* 0x0003486000007836 */ /* 0x000fc80000000000 */
[----:B--2---:R-:W-:-:S04]  /*150f0*/  IMAD R4, R4, 0x8, R0 ;  /* 0x0000000804047824 */ /* 0x004fc800078e0200 */
[----:B------:R-:W2:Y:S02]  /*15100*/  SYNCS.PHASECHK.TRANS64.TRYWAIT P0, [R4+URZ], R5 ;  /* 0x00000005040075a7 */ /* 0x000ea4000800017f */
[----:B--2---:R-:W-:Y:S05]  /*15110*/  @!P0 BRA `(.L_x_523) ;  /* 0x0000001c00648947 */ /* 0x004fea0003800000 */
.L_x_591:
[----:B------:R-:W-:-:S07]  /*15120*/  IMAD R3, R3, 0x8, R0 ;  /* 0x0000000803037824 */ /* 0x000fce00078e0200 */
.L_x_524:
[----:B---3--:R3:W4:Y:S02]  /*15130*/  SYNCS.PHASECHK.TRANS64.TRYWAIT P0, [R3+URZ], R2 ;  /* 0x00000002030075a7 */ /* 0x008724000800017f */
[----:B----4-:R-:W-:Y:S05]  /*15140*/  @!P0 NANOSLEEP.SYNCS 0x989680 ;  /* 0x009896800000895d */ /* 0x010fea0003900000 */
[----:B------:R-:W4:Y:S02]  /*15150*/  @!P0 SYNCS.PHASECHK.TRANS64 P0, [R3+URZ], R2 ;  /* 0x00000002030085a7 */ /* 0x000f24000800007f */
[----:B----4-:R-:W-:Y:S05]  /*15160*/  @!P0 BRA `(.L_x_524) ;  /* 0xfffffffc00f08947 */ /* 0x010fea000383ffff */
.L_x_517:
[----:B------:R-:W-:Y:S05]  /*15170*/  BSYNC B0 ;  /* 0x0000000000007941 */ /* 0x000fea0003800000 */
.L_x_516:
[----:B------:R-:W-:Y:S05]  /*15180*/  EXIT ;  /* 0x000000000000794d */ /* 0x000fea0003800000 */
.L_x_365:
[----:B0-----:R0:W1:Y:S02]  /*15190*/  SYNCS.PHASECHK.TRANS64.TRYWAIT P1, [R0+URZ+0x34800], R3 ;  /* 0x03480003000075a7 */ /* 0x001064000802017f */
[----:B-1----:R-:W-:Y:S05]  /*151a0*/  @!P1 NANOSLEEP.SYNCS 0x989680 ;  /* 0x009896800000995d */ /* 0x002fea0003900000 */
[----:B------:R-:W1:Y:S02]  /*151b0*/  @!P1 SYNCS.PHASECHK.TRANS64 P1, [R0+URZ+0x34800], R3 ;  /* 0x03480003000095a7 */ /* 0x000e64000802007f */
[----:B-1----:R-:W-:Y:S05]  /*151c0*/  @!P1 BRA `(.L_x_365) ;  /* 0xfffffffc00f09947 */ /* 0x002fea000383ffff */
[----:B------:R-:W-:Y:S05]  /*151d0*/  BRA `(.L_x_525) ;  /* 0xfffffec400047947 */ /* 0x000fea000383ffff */
.L_x_369:
[----:B-1----:R1:W2:Y:S02]  /*151e0*/  SYNCS.PHASECHK.TRANS64.TRYWAIT P2, [R10+URZ+0x34830], R3 ;  /* 0x034830030a0075a7 */ /* 0x0022a4000804017f */
[----:B--2---:R-:W-:Y:S05]  /*151f0*/  @!P2 NANOSLEEP.SYNCS 0x989680 ;  /* 0x009896800000a95d */ /* 0x004fea0003900000 */
[----:B------:R-:W2:Y:S02]  /*15200*/  @!P2 SYNCS.PHASECHK.TRANS64 P2, [R10+URZ+0x34830], R3 ;  /* 0x034830030a00a5a7 */ /* 0x000ea4000804007f */
[----:B--2---:R-:W-:Y:S05]  /*15210*/  @!P2 BRA `(.L_x_369) ;  /* 0xfffffffc00f0a947 */ /* 0x004fea000383ffff */
[----:B------:R-:W-:Y:S05]  /*15220*/  BRA `(.L_x_368) ;  /* 0xfffffec400287947 */ /* 0x000fea000383ffff */
.L_x_374:
[----:B-1----:R1:W2:Y:S02]  /*15230*/  SYNCS.PHASECHK.TRANS64.TRYWAIT P2, [R0+URZ+0x34830], R21 ;  /* 0x03483015000075a7 */ /* 0x0022a4000804017f */
[----:B--2---:R-:W-:Y:S05]  /*15240*/  @!P2 NANOSLEEP.SYNCS 0x989680 ;  /* 0x009896800000a95d */ /* 0x004fea0003900000 */
[----:B------:R-:W2:Y:S02]  /*15250*/  @!P2 SYNCS.PHASECHK.TRANS64 P2, [R0+URZ+0x34830], R21 ;  /* 0x034830150000a5a7 */ /* 0x000ea4000804007f */
[----:B--2---:R-:W-:Y:S05]  /*15260*/  @!P2 BRA `(.L_x_374) ;  /* 0xfffffffc00f0a947 */ /* 0x004fea000383ffff */
[----:B------:R-:W-:Y:S05]  /*15270*/  BRA `(.L_x_371) ;  /* 0xffffff1c00dc7947 */ /* 0x000fea000383ffff */
.L_x_378:
[----:B-1----:R-:W-:-:S04]  /*15280*/  IMAD.U32 R15, RZ, RZ, UR6 ;  /* 0x00000006ff0f7e24 */ /* 0x002fc8000f8e00ff */
[----:B------:R1:W2:Y:S03]  /*15290*/  SYNCS.PHASECHK.TRANS64.TRYWAIT P2, [R15+URZ+0x34850], R0 ;  /* 0x034850000f0075a7 */ /* 0x0002a6000804017f */
[----:B--2---:R-:W-:Y:S05]  /*152a0*/  @!P2 NANOSLEEP.SYNCS 0x989680 ;  /* 0x009896800000a95d */ /* 0x004fea0003900000 */
[----:B------:R-:W2:Y:S02]  /*152b0*/  @!P2 SYNCS.PHASECHK.TRANS64 P2, [R15+URZ+0x34850], R0 ;  /* 0x034850000f00a5a7 */ /* 0x000ea4000804007f */
[----:B--2---:R-:W-:Y:S05]  /*152c0*/  @!P2 BRA `(.L_x_378) ;  /* 0xfffffffc00eca947 */ /* 0x004fea000383ffff */
[----:B------:R-:W-:Y:S05]  /*152d0*/  BRA `(.L_x_375) ;  /* 0xffffff4400887947 */ /* 0x000fea000383ffff */
.L_x_383:
[----:B-1----:R1:W2:Y:S02]  /*152e0*/  SYNCS.PHASECHK.TRANS64.TRYWAIT P0, [R8+URZ+0x34850], R3 ;  /* 0x03485003080075a7 */ /* 0x0022a4000800017f */
[----:B--2---:R-:W-:Y:S05]  /*152f0*/  @!P0 NANOSLEEP.SYNCS 0x989680 ;  /* 0x009896800000895d */ /* 0x004fea0003900000 */
[----:B------:R-:W2:Y:S02]  /*15300*/  @!P0 SYNCS.PHASECHK.TRANS64 P0, [R8+URZ+0x34850], R3 ;  /* 0x03485003080085a7 */ /* 0x000ea4000800007f */
[----:B--2---:R-:W-:Y:S05]  /*15310*/  @!P0 BRA `(.L_x_383) ;  /* 0xfffffffc00f08947 */ /* 0x004fea000383ffff */
[----:B------:R-:W-:Y:S05]  /*15320*/  BRA `(.L_x_382) ;  /* 0xffffff74002c7947 */ /* 0x000fea000383ffff */
.L_x_425:
[----:B------:R-:W1:Y:S01]  /*15330*/  S2R R4, SR_TID.X ;  /* 0x0000000000047919 */ /* 0x000e620000002100 */
[----:B------:R-:W-:Y:S01]  /*15340*/  BSSY B0, `(.L_x_526) ;  /* 0x000000a000007945 */ /* 0x000fe20003800000 */
[----:B0-----:R-:W-:Y:S01]  /*15350*/  IMAD.MOV.U32 R12, RZ, RZ, RZ ;  /* 0x000000ffff0c7224 */ /* 0x001fe200078e00ff */
[----:B------:R-:W-:Y:S01]  /*15360*/  MOV R15, 0xffffffff ;  /* 0xffffffff000f7802 */ /* 0x000fe20000000f00 */
[----:B------:R-:W-:Y:S01]  /*15370*/  IMAD.MOV.U32 R11, RZ, RZ, 0x1f ;  /* 0x0000001fff0b7424 */ /* 0x000fe200078e00ff */
[----:B-1----:R-:W-:-:S04]  /*15380*/  SHF.R.U32.HI R4, RZ, 0x5, R4 ;  /* 0x00000005ff047819 */ /* 0x002fc80000011604 */
[----:B------:R-:W-:-:S05]  /*15390*/  LOP3.LUT R4, R4, 0x3, RZ, 0xc0, !PT ;  /* 0x0000000304047812 */ /* 0x000fca00078ec0ff */
[----:B------:R-:W-:-:S07]  /*153a0*/  IMAD.MOV.U32 R13, RZ, RZ, R4 ;  /* 0x000000ffff0d7224 */ /* 0x000fce00078e0004 */
[----:B------:R-:W-:Y:S05]  /*153b0*/  WARPSYNC.COLLECTIVE R15, `(.L_x_527) ;  /* 0x000000000f087348 */ /* 0x000fea0003c00000 */
[----:B------:R0:W1:Y:S02]  /*153c0*/  SHFL.IDX P6, R14, R13, R12, R11 ;  /* 0x0000000c0d0e7389 */ /* 0x00006400000c000b */
[----:B01----:R-:W-:Y:S01]  /*153d0*/  ENDCOLLECTIVE ;  /* 0x000000000000791b */ /* 0x003fe20003800000 */
.L_x_527:
[----:B------:R-:W-:Y:S05]  /*153e0*/  BSYNC B0 ;  /* 0x0000000000007941 */ /* 0x000fea0003800000 */
.L_x_526:
[----:B------:R-:W-:Y:S05]  /*153f0*/  BRA `(.L_x_528) ;  /* 0xffffffb400b47947 */ /* 0x000fea000383ffff */
.L_x_427:
[----:B------:R-:W-:Y:S01]  /*15400*/  BSSY B0, `(.L_x_529) ;  /* 0x0000006000007945 */ /* 0x000fe20003800000 */
[----:B------:R-:W-:-:S07]  /*15410*/  IMAD.MOV.U32 R15, RZ, RZ, -0x1 ;  /* 0xffffffffff0f7424 */ /* 0x000fce00078e00ff */
[----:B012---:R-:W-:Y:S05]  /*15420*/  WARPSYNC.COLLECTIVE R15, `(.L_x_530) ;  /* 0x000000000f0c7348 */ /* 0x007fea0003c00000 */
[----:B------:R-:W-:Y:S02]  /*15430*/  ELECT P6, UR62, PT ;  /* 0x00000000003e782f */ /* 0x000fe400038c0000 */
[----:B------:R-:W-:Y:S01]  /*15440*/  MOV R14, UR62 ;  /* 0x0000003e000e7c02 */ /* 0x000fe20008000f00 */
[----:B012---:R-:W-:Y:S10]  /*15450*/  ENDCOLLECTIVE ;  /* 0x000000000000791b */ /* 0x007ff40003800000 */
.L_x_530:
[----:B------:R-:W-:Y:S05]  /*15460*/  BSYNC B0 ;  /* 0x0000000000007941 */ /* 0x000fea0003800000 */
.L_x_529:
[----:B------:R-:W-:Y:S05]  /*15470*/  BRA `(.L_x_531) ;  /* 0xffffffb400b87947 */ /* 0x000fea000383ffff */
.L_x_429:
[----:B--2---:R2:W3:Y:S02]  /*15480*/  SYNCS.PHASECHK.TRANS64.TRYWAIT P0, [R0+URZ+0x34840], R2 ;  /* 0x03484002000075a7 */ /* 0x0044e4000800017f */
[----:B---3--:R-:W-:Y:S05]  /*15490*/  @!P0 NANOSLEEP.SYNCS 0x989680 ;  /* 0x009896800000895d */ /* 0x008fea0003900000 */
[----:B------:R-:W3:Y:S02]  /*154a0*/  @!P0 SYNCS.PHASECHK.TRANS64 P0, [R0+URZ+0x34840], R2 ;  /* 0x03484002000085a7 */ /* 0x000ee4000800007f */
[----:B---3--:R-:W-:Y:S05]  /*154b0*/  @!P0 BRA `(.L_x_429) ;  /* 0xfffffffc00f08947 */ /* 0x008fea000383ffff */
[----:B------:R-:W-:Y:S05]  /*154c0*/  BRA `(.L_x_532) ;  /* 0xffffffb800287947 */ /* 0x000fea000383ffff */
.L_x_433:
[----:B------:R-:W2:Y:S01]  /*154d0*/  LDL.LU R11, [R1+0x40] ;  /* 0x00004000010b7983 */ /* 0x000ea20000300800 */
[----:B------:R-:W-:Y:S01]  /*154e0*/  IMAD.MOV.U32 R13, RZ, RZ, R0 ;  /* 0x000000ffff0d7224 */ /* 0x000fe200078e0000 */
[----:B------:R-:W-:Y:S01]  /*154f0*/  LOP3.LUT R8, R8, 0x7f, RZ, 0xc0, !PT ;  /* 0x0000007f08087812 */ /* 0x000fe200078ec0ff */
[----:B------:R-:W-:Y:S02]  /*15500*/  IMAD.MOV.U32 R12, RZ, RZ, RZ ;  /* 0x000000ffff0c7224 */ /* 0x000fe400078e00ff */
[----:B------:R-:W-:Y:S01]  /*15510*/  IMAD.MOV.U32 R15, RZ, RZ, -0x1 ;  /* 0xffffffffff0f7424 */ /* 0x000fe200078e00ff */
[----:B------:R-:W-:-:S04]  /*15520*/  SHF.R.U32.HI R5, RZ, 0x3, R8 ;  /* 0x00000003ff057819 */ /* 0x000fc80000011608 */
[----:B------:R-:W-:-:S05]  /*15530*/  IADD3 R2, R5, R17, RZ ;  /* 0x0000001105027210 */ /* 0x000fca0007ffe0ff */
[----:B------:R-:W-:Y:S02]  /*15540*/  VIADD R5, R2, 0x10 ;  /* 0x0000001002057836 */ /* 0x000fe40000000000 */
[----:B--2---:R-:W-:Y:S02]  /*15550*/  IMAD R3, R11, R7, RZ ;  /* 0x000000070b037224 */ /* 0x004fe400078e02ff */
[----:B------:R-:W-:-:S03]  /*15560*/  IMAD.MOV.U32 R11, RZ, RZ, 0x181f ;  /* 0x0000181fff0b7424 */ /* 0x000fc600078e00ff */
[----:B------:R-:W-:-:S13]  /*15570*/  ISETP.GE.AND P2, PT, R2, R3, PT ;  /* 0x000000030200720c */ /* 0x000fda0003f46270 */
[----:B-----5:R-:W-:Y:S05]  /*15580*/  WARPSYNC.COLLECTIVE R15, `(.L_x_533) ;  /* 0x000000000f087348 */ /* 0x020fea0003c00000 */
[----:B------:R0:W1:Y:S02]  /*15590*/  SHFL.IDX P6, R14, R13, R12, R11 ;  /* 0x0000000c0d0e7389 */ /* 0x00006400000c000b */
[----:B01---5:R-:W-:Y:S01]  /*155a0*/  ENDCOLLECTIVE ;  /* 0x000000000000791b */ /* 0x023fe20003800000 */
.L_x_533:
[----:B------:R-:W-:Y:S02]  /*155b0*/  IMAD.MOV.U32 R13, RZ, RZ, R4 ;  /* 0x000000ffff0d7224 */ /* 0x000fe400078e0004 */
[----:B------:R-:W-:-:S07]  /*155c0*/  IMAD.MOV.U32 R6, RZ, RZ, R14 ;  /* 0x000000ffff067224 */ /* 0x000fce00078e000e */
[----:B------:R-:W-:Y:S05]  /*155d0*/  WARPSYNC.COLLECTIVE R15, `(.L_x_534) ;  /* 0x000000000f087348 */ /* 0x000fea0003c00000 */
[----:B------:R0:W1:Y:S02]  /*155e0*/  SHFL.IDX P6, R14, R13, R12, R11 ;  /* 0x0000000c0d0e7389 */ /* 0x00006400000c000b */
[----:B01----:R-:W-:Y:S01]  /*155f0*/  ENDCOLLECTIVE ;  /* 0x000000000000791b */ /* 0x003fe20003800000 */
.L_x_534:
[----:B------:R-:W-:Y:S01]  /*15600*/  ULDC.64 UR4, c[0x0][0x208] ;  /* 0x0000820000047ab9 */ /* 0x000fe20000000a00 */
[----:B------:R-:W-:Y:S02]  /*15610*/  IMAD.MOV.U32 R13, RZ, RZ, R0 ;  /* 0x000000ffff0d7224 */ /* 0x000fe400078e0000 */
[----:B------:R-:W-:Y:S02]  /*15620*/  IMAD.MOV.U32 R12, RZ, RZ, 0x1 ;  /* 0x00000001ff0c7424 */ /* 0x000fe400078e00ff */
[----:B------:R-:W-:-:S05]  /*15630*/  IMAD.MOV.U32 R7, RZ, RZ, R14 ;  /* 0x000000ffff077224 */ /* 0x000fca00078e000e */
        /* <DEDUP_REMOVED lines=14> */
.L_x_535:
[----:B------:R-:W-:Y:S02]  /*15720*/  IMAD.MOV.U32 R13, RZ, RZ, R4 ;  /* 0x000000ffff0d7224 */ /* 0x000fe400078e0004 */
[----:B------:R-:W-:-:S07]  /*15730*/  IMAD.MOV.U32 R8, RZ, RZ, R14 ;  /* 0x000000ffff087224 */ /* 0x000fce00078e000e */
[----:B------:R-:W-:Y:S05]  /*15740*/  WARPSYNC.COLLECTIVE R15, `(.L_x_536) ;  /* 0x000000000f087348 */ /* 0x000fea0003c00000 */
[----:B------:R0:W1:Y:S02]  /*15750*/  SHFL.IDX P6, R14, R13, R12, R11 ;  /* 0x0000000c0d0e7389 */ /* 0x00006400000c000b */
[----:B01----:R-:W-:Y:S01]  /*15760*/  ENDCOLLECTIVE ;  /* 0x000000000000791b */ /* 0x003fe20003800000 */
.L_x_536:
[----:B------:R-:W-:Y:S01]  /*15770*/  ULDC.64 UR4, c[0x0][0x208] ;  /* 0x0000820000047ab9 */ /* 0x000fe20000000a00 */
[----:B------:R-:W-:Y:S02]  /*15780*/  IMAD.MOV.U32 R13, RZ, RZ, R0 ;  /* 0x000000ffff0d7224 */ /* 0x000fe400078e0000 */
[----:B------:R-:W-:Y:S02]  /*15790*/  IMAD.MOV.U32 R12, RZ, RZ, 0x2 ;  /* 0x00000002ff0c7424 */ /* 0x000fe400078e00ff */
[----:B------:R-:W-:-:S05]  /*157a0*/  IMAD.MOV.U32 R5, RZ, RZ, R14 ;  /* 0x000000ffff057224 */ /* 0x000fca00078e000e */
[----:B------:R-:W-:Y:S02]  /*157b0*/  @!P2 LEA R7, P3, R10, R5, 0x1 ;  /* 0x000000050a07a211 */ /* 0x000fe400078608ff */
[----:B------:R-:W-:-:S03]  /*157c0*/  IADD3 R5, R2, 0x20, RZ ;  /* 0x0000002002057810 */ /* 0x000fc60007ffe0ff */
[----:B------:R-:W-:Y:S02]  /*157d0*/  @!P2 IMAD.X R6, RZ, RZ, R8, P3 ;  /* 0x000000ffff06a224 */ /* 0x000fe400018e0608 */
[----:B------:R-:W-:-:S03]  /*157e0*/  VIADD R8, R2, 0x60 ;  /* 0x0000006002087836 */ /* 0x000fc60000000000 */
        /* <DEDUP_REMOVED lines=12> */
.L_x_537:
[----:B------:R-:W-:Y:S02]  /*158b0*/  IMAD.MOV.U32 R13, RZ, RZ, R4 ;  /* 0x000000ffff0d7224 */ /* 0x000fe400078e0004 */
[----:B------:R-:W-:-:S07]  /*158c0*/  IMAD.MOV.U32 R6, RZ, RZ, R14 ;  /* 0x000000ffff067224 */ /* 0x000fce00078e000e */
[----:B------:R-:W-:Y:S05]  /*158d0*/  WARPSYNC.COLLECTIVE R15, `(.L_x_538) ;  /* 0x000000000f087348 */ /* 0x000fea0003c00000 */
[----:B------:R0:W1:Y:S02]  /*158e0*/  SHFL.IDX P6, R14, R13, R12, R11 ;  /* 0x0000000c0d0e7389 */ /* 0x00006400000c000b */
[----:B01----:R-:W-:Y:S01]  /*158f0*/  ENDCOLLECTIVE ;  /* 0x000000000000791b */ /* 0x003fe20003800000 */
.L_x_538:
[----:B------:R-:W-:Y:S01]  /*15900*/  ULDC.64 UR4, c[0x0][0x208] ;  /* 0x0000820000047ab9 */ /* 0x000fe20000000a00 */
[----:B------:R-:W-:Y:S02]  /*15910*/  IMAD.MOV.U32 R13, RZ, RZ, R0 ;  /* 0x000000ffff0d7224 */ /* 0x000fe400078e0000 */
[----:B------:R-:W-:Y:S02]  /*15920*/  IMAD.MOV.U32 R12, RZ, RZ, 0x3 ;  /* 0x00000003ff0c7424 */ /* 0x000fe400078e00ff */
[----:B------:R-:W-:-:S05]  /*15930*/  IMAD.MOV.U32 R5, RZ, RZ, R14 ;  /* 0x000000ffff057224 */ /* 0x000fca00078e000e */
[----:B------:R-:W-:-:S05]  /*15940*/  @!P2 LEA R5, P3, R10, R5, 0x1 ;  /* 0x000000050a05a211 */ /* 0x000fca00078608ff */
[----:B------:R-:W-:-:S04]  /*15950*/  @!P2 IMAD.X R6, RZ, RZ, R6, P3 ;  /* 0x000000ffff06a224 */ /* 0x000fc800018e0606 */
[----:B------:R-:W-:Y:S02]  /*15960*/  @!P2 IMAD.MOV.U32 R7, RZ, RZ, R6 ;  /* 0x000000ffff07a224 */ /* 0x000fe400078e0006 */
[----:B------:R-:W-:Y:S01]  /*15970*/  @!P2 IMAD.MOV.U32 R6, RZ, RZ, R5 ;  /* 0x000000ffff06a224 */ /* 0x000fe200078e0005 */
[----:B------:R-:W-:-:S04]  /*15980*/  IADD3 R5, R2, 0x30, RZ ;  /* 0x0000003002057810 */ /* 0x000fc80007ffe0ff */
        /* <DEDUP_REMOVED lines=9> */
.L_x_539:
[----:B------:R-:W-:Y:S02]  /*15a20*/  IMAD.MOV.U32 R13, RZ, RZ, R4 ;  /* 0x000000ffff0d7224 */ /* 0x000fe400078e0004 */
[----:B------:R-:W-:-:S07]  /*15a30*/  IMAD.MOV.U32 R6, RZ, RZ, R14 ;  /* 0x000000ffff067224 */ /* 0x000fce00078e000e */
[----:B------:R-:W-:Y:S05]  /*15a40*/  WARPSYNC.COLLECTIVE R15, `(.L_x_540) ;  /* 0x000000000f087348 */ /* 0x000fea0003c00000 */
[----:B------:R0:W1:Y:S02]  /*15a50*/  SHFL.IDX P6, R14, R13, R12, R11 ;  /* 0x0000000c0d0e7389 */ /* 0x00006400000c000b */
[----:B01----:R-:W-:Y:S01]  /*15a60*/  ENDCOLLECTIVE ;  /* 0x000000000000791b */ /* 0x003fe20003800000 */
.L_x_540:
        /* <DEDUP_REMOVED lines=18> */
.L_x_541:
[----:B------:R-:W-:Y:S02]  /*15b90*/  IMAD.MOV.U32 R13, RZ, RZ, R4 ;  /* 0x000000ffff0d7224 */ /* 0x000fe400078e0004 */
[----:B------:R-:W-:-:S07]  /*15ba0*/  IMAD.MOV.U32 R6, RZ, RZ, R14 ;  /* 0x000000ffff067224 */ /* 0x000fce00078e000e */
[----:B------:R-:W-:Y:S05]  /*15bb0*/  WARPSYNC.COLLECTIVE R15, `(.L_x_542) ;  /* 0x000000000f087348 */ /* 0x000fea0003c00000 */
[----:B------:R0:W1:Y:S02]  /*15bc0*/  SHFL.IDX P6, R14, R13, R12, R11 ;  /* 0x0000000c0d0e7389 */ /* 0x00006400000c000b */
[----:B01----:R-:W-:Y:S01]  /*15bd0*/  ENDCOLLECTIVE ;  /* 0x000000000000791b */ /* 0x003fe20003800000 */
.L_x_542:
        /* <DEDUP_REMOVED lines=18> */
.L_x_543:
[----:B------:R-:W-:Y:S02]  /*15d00*/  IMAD.MOV.U32 R13, RZ, RZ, R4 ;  /* 0x000000ffff0d7224 */ /* 0x000fe400078e0004 */
[----:B------:R-:W-:-:S07]  /*15d10*/  IMAD.MOV.U32 R6, RZ, RZ, R14 ;  /* 0x000000ffff067224 */ /* 0x000fce00078e000e */
[----:B------:R-:W-:Y:S05]  /*15d20*/  WARPSYNC.COLLECTIVE R15, `(.L_x_544) ;  /* 0x000000000f087348 */ /* 0x000fea0003c00000 */
[----:B------:R0:W1:Y:S02]  /*15d30*/  SHFL.IDX P6, R14, R13, R12, R11 ;  /* 0x0000000c0d0e7389 */ /* 0x00006400000c000b */
[----:B01----:R-:W-:Y:S01]  /*15d40*/  ENDCOLLECTIVE ;  /* 0x000000000000791b */ /* 0x003fe20003800000 */
.L_x_544:
[----:B------:R-:W-:Y:S01]  /*15d50*/  ULDC.64 UR4, c[0x0][0x208] ;  /* 0x0000820000047ab9 */ /* 0x000fe20000000a00 */
[----:B------:R-:W-:Y:S01]  /*15d60*/  MOV R13, R0 ;  /* 0x00000000000d7202 */ /* 0x000fe20000000f00 */
        /* <DEDUP_REMOVED lines=15> */
.L_x_545:
[----:B------:R-:W-:Y:S02]  /*15e60*/  IMAD.MOV.U32 R13, RZ, RZ, R4 ;  /* 0x000000ffff0d7224 */ /* 0x000fe400078e0004 */
[----:B------:R-:W-:-:S07]  /*15e70*/  IMAD.MOV.U32 R6, RZ, RZ, R14 ;  /* 0x000000ffff067224 */ /* 0x000fce00078e000e */
[----:B------:R-:W-:Y:S05]  /*15e80*/  WARPSYNC.COLLECTIVE R15, `(.L_x_546) ;  /* 0x000000000f087348 */ /* 0x000fea0003c00000 */
[----:B------:R0:W1:Y:S02]  /*15e90*/  SHFL.IDX P6, R14, R13, R12, R11 ;  /* 0x0000000c0d0e7389 */ /* 0x00006400000c000b */
[----:B01----:R-:W-:Y:S01]  /*15ea0*/  ENDCOLLECTIVE ;  /* 0x000000000000791b */ /* 0x003fe20003800000 */
.L_x_546:
        /* <DEDUP_REMOVED lines=16> */
.L_x_547:
[----:B------:R-:W-:Y:S02]  /*15fb0*/  IMAD.MOV.U32 R13, RZ, RZ, R4 ;  /* 0x000000ffff0d7224 */ /* 0x000fe400078e0004 */
[----:B------:R-:W-:-:S07]  /*15fc0*/  IMAD.MOV.U32 R0, RZ, RZ, R14 ;  /* 0x000000ffff007224 */ /* 0x000fce00078e000e */
[----:B------:R-:W-:Y:S05]  /*15fd0*/  WARPSYNC.COLLECTIVE R15, `(.L_x_548) ;  /* 0x000000000f087348 */ /* 0x000fea0003c00000 */
[----:B------:R0:W1:Y:S02]  /*15fe0*/  SHFL.IDX P6, R14, R13, R12, R11 ;  /* 0x0000000c0d0e7389 */ /* 0x00006400000c000b */
[----:B01----:R-:W-:Y:S01]  /*15ff0*/  ENDCOLLECTIVE ;  /* 0x000000000000791b */ /* 0x003fe20003800000 */
.L_x_548:
[----:B------:R-:W-:Y:S01]  /*16000*/  IMAD.MOV.U32 R4, RZ, RZ, R14 ;  /* 0x000000ffff047224 */ /* 0x000fe200078e000e */
[----:B------:R-:W-:Y:S06]  /*16010*/  BRA `(.L_x_549) ;  /* 0xffffffb800d87947 */ /* 0x000fec000383ffff */
.L_x_438:
[----:B0-----:R-:W2:Y:S02]  /*16020*/  LDL R2, [R1+0x4] ;  /* 0x0000040001027983 */ /* 0x001ea40000100800 */
[----:B--2---:R0:W1:Y:S02]  /*16030*/  SYNCS.PHASECHK.TRANS64.TRYWAIT P0, [R2+URZ+0x34820], R0 ;  /* 0x03482000020075a7 */ /* 0x004064000800017f */
[----:B-1----:R-:W-:Y:S05]  /*16040*/  @!P0 NANOSLEEP.SYNCS 0x989680 ;  /* 0x009896800000895d */ /* 0x002fea0003900000 */
[----:B------:R-:W1:Y:S02]  /*16050*/  @!P0 SYNCS.PHASECHK.TRANS64 P0, [R2+URZ+0x34820], R0 ;  /* 0x03482000020085a7 */ /* 0x000e64000800007f */
[----:B-1----:R-:W-:Y:S05]  /*16060*/  @!P0 BRA `(.L_x_438) ;  /* 0xfffffffc00ec8947 */ /* 0x002fea000383ffff */
[----:B------:R-:W-:Y:S05]  /*16070*/  BRA `(.L_x_550) ;  /* 0xffffffbc00507947 */ /* 0x000fea000383ffff */
.L_x_447:
[----:B-1----:R1:W2:Y:S02]  /*16080*/  SYNCS.PHASECHK.TRANS64.TRYWAIT P0, [R3+URZ+0x34840], R2 ;  /* 0x03484002030075a7 */ /* 0x0022a4000800017f */
[----:B--2---:R-:W-:Y:S05]  /*16090*/  @!P0 NANOSLEEP.SYNCS 0x989680 ;  /* 0x009896800000895d */ /* 0x004fea0003900000 */
[----:B------:R-:W2:Y:S02]  /*160a0*/  @!P0 SYNCS.PHASECHK.TRANS64 P0, [R3+URZ+0x34840], R2 ;  /* 0x03484002030085a7 */ /* 0x000ea4000800007f */
[----:B--2---:R-:W-:Y:S05]  /*160b0*/  @!P0 BRA `(.L_x_447) ;  /* 0xfffffffc00f08947 */ /* 0x004fea000383ffff */
[----:B------:R-:W-:Y:S05]  /*160c0*/  BRA `(.L_x_551) ;  /* 0xffffffc000207947 */ /* 0x000fea000383ffff */
.L_x_453:
[----:B0-----:R0:W1:Y:S02]  /*160d0*/  SYNCS.PHASECHK.TRANS64.TRYWAIT P0, [R3+URZ+0x60], R2 ;  /* 0x00006002030075a7 */ /* 0x001064000800017f */
[----:B-1----:R-:W-:Y:S05]  /*160e0*/  @!P0 NANOSLEEP.SYNCS 0x989680 ;  /* 0x009896800000895d */ /* 0x002fea0003900000 */
[----:B------:R-:W1:Y:S02]  /*160f0*/  @!P0 SYNCS.PHASECHK.TRANS64 P0, [R3+URZ+0x60], R2 ;  /* 0x00006002030085a7 */ /* 0x000e64000800007f */
[----:B-1----:R-:W-:Y:S05]  /*16100*/  @!P0 BRA `(.L_x_453) ;  /* 0xfffffffc00f08947 */ /* 0x002fea000383ffff */
[----:B------:R-:W-:Y:S05]  /*16110*/  BRA `(.L_x_552) ;  /* 0xffffffc000fc7947 */ /* 0x000fea000383ffff */
.L_x_462:
[----:B---3--:R3:W4:Y:S02]  /*16120*/  SYNCS.PHASECHK.TRANS64.TRYWAIT P0, [R3+URZ+0x34840], R2 ;  /* 0x03484002030075a7 */ /* 0x008724000800017f */
[----:B----4-:R-:W-:Y:S05]  /*16130*/  @!P0 NANOSLEEP.SYNCS 0x989680 ;  /* 0x009896800000895d */ /* 0x010fea0003900000 */
[----:B------:R-:W4:Y:S02]  /*16140*/  @!P0 SYNCS.PHASECHK.TRANS64 P0, [R3+URZ+0x34840], R2 ;  /* 0x03484002030085a7 */ /* 0x000f24000800007f */
[----:B----4-:R-:W-:Y:S05]  /*16150*/  @!P0 BRA `(.L_x_462) ;  /* 0xfffffffc00f08947 */ /* 0x010fea000383ffff */
[----:B------:R-:W-:Y:S05]  /*16160*/  BRA `(.L_x_553) ;  /* 0xffffffc800a87947 */ /* 0x000fea000383ffff */
.L_x_468:
[----:B--2---:R2:W3:Y:S02]  /*16170*/  SYNCS.PHASECHK.TRANS64.TRYWAIT P0, [R2+URZ+0x60], R3 ;  /* 0x00006003020075a7 */ /* 0x0044e4000800017f */
[----:B---3--:R-:W-:Y:S05]  /*16180*/  @!P0 NANOSLEEP.SYNCS 0x989680 ;  /* 0x009896800000895d */ /* 0x008fea0003900000 */
[----:B------:R-:W3:Y:S02]  /*16190*/  @!P0 SYNCS.PHASECHK.TRANS64 P0, [R2+URZ+0x60], R3 ;  /* 0x00006003020085a7 */ /* 0x000ee4000800007f */
[----:B---3--:R-:W-:Y:S05]  /*161a0*/  @!P0 BRA `(.L_x_468) ;  /* 0xfffffffc00f08947 */ /* 0x008fea000383ffff */
[----:B------:R-:W-:Y:S05]  /*161b0*/  BRA `(.L_x_554) ;  /* 0xffffffcc00847947 */ /* 0x000fea000383ffff */
.L_x_477:
[----:B----4-:R4:W0:Y:S02]  /*161c0*/  SYNCS.PHASECHK.TRANS64.TRYWAIT P0, [R2+URZ+0x34840], R3 ;  /* 0x03484003020075a7 */ /* 0x010824000800017f */
[----:B0-----:R-:W-:Y:S05]  /*161d0*/  @!P0 NANOSLEEP.SYNCS 0x989680 ;  /* 0x009896800000895d */ /* 0x001fea0003900000 */
[----:B------:R-:W0:Y:S02]  /*161e0*/  @!P0 SYNCS.PHASECHK.TRANS64 P0, [R2+URZ+0x34840], R3 ;  /* 0x03484003020085a7 */ /* 0x000e24000800007f */
[----:B0-----:R-:W-:Y:S05]  /*161f0*/  @!P0 BRA `(.L_x_477) ;  /* 0xfffffffc00f08947 */ /* 0x001fea000383ffff */
[----:B------:R-:W-:Y:S05]  /*16200*/  BRA `(.L_x_555) ;  /* 0xffffffd000fc7947 */ /* 0x000fea000383ffff */
.L_x_483:
[----:B--2---:R2:W3:Y:S02]  /*16210*/  SYNCS.PHASECHK.TRANS64.TRYWAIT P0, [R2+URZ+0x60], R5 ;  /* 0x00006005020075a7 */ /* 0x0044e4000800017f */
[----:B---3--:R-:W-:Y:S05]  /*16220*/  @!P0 NANOSLEEP.SYNCS 0x989680 ;  /* 0x009896800000895d */ /* 0x008fea0003900000 */
[----:B------:R-:W3:Y:S02]  /*16230*/  @!P0 SYNCS.PHASECHK.TRANS64 P0, [R2+URZ+0x60], R5 ;  /* 0x00006005020085a7 */ /* 0x000ee4000800007f */
[----:B---3--:R-:W-:Y:S05]  /*16240*/  @!P0 BRA `(.L_x_483) ;  /* 0xfffffffc00f08947 */ /* 0x008fea000383ffff */
[----:B------:R-:W-:Y:S05]  /*16250*/  BRA `(.L_x_556) ;  /* 0xffffffd400d87947 */ /* 0x000fea000383ffff */
.L_x_494:
[----:B0-----:R0:W2:Y:S02]  /*16260*/  SYNCS.PHASECHK.TRANS64.TRYWAIT P0, [R2+URZ+0x34860], R0 ;  /* 0x03486000020075a7 */ /* 0x0010a4000800017f */
[----:B--2---:R-:W-:Y:S05]  /*16270*/  @!P0 NANOSLEEP.SYNCS 0x989680 ;  /* 0x009896800000895d */ /* 0x004fea0003900000 */
[----:B------:R-:W2:Y:S02]  /*16280*/  @!P0 SYNCS.PHASECHK.TRANS64 P0, [R2+URZ+0x34860], R0 ;  /* 0x03486000020085a7 */ /* 0x000ea4000800007f */
[----:B--2---:R-:W-:Y:S05]  /*16290*/  @!P0 BRA `(.L_x_494) ;  /* 0xfffffffc00f08947 */ /* 0x004fea000383ffff */
[----:B------:R-:W-:Y:S05]  /*162a0*/  BRA `(.L_x_557) ;  /* 0xffffffdc00347947 */ /* 0x000fea000383ffff */
.L_x_501:
[----:B------:R-:W-:Y:S01]  /*162b0*/  BSSY B0, `(.L_x_558) ;  /* 0x0000008000007945 */ /* 0x000fe20003800000 */
[----:B------:R-:W-:Y:S02]  /*162c0*/  IMAD.MOV.U32 R13, RZ, RZ, R16 ;  /* 0x000000ffff0d7224 */ /* 0x000fe400078e0010 */
[----:B------:R-:W-:Y:S02]  /*162d0*/  IMAD.MOV.U32 R12, RZ, RZ, RZ ;  /* 0x000000ffff0c7224 */ /* 0x000fe400078e00ff */
[----:B------:R-:W-:Y:S02]  /*162e0*/  IMAD.MOV.U32 R11, RZ, RZ, 0x1f ;  /* 0x0000001fff0b7424 */ /* 0x000fe400078e00ff */
[----:B------:R-:W-:-:S07]  /*162f0*/  IMAD.MOV.U32 R15, RZ, RZ, -0x1 ;  /* 0xffffffffff0f7424 */ /* 0x000fce00078e00ff */
[----:B-----5:R-:W-:Y:S05]  /*16300*/  WARPSYNC.COLLECTIVE R15, `(.L_x_559) ;  /* 0x000000000f087348 */ /* 0x020fea0003c00000 */
[----:B------:R0:W1:Y:S02]  /*16310*/  SHFL.IDX P6, R14, R13, R12, R11 ;  /* 0x0000000c0d0e7389 */ /* 0x00006400000c000b */
[----:B01---5:R-:W-:Y:S01]  /*16320*/  ENDCOLLECTIVE ;  /* 0x000000000000791b */ /* 0x023fe20003800000 */
.L_x_559:
[----:B------:R-:W-:Y:S05]  /*16330*/  BSYNC B0 ;  /* 0x0000000000007941 */ /* 0x000fea0003800000 */
.L_x_558:
[----:B------:R-:W-:Y:S01]  /*16340*/  IMAD.MOV.U32 R13, RZ, RZ, R16 ;  /* 0x000000ffff0d7224 */ /* 0x000fe200078e0010 */
[----:B------:R-:W-:Y:S01]  /*16350*/  MOV R0, R14 ;  /* 0x0000000e00007202 */ /* 0x000fe20000000f00 */
[----:B------:R-:W-:Y:S02]  /*16360*/  IMAD.MOV.U32 R12, RZ, RZ, 0x1 ;  /* 0x00000001ff0c7424 */ /* 0x000fe400078e00ff */
[----:B------:R-:W-:Y:S02]  /*16370*/  IMAD.MOV.U32 R11, RZ, RZ, 0x1f ;  /* 0x0000001fff0b7424 */ /* 0x000fe400078e00ff */
[----:B------:R-:W-:Y:S02]  /*16380*/  IMAD.MOV.U32 R15, RZ, RZ, -0x1 ;  /* 0xffffffffff0f7424 */ /* 0x000fe400078e00ff */
[----:B------:R-:W-:-:S07]  /*16390*/  IMAD.IADD R5, R19, 0x1, R7 ;  /* 0x0000000113057824 */ /* 0x000fce00078e0207 */
[----:B------:R-:W-:Y:S05]  /*163a0*/  WARPSYNC.COLLECTIVE R15, `(.L_x_560) ;  /* 0x000000000f087348 */ /* 0x000fea0003c00000 */
[----:B------:R0:W1:Y:S02]  /*163b0*/  SHFL.IDX P6, R14, R13, R12, R11 ;  /* 0x0000000c0d0e7389 */ /* 0x00006400000c000b */
[----:B01----:R-:W-:Y:S01]  /*163c0*/  ENDCOLLECTIVE ;  /* 0x000000000000791b */ /* 0x003fe20003800000 */
.L_x_560:
[----:B------:R-:W-:Y:S01]  /*163d0*/  ULDC UR4, c[0x0][0xc3c] ;  /* 0x00030f0000047ab9 */ /* 0x000fe20000000800 */
[----:B------:R-:W-:Y:S01]  /*163e0*/  ULDC.64 UR6, c[0x0][0x208] ;  /* 0x0000820000067ab9 */ /* 0x000fe20000000a00 */
[----:B------:R-:W-:-:S13]  /*163f0*/  ISETP.GE.OR P1, PT, R5, UR4, !P0 ;  /* 0x0000000405007c0c */ /* 0x000fda000c726670 */
[----:B------:R-:W0:Y:S01]  /*16400*/  @!P1 LDC.64 R2, c[0x0][0xc80] ;  /* 0x00032000ff029b82 */ /* 0x000e220000000a00 */
[----:B------:R-:W-:Y:S02]  /*16410*/  IMAD.MOV.U32 R11, RZ, RZ, RZ ;  /* 0x000000ffff0b7224 */ /* 0x000fe400078e00ff */
[----:B------:R-:W-:Y:S02]  /*16420*/  IMAD.MOV.U32 R4, RZ, RZ, R14 ;  /* 0x000000ffff047224 */ /* 0x000fe400078e000e */
[----:B0-----:R-:W-:-:S06]  /*16430*/  @!P1 IMAD.WIDE R2, R5, 0x4, R2 ;  /* 0x0000000405029825 */ /* 0x001fcc00078e0202 */
[----:B------:R0:W2:Y:S01]  /*16440*/  @!P1 LDG.E R3, desc[UR6][R2.64] ;  /* 0x0000000602039981 */ /* 0x0000a2000c1e1900 */
[C---:B------:R-:W-:Y:S02]  /*16450*/  ISETP.GE.U32.AND P2, PT, R7.reuse, 0x2, PT ;  /* 0x000000020700780c */ /* 0x040fe40003f46070 */
[C---:B------:R-:W-:Y:S02]  /*16460*/  ISETP.GE.U32.AND P3, PT, R7.reuse, 0x4, PT ;  /* 0x000000040700780c */ /* 0x040fe40003f66070 */
[C---:B------:R-:W-:Y:S02]  /*16470*/  ISETP.GE.U32.AND P4, PT, R7.reuse, 0x8, PT ;  /* 0x000000080700780c */ /* 0x040fe40003f86070 */
[C---:B------:R-:W-:Y:S01]  /*16480*/  ISETP.GE.U32.AND P5, PT, R7.reuse, 0x10, PT ;  /* 0x000000100700780c */ /* 0x040fe20003fa6070 */
[----:B0-----:R-:W-:Y:S02]  /*16490*/  IMAD.MOV.U32 R2, RZ, RZ, RZ ;  /* 0x000000ffff027224 */ /* 0x001fe400078e00ff */
[----:B--2---:R-:W-:Y:S01]  /*164a0*/  @!P1 IMAD.MOV.U32 R2, RZ, RZ, R3 ;  /* 0x000000ffff029224 */ /* 0x004fe200078e0003 */
[----:B------:R-:W-:-:S04]  /*164b0*/  ISETP.NE.AND P1, PT, R7, RZ, PT ;  /* 0x000000ff0700720c */ /* 0x000fc80003f25270 */
[----:B------:R-:W-:-:S09]  /*164c0*/  MOV R13, R2 ;  /* 0x00000002000d7202 */ /* 0x000fd20000000f00 */
[----:B------:R-:W-:Y:S05]  /*164d0*/  WARPSYNC.COLLECTIVE R15, `(.L_x_561) ;  /* 0x000000000f087348 */ /* 0x000fea0003c00000 */
[----:B------:R0:W1:Y:S02]  /*164e0*/  SHFL.UP P6, R14, R13, R12, R11 ;  /* 0x0400000c0d0e7389 */ /* 0x00006400000c000b */
[----:B01----:R-:W-:Y:S01]  /*164f0*/  ENDCOLLECTIVE ;  /* 0x000000000000791b */ /* 0x003fe20003800000 */
.L_x_561:
[----:B------:R-:W-:Y:S01]  /*16500*/  IMAD.MOV.U32 R12, RZ, RZ, 0x2 ;  /* 0x00000002ff0c7424 */ /* 0x000fe200078e00ff */
[----:B------:R-:W-:-:S05]  /*16510*/  SEL R5, R14, RZ, P1 ;  /* 0x000000ff0e057207 */ /* 0x000fca0000800000 */
[----:B------:R-:W-:-:S04]  /*16520*/  IMAD.IADD R3, R2, 0x1, R5 ;  /* 0x0000000102037824 */ /* 0x000fc800078e0205 */
[----:B------:R-:W-:-:S07]  /*16530*/  IMAD.MOV.U32 R13, RZ, RZ, R3 ;  /* 0x000000ffff0d7224 */ /* 0x000fce00078e0003 */
[----:B------:R-:W-:Y:S05]  /*16540*/  WARPSYNC.COLLECTIVE R15, `(.L_x_562) ;  /* 0x000000000f087348 */ /* 0x000fea0003c00000 */
[----:B------:R0:W1:Y:S02]  /*16550*/  SHFL.UP P6, R14, R13, R12, R11 ;  /* 0x0400000c0d0e7389 */ /* 0x00006400000c000b */
[----:B01----:R-:W-:Y:S01]  /*16560*/  ENDCOLLECTIVE ;  /* 0x000000000000791b */ /* 0x003fe20003800000 */
.L_x_562:
[----:B------:R-:W-:Y:S02]  /*16570*/  IMAD.MOV.U32 R12, RZ, RZ, 0x4 ;  /* 0x00000004ff0c7424 */ /* 0x000fe400078e00ff */
[----:B------:R-:W-:-:S05]  /*16580*/  IMAD.MOV.U32 R5, RZ, RZ, R14 ;  /* 0x000000ffff057224 */ /* 0x000fca00078e000e */
[----:B------:R-:W-:-:S05]  /*16590*/  SEL R6, R5, RZ, P2 ;  /* 0x000000ff05067207 */ /* 0x000fca0001000000 */
[----:B------:R-:W-:-:S04]  /*165a0*/  IMAD.IADD R3, R3, 0x1, R6 ;  /* 0x0000000103037824 */ /* 0x000fc800078e0206 */
[----:B------:R-:W-:-:S07]  /*165b0*/  IMAD.MOV.U32 R13, RZ, RZ, R3 ;  /* 0x000000ffff0d7224 */ /* 0x000fce00078e0003 */
[----:B------:R-:W-:Y:S05]  /*165c0*/  WARPSYNC.COLLECTIVE R15, `(.L_x_563) ;  /* 0x000000000f087348 */ /* 0x000fea0003c00000 */
[----:B------:R0:W1:Y:S02]  /*165d0*/  SHFL.UP P6, R14, R13, R12, R11 ;  /* 0x0400000c0d0e7389 */ /* 0x00006400000c000b */
[----:B01----:R-:W-:Y:S01]  /*165e0*/  ENDCOLLECTIVE ;  /* 0x000000000000791b */ /* 0x003fe20003800000 */
.L_x_563:
[----:B------:R-:W-:Y:S01]  /*165f0*/  IMAD.MOV.U32 R12, RZ, RZ, 0x8 ;  /* 0x00000008ff0c7424 */ /* 0x000fe200078e00ff */
[----:B------:R-:W-:-:S04]  /*16600*/  MOV R5, R14 ;  /* 0x0000000e00057202 */ /* 0x000fc80000000f00 */
[----:B------:R-:W-:-:S05]  /*16610*/  SEL R6, R5, RZ, P3 ;  /* 0x000000ff05067207 */ /* 0x000fca0001800000 */
[----:B------:R-:W-:-:S04]  /*16620*/  IMAD.IADD R3, R3, 0x1, R6 ;  /* 0x0000000103037824 */ /* 0x000fc800078e0206 */
[----:B------:R-:W-:-:S07]  /*16630*/  IMAD.MOV.U32 R13, RZ, RZ, R3 ;  /* 0x000000ffff0d7224 */ /* 0x000fce00078e0003 */
[----:B------:R-:W-:Y:S05]  /*16640*/  WARPSYNC.COLLECTIVE R15, `(.L_x_564) ;  /* 0x000000000f087348 */ /* 0x000fea0003c00000 */
[----:B------:R0:W1:Y:S02]  /*16650*/  SHFL.UP P6, R14, R13, R12, R11 ;  /* 0x0400000c0d0e7389 */ /* 0x00006400000c000b */
[----:B01----:R-:W-:Y:S01]  /*16660*/  ENDCOLLECTIVE ;  /* 0x000000000000791b */ /* 0x003fe20003800000 */
.L_x_564:
        /* <DEDUP_REMOVED lines=8> */
.L_x_565:
[----:B------:R-:W-:Y:S02]  /*166f0*/  IMAD.MOV.U32 R12, RZ, RZ, 0x1f ;  /* 0x0000001fff0c7424 */ /* 0x000fe400078e00ff */
[----:B------:R-:W-:Y:S02]  /*16700*/  IMAD.MOV.U32 R11, RZ, RZ, 0x1f ;  /* 0x0000001fff0b7424 */ /* 0x000fe400078e00ff */
[----:B------:R-:W-:-:S05]  /*16710*/  IMAD.MOV.U32 R5, RZ, RZ, R14 ;  /* 0x000000ffff057224 */ /* 0x000fca00078e000e */
[----:B------:R-:W-:-:S04]  /*16720*/  SEL R6, R5, RZ, P5 ;  /* 0x000000ff05067207 */ /* 0x000fc80002800000 */
[----:B------:R-:W-:-:S05]  /*16730*/  IADD3 R3, R3, R6, RZ ;  /* 0x0000000603037210 */ /* 0x000fca0007ffe0ff */
[----:B------:R-:W-:-:S07]  /*16740*/  IMAD.MOV.U32 R13, RZ, RZ, R3 ;  /* 0x000000ffff0d7224 */ /* 0x000fce00078e0003 */
[----:B------:R-:W-:Y:S05]  /*16750*/  WARPSYNC.COLLECTIVE R15, `(.L_x_566) ;  /* 0x000000000f087348 */ /* 0x000fea0003c00000 */
[----:B------:R0:W1:Y:S02]  /*16760*/  SHFL.IDX P6, R14, R13, R12, R11 ;  /* 0x0000000c0d0e7389 */ /* 0x00006400000c000b */
[----:B01----:R-:W-:Y:S01]  /*16770*/  ENDCOLLECTIVE ;  /* 0x000000000000791b */ /* 0x003fe20003800000 */
.L_x_566:
[----:B------:R-:W-:Y:S01]  /*16780*/  IMAD.MOV.U32 R6, RZ, RZ, R14 ;  /* 0x000000ffff067224 */ /* 0x000fe200078e000e */
[----:B------:R-:W-:Y:S06]  /*16790*/  BRA `(.L_x_567) ;  /* 0xffffffdc00bc7947 */ /* 0x000fec000383ffff */
.L_x_506:
[----:B------:R-:W-:Y:S01]  /*167a0*/  BSSY B0, `(.L_x_568) ;  /* 0x0000008000007945 */ /* 0x000fe20003800000 */
[----:B-----5:R-:W-:Y:S02]  /*167b0*/  IMAD.MOV.U32 R13, RZ, RZ, R2 ;  /* 0x000000ffff0d7224 */ /* 0x020fe400078e0002 */
[----:B------:R-:W-:Y:S02]  /*167c0*/  IMAD.MOV.U32 R12, RZ, RZ, 0x1 ;  /* 0x00000001ff0c7424 */ /* 0x000fe400078e00ff */
[----:B------:R-:W-:Y:S02]  /*167d0*/  IMAD.MOV.U32 R11, RZ, RZ, RZ ;  /* 0x000000ffff0b7224 */ /* 0x000fe400078e00ff */
[----:B------:R-:W-:-:S07]  /*167e0*/  IMAD.MOV.U32 R15, RZ, RZ, -0x1 ;  /* 0xffffffffff0f7424 */ /* 0x000fce00078e00ff */
[----:B0-----:R-:W-:Y:S05]  /*167f0*/  WARPSYNC.COLLECTIVE R15, `(.L_x_569) ;  /* 0x000000000f087348 */ /* 0x001fea0003c00000 */
[----:B------:R1:W2:Y:S02]  /*16800*/  SHFL.UP P6, R14, R13, R12, R11 ;  /* 0x0400000c0d0e7389 */ /* 0x0002a400000c000b */
[----:B012---:R-:W-:Y:S01]  /*16810*/  ENDCOLLECTIVE ;  /* 0x000000000000791b */ /* 0x007fe20003800000 */
.L_x_569:
[----:B------:R-:W-:Y:S05]  /*16820*/  BSYNC B0 ;  /* 0x0000000000007941 */ /* 0x000fea0003800000 */
.L_x_568:
[----:B------:R-:W-:Y:S01]  /*16830*/  SEL R3, R14, RZ, P1 ;  /* 0x000000ff0e037207 */ /* 0x000fe20000800000 */
[----:B------:R-:W-:Y:S02]  /*16840*/  IMAD.MOV.U32 R12, RZ, RZ, 0x2 ;  /* 0x00000002ff0c7424 */ /* 0x000fe400078e00ff */
[----:B------:R-:W-:Y:S01]  /*16850*/  IMAD.MOV.U32 R11, RZ, RZ, RZ ;  /* 0x000000ffff0b7224 */ /* 0x000fe200078e00ff */
[----:B------:R-:W-:Y:S01]  /*16860*/  IADD3 R3, R2, R3, RZ ;  /* 0x0000000302037210 */ /* 0x000fe20007ffe0ff */
[----:B------:R-:W-:-:S04]  /*16870*/  IMAD.MOV.U32 R15, RZ, RZ, -0x1 ;  /* 0xffffffffff0f7424 */ /* 0x000fc800078e00ff */
[----:B------:R-:W-:-:S07]  /*16880*/  IMAD.MOV.U32 R13, RZ, RZ, R3 ;  /* 0x000000ffff0d7224 */ /* 0x000fce00078e0003 */
[----:B------:R-:W-:Y:S05]  /*16890*/  WARPSYNC.COLLECTIVE R15, `(.L_x_570) ;  /* 0x000000000f087348 */ /* 0x000fea0003c00000 */
[----:B------:R0:W1:Y:S02]  /*168a0*/  SHFL.UP P6, R14, R13, R12, R11 ;  /* 0x0400000c0d0e7389 */ /* 0x00006400000c000b */
[----:B01----:R-:W-:Y:S01]  /*168b0*/  ENDCOLLECTIVE ;  /* 0x000000000000791b */ /* 0x003fe20003800000 */
.L_x_570:
[----:B------:R-:W-:Y:S01]  /*168c0*/  IMAD.MOV.U32 R12, RZ, RZ, 0x4 ;  /* 0x00000004ff0c7424 */ /* 0x000fe200078e00ff */
[----:B------:R-:W-:-:S05]  /*168d0*/  SEL R14, R14, RZ, P2 ;  /* 0x000000ff0e0e7207 */ /* 0x000fca0001000000 */
[----:B------:R-:W-:-:S04]  /*168e0*/  IMAD.IADD R3, R3, 0x1, R14 ;  /* 0x0000000103037824 */ /* 0x000fc800078e020e */
[----:B------:R-:W-:-:S07]  /*168f0*/  IMAD.MOV.U32 R13, RZ, RZ, R3 ;  /* 0x000000ffff0d7224 */ /* 0x000fce00078e0003 */
[----:B------:R-:W-:Y:S05]  /*16900*/  WARPSYNC.COLLECTIVE R15, `(.L_x_571) ;  /* 0x000000000f087348 */ /* 0x000fea0003c00000 */
[----:B------:R0:W1:Y:S02]  /*16910*/  SHFL.UP P6, R14, R13, R12, R11 ;  /* 0x0400000c0d0e7389 */ /* 0x00006400000c000b */
[----:B01----:R-:W-:Y:S01]  /*16920*/  ENDCOLLECTIVE ;  /* 0x000000000000791b */ /* 0x003fe20003800000 */
.L_x_571:
[----:B------:R-:W-:Y:S01]  /*16930*/  IMAD.MOV.U32 R12, RZ, RZ, 0x8 ;  /* 0x00000008ff0c7424 */ /* 0x000fe200078e00ff */
[----:B------:R-:W-:-:S05]  /*16940*/  SEL R14, R14, RZ, P3 ;  /* 0x000000ff0e0e7207 */ /* 0x000fca0001800000 */
[----:B------:R-:W-:-:S05]  /*16950*/  IMAD.IADD R3, R3, 0x1, R14 ;  /* 0x0000000103037824 */ /* 0x000fca00078e020e */
[----:B------:R-:W-:-:S07]  /*16960*/  MOV R13, R3 ;  /* 0x00000003000d7202 */ /* 0x000fce0000000f00 */
[----:B------:R-:W-:Y:S05]  /*16970*/  WARPSYNC.COLLECTIVE R15, `(.L_x_572) ;  /* 0x000000000f087348 */ /* 0x000fea0003c00000 */
[----:B------:R0:W1:Y:S02]  /*16980*/  SHFL.UP P6, R14, R13, R12, R11 ;  /* 0x0400000c0d0e7389 */ /* 0x00006400000c000b */
[----:B01----:R-:W-:Y:S01]  /*16990*/  ENDCOLLECTIVE ;  /* 0x000000000000791b */ /* 0x003fe20003800000 */
.L_x_572:
[----:B------:R-:W-:Y:S01]  /*169a0*/  IMAD.MOV.U32 R12, RZ, RZ, 0x10 ;  /* 0x00000010ff0c7424 */ /* 0x000fe200078e00ff */
[----:B------:R-:W-:-:S05]  /*169b0*/  SEL R14, R14, RZ, P4 ;  /* 0x000000ff0e0e7207 */ /* 0x000fca0002000000 */
[----:B------:R-:W-:-:S04]  /*169c0*/  IMAD.IADD R3, R3, 0x1, R14 ;  /* 0x0000000103037824 */ /* 0x000fc800078e020e */
[----:B------:R-:W-:-:S07]  /*169d0*/  IMAD.MOV.U32 R13, RZ, RZ, R3 ;  /* 0x000000ffff0d7224 */ /* 0x000fce00078e0003 */
[----:B------:R-:W-:Y:S05]  /*169e0*/  WARPSYNC.COLLECTIVE R15, `(.L_x_573) ;  /* 0x000000000f087348 */ /* 0x000fea0003c00000 */
[----:B------:R0:W1:Y:S02]  /*169f0*/  SHFL.UP P6, R14, R13, R12, R11 ;  /* 0x0400000c0d0e7389 */ /* 0x00006400000c000b */
[----:B01----:R-:W-:Y:S01]  /*16a00*/  ENDCOLLECTIVE ;  /* 0x000000000000791b */ /* 0x003fe20003800000 */
.L_x_573:
[----:B------:R-:W-:Y:S02]  /*16a10*/  IMAD.MOV.U32 R12, RZ, RZ, 0x1f ;  /* 0x0000001fff0c7424 */ /* 0x000fe400078e00ff */
[----:B------:R-:W-:Y:S01]  /*16a20*/  IMAD.MOV.U32 R11, RZ, RZ, 0x1f ;  /* 0x0000001fff0b7424 */ /* 0x000fe200078e00ff */
[----:B------:R-:W-:-:S05]  /*16a30*/  SEL R14, R14, RZ, P5 ;  /* 0x000000ff0e0e7207 */ /* 0x000fca0002800000 */
[----:B------:R-:W-:-:S04]  /*16a40*/  IMAD.IADD R3, R3, 0x1, R14 ;  /* 0x0000000103037824 */ /* 0x000fc800078e020e */
[----:B------:R-:W-:-:S07]  /*16a50*/  IMAD.MOV.U32 R13, RZ, RZ, R3 ;  /* 0x000000ffff0d7224 */ /* 0x000fce00078e0003 */
[----:B------:R-:W-:Y:S05]  /*16a60*/  WARPSYNC.COLLECTIVE R15, `(.L_x_574) ;  /* 0x000000000f087348 */ /* 0x000fea0003c00000 */
[----:B------:R0:W1:Y:S02]  /*16a70*/  SHFL.IDX P6, R14, R13, R12, R11 ;  /* 0x0000000c0d0e7389 */ /* 0x00006400000c000b */
[----:B01----:R-:W-:Y:S01]  /*16a80*/  ENDCOLLECTIVE ;  /* 0x000000000000791b */ /* 0x003fe20003800000 */
.L_x_574:
[----:B------:R-:W-:Y:S01]  /*16a90*/  MOV R6, R14 ;  /* 0x0000000e00067202 */ /* 0x000fe20000000f00 */
[----:B------:R-:W-:Y:S06]  /*16aa0*/  BRA `(.L_x_575) ;  /* 0xffffffdc00987947 */ /* 0x000fec000383ffff */
.L_x_508:
[----:B------:R-:W-:Y:S01]  /*16ab0*/  BSSY B0, `(.L_x_576) ;  /* 0x0000006000007945 */ /* 0x000fe20003800000 */
[----:B------:R-:W-:Y:S01]  /*16ac0*/  PLOP3.LUT P6, PT, P6, PT, PT, 0x8, 0x0 ;  /* 0x000000000000781c */ /* 0x000fe200037ce170 */
[----:B------:R-:W-:-:S12]  /*16ad0*/  IMAD.MOV.U32 R15, RZ, RZ, -0x1 ;  /* 0xffffffffff0f7424 */ /* 0x000fd800078e00ff */
[----:B0----5:R-:W-:Y:S05]  /*16ae0*/  WARPSYNC.COLLECTIVE R15, `(.L_x_577) ;  /* 0x000000000f087348 */ /* 0x021fea0003c00000 */
[----:B------:R-:W-:Y:S01]  /*16af0*/  VOTE.ANY R14, PT, P6 ;  /* 0x00000000000e7806 */ /* 0x000fe200030e0100 */
[----:B0----5:R-:W-:Y:S06]  /*16b00*/  ENDCOLLECTIVE ;  /* 0x000000000000791b */ /* 0x021fec0003800000 */
.L_x_577:
[----:B------:R-:W-:Y:S05]  /*16b10*/  BSYNC B0 ;  /* 0x0000000000007941 */ /* 0x000fea0003800000 */
.L_x_576:
[----:B------:R-:W-:Y:S02]  /*16b20*/  IMAD.MOV.U32 R5, RZ, RZ, R14 ;  /* 0x000000ffff057224 */ /* 0x000fe400078e000e */
[----:B------:R-:W-:Y:S02]  /*16b30*/  IMAD.MOV.U32 R13, RZ, RZ, R2 ;  /* 0x000000ffff0d7224 */ /* 0x000fe400078e0002 */
[----:B------:R-:W0:Y:S01]  /*16b40*/  POPC R4, R5 ;  /* 0x0000000500047309 */ /* 0x000e220000000000 */
[----:B------:R-:W-:Y:S02]  /*16b50*/  IMAD.MOV.U32 R11, RZ, RZ, 0x1f ;  /* 0x0000001fff0b7424 */ /* 0x000fe400078e00ff */
[----:B------:R-:W-:Y:S02]  /*16b60*/  IMAD.MOV.U32 R15, RZ, RZ, -0x1 ;  /* 0xffffffffff0f7424 */ /* 0x000fe400078e00ff */
[----:B0-----:R-:W-:-:S07]  /*16b70*/  IMAD.MOV.U32 R12, RZ, RZ, R4 ;  /* 0x000000ffff0c7224 */ /* 0x001fce00078e0004 */
[----:B------:R-:W-:Y:S05]  /*16b80*/  WARPSYNC.COLLECTIVE R15, `(.L_x_578) ;  /* 0x000000000f087348 */ /* 0x000fea0003c00000 */
[----:B------:R0:W1:Y:S02]  /*16b90*/  SHFL.IDX P6, R14, R13, R12, R11 ;  /* 0x0000000c0d0e7389 */ /* 0x00006400000c000b */
[----:B01----:R-:W-:Y:S01]  /*16ba0*/  ENDCOLLECTIVE ;  /* 0x000000000000791b */ /* 0x003fe20003800000 */
.L_x_578:
[----:B------:R-:W-:Y:S01]  /*16bb0*/  IMAD.MOV.U32 R17, RZ, RZ, R14 ;  /* 0x000000ffff117224 */ /* 0x000fe200078e000e */
[----:B------:R-:W-:Y:S06]  /*16bc0*/  BRA `(.L_x_579) ;  /* 0xffffffdc00887947 */ /* 0x000fec000383ffff */
.L_x_510:
[----:B------:R-:W-:Y:S01]  /*16bd0*/  BSSY B0, `(.L_x_580) ;  /* 0x0000007000007945 */ /* 0x000fe20003800000 */
[----:B------:R-:W-:Y:S01]  /*16be0*/  IMAD.MOV.U32 R13, RZ, RZ, R3 ;  /* 0x000000ffff0d7224 */ /* 0x000fe200078e0003 */
[----:B------:R-:W-:Y:S01]  /*16bf0*/  MOV R11, 0x1f ;  /* 0x0000001f000b7802 */ /* 0x000fe20000000f00 */
[----:B------:R-:W-:-:S07]  /*16c00*/  IMAD.MOV.U32 R15, RZ, RZ, -0x1 ;  /* 0xffffffffff0f7424 */ /* 0x000fce00078e00ff */
[----:B0-2--5:R-:W-:Y:S05]  /*16c10*/  WARPSYNC.COLLECTIVE R15, `(.L_x_581) ;  /* 0x000000000f087348 */ /* 0x025fea0003c00000 */
[----:B------:R1:W3:Y:S02]  /*16c20*/  SHFL.IDX P6, R14, R13, R12, R11 ;  /* 0x0000000c0d0e7389 */ /* 0x0002e400000c000b */
[----:B0123-5:R-:W-:Y:S01]  /*16c30*/  ENDCOLLECTIVE ;  /* 0x000000000000791b */ /* 0x02ffe20003800000 */
.L_x_581:
[----:B------:R-:W-:Y:S05]  /*16c40*/  BSYNC B0 ;  /* 0x0000000000007941 */ /* 0x000fea0003800000 */
.L_x_580:
[----:B------:R-:W-:Y:S01]  /*16c50*/  IMAD.MOV.U32 R2, RZ, RZ, R14 ;  /* 0x000000ffff027224 */ /* 0x000fe200078e000e */
[----:B------:R-:W-:Y:S06]  /*16c60*/  BRA `(.L_x_509) ;  /* 0xffffffdc007c7947 */ /* 0x000fec000383ffff */
.L_x_514:
[----:B0-----:R0:W2:Y:S02]  /*16c70*/  SYNCS.PHASECHK.TRANS64.TRYWAIT P0, [R0+URZ+0x34820], R3 ;  /* 0x03482003000075a7 */ /* 0x0010a4000800017f */
[----:B--2---:R-:W-:Y:S05]  /*16c80*/  @!P0 NANOSLEEP.SYNCS 0x989680 ;  /* 0x009896800000895d */ /* 0x004fea0003900000 */
[----:B------:R-:W2:Y:S02]  /*16c90*/  @!P0 SYNCS.PHASECHK.TRANS64 P0, [R0+URZ+0x34820], R3 ;  /* 0x03482003000085a7 */ /* 0x000ea4000800007f */
[----:B--2---:R-:W-:Y:S05]  /*16ca0*/  @!P0 BRA `(.L_x_514) ;  /* 0xfffffffc00f08947 */ /* 0x004fea000383ffff */
[----:B------:R-:W-:Y:S05]  /*16cb0*/  BRA `(.L_x_582) ;  /* 0xffffffe000707947 */ /* 0x000fea000383ffff */
.L_x_515:
[----:B------:R-:W2:Y:S01]  /*16cc0*/  S2R R2, SR_TID.X ;  /* 0x0000000000027919 */ /* 0x000ea20000002100 */
[----:B------:R-:W-:Y:S01]  /*16cd0*/  BSSY B0, `(.L_x_583) ;  /* 0x000000a000007945 */ /* 0x000fe20003800000 */
[----:B------:R-:W-:Y:S02]  /*16ce0*/  IMAD.MOV.U32 R12, RZ, RZ, RZ ;  /* 0x000000ffff0c7224 */ /* 0x000fe400078e00ff */
[----:B------:R-:W-:Y:S02]  /*16cf0*/  IMAD.MOV.U32 R11, RZ, RZ, 0x1f ;  /* 0x0000001fff0b7424 */ /* 0x000fe400078e00ff */
[----:B------:R-:W-:Y:S01]  /*16d00*/  IMAD.MOV.U32 R15, RZ, RZ, -0x1 ;  /* 0xffffffffff0f7424 */ /* 0x000fe200078e00ff */
[----:B--2---:R-:W-:-:S04]  /*16d10*/  SHF.R.U32.HI R2, RZ, 0x5, R2 ;  /* 0x00000005ff027819 */ /* 0x004fc80000011602 */
[----:B------:R-:W-:-:S05]  /*16d20*/  LOP3.LUT R2, R2, 0x3, RZ, 0xc0, !PT ;  /* 0x0000000302027812 */ /* 0x000fca00078ec0ff */
[----:B------:R-:W-:-:S07]  /*16d30*/  IMAD.MOV.U32 R13, RZ, RZ, R2 ;  /* 0x000000ffff0d7224 */ /* 0x000fce00078e0002 */
[----:B01--45:R-:W-:Y:S05]  /*16d40*/  WARPSYNC.COLLECTIVE R15, `(.L_x_584) ;  /* 0x000000000f087348 */ /* 0x033fea0003c00000 */
[----:B------:R2:W3:Y:S02]  /*16d50*/  SHFL.IDX P6, R14, R13, R12, R11 ;  /* 0x0000000c0d0e7389 */ /* 0x0004e400000c000b */
[----:B012345:R-:W-:Y:S01]  /*16d60*/  ENDCOLLECTIVE ;  /* 0x000000000000791b */ /* 0x03ffe20003800000 */
.L_x_584:
[----:B------:R-:W-:Y:S05]  /*16d70*/  BSYNC B0 ;  /* 0x0000000000007941 */ /* 0x000fea0003800000 */
.L_x_583:
[----:B------:R-:W-:Y:S05]  /*16d80*/  BRA `(.L_x_585) ;  /* 0xffffffe000587947 */ /* 0x000fea000383ffff */
.L_x_518:
[----:B------:R-:W-:Y:S01]  /*16d90*/  BSSY B1, `(.L_x_586) ;  /* 0x0000006000017945 */ /* 0x000fe20003800000 */
[----:B------:R-:W-:-:S07]  /*16da0*/  IMAD.MOV.U32 R15, RZ, RZ, -0x1 ;  /* 0xffffffffff0f7424 */ /* 0x000fce00078e00ff */
[----:B012-45:R-:W-:Y:S05]  /*16db0*/  WARPSYNC.COLLECTIVE R15, `(.L_x_587) ;  /* 0x000000000f0c7348 */ /* 0x037fea0003c00000 */
[----:B------:R-:W-:Y:S02]  /*16dc0*/  ELECT P6, UR62, PT ;  /* 0x00000000003e782f */ /* 0x000fe400038c0000 */
[----:B------:R-:W-:Y:S01]  /*16dd0*/  MOV R14, UR62 ;  /* 0x0000003e000e7c02 */ /* 0x000fe20008000f00 */
[----:B012-45:R-:W-:Y:S10]  /*16de0*/  ENDCOLLECTIVE ;  /* 0x000000000000791b */ /* 0x037ff40003800000 */
.L_x_587:
[----:B------:R-:W-:Y:S05]  /*16df0*/  BSYNC B1 ;  /* 0x0000000000017941 */ /* 0x000fea0003800000 */
.L_x_586:
[----:B------:R-:W-:Y:S05]  /*16e00*/  BRA `(.L_x_588) ;  /* 0xffffffe000507947 */ /* 0x000fea000383ffff */
.L_x_520:
[----:B0-----:R0:W1:Y:S02]  /*16e10*/  SYNCS.PHASECHK.TRANS64.TRYWAIT P0, [R6+URZ], R5 ;  /* 0x00000005060075a7 */ /* 0x001064000800017f */
[----:B-1----:R-:W-:Y:S05]  /*16e20*/  @!P0 NANOSLEEP.SYNCS 0x989680 ;  /* 0x009896800000895d */ /* 0x002fea0003900000 */
[----:B------:R-:W1:Y:S02]  /*16e30*/  @!P0 SYNCS.PHASECHK.TRANS64 P0, [R6+URZ], R5 ;  /* 0x00000005060085a7 */ /* 0x000e64000800007f */
[----:B-1----:R-:W-:Y:S05]  /*16e40*/  @!P0 BRA `(.L_x_520) ;  /* 0xfffffffc00f08947 */ /* 0x002fea000383ffff */
[----:B------:R-:W-:Y:S05]  /*16e50*/  BRA `(.L_x_589) ;  /* 0xffffffe0008c7947 */ /* 0x000fea000383ffff */
.L_x_521:
[----:B-1----:R1:W2:Y:S02]  /*16e60*/  SYNCS.PHASECHK.TRANS64.TRYWAIT P0, [R7+URZ], R2 ;  /* 0x00000002070075a7 */ /* 0x0022a4000800017f */
[----:B--2---:R-:W-:Y:S05]  /*16e70*/  @!P0 NANOSLEEP.SYNCS 0x989680 ;  /* 0x009896800000895d */ /* 0x004fea0003900000 */
[----:B------:R-:W2:Y:S02]  /*16e80*/  @!P0 SYNCS.PHASECHK.TRANS64 P0, [R7+URZ], R2 ;  /* 0x00000002070085a7 */ /* 0x000ea4000800007f */
[----:B--2---:R-:W-:Y:S05]  /*16e90*/  @!P0 BRA `(.L_x_521) ;  /* 0xfffffffc00f08947 */ /* 0x004fea000383ffff */
[----:B------:R-:W-:Y:S05]  /*16ea0*/  BRA `(.L_x_590) ;  /* 0xffffffe000807947 */ /* 0x000fea000383ffff */
.L_x_523:
[----:B--2---:R2:W3:Y:S02]  /*16eb0*/  SYNCS.PHASECHK.TRANS64.TRYWAIT P0, [R4+URZ], R5 ;  /* 0x00000005040075a7 */ /* 0x0044e4000800017f */
[----:B---3--:R-:W-:Y:S05]  /*16ec0*/  @!P0 NANOSLEEP.SYNCS 0x989680 ;  /* 0x009896800000895d */ /* 0x008fea0003900000 */
[----:B------:R-:W3:Y:S02]  /*16ed0*/  @!P0 SYNCS.PHASECHK.TRANS64 P0, [R4+URZ], R5 ;  /* 0x00000005040085a7 */ /* 0x000ee4000800007f */
[----:B---3--:R-:W-:Y:S05]  /*16ee0*/  @!P0 BRA `(.L_x_523) ;  /* 0xfffffffc00f08947 */ /* 0x008fea000383ffff */
[----:B------:R-:W-:Y:S05]  /*16ef0*/  BRA `(.L_x_591) ;  /* 0xffffffe000887947 */ /* 0x000fea000383ffff */
.L_x_592:
        /* <DEDUP_REMOVED lines=16> */
.L_x_3219:


//--------------------- .text._ZN7cutlass13device_kernelIN5flash11enable_sm90INS1_16FlashAttnFwdSm90INS1_25CollectiveMainloopFwdSm90ILi2EN4cute5tupleIJNS5_1CILi1EEES8_S8_EEENS6_IJNS7_ILi128EEENS7_ILi176EEESA_EEELi128ENS_10bfloat16_tEfNS_4arch4Sm90ELb0ELb0ELb1ELb1ELb0ELb1ELb0ELb1ELb1ELb1ELb0ELb0EEENS1_21CollectiveEpilogueFwdINS6_IJSA_SA_SB_EEES9_SD_SF_Li256ELb1ELb1ELb0ELb0EEENS1_36VarlenDynamicPersistentTileSchedulerILi128ELi176ELi256ELi128ELb0ELb1ELb1ELb0ELb1ELb1EEEEEEEEEvNT_6ParamsE --------------------------
	.section	.text._ZN7cutlass13device_kernelIN5flash11enable_sm90INS1_16FlashAttnFwdSm90INS1_25CollectiveMainloopFwdSm90ILi2EN4cute5tupleIJNS5_1CILi1EEES8_S8_EEENS6_IJNS7_ILi128EEENS7_ILi176EEESA_EEELi128ENS_10bfloat16_tEfNS_4arch4Sm90ELb0ELb0ELb1ELb1ELb0ELb1ELb0ELb1ELb1ELb1ELb0ELb0EEENS1_21CollectiveEpilogueFwdINS6_IJSA_SA_SB_EEES9_SD_SF_Li256ELb1ELb1ELb0ELb0EEENS1_36VarlenDynamicPersistentTileSchedulerILi128ELi176ELi256ELi128ELb0ELb1ELb1ELb0ELb1ELb1EEEEEEEEEvNT_6ParamsE,"ax",@progbits
	.align	128
.text._ZN7cutlass13device_kernelIN5flash11enable_sm90INS1_16FlashAttnFwdSm90INS1_25CollectiveMainloopFwdSm90ILi2EN4cute5tupleIJNS5_1CILi1EEES8_S8_EEENS6_IJNS7_ILi128EEENS7_ILi176EEESA_EEELi128ENS_10bfloat16_tEfNS_4arch4Sm90ELb0ELb0ELb1ELb1ELb0ELb1ELb0ELb1ELb1ELb1ELb0ELb0EEENS1_21CollectiveEpilogueFwdINS6_IJSA_SA_SB_EEES9_SD_SF_Li256ELb1ELb1ELb0ELb0EEENS1_36VarlenDynamicPersistentTileSchedulerILi128ELi176ELi256ELi128ELb0ELb1ELb1ELb0ELb1ELb1EEEEEEEEEvNT_6ParamsE:
        .type           _ZN7cutlass13device_kernelIN5flash11enable_sm90INS1_16FlashAttnFwdSm90INS1_25CollectiveMainloopFwdSm90ILi2EN4cute5tupleIJNS5_1CILi1EEES8_S8_EEENS6_IJNS7_ILi128EEENS7_ILi176EEESA_EEELi128ENS_10bfloat16_tEfNS_4arch4Sm90ELb0ELb0ELb1ELb1ELb0ELb1ELb0ELb1ELb1ELb1ELb0ELb0EEENS1_21CollectiveEpilogueFwdINS6_IJSA_SA_SB_EEES9_SD_SF_Li256ELb1ELb1ELb0ELb0EEENS1_36VarlenDynamicPersistentTileSchedulerILi128ELi176ELi256ELi128ELb0ELb1ELb1ELb0ELb1ELb1EEEEEEEEEvNT_6ParamsE,@function
        .size           _ZN7cutlass13device_kernelIN5flash11enable_sm90INS1_16FlashAttnFwdSm90INS1_25CollectiveMainloopFwdSm90ILi2EN4cute5tupleIJNS5_1CILi1EEES8_S8_EEENS6_IJNS7_ILi128EEENS7_ILi176EEESA_EEELi128ENS_10bfloat16_tEfNS_4arch4Sm90ELb0ELb0ELb1ELb1ELb0ELb1ELb0ELb1ELb1ELb1ELb0ELb0EEENS1_21CollectiveEpilogueFwdINS6_IJSA_SA_SB_EEES9_SD_SF_Li256ELb1ELb1ELb0ELb0EEENS1_36VarlenDynamicPersistentTileSchedulerILi128ELi176ELi256ELi128ELb0ELb1ELb1ELb0ELb1ELb1EEEEEEEEEvNT_6ParamsE,(.L_x_3220 - _ZN7cutlass13device_kernelIN5flash11enable_sm90INS1_16FlashAttnFwdSm90INS1_25CollectiveMainloopFwdSm90ILi2EN4cute5tupleIJNS5_1CILi1EEES8_S8_EEENS6_IJNS7_ILi128EEENS7_ILi176EEESA_EEELi128ENS_10bfloat16_tEfNS_4arch4Sm90ELb0ELb0ELb1ELb1ELb0ELb1ELb0ELb1ELb1ELb1ELb0ELb0EEENS1_21CollectiveEpilogueFwdINS6_IJSA_SA_SB_EEES9_SD_SF_Li256ELb1ELb1ELb0ELb0EEENS1_36VarlenDynamicPersistentTileSchedulerILi128ELi176ELi256ELi128ELb0ELb1ELb1ELb0ELb1ELb1EEEEEEEEEvNT_6ParamsE)
        .other          _ZN7cutlass13device_kernelIN5flash11enable_sm90INS1_16FlashAttnFwdSm90INS1_25CollectiveMainloopFwdSm90ILi2EN4cute5tupleIJNS5_1CILi1EEES8_S8_EEENS6_IJNS7_ILi128EEENS7_ILi176EEESA_EEELi128ENS_10bfloat16_tEfNS_4arch4Sm90ELb0ELb0ELb1ELb1ELb0ELb1ELb0ELb1ELb1ELb1ELb0ELb0EEENS1_21CollectiveEpilogueFwdINS6_IJSA_SA_SB_EEES9_SD_SF_Li256ELb1ELb1ELb0ELb0EEENS1_36VarlenDynamicPersistentTileSchedulerILi128ELi176ELi256ELi128ELb0ELb1ELb1ELb0ELb1ELb1EEEEEEEEEvNT_6ParamsE,@"STO_CUDA_ENTRY STV_DEFAULT"
_ZN7cutlass13device_kernelIN5flash11enable_sm90INS1_16FlashAttnFwdSm90INS1_25CollectiveMainloopFwdSm90ILi2EN4cute5tupleIJNS5_1CILi1EEES8_S8_EEENS6_IJNS7_ILi128EEENS7_ILi176EEESA_EEELi128ENS_10bfloat16_tEfNS_4arch4Sm90ELb0ELb0ELb1ELb1ELb0ELb1ELb0ELb1ELb1ELb1ELb0ELb0EEENS1_21CollectiveEpilogueFwdINS6_IJSA_SA_SB_EEES9_SD_SF_Li256ELb1ELb1ELb0ELb0EEENS1_36VarlenDynamicPersistentTileSchedulerILi128ELi176ELi256ELi128ELb0ELb1ELb1ELb0ELb1ELb1EEEEEEEEEvNT_6ParamsE:
        /* <DEDUP_REMOVED lines=12> */
[----:B------:R-:W-:Y:S02]  /*00c0*/  UIADD3 UR10, UP2, UR4, 0x570, URZ ;  /* 0x00000570040a7890 */ /* 0x000fe4000ff5e03f */
[----:B------:R-:W-:Y:S02]  /*00d0*/  UIADD3 UR4, UP3, UR4, 0x670, URZ ;  /* 0x0000067004047890 */ /* 0x000fe4000ff7e03f */
[----:B------:R-:W-:-:S02]  /*00e0*/  UIADD3.X UR7, URZ, UR5, URZ, UP0, !UPT ;  /* 0x000000053f077290 */ /* 0x000fc400087fe43f */
[----:B------:R-:W-:Y:S02]  /*00f0*/  UIADD3.X UR9, URZ, UR5, URZ, UP1, !UPT ;  /* 0x000000053f097290 */ /* 0x000fe40008ffe43f */
[----:B------:R-:W-:Y:S02]  /*0100*/  UIADD3.X UR11, URZ, UR5, URZ, UP2, !UPT ;  /* 0x000000053f0b7290 */ /* 0x000fe400097fe43f */
[----:B------:R-:W-:-:S03]  /*0110*/  UIADD3.X UR5, URZ, UR5, URZ, UP3, !UPT ;  /* 0x000000053f057290 */ /* 0x000fc60009ffe43f */
[----:B------:R0:W-:Y:S02]  /*0120*/  UTMACCTL.PF [UR6] ;  /* 0x00000000060079b9 */ /* 0x0001e40008040000 */
[----:B------:R0:W-:Y:S02]  /*0130*/  UTMACCTL.PF [UR8] ;  /* 0x00000000080079b9 */ /* 0x0001e40008040000 */
[----:B------:R0:W-:Y:S02]  /*0140*/  UTMACCTL.PF [UR10] ;  /* 0x000000000a0079b9 */ /* 0x0001e40008040000 */
[----:B------:R0:W-:Y:S02]  /*0150*/  UTMACCTL.PF [UR4] ;  /* 0x00000000040079b9 */ /* 0x0001e40008040000 */
[----:B0-----:R-:W-:Y:S01]  /*0160*/  NOP ;  /* 0x0000000000007918 */ /* 0x001fe20000000000 */
.L_x_594:
[----:B------:R-:W-:Y:S05]  /*0170*/  BSYNC B0 ;  /* 0x0000000000007941 */ /* 0x000fea0003800000 */
.L_x_593:
        /* <DEDUP_REMOVED lines=40> */
.L_x_595:
        /* <DEDUP_REMOVED lines=22> */
.L_x_596:
        /* <DEDUP_REMOVED lines=18> */
.L_x_597:
        /* <DEDUP_REMOVED lines=22> */
.L_x_598:
        /* <DEDUP_REMOVED lines=22> */
.L_x_599:
[----:B--2---:R-:W-:Y:S01]  /*0940*/  ISETP.NE.AND P0, PT, R3, RZ, PT ;  /* 0x000000ff0300720c */ /* 0x004fe20003f05270 */
[----:B------:R-:W-:Y:S01]  /*0950*/  IMAD.MOV.U32 R3, RZ, RZ, 0x1 ;  /* 0x00000001ff037424 */ /* 0x000fe200078e00ff */
[----:B------:R-:W-:Y:S01]  /*0960*/  NOP ;  /* 0x0000000000007918 */ /* 0x000fe20000000000 */
[----:B------:R-:W-:Y:S03]  /*0970*/  BSSY B9, `(.L_x_600) ;  /* 0x00026f6000097945 */ /* 0x000fe60003800000 */
[----:B------:R-:W-:-:S05]  /*0980*/  SEL R3, R3, 0x2, !P0 ;  /* 0x0000000203037807 */ /* 0x000fca0004000000 */
[----:B------:R2:W-:Y:S01]  /*0990*/  STL [R1+0x60], R3 ;  /* 0x0000600301007387 */ /* 0x0005e20000100800 */
[----:B01-34-:R-:W-:Y:S06]  /*09a0*/  BAR.SYNC.DEFER_BLOCKING 0x0 ;  /* 0x0000000000007b1d */ /* 0x01bfec0000010000 */
[----:B------:R-:W-:Y:S05]  /*09b0*/  @!P0 BRA `(.L_x_601) ;  /* 0x000001fc00688947 */ /* 0x000fea0003800000 */
.L_x_602:
[----:B------:R-:W-:-:S08]  /*09c0*/  NOP ;  /* 0x0000000000007918 */ /* 0x000fd00000000000 */
[----:B------:R-:W0:Y:S02]  /*09d0*/  USETMAXREG.TRY_ALLOC.CTAPOOL UP0, 0xf0 ;  /* 0x000000f0000079c8 */ /* 0x000e240008000600 */
[----:B0-----:R-:W-:-:S13]  /*09e0*/  PLOP3.LUT P0, PT, PT, PT, UP0, 0x80, 0x0 ;  /* 0x000000000000781c */ /* 0x001fda0003f0f008 */
[----:B------:R-:W-:Y:S05]  /*09f0*/  @!P0 BRA `(.L_x_602) ;  /* 0xfffffffc00f08947 */ /* 0x000fea000383ffff */
[----:B--2---:R-:W2:Y:S01]  /*0a00*/  LDL.LU R3, [R1+0x4] ;  /* 0x0000040001037983 */ /* 0x004ea20000300800 */
[----:B------:R-:W-:Y:S01]  /*0a10*/  SHF.R.U32.HI R2, RZ, 0x7, R0 ;  /* 0x00000007ff027819 */ /* 0x000fe20000011600 */
[----:B------:R-:W0:Y:S01]  /*0a20*/  S2UR UR5, SR_CgaCtaId ;  /* 0x00000000000579c3 */ /* 0x000e220000008800 */
[----:B------:R-:W-:-:S07]  /*0a30*/  UMOV UR4, 0x400 ;  /* 0x0000040000047882 */ /* 0x000fce0000000000 */
[----:B------:R-:W-:Y:S06]  /*0a40*/  BAR.ARV 0x8, 0x180 ;  /* 0x0206000000007b1d */ /* 0x000fec0000002000 */
[----:B------:R-:W-:-:S13]  /*0a50*/  ISETP.NE.AND P0, PT, R2, 0x1, PT ;  /* 0x000000010200780c */ /* 0x000fda0003f05270 */
[----:B------:R-:W-:Y:S06]  /*0a60*/  @!P0 BAR.ARV 0x9, 0x100 ;  /* 0x0244000000008b1d */ /* 0x000fec0000002000 */
[----:B0-----:R-:W-:Y:S02]  /*0a70*/  ULEA UR4, UR5, UR4, 0x18 ;  /* 0x0000000405047291 */ /* 0x001fe4000f8ec03f */
[----:B------:R-:W-:Y:S04]  /*0a80*/  BAR.SYNC.DEFER_BLOCKING 0x5, 0x180 ;  /* 0x0146000000007b1d */ /* 0x000fe80000010000 */
[----:B------:R-:W-:-:S02]  /*0a90*/  IMAD.U32 R2, RZ, RZ, UR4 ;  /* 0x00000004ff027e24 */ /* 0x000fc4000f8e00ff */
[----:B------:R-:W-:-:S03]  /*0aa0*/  ULDC UR4, c[0x0][0xc3c] ;  /* 0x00030f0000047ab9 */ /* 0x000fc60000000800 */
[----:B------:R-:W0:Y:S01]  /*0ab0*/  LDS.128 R124, [R2+0x348d0] ;  /* 0x0348d000027c7984 */ /* 0x000e220000000c00 */
[----:B------:R-:W-:Y:S06]  /*0ac0*/  BAR.ARV 0x4, 0x180 ;  /* 0x0106000000007b1d */ /* 0x000fec0000002000 */
[----:B--2---:R-:W-:-:S04]  /*0ad0*/  LOP3.LUT R3, R3, 0xffffffdf, RZ, 0xc0, !PT ;  /* 0xffffffdf03037812 */ /* 0x004fc800078ec0ff */
[----:B------:R-:W-:Y:S02]  /*0ae0*/  @P0 LOP3.LUT R3, R3, 0x20, RZ, 0xfc, !PT ;  /* 0x0000002003030812 */ /* 0x000fe400078efcff */
[----:B0-----:R-:W-:-:S03]  /*0af0*/  ISETP.GE.AND P0, PT, R127, UR4, PT ;  /* 0x000000047f007c0c */ /* 0x001fc6000bf06270 */
[----:B------:R0:W-:Y:S10]  /*0b00*/  STL [R1+0x4], R3 ;  /* 0x0000040301007387 */ /* 0x0001f40000100800 */
[----:B0-----:R-:W-:Y:S05]  /*0b10*/  @P0 BRA `(.L_x_603) ;  /* 0x0000026c006c0947 */ /* 0x001fea0003800000 */
[----:B------:R-:W2:Y:S01]  /*0b20*/  LDL R15, [R1+0x60] ;  /* 0x00006000010f7983 */ /* 0x000ea20000100800 */
[----:B------:R-:W-:Y:S01]  /*0b30*/  VIADD R13, R0, 0xffffff80 ;  /* 0xffffff80000d7836 */ /* 0x000fe20000000000 */
[----:B------:R-:W-:Y:S01]  /*0b40*/  CS2R R222, SRZ ;  /* 0x0000000000de7805 */ /* 0x000fe2000001ff00 */
[----:B------:R-:W-:-:S03]  /*0b50*/  IMAD.MOV.U32 R23, RZ, RZ, RZ ;  /* 0x000000ffff177224 */ /* 0x000fc600078e00ff */
[----:B------:R-:W-:-:S04]  /*0b60*/  SHF.R.S32.HI R0, RZ, 0x1f, R13 ;  /* 0x0000001fff007819 */ /* 0x000fc8000001140d */
[CC--:B------:R-:W-:Y:S02]  /*0b70*/  LEA.HI R3, R0.reuse, R13.reuse, RZ, 0x7 ;  /* 0x0000000d00037211 */ /* 0x0c0fe400078f38ff */
[CC--:B------:R-:W-:Y:S02]  /*0b80*/  LEA.HI R5, R0.reuse, R13.reuse, RZ, 0x5 ;  /* 0x0000000d00057211 */ /* 0x0c0fe400078f28ff */
[----:B------:R-:W-:Y:S02]  /*0b90*/  LOP3.LUT R4, R3, 0xffffff80, RZ, 0xc0, !PT ;  /* 0xffffff8003047812 */ /* 0x000fe400078ec0ff */
[----:B------:R-:W-:Y:S01]  /*0ba0*/  SHF.R.S32.HI R14, RZ, 0x7, R3 ;  /* 0x00000007ff0e7819 */ /* 0x000fe20000011403 */
[----:B------:R-:W-:Y:S01]  /*0bb0*/  IMAD.SHL.U32 R6, R5, 0x20, RZ ;  /* 0x0000002005067824 */ /* 0x000fe200078e00ff */
[CC--:B------:R-:W-:Y:S01]  /*0bc0*/  LEA.HI R12, R0.reuse, R13.reuse, RZ, 0x2 ;  /* 0x0000000d000c7211 */ /* 0x0c0fe200078f10ff */
[----:B------:R-:W-:Y:S01]  /*0bd0*/  IMAD.IADD R16, R13, 0x1, -R4 ;  /* 0x000000010d107824 */ /* 0x000fe200078e0a04 */
[----:B------:R-:W-:-:S02]  /*0be0*/  LEA.HI R4, R0, R13, RZ, 0x4 ;  /* 0x0000000d00047211 */ /* 0x000fc400078f20ff */
[----:B------:R-:W-:Y:S02]  /*0bf0*/  LEA.HI R3, R3, R14, RZ, 0x1 ;  /* 0x0000000e03037211 */ /* 0x000fe400078f08ff */
[----:B------:R-:W-:Y:S02]  /*0c00*/  SHF.R.S32.HI R8, RZ, 0x1f, R16 ;  /* 0x0000001fff087819 */ /* 0x000fe40000011410 */
[----:B------:R-:W-:Y:S02]  /*0c10*/  SHF.R.S32.HI R7, RZ, 0x4, R4 ;  /* 0x00000004ff077819 */ /* 0x000fe40000011404 */
[----:B------:R-:W-:Y:S02]  /*0c20*/  LEA.HI R9, R8, R16, RZ, 0x2 ;  /* 0x0000001008097211 */ /* 0x000fe400078f10ff */
[----:B------:R-:W-:Y:S02]  /*0c30*/  LOP3.LUT R5, R4, 0x3fffff0, RZ, 0xc0, !PT ;  /* 0x03fffff004057812 */ /* 0x000fe400078ec0ff */
[----:B------:R-:W-:-:S02]  /*0c40*/  SHF.R.S32.HI R10, RZ, 0x2, R9 ;  /* 0x00000002ff0a7819 */ /* 0x000fc40000011409 */
[----:B------:R-:W-:Y:S01]  /*0c50*/  SHF.R.S32.HI R11, RZ, 0x1f, R9 ;  /* 0x0000001fff0b7819 */ /* 0x000fe20000011409 */
[----:B------:R-:W-:Y:S01]  /*0c60*/  IMAD.IADD R5, R13, 0x1, -R5 ;  /* 0x000000010d057824 */ /* 0x000fe200078e0a05 */
[----:B------:R-:W-:Y:S02]  /*0c70*/  LEA.HI R8, R8, R16, RZ, 0x5 ;  /* 0x0000001008087211 */ /* 0x000fe400078f28ff */
[----:B------:R-:W-:Y:S02]  /*0c80*/  LEA.HI R11, R11, R10, RZ, 0x3 ;  /* 0x0000000a0b0b7211 */ /* 0x000fe400078f18ff */
[----:B------:R-:W-:Y:S02]  /*0c90*/  LEA.HI R4, R4, R7, RZ, 0x1 ;  /* 0x0000000704047211 */ /* 0x000fe400078f08ff */
[----:B------:R-:W-:Y:S02]  /*0ca0*/  LOP3.LUT R11, R11, 0xfffffff8, RZ, 0xc0, !PT ;  /* 0xfffffff80b0b7812 */ /* 0x000fe400078ec0ff */
[----:B------:R-:W-:-:S02]  /*0cb0*/  SHF.R.S32.HI R8, RZ, 0x5, R8 ;  /* 0x00000005ff087819 */ /* 0x000fc40000011408 */
[----:B------:R-:W-:Y:S01]  /*0cc0*/  LOP3.LUT R3, R3, 0x3fffffe, RZ, 0xc0, !PT ;  /* 0x03fffffe03037812 */ /* 0x000fe200078ec0ff */
[----:B------:R-:W-:Y:S01]  /*0cd0*/  IMAD.IADD R11, R10, 0x1, -R11 ;  /* 0x000000010a0b7824 */ /* 0x000fe200078e0a0b */
[----:B------:R-:W-:Y:S01]  /*0ce0*/  LOP3.LUT R6, R6, 0xfffffc00, RZ, 0xc0, !PT ;  /* 0xfffffc0006067812 */ /* 0x000fe200078ec0ff */
[----:B------:R-:W-:Y:S01]  /*0cf0*/  IMAD.MOV.U32 R10, RZ, RZ, -0x2 ;  /* 0xfffffffeff0a7424 */ /* 0x000fe200078e00ff */
[----:B------:R-:W-:Y:S01]  /*0d00*/  LOP3.LUT R4, R4, 0x1ffffffe, RZ, 0xc0, !PT ;  /* 0x1ffffffe04047812 */ /* 0x000fe200078ec0ff */
[----:B------:R-:W-:Y:S01]  /*0d10*/  IMAD R8, R8, 0x10, R11 ;  /* 0x0000001008087824 */ /* 0x000fe200078e020b */
[----:B------:R-:W-:Y:S01]  /*0d20*/  LOP3.LUT R9, R9, 0x7ffffffc, RZ, 0xc0, !PT ;  /* 0x7ffffffc09097812 */ /* 0x000fe200078ec0ff */
[----:B------:R-:W-:Y:S01]  /*0d30*/  IMAD.IADD R3, R14, 0x1, -R3 ;  /* 0x000000010e037824 */ /* 0x000fe200078e0a03 */
[----:B------:R-:W-:Y:S01]  /*0d40*/  LOP3.LUT R12, R12, 0xfffffffc, RZ, 0xc0, !PT ;  /* 0xfffffffc0c0c7812 */ /* 0x000fe200078ec0ff */
[----:B------:R-:W-:Y:S02]  /*0d50*/  IMAD R5, R5, 0x40, R6 ;  /* 0x0000004005057824 */ /* 0x000fe400078e0206 */
[----:B------:R-:W-:-:S02]  /*0d60*/  IMAD.IADD R4, R7, 0x1, -R4 ;  /* 0x0000000107047824 */ /* 0x000fc400078e0a04 */
[----:B------:R-:W-:Y:S02]  /*0d70*/  IMAD.IADD R9, R16, 0x1, -R9 ;  /* 0x0000000110097824 */ /* 0x000fe400078e0a09 */
[----:B------:R-:W-:Y:S01]  /*0d80*/  IMAD R14, R3, 0x40, R8 ;  /* 0x00000040030e7824 */ /* 0x000fe200078e0208 */
[-C--:B------:R-:W-:Y:S01]  /*0d90*/  LEA.HI R3, R0, R13.reuse, RZ, 0x6 ;  /* 0x0000000d00037211 */ /* 0x080fe200078f30ff */
[----:B------:R-:W-:Y:S01]  /*0da0*/  IMAD R5, R4, 0x8, R5 ;  /* 0x0000000804057824 */ /* 0x000fe200078e0205 */
[----:B------:R-:W-:Y:S01]  /*0db0*/  LEA.HI R0, R0, R13, RZ, 0x3 ;  /* 0x0000000d00007211 */ /* 0x000fe200078f18ff */
[----:B------:R-:W-:Y:S02]  /*0dc0*/  IMAD R4, R9, R10, 0xb0 ;  /* 0x000000b009047424 */ /* 0x000fe400078e020a */
[----:B------:R-:W-:Y:S01]  /*0dd0*/  IMAD.IADD R12, R13, 0x1, -R12 ;  /* 0x000000010d0c7824 */ /* 0x000fe200078e0a0c */
[----:B------:R-:W-:Y:S01]  /*0de0*/  STL [R1+0x88], R5 ;  /* 0x0000880501007387 */ /* 0x000fe20000100800 */
[----:B------:R-:W-:-:S03]  /*0df0*/  SHF.R.S32.HI R22, RZ, 0x3, R0 ;  /* 0x00000003ff167819 */ /* 0x000fc60000011400 */
[----:B------:R0:W-:Y:S01]  /*0e00*/  STL [R1+0x80], R4 ;  /* 0x0000800401007387 */ /* 0x0001e20000100800 */
[----:B------:R-:W-:Y:S01]  /*0e10*/  LEA.HI R6, R12, R12, RZ, 0x1 ;  /* 0x0000000c0c067211 */ /* 0x000fe200078f08ff */
[C---:B------:R-:W-:Y:S02]  /*0e20*/  VIADD R28, R22.reuse, 0x20 ;  /* 0x00000020161c7836 */ /* 0x040fe40000000000 */
[----:B------:R-:W-:Y:S01]  /*0e30*/  VIADD R27, R22, 0x40 ;  /* 0x00000040161b7836 */ /* 0x000fe20000000000 */
[----:B------:R-:W-:Y:S01]  /*0e40*/  LOP3.LUT R7, R6, 0x1ffffffe, RZ, 0xc0, !PT ;  /* 0x1ffffffe06077812 */ /* 0x000fe200078ec0ff */
[C---:B------:R-:W-:Y:S01]  /*0e50*/  VIADD R26, R22.reuse, 0x60 ;  /* 0x00000060161a7836 */ /* 0x040fe20000000000 */
[----:B------:R-:W-:Y:S01]  /*0e60*/  STL [R1+0x7c], R14 ;  /* 0x00007c0e01007387 */ /* 0x000fe20000100800 */
[----:B------:R-:W-:Y:S01]  /*0e70*/  VIADD R25, R22, 0x80 ;  /* 0x0000008016197836 */ /* 0x000fe20000000000 */
[----:B------:R-:W-:Y:S01]  /*0e80*/  SHF.R.S32.HI R6, RZ, 0x1f, R27 ;  /* 0x0000001fff067819 */ /* 0x000fe2000001141b */
[----:B0-----:R-:W-:Y:S01]  /*0e90*/  IMAD.SHL.U32 R4, R3, 0x8, RZ ;  /* 0x0000000803047824 */ /* 0x001fe200078e00ff */
[----:B------:R-:W-:Y:S01]  /*0ea0*/  LOP3.LUT R3, R0, 0xfffffff8, RZ, 0xc0, !PT ;  /* 0xfffffff800037812 */ /* 0x000fe200078ec0ff */
[C---:B------:R-:W-:Y:S01]  /*0eb0*/  IMAD.SHL.U32 R0, R22.reuse, 0x40, RZ ;  /* 0x0000004016007824 */ /* 0x040fe200078e00ff */
[----:B------:R-:W-:Y:S01]  /*0ec0*/  SHF.R.S32.HI R9, RZ, 0x1f, R26 ;  /* 0x0000001fff097819 */ /* 0x000fe2000001141a */
[----:B------:R-:W-:Y:S01]  /*0ed0*/  VIADD R24, R22, 0xa0 ;  /* 0x000000a016187836 */ /* 0x000fe20000000000 */
[----:B------:R-:W-:Y:S01]  /*0ee0*/  LOP3.LUT R20, R4, 0xfffffe00, RZ, 0xc0, !PT ;  /* 0xfffffe0004147812 */ /* 0x000fe200078ec0ff */
[----:B------:R-:W-:Y:S01]  /*0ef0*/  IMAD.IADD R18, R13, 0x1, -R3 ;  /* 0x000000010d127824 */ /* 0x000fe200078e0a03 */
[----:B------:R-:W-:Y:S01]  /*0f00*/  SHF.R.S32.HI R4, RZ, 0x1f, R28 ;  /* 0x0000001fff047819 */ /* 0x000fe2000001141c */
[----:B------:R-:W-:Y:S01]  /*0f10*/  IMAD.SHL.U32 R5, R27, 0x40, RZ ;  /* 0x000000401b057824 */ /* 0x000fe200078e00ff */
[----:B------:R-:W-:Y:S01]  /*0f20*/  SHF.R.S32.HI R3, RZ, 0x1f, R22 ;  /* 0x0000001fff037819 */ /* 0x000fe20000011416 */
[----:B------:R-:W-:Y:S01]  /*0f30*/  IMAD.SHL.U32 R16, R18, 0x8, RZ ;  /* 0x0000000812107824 */ /* 0x000fe200078e00ff */
[----:B------:R-:W-:Y:S01]  /*0f40*/  LOP3.LUT R3, R0, 0x1c0, RZ, 0xc0, !PT ;  /* 0x000001c000037812 */ /* 0x000fe200078ec0ff */
[----:B------:R-:W-:Y:S01]  /*0f50*/  IMAD.SHL.U32 R0, R28, 0x40, RZ ;  /* 0x000000401c007824 */ /* 0x000fe200078e00ff */
[----:B------:R-:W-:Y:S01]  /*0f60*/  LEA.HI R4, R4, R28, RZ, 0x3 ;  /* 0x0000001c04047211 */ /* 0x000fe200078f18ff */
[----:B------:R-:W-:Y:S01]  /*0f70*/  IMAD.SHL.U32 R8, R26, 0x40, RZ ;  /* 0x000000401a087824 */ /* 0x000fe200078e00ff */
[----:B------:R-:W-:Y:S01]  /*0f80*/  SHF.R.S32.HI R11, RZ, 0x1f, R25 ;  /* 0x0000001fff0b7819 */ /* 0x000fe20000011419 */
[----:B------:R-:W-:Y:S01]  /*0f90*/  IMAD.IADD R7, R12, 0x1, -R7 ;  /* 0x000000010c077824 */ /* 0x000fe200078e0a07 */
[----:B------:R-:W-:Y:S01]  /*0fa0*/  SHF.R.U32.HI R21, RZ, 0x3, R3 ;  /* 0x00000003ff157819 */ /* 0x000fe20000011603 */
[----:B------:R-:W-:Y:S01]  /*0fb0*/  IMAD.SHL.U32 R4, R4, 0x40, RZ ;  /* 0x0000004004047824 */ /* 0x000fe200078e00ff */
[----:B------:R-:W-:Y:S01]  /*0fc0*/  LEA.HI R6, R6, R27, RZ, 0x3 ;  /* 0x0000001b06067211 */ /* 0x000fe200078f18ff */
[----:B------:R-:W-:Y:S01]  /*0fd0*/  IMAD.SHL.U32 R10, R25, 0x40, RZ ;  /* 0x00000040190a7824 */ /* 0x000fe200078e00ff */
[----:B------:R-:W-:Y:S01]  /*0fe0*/  LOP3.LUT R3, R3, 0x38, R16, 0xf8, !PT ;  /* 0x0000003803037812 */ /* 0x000fe200078ef810 */
[----:B------:R-:W-:Y:S01]  /*0ff0*/  IMAD.SHL.U32 R12, R24, 0x40, RZ ;  /* 0x00000040180c7824 */ /* 0x000fe200078e00ff */
[----:B------:R-:W-:Y:S01]  /*1000*/  SHF.R.S32.HI R13, RZ, 0x1f, R24 ;  /* 0x0000001fff0d7819 */ /* 0x000fe20000011418 */
[----:B------:R-:W-:Y:S01]  /*1010*/  IMAD.SHL.U32 R6, R6, 0x40, RZ ;  /* 0x0000004006067824 */ /* 0x000fe200078e00ff */
[----:B------:R-:W-:Y:S01]  /*1020*/  LEA.HI R9, R9, R26, RZ, 0x3 ;  /* 0x0000001a09097211 */ /* 0x000fe200078f18ff */
[----:B------:R-:W-:Y:S01]  /*1030*/  STL [R1+0x64], RZ ;  /* 0x000064ff01007387 */ /* 0x000fe20000100800 */
[----:B------:R-:W-:Y:S01]  /*1040*/  LOP3.LUT R0, R0, 0x1c0, RZ, 0xc0, !PT ;  /* 0x000001c000007812 */ /* 0x000fe200078ec0ff */
[----:B------:R-:W-:Y:S01]  /*1050*/  IMAD.SHL.U32 R18, R18, 0x4, RZ ;  /* 0x0000000412127824 */ /* 0x000fe200078e00ff */
[----:B------:R-:W-:Y:S01]  /*1060*/  LEA.HI R11, R11, R25, RZ, 0x3 ;  /* 0x000000190b0b7211 */ /* 0x000fe200078f18ff */
[----:B------:R-:W-:Y:S01]  /*1070*/  IMAD.SHL.U32 R9, R9, 0x40, RZ ;  /* 0x0000004009097824 */ /* 0x000fe200078e00ff */
[----:B------:R-:W-:Y:S01]  /*1080*/  LOP3.LUT R3, R20, R3, R21, 0xf6, !PT ;  /* 0x0000000314037212 */ /* 0x000fe200078ef615 */
[----:B------:R-:W-:Y:S01]  /*1090*/  VIADD R220, R18, 0x20 ;  /* 0x0000002012dc7836 */ /* 0x000fe20000000000 */
[----:B------:R-:W-:Y:S01]  /*10a0*/  LEA.HI R13, R13, R24, RZ, 0x3 ;  /* 0x000000180d0d7211 */ /* 0x000fe200078f18ff */
[----:B------:R-:W-:Y:S01]  /*10b0*/  IMAD.SHL.U32 R11, R11, 0x40, RZ ;  /* 0x000000400b0b7824 */ /* 0x000fe200078e00ff */
[----:B------:R-:W-:Y:S01]  /*10c0*/  LOP3.LUT R5, R5, 0x1c0, RZ, 0xc0, !PT ;  /* 0x000001c005057812 */ /* 0x000fe200078ec0ff */
[----:B------:R-:W-:Y:S01]  /*10d0*/  VIADD R221, R16, 0x40 ;  /* 0x0000004010dd7836 */ /* 0x000fe20000000000 */
[----:B------:R-:W-:Y:S01]  /*10e0*/  SHF.R.U32.HI R20, RZ, 0x3, R0 ;  /* 0x00000003ff147819 */ /* 0x000fe20000011600 */
[----:B------:R-:W-:Y:S01]  /*10f0*/  IMAD.SHL.U32 R13, R13, 0x40, RZ ;  /* 0x000000400d0d7824 */ /* 0x000fe200078e00ff */
[----:B------:R-:W-:-:S02]  /*1100*/  LOP3.LUT R8, R8, 0x1c0, RZ, 0xc0, !PT ;  /* 0x000001c008087812 */ /* 0x000fc400078ec0ff */
[----:B------:R-:W-:Y:S02]  /*1110*/  LOP3.LUT R0, R0, 0x38, R16, 0xf8, !PT ;  /* 0x0000003800007812 */ /* 0x000fe400078ef810 */
[----:B------:R-:W-:Y:S02]  /*1120*/  LOP3.LUT R4, R4, 0xfffffe00, RZ, 0xc0, !PT ;  /* 0xfffffe0004047812 */ /* 0x000fe400078ec0ff */
[----:B------:R-:W-:Y:S02]  /*1130*/  LOP3.LUT R24, R10, 0x1c0, RZ, 0xc0, !PT ;  /* 0x000001c00a187812 */ /* 0x000fe400078ec0ff */
[----:B------:R-:W-:Y:S02]  /*1140*/  LOP3.LUT R10, R12, 0x1c0, RZ, 0xc0, !PT ;  /* 0x000001c00c0a7812 */ /* 0x000fe400078ec0ff */
[----:B------:R-:W-:Y:S02]  /*1150*/  LOP3.LUT R6, R6, 0xfffffe00, RZ, 0xc0, !PT ;  /* 0xfffffe0006067812 */ /* 0x000fe400078ec0ff */
[----:B------:R-:W-:-:S02]  /*1160*/  SHF.R.U32.HI R12, RZ, 0x3, R5 ;  /* 0x00000003ff0c7819 */ /* 0x000fc40000011605 */
[----:B------:R-:W-:Y:S02]  /*1170*/  SHF.R.U32.HI R10, RZ, 0x3, R8 ;  /* 0x00000003ff0a7819 */ /* 0x000fe40000011608 */
[----:B------:R-:W-:Y:S02]  /*1180*/  LOP3.LUT R0, R4, R0, R20, 0xf6, !PT ;  /* 0x0000000004007212 */ /* 0x000fe400078ef614 */
[----:B------:R-:W-:Y:S02]  /*1190*/  SHF.R.S32.HI R17, RZ, 0x1f, R16 ;  /* 0x0000001fff117819 */ /* 0x000fe40000011410 */
[----:B--2---:R-:W-:Y:S01]  /*11a0*/  LOP3.LUT R224, R15, 0x1, RZ, 0xfc, !PT ;  /* 0x000000010fe07812 */ /* 0x004fe200078efcff */
[----:B------:R-:W-:-:S04]  /*11b0*/  VIADD R15, R2, 0x16400 ;  /* 0x00016400020f7836 */ /* 0x000fc80000000000 */
[----:B------:R-:W-:Y:S01]  /*11c0*/  IMAD R0, R0, 0x2, R15 ;  /* 0x0000000200007824 */ /* 0x000fe200078e020f */
[----:B------:R-:W-:Y:S04]  /*11d0*/  STL [R1+0x6c], R15 ;  /* 0x00006c0f01007387 */ /* 0x000fe80000100800 */
[----:B------:R-:W-:Y:S04]  /*11e0*/  STL [R1], RZ ;  /* 0x000000ff01007387 */ /* 0x000fe80000100800 */
[----:B------:R0:W-:Y:S04]  /*11f0*/  STL [R1+0x34], R3 ;  /* 0x0000340301007387 */ /* 0x0001e80000100800 */
[----:B------:R-:W-:Y:S04]  /*1200*/  STL [R1+0x40], R4 ;  /* 0x0000400401007387 */ /* 0x000fe80000100800 */
[----:B------:R1:W-:Y:S01]  /*1210*/  STL [R1+0x3c], R6 ;  /* 0x00003c0601007387 */ /* 0x0003e20000100800 */
[----:B0-----:R-:W-:-:S02]  /*1220*/  LOP3.LUT R3, R5, 0x38, R16, 0xf8, !PT ;  /* 0x0000003805037812 */ /* 0x001fc400078ef810 */
[----:B------:R-:W-:Y:S02]  /*1230*/  LOP3.LUT R5, R8, 0x38, R16, 0xf8, !PT ;  /* 0x0000003808057812 */ /* 0x000fe400078ef810 */
[----:B------:R-:W-:Y:S02]  /*1240*/  LOP3.LUT R8, R9, 0xfffffe00, RZ, 0xc0, !PT ;  /* 0xfffffe0009087812 */ /* 0x000fe400078ec0ff */
[----:B------:R-:W-:Y:S02]  /*1250*/  LOP3.LUT R9, R11, 0xfffffe00, RZ, 0xc0, !PT ;  /* 0xfffffe000b097812 */ /* 0x000fe400078ec0ff */
[----:B------:R-:W-:Y:S02]  /*1260*/  LOP3.LUT R3, R6, R3, R12, 0xf6, !PT ;  /* 0x0000000306037212 */ /* 0x000fe400078ef60c */
[----:B-1----:R-:W-:Y:S01]  /*1270*/  LOP3.LUT R6, R13, 0xfffffe00, RZ, 0xc0, !PT ;  /* 0xfffffe000d067812 */ /* 0x002fe200078ec0ff */
[----:B------:R-:W-:Y:S01]  /*1280*/  STL [R1+0x50], R9 ;  /* 0x0000500901007387 */ /* 0x000fe20000100800 */
[----:B------:R-:W-:Y:S01]  /*1290*/  LOP3.LUT R5, R8, R5, R10, 0xf6, !PT ;  /* 0x0000000508057212 */ /* 0x000fe200078ef60a */
[----:B------:R-:W-:-:S02]  /*12a0*/  IMAD R4, R3, 0x2, R15 ;  /* 0x0000000203047824 */ /* 0x000fc400078e020f */
[----:B------:R-:W-:Y:S02]  /*12b0*/  STL [R1+0x38], R8 ;  /* 0x0000380801007387 */ /* 0x000fe40000100800 */
[----:B------:R-:W-:Y:S02]  /*12c0*/  IMAD R3, R5, 0x2, R15 ;  /* 0x0000000205037824 */ /* 0x000fe400078e020f */
[----:B------:R-:W-:Y:S04]  /*12d0*/  STL [R1+0x4c], R6 ;  /* 0x00004c0601007387 */ /* 0x000fe80000100800 */
[----:B------:R0:W-:Y:S04]  /*12e0*/  STL [R1+0x78], R0 ;  /* 0x0000780001007387 */ /* 0x0001e80000100800 */
[----:B------:R1:W-:Y:S01]  /*12f0*/  STL [R1+0x74], R4 ;  /* 0x0000740401007387 */ /* 0x0003e20000100800 */
[----:B0-----:R-:W-:-:S05]  /*1300*/  LEA R0, R7, R14, 0x3 ;  /* 0x0000000e07007211 */ /* 0x001fca00078e18ff */
[----:B------:R1:W-:Y:S04]  /*1310*/  STL [R1+0x84], R0 ;  /* 0x0000840001007387 */ /* 0x0003e80000100800 */
[----:B------:R1:W-:Y:S02]  /*1320*/  STL [R1+0x70], R3 ;  /* 0x0000700301007387 */ /* 0x0003e40000100800 */
.L_x_821:
[----:B01----:R-:W0:Y:S01]  /*1330*/  LDC.64 R4, c[0x0][0xc88] ;  /* 0x00032200ff047b82 */ /* 0x003e220000000a00 */
[----:B------:R-:W-:Y:S01]  /*1340*/  ULDC.64 UR4, c[0x0][0x208] ;  /* 0x0000820000047ab9 */ /* 0x000fe20000000a00 */
[----:B0-----:R-:W-:-:S05]  /*1350*/  IMAD.WIDE R4, R127, 0x4, R4 ;  /* 0x000000047f047825 */ /* 0x001fca00078e0204 */
[----:B--2---:R-:W2:Y:S01]  /*1360*/  LDG.E R10, desc[UR4][R4.64] ;  /* 0x00000004040a7981 */ /* 0x004ea2000c1e1900 */
[----:B------:R-:W-:Y:S05]  /*1370*/  YIELD ;  /* 0x0000000000007946 */ /* 0x000fea0003800000 */
[----:B------:R-:W-:Y:S01]  /*1380*/  ULDC.64 UR4, c[0x0][0xa28] ;  /* 0x00028a0000047ab9 */ /* 0x000fe20000000a00 */
[----:B------:R-:W-:Y:S01]  /*1390*/  ULDC.64 UR8, c[0x0][0xa18] ;  /* 0x0002860000087ab9 */ /* 0x000fe20000000a00 */
[----:B------:R-:W-:Y:S01]  /*13a0*/  ISETP.NE.U32.AND P1, PT, RZ, UR4, PT ;  /* 0x00000004ff007c0c */ /* 0x000fe2000bf25070 */
[----:B------:R-:W-:Y:S01]  /*13b0*/  ULDC.64 UR6, c[0x0][0xa08] ;  /* 0x0002820000067ab9 */ /* 0x000fe20000000a00 */
[----:B------:R-:W-:Y:S01]  /*13c0*/  IMAD.MOV.U32 R3, RZ, RZ, RZ ;  /* 0x000000ffff037224 */ /* 0x000fe200078e00ff */
[----:B------:R-:W-:Y:S01]  /*13d0*/  ISETP.NE.U32.AND P0, PT, RZ, UR6, PT ;  /* 0x00000006ff007c0c */ /* 0x000fe2000bf05070 */
[----:B------:R-:W-:Y:S01]  /*13e0*/  ULDC.64 UR10, c[0x0][0x208] ;  /* 0x00008200000a7ab9 */ /* 0x000fe20000000a00 */
[----:B------:R-:W-:Y:S01]  /*13f0*/  ISETP.NE.AND.EX P1, PT, RZ, UR5, PT, P1 ;  /* 0x00000005ff007c0c */ /* 0x000fe2000bf25310 */
[----:B------:R-:W-:Y:S01]  /*1400*/  IMAD.MOV.U32 R29, RZ, RZ, RZ ;  /* 0x000000ffff1d7224 */ /* 0x000fe200078e00ff */
[----:B------:R-:W-:-:S02]  /*1410*/  ISETP.NE.AND.EX P0, PT, RZ, UR7, PT, P0 ;  /* 0x00000007ff007c0c */ /* 0x000fc4000bf05300 */
[----:B--2---:R-:W-:Y:S01]  /*1420*/  SHF.R.S32.HI R0, RZ, 0x1f, R10 ;  /* 0x0000001fff007819 */ /* 0x004fe2000001140a */
[----:B------:R0:W-:Y:S08]  /*1430*/  STL [R1+0x54], R10 ;  /* 0x0000540a01007387 */ /* 0x0001f00000100800 */
[C---:B------:R-:W-:Y:S01]  /*1440*/  @P1 LEA R6, P2, R10.reuse, UR4, 0x2 ;  /* 0x000000040a061c11 */ /* 0x040fe2000f8410ff */
[C---:B------:R-:W-:Y:S01]  /*1450*/  IMAD.SHL.U32 R28, R10.reuse, 0x4, RZ ;  /* 0x000000040a1c7824 */ /* 0x040fe200078e00ff */
[----:B------:R-:W-:-:S02]  /*1460*/  SHF.L.U64.HI R30, R10, 0x2, R0 ;  /* 0x000000020a1e7819 */ /* 0x000fc40000010200 */
[----:B----4-:R-:W-:Y:S02]  /*1470*/  @P1 LEA.HI.X R7, R10, UR5, R0, 0x2, P2 ;  /* 0x000000050a071c11 */ /* 0x010fe400090f1400 */
[----:B------:R-:W-:Y:S01]  /*1480*/  ISETP.NE.U32.AND P2, PT, RZ, UR8, PT ;  /* 0x00000008ff007c0c */ /* 0x000fe2000bf45070 */
[----:B------:R-:W-:Y:S01]  /*1490*/  ULDC UR4, c[0x0][0x288] ;  /* 0x0000a20000047ab9 */ /* 0x000fe20000000800 */
[----:B------:R-:W-:Y:S01]  /*14a0*/  IADD3 R8, P3, R28, UR6, RZ ;  /* 0x000000061c087c10 */ /* 0x000fe2000ff7e0ff */
[----:B------:R-:W-:Y:S01]  /*14b0*/  IMAD.U32 R160, RZ, RZ, UR4 ;  /* 0x00000004ffa07e24 */ /* 0x000fe2000f8e00ff */
[----:B------:R-:W-:Y:S01]  /*14c0*/  ISETP.NE.AND.EX P2, PT, RZ, UR9, PT, P2 ;  /* 0x00000009ff007c0c */ /* 0x000fe2000bf45320 */
[----:B------:R-:W-:Y:S01]  /*14d0*/  ULDC.64 UR4, c[0x0][0x418] ;  /* 0x0001060000047ab9 */ /* 0x000fe20000000a00 */
[----:B------:R0:W5:Y:S01]  /*14e0*/  @P1 LDG.E R3, desc[UR10][R6.64] ;  /* 0x0000000a06031981 */ /* 0x000162000c1e1900 */
[----:B------:R-:W-:Y:S01]  /*14f0*/  UISETP.NE.U32.AND UP0, UPT, UR4, URZ, UPT ;  /* 0x0000003f0400728c */ /* 0x000fe2000bf05070 */
[----:B------:R-:W-:-:S02]  /*1500*/  IADD3.X R9, R30, UR7, RZ, P3, !PT ;  /* 0x000000071e097c10 */ /* 0x000fc40009ffe4ff */
[----:B------:R-:W-:Y:S01]  /*1510*/  ULDC UR4, c[0x0][0x424] ;  /* 0x0001090000047ab9 */ /* 0x000fe20000000800 */
[----:B------:R-:W-:Y:S02]  /*1520*/  UISETP.NE.AND.EX UP0, UPT, UR5, URZ, UPT, UP0 ;  /* 0x0000003f0500728c */ /* 0x000fe4000bf05300 */
[----:B------:R0:W5:Y:S01]  /*1530*/  @P0 LDG.E R29, desc[UR10][R8.64] ;  /* 0x0000000a081d0981 */ /* 0x000162000c1e1900 */
[----:B------:R-:W-:Y:S01]  /*1540*/  ULDC UR5, c[0x0][0x2f0] ;  /* 0x0000bc0000057ab9 */ /* 0x000fe20000000800 */
[----:B------:R-:W-:Y:S02]  /*1550*/  USEL UR4, UR4, 0x1, UP0 ;  /* 0x0000000104047887 */ /* 0x000fe40008000000 */
[----:B------:R-:W-:Y:S02]  /*1560*/  @P2 IADD3 R4, P1, R28, UR8, RZ ;  /* 0x000000081c042c10 */ /* 0x000fe4000ff3e0ff */
[----:B------:R-:W-:Y:S02]  /*1570*/  UIMAD UR4, UR4, UR5, URZ ;  /* 0x00000005040472a4 */ /* 0x000fe4000f8e023f */
[----:B------:R-:W-:Y:S01]  /*1580*/  @P2 IADD3.X R5, R30, UR9, RZ, P1, !PT ;  /* 0x000000091e052c10 */ /* 0x000fe20008ffe4ff */
[----:B------:R-:W-:-:S02]  /*1590*/  ULDC UR5, c[0x0][0x348] ;  /* 0x0000d20000057ab9 */ /* 0x000fc40000000800 */
[----:B------:R-:W-:Y:S02]  /*15a0*/  IMAD.U32 R25, RZ, RZ, UR5 ;  /* 0x00000005ff197e24 */ /* 0x000fe4000f8e00ff */
[----:B------:R0:W5:Y:S01]  /*15b0*/  @P2 LDG.E R160, desc[UR10][R4.64] ;  /* 0x0000000a04a02981 */ /* 0x000162000c1e1900 */
[----:B------:R-:W-:Y:S02]  /*15c0*/  IMAD.U32 R26, RZ, RZ, UR4 ;  /* 0x00000004ff1a7e24 */ /* 0x000fe4000f8e00ff */
[----:B------:R-:W-:Y:S01]  /*15d0*/  IMAD.MOV.U32 R27, RZ, RZ, R10 ;  /* 0x000000ffff1b7224 */ /* 0x000fe200078e000a */
[----:B---3--:R-:W-:Y:S06]  /*15e0*/  @P2 BRA `(.L_x_604) ;  /* 0x0000000000282947 */ /* 0x008fec0003800000 */
        /* <DEDUP_REMOVED lines=10> */
.L_x_604:
[----:B------:R-:W-:Y:S01]  /*1690*/  ULDC.64 UR4, c[0x0][0xa20] ;  /* 0x0002880000047ab9 */ /* 0x000fe20000000a00 */
[----:B------:R1:W-:Y:S01]  /*16a0*/  STL [R1+0x68], R125 ;  /* 0x0000687d01007387 */ /* 0x0003e20000100800 */
[----:B------:R-:W-:-:S03]  /*16b0*/  ISETP.NE.U32.AND P1, PT, RZ, UR4, PT ;  /* 0x00000004ff007c0c */ /* 0x000fc6000bf25070 */
[----:B------:R1:W-:Y:S01]  /*16c0*/  STL [R1+0x58], R126 ;  /* 0x0000587e01007387 */ /* 0x0003e20000100800 */
[----:B------:R-:W-:-:S13]  /*16d0*/  ISETP.NE.AND.EX P1, PT, RZ, UR5, PT, P1 ;  /* 0x00000005ff007c0c */ /* 0x000fda000bf25310 */
[----:B-1----:R-:W-:Y:S05]  /*16e0*/  @!P1 BRA `(.L_x_605) ;  /* 0x0000000000149947 */ /* 0x002fea0003800000 */
[----:B0-----:R-:W-:Y:S01]  /*16f0*/  IADD3 R4, P0, R28, UR4, RZ ;  /* 0x000000041c047c10 */ /* 0x001fe2000ff1e0ff */
[----:B------:R-:W-:-:S03]  /*1700*/  ULDC.64 UR6, c[0x0][0x208] ;  /* 0x0000820000067ab9 */ /* 0x000fc60000000a00 */
[----:B------:R-:W-:-:S05]  /*1710*/  IADD3.X R5, R30, UR5, RZ, P0, !PT ;  /* 0x000000051e057c10 */ /* 0x000fca00087fe4ff */
[----:B------:R1:W5:Y:S01]  /*1720*/  LDG.E R26, desc[UR6][R4.64] ;  /* 0x00000006041a7981 */ /* 0x000362000c1e1900 */
[----:B------:R-:W-:Y:S05]  /*1730*/  BRA `(.L_x_606) ;  /* 0x0000000000147947 */ /* 0x000fea0003800000 */
.L_x_605:
[----:B------:R-:W-:Y:S05]  /*1740*/  @!P0 BRA `(.L_x_606) ;  /* 0x0000000000108947 */ /* 0x000fea0003800000 */
[----:B------:R-:W-:Y:S02]  /*1750*/  ULDC.64 UR4, c[0x0][0x208] ;  /* 0x0000820000047ab9 */ /* 0x000fe40000000a00 */
[----:B0-----:R-:W2:Y:S04]  /*1760*/  LDG.E R5, desc[UR4][R8.64] ;  /* 0x0000000408057981 */ /* 0x001ea8000c1e1900 */
[----:B------:R-:W2:Y:S02]  /*1770*/  LDG.E R26, desc[UR4][R8.64+0x4] ;  /* 0x00000404081a7981 */ /* 0x000ea4000c1e1900 */
[----:B--2---:R-:W-:-:S07]  /*1780*/  IMAD.IADD R26, R26, 0x1, -R5 ;  /* 0x000000011a1a7824 */ /* 0x004fce00078e0a05 */
.L_x_606:
[----:B------:R-:W-:Y:S01]  /*1790*/  ULDC.64 UR4, c[0x0][0xa10] ;  /* 0x0002840000047ab9 */ /* 0x000fe20000000a00 */
[----:B------:R-:W-:Y:S01]  /*17a0*/  ULDC.64 UR6, c[0x0][0x208] ;  /* 0x0000820000067ab9 */ /* 0x000fe20000000a00 */
[----:B------:R-:W-:-:S04]  /*17b0*/  ISETP.NE.U32.AND P0, PT, RZ, UR4, PT ;  /* 0x00000004ff007c0c */ /* 0x000fc8000bf05070 */
[----:B------:R-:W-:Y:S01]  /*17c0*/  ISETP.NE.AND.EX P0, PT, RZ, UR5, PT, P0 ;  /* 0x00000005ff007c0c */ /* 0x000fe2000bf05300 */
[----:B0----5:R-:W-:Y:S01]  /*17d0*/  IMAD.IADD R8, R26, 0x1, -R3 ;  /* 0x000000011a087824 */ /* 0x021fe200078e0a03 */
[----:B------:R-:W-:-:S11]  /*17e0*/  ULDC.64 UR4, c[0x0][0xa30] ;  /* 0x00028c0000047ab9 */ /* 0x000fd60000000a00 */
[----:B-1----:R-:W0:Y:S02]  /*17f0*/  @P0 LDC.64 R4, c[0x0][0xa10] ;  /* 0x00028400ff040b82 */ /* 0x002e240000000a00 */
[----:B0-----:R-:W-:-:S05]  /*1800*/  @P0 IMAD.WIDE R4, R27, 0x4, R4 ;  /* 0x000000041b040825 */ /* 0x001fca00078e0204 */
[----:B------:R-:W2:Y:S04]  /*1810*/  @P0 LDG.E R0, desc[UR6][R4.64] ;  /* 0x0000000604000981 */ /* 0x000ea8000c1e1900 */
[----:B------:R0:W2:Y:S01]  /*1820*/  @P0 LDG.E R9, desc[UR6][R4.64+0x4] ;  /* 0x0000040604090981 */ /* 0x0000a2000c1e1900 */
[----:B------:R-:W-:Y:S01]  /*1830*/  ISETP.NE.U32.AND P1, PT, RZ, UR4, PT ;  /* 0x00000004ff007c0c */ /* 0x000fe2000bf25070 */
[----:B------:R-:W-:-:S03]  /*1840*/  IMAD.MOV.U32 R148, RZ, RZ, R26 ;  /* 0x000000ffff947224 */ /* 0x000fc600078e001a */
[----:B------:R-:W-:Y:S01]  /*1850*/  ISETP.NE.AND.EX P1, PT, RZ, UR5, PT, P1 ;  /* 0x00000005ff007c0c */ /* 0x000fe2000bf25310 */
[----:B0-----:R-:W-:-:S05]  /*1860*/  IMAD.MOV R4, RZ, RZ, -R8 ;  /* 0x000000ffff047224 */ /* 0x001fca00078e0a08 */
[----:B------:R-:W-:-:S07]  /*1870*/  VIMNMX R4, RZ, R4, !PT ;  /* 0x00000004ff047248 */ /* 0x000fce0007fe0100 */
[----:B------:R-:W-:-:S04]  /*1880*/  @P1 IADD3 R6, P2, R28, UR4, RZ ;  /* 0x000000041c061c10 */ /* 0x000fc8000ff5e0ff */
[----:B------:R-:W-:-:S05]  /*1890*/  @P1 IADD3.X R7, R30, UR5, RZ, P2, !PT ;  /* 0x000000051e071c10 */ /* 0x000fca00097fe4ff */
[----:B------:R0:W5:Y:S01]  /*18a0*/  @P1 LDG.E R148, desc[UR6][R6.64] ;  /* 0x0000000606941981 */ /* 0x000162000c1e1900 */
[----:B--2---:R-:W-:-:S04]  /*18b0*/  @P0 IMAD.IADD R25, R9, 0x1, -R0 ;  /* 0x0000000109190824 */ /* 0x004fc800078e0a00 */
[----:B------:R-:W-:-:S04]  /*18c0*/  IMAD.IADD R161, R8, 0x1, R25 ;  /* 0x0000000108a17824 */ /* 0x000fc800078e0219 */
[----:B------:R-:W-:-:S04]  /*18d0*/  VIADD R0, R161, 0xaf ;  /* 0x000000afa1007836 */ /* 0x000fc80000000000 */
[----:B------:R-:W-:-:S05]  /*18e0*/  IMAD.HI R0, R0, 0x2e8ba2e9, RZ ;  /* 0x2e8ba2e900007827 */ /* 0x000fca00078e02ff */
[----:B------:R-:W-:-:S04]  /*18f0*/  SHF.R.U32.HI R163, RZ, 0x1f, R0 ;  /* 0x0000001fffa37819 */ /* 0x000fc80000011600 */
[----:B------:R-:W-:-:S05]  /*1900*/  LEA.HI.SX32 R163, R0, R163, 0x1b ;  /* 0x000000a300a37211 */ /* 0x000fca00078fdaff */
[----:B------:R-:W-:-:S05]  /*1910*/  IMAD R0, R163, 0xb0, -R8 ;  /* 0x000000b0a3007824 */ /* 0x000fca00078e0a08 */
[----:B------:R-:W-:-:S04]  /*1920*/  VIMNMX R3, R0, R25, PT ;  /* 0x0000001900037248 */ /* 0x000fc80003fe0100 */
[----:B------:R-:W-:Y:S01]  /*1930*/  ISETP.GT.AND P0, PT, R3, R4, PT ;  /* 0x000000040300720c */ /* 0x000fe20003f04270 */
[----:B------:R-:W-:-:S05]  /*1940*/  IMAD.WIDE.U32 R4, R4, -0x45d1745d, RZ ;  /* 0xba2e8ba304047825 */ /* 0x000fca00078e00ff */
[----:B------:R-:W-:-:S05]  /*1950*/  SHF.R.U32.HI R131, RZ, 0x7, R5 ;  /* 0x00000007ff837819 */ /* 0x000fca0000011605 */
[----:B------:R-:W-:Y:S02]  /*1960*/  IMAD.MOV.U32 R24, RZ, RZ, R131 ;  /* 0x000000ffff187224 */ /* 0x000fe400078e0083 */
[----:B------:R-:W-:-:S04]  /*1970*/  @P0 VIADD R0, R3, 0xaf ;  /* 0x000000af03000836 */ /* 0x000fc80000000000 */
[----:B------:R-:W-:-:S05]  /*1980*/  @P0 IMAD.HI R0, R0, 0x2e8ba2e9, RZ ;  /* 0x2e8ba2e900000827 */ /* 0x000fca00078e02ff */
[----:B------:R-:W-:-:S04]  /*1990*/  @P0 SHF.R.U32.HI R3, RZ, 0x1f, R0 ;  /* 0x0000001fff030819 */ /* 0x000fc80000011600 */
[----:B------:R-:W-:Y:S02]  /*19a0*/  @P0 LEA.HI.SX32 R24, R0, R3, 0x1b ;  /* 0x0000000300180211 */ /* 0x000fe400078fdaff */
[----:B------:R-:W-:Y:S02]  /*19b0*/  PLOP3.LUT P0, PT, PT, PT, PT, 0x80, 0x0 ;  /* 0x000000000000781c */ /* 0x000fe40003f0f070 */
[----:B------:R-:W-:-:S13]  /*19c0*/  ISETP.GT.AND P1, PT, R24, R131, PT ;  /* 0x000000831800720c */ /* 0x000fda0003f24270 */
[----:B0-----:R-:W-:Y:S05]  /*19d0*/  @!P1 BRA `(.L_x_607) ;  /* 0x000000ac00a09947 */ /* 0x001fea0003800000 */
[----:B------:R-:W-:Y:S01]  /*19e0*/  VIADD R0, R2, 0x1e400 ;  /* 0x0001e40002007836 */ /* 0x000fe20000000000 */
[----:B------:R-:W-:Y:S04]  /*19f0*/  BSSY B6, `(.L_x_608) ;  /* 0x0000013000067945 */ /* 0x000fe80003800000 */
[----:B------:R-:W-:-:S13]  /*1a00*/  LOP3.LUT P0, RZ, R0, 0x3ff, RZ, 0xc0, !PT ;  /* 0x000003ff00ff7812 */ /* 0x000fda000780c0ff */
[----:B------:R-:W-:Y:S05]  /*1a10*/  @!P0 BRA `(.L_x_609) ;  /* 0x0000000000408947 */ /* 0x000fea0003800000 */
        /* <DEDUP_REMOVED lines=15> */
[----:B-1---5:R-:W-:Y:S05]  /*1b10*/  CALL.ABS.NOINC R14 ;  /* 0x000000000e007343 */ /* 0x022fea0003c00000 */
.L_x_609:
[----:B------:R-:W-:Y:S05]  /*1b20*/  BSYNC B6 ;  /* 0x0000000000067941 */ /* 0x000fea0003800000 */
.L_x_608:
        /* <DEDUP_REMOVED lines=20> */
.L_x_611:
[----:B------:R-:W-:Y:S05]  /*1c70*/  BSYNC B6 ;  /* 0x0000000000067941 */ /* 0x000fea0003800000 */
.L_x_610:
[----:B------:R-:W-:Y:S01]  /*1c80*/  ULDC.64 UR4, c[0x0][0x9f8] ;  /* 0x00027e0000047ab9 */ /* 0x000fe20000000a00 */
[----:B------:R-:W-:Y:S01]  /*1c90*/  ULDC.64 UR6, c[0x0][0x208] ;  /* 0x0000820000067ab9 */ /* 0x000fe20000000a00 */
[----:B------:R-:W-:Y:S01]  /*1ca0*/  ISETP.NE.U32.AND P0, PT, RZ, UR4, PT ;  /* 0x00000004ff007c0c */ /* 0x000fe2000bf05070 */
[----:B------:R-:W2:Y:S01]  /*1cb0*/  LDL.LU R31, [R1+0x4] ;  /* 0x00000400011f7983 */ /* 0x000ea20000300800 */
[----:B------:R-:W0:Y:S02]  /*1cc0*/  LDC.64 R42, c[0x0][0x300] ;  /* 0x0000c000ff2a7b82 */ /* 0x000e240000000a00 */
[----:B------:R-:W-:Y:S01]  /*1cd0*/  ISETP.NE.AND.EX P0, PT, RZ, UR5, PT, P0 ;  /* 0x00000005ff007c0c */ /* 0x000fe2000bf05300 */
[----:B------:R-:W1:Y:S01]  /*1ce0*/  S2R R21, SR_TID.X ;  /* 0x0000000000157919 */ /* 0x000e620000002100 */
[----:B------:R-:W-:Y:S01]  /*1cf0*/  IMAD.IADD R119, R29, 0x1, R26 ;  /* 0x000000011d777824 */ /* 0x000fe200078e021a */
[----:B------:R-:W-:Y:S01]  /*1d00*/  SHF.R.S32.HI R8, RZ, 0x1f, R126 ;  /* 0x0000001fff087819 */ /* 0x000fe2000001147e */
[----:B------:R-:W3:Y:S02]  /*1d10*/  LDL R26, [R1+0x3c] ;  /* 0x00003c00011a7983 */ /* 0x000ee40000100800 */
[----:B------:R-:W4:Y:S02]  /*1d20*/  LDC R13, c[0x0][0x3f4] ;  /* 0x0000fd00ff0d7b82 */ /* 0x000f240000000800 */
[----:B------:R-:W3:Y:S05]  /*1d30*/  LDL R14, [R1+0x38] ;  /* 0x00003800010e7983 */ /* 0x000eea0000100800 */
[----:B------:R-:W-:Y:S01]  /*1d40*/  @P0 IADD3 R4, P1, R28, UR4, RZ ;  /* 0x000000041c040c10 */ /* 0x000fe2000ff3e0ff */
[----:B------:R-:W2:Y:S03]  /*1d50*/  LDC.64 R108, c[0x0][0x3f8] ;  /* 0x0000fe00ff6c7b82 */ /* 0x000ea60000000a00 */
[----:B------:R-:W-:Y:S01]  /*1d60*/  @P0 IADD3.X R5, R30, UR5, RZ, P1, !PT ;  /* 0x000000051e050c10 */ /* 0x000fe20008ffe4ff */
[----:B------:R-:W-:-:S04]  /*1d70*/  ULDC.64 UR4, c[0x0][0x308] ;  /* 0x0000c20000047ab9 */ /* 0x000fc80000000a00 */
[----:B------:R1:W3:Y:S01]  /*1d80*/  @P0 LDG.E R27, desc[UR6][R4.64] ;  /* 0x00000006041b0981 */ /* 0x0002e2000c1e1900 */
[----:B------:R-:W-:Y:S01]  /*1d90*/  SHF.R.S32.HI R15, RZ, 0x1f, R119 ;  /* 0x0000001fff0f7819 */ /* 0x000fe20000011477 */
[----:B------:R-:W-:Y:S01]  /*1da0*/  ULDC.64 UR6, c[0x0][0xa08] ;  /* 0x0002820000067ab9 */ /* 0x000fe20000000a00 */
[-C--:B0-----:R-:W-:Y:S01]  /*1db0*/  IMAD.WIDE.U32 R6, R119, R42.reuse, RZ ;  /* 0x0000002a77067225 */ /* 0x081fe200078e00ff */
[----:B------:R-:W-:Y:S01]  /*1dc0*/  ISETP.NE.U32.AND P0, PT, RZ, UR6, PT ;  /* 0x00000006ff007c0c */ /* 0x000fe2000bf05070 */
[----:B------:R-:W0:Y:S01]  /*1dd0*/  LDC.64 R114, c[0x0][0x408] ;  /* 0x00010200ff727b82 */ /* 0x000e220000000a00 */
[----:B------:R-:W-:Y:S01]  /*1de0*/  SHF.R.S32.HI R20, RZ, 0x1f, R22 ;  /* 0x0000001fff147819 */ /* 0x000fe20000011416 */
[----:B------:R-:W-:Y:S01]  /*1df0*/  IMAD R0, R15, R42, RZ ;  /* 0x0000002a0f007224 */ /* 0x000fe200078e02ff */
[----:B----4-:R-:W-:Y:S02]  /*1e00*/  ISETP.GE.AND P2, PT, R16, R13, PT ;  /* 0x0000000d1000720c */ /* 0x010fe40003f46270 */
[----:B------:R-:W-:Y:S01]  /*1e10*/  ISETP.NE.AND.EX P0, PT, RZ, UR7, PT, P0 ;  /* 0x00000007ff007c0c */ /* 0x000fe2000bf05300 */
[----:B------:R-:W-:Y:S01]  /*1e20*/  IMAD R3, R119, R43, R0 ;  /* 0x0000002b77037224 */ /* 0x000fe200078e0200 */
[----:B-1----:R-:W-:-:S02]  /*1e30*/  SHF.R.U32.HI R21, RZ, 0x7, R21 ;  /* 0x00000007ff157819 */ /* 0x002fc40000011615 */
[----:B------:R-:W-:Y:S01]  /*1e40*/  SHF.R.S32.HI R19, RZ, 0x1f, R18 ;  /* 0x0000001fff137819 */ /* 0x000fe20000011412 */
[----:B------:R-:W-:Y:S01]  /*1e50*/  IMAD.IADD R7, R7, 0x1, R3 ;  /* 0x0000000107077824 */ /* 0x000fe200078e0203 */
[----:B------:R-:W-:Y:S01]  /*1e60*/  ISETP.NE.AND P6, PT, R21, 0x1, PT ;  /* 0x000000011500780c */ /* 0x000fe20003fc5270 */
[----:B------:R-:W-:Y:S02]  /*1e70*/  IMAD R3, R8, UR4, RZ ;  /* 0x0000000408037c24 */ /* 0x000fe4000f8e02ff */
[----:B------:R-:W-:-:S04]  /*1e80*/  IMAD.WIDE.U32 R4, R126, UR4, R6 ;  /* 0x000000047e047c25 */ /* 0x000fc8000f8e0006 */
[----:B------:R-:W-:Y:S01]  /*1e90*/  IMAD R3, R126, UR5, R3 ;  /* 0x000000057e037c24 */ /* 0x000fe2000f8e0203 */
[----:B------:R-:W-:Y:S01]  /*1ea0*/  ULDC.64 UR4, c[0x0][0x310] ;  /* 0x0000c40000047ab9 */ /* 0x000fe20000000a00 */
[----:B--2---:R-:W-:Y:S02]  /*1eb0*/  LOP3.LUT R31, R31, 0xfffffffe, RZ, 0xc0, !PT ;  /* 0xfffffffe1f1f7812 */ /* 0x004fe400078ec0ff */
[----:B------:R-:W-:Y:S01]  /*1ec0*/  IMAD.IADD R5, R5, 0x1, R3 ;  /* 0x0000000105057824 */ /* 0x000fe200078e0203 */
[----:B---3--:R-:W-:Y:S02]  /*1ed0*/  SHF.R.S32.HI R0, RZ, 0x1f, R27 ;  /* 0x0000001fff007819 */ /* 0x008fe4000001141b */
[----:B------:R-:W-:Y:S01]  /*1ee0*/  SEL R103, R27, RZ, !P0 ;  /* 0x000000ff1b677207 */ /* 0x000fe20004000000 */
[----:B------:R-:W-:Y:S01]  /*1ef0*/  VIADD R9, R22, 0x40 ;  /* 0x0000004016097836 */ /* 0x000fe20000000000 */
[----:B------:R-:W-:Y:S01]  /*1f00*/  SEL R6, R0, RZ, !P0 ;  /* 0x000000ff00067207 */ /* 0x000fe20004000000 */
[----:B------:R-:W2:Y:S01]  /*1f10*/  LDL R27, [R1+0x40] ;  /* 0x00004000011b7983 */ /* 0x000ea20000100800 */
[----:B------:R-:W-:Y:S01]  /*1f20*/  @P2 LOP3.LUT R31, R31, 0x1, RZ, 0xfc, !PT ;  /* 0x000000011f1f2812 */ /* 0x000fe200078efcff */
[----:B------:R-:W-:-:S04]  /*1f30*/  IMAD.WIDE.U32 R100, R103, UR4, R4 ;  /* 0x0000000467647c25 */ /* 0x000fc8000f8e0004 */
[----:B------:R-:W-:Y:S01]  /*1f40*/  IMAD R0, R6, UR4, RZ ;  /* 0x0000000406007c24 */ /* 0x000fe2000f8e02ff */
[C---:B------:R-:W-:Y:S01]  /*1f50*/  IADD3 R32, R22.reuse, 0x20, RZ ;  /* 0x0000002016207810 */ /* 0x040fe20007ffe0ff */
[----:B------:R-:W-:Y:S02]  /*1f60*/  VIADD R28, R22, 0x20 ;  /* 0x00000020161c7836 */ /* 0x000fe40000000000 */
[----:B------:R-:W-:Y:S01]  /*1f70*/  IMAD R11, R103, UR5, R0 ;  /* 0x00000005670b7c24 */ /* 0x000fe2000f8e0200 */
[----:B------:R-:W-:Y:S05]  /*1f80*/  @!P6 WARPSYNC.ALL ;  /* 0x000000000000e948 */ /* 0x000fea0003800000 */
[----:B------:R-:W-:Y:S01]  /*1f90*/  ULDC.64 UR4, c[0x0][0x330] ;  /* 0x0000cc0000047ab9 */ /* 0x000fe20000000a00 */
[----:B------:R1:W-:Y:S01]  /*1fa0*/  STL [R1+0x4], R31 ;  /* 0x0000041f01007387 */ /* 0x0003e20000100800 */
[----:B------:R-:W-:-:S02]  /*1fb0*/  IMAD R3, R8, UR4, RZ ;  /* 0x0000000408037c24 */ /* 0x000fc4000f8e02ff */
[C---:B------:R-:W-:Y:S01]  /*1fc0*/  IMAD.WIDE.U32 R4, R126.reuse, UR4, R16 ;  /* 0x000000047e047c25 */ /* 0x040fe2000f8e0010 */
[----:B------:R-:W3:Y:S03]  /*1fd0*/  LDL R8, [R1+0x50] ;  /* 0x0000500001087983 */ /* 0x000ee60000100800 */
[----:B------:R-:W-:Y:S01]  /*1fe0*/  IMAD R3, R126, UR5, R3 ;  /* 0x000000057e037c24 */ /* 0x000fe2000f8e0203 */
[----:B------:R-:W4:Y:S01]  /*1ff0*/  LDL R12, [R1+0x4c] ;  /* 0x00004c00010c7983 */ /* 0x000f220000100800 */
[----:B------:R-:W-:Y:S01]  /*2000*/  IMAD R0, R20, R108, RZ ;  /* 0x0000006c14007224 */ /* 0x000fe200078e02ff */
[----:B------:R-:W-:Y:S01]  /*2010*/  ULDC.64 UR4, c[0x0][0x338] ;  /* 0x0000ce0000047ab9 */ /* 0x000fe20000000a00 */
[----:B------:R-:W-:Y:S01]  /*2020*/  IMAD.IADD R5, R5, 0x1, R3 ;  /* 0x0000000105057824 */ /* 0x000fe200078e0203 */
[----:B------:R-:W-:Y:S01]  /*2030*/  SEL R3, R13, RZ, P2 ;  /* 0x000000ff0d037207 */ /* 0x000fe20001000000 */
[----:B------:R-:W-:-:S02]  /*2040*/  IMAD R7, R22, R109, R0 ;  /* 0x0000006d16077224 */ /* 0x000fc400078e0200 */
[----:B-1----:R-:W-:Y:S02]  /*2050*/  VIADD R31, R22, 0x40 ;  /* 0x00000040161f7836 */ /* 0x002fe40000000000 */
[----:B------:R-:W-:Y:S02]  /*2060*/  IMAD R0, R6, UR4, RZ ;  /* 0x0000000406007c24 */ /* 0x000fe4000f8e02ff */
[----:B------:R-:W-:Y:S02]  /*2070*/  IMAD.IADD R3, R16, 0x1, R3 ;  /* 0x0000000110037824 */ /* 0x000fe400078e0203 */
[----:B------:R-:W-:Y:S02]  /*2080*/  IMAD.SHL.U32 R31, R31, 0x40, RZ ;  /* 0x000000401f1f7824 */ /* 0x000fe400078e00ff */
[C---:B------:R-:W-:Y:S01]  /*2090*/  IMAD R45, R103.reuse, UR5, R0 ;  /* 0x00000005672d7c24 */ /* 0x040fe2000f8e0200 */
[----:B------:R-:W-:Y:S01]  /*20a0*/  SHF.R.S32.HI R0, RZ, 0x1f, R3 ;  /* 0x0000001fff007819 */ /* 0x000fe20000011403 */
[----:B------:R-:W-:Y:S01]  /*20b0*/  IMAD.WIDE.U32 R102, R103, UR4, R4 ;  /* 0x0000000467667c25 */ /* 0x000fe2000f8e0004 */
[----:B------:R-:W-:Y:S01]  /*20c0*/  LOP3.LUT R31, R31, 0x1c0, RZ, 0xc0, !PT ;  /* 0x000001c01f1f7812 */ /* 0x000fe200078ec0ff */
[----:B------:R-:W-:Y:S01]  /*20d0*/  ULDC UR4, c[0x0][0x2f4] ;  /* 0x0000bd0000047ab9 */ /* 0x000fe20000000800 */
[----:B------:R-:W-:Y:S01]  /*20e0*/  LEA.HI R10, R0, R3, RZ, 0x3 ;  /* 0x00000003000a7211 */ /* 0x000fe200078f18ff */
[----:B0-----:R-:W-:-:S02]  /*20f0*/  IMAD R4, R20, R114, RZ ;  /* 0x0000007214047224 */ /* 0x001fc400078e02ff */
[----:B------:R-:W-:-:S04]  /*2100*/  IMAD.WIDE.U32 R110, R22, R114, R18 ;  /* 0x00000072166e7225 */ /* 0x000fc800078e0012 */
[C---:B------:R-:W-:Y:S01]  /*2110*/  IMAD R5, R22.reuse, R115, R4 ;  /* 0x0000007316057224 */ /* 0x040fe200078e0204 */
[----:B------:R-:W-:Y:S01]  /*2120*/  LOP3.LUT R4, R31, 0x38, R10, 0xf8, !PT ;  /* 0x000000381f047812 */ /* 0x000fe200078ef80a */
[----:B------:R-:W-:Y:S01]  /*2130*/  IMAD.WIDE.U32 R112, R22, R114, R16 ;  /* 0x0000007216707225 */ /* 0x000fe200078e0010 */
[----:B------:R-:W0:Y:S01]  /*2140*/  S2R R31, SR_TID.X ;  /* 0x00000000001f7919 */ /* 0x000e220000002100 */
[----:B------:R-:W-:Y:S02]  /*2150*/  LEA.HI R0, R0, R3, RZ, 0x6 ;  /* 0x0000000300007211 */ /* 0x000fe400078f30ff */
[C---:B------:R-:W-:Y:S01]  /*2160*/  SHF.L.U64.HI R117, R42.reuse, 0x5, R43 ;  /* 0x000000052a757819 */ /* 0x040fe2000001022b */
[----:B------:R-:W-:Y:S01]  /*2170*/  IMAD.SHL.U32 R116, R42, 0x20, RZ ;  /* 0x000000202a747824 */ /* 0x000fe200078e00ff */
[----:B------:R-:W-:Y:S01]  /*2180*/  SHF.R.S32.HI R3, RZ, 0x6, R0 ;  /* 0x00000006ff037819 */ /* 0x000fe20000011400 */
[C---:B------:R-:W-:Y:S02]  /*2190*/  VIADD R29, R22.reuse, 0xa0 ;  /* 0x000000a0161d7836 */ /* 0x040fe40000000000 */
[----:B------:R-:W-:-:S04]  /*21a0*/  IMAD.WIDE.U32 R104, R22, R108, R18 ;  /* 0x0000006c16687225 */ /* 0x000fc800078e0012 */
[----:B------:R-:W-:Y:S02]  /*21b0*/  IMAD R145, R3, 0x2c00, R26 ;  /* 0x00002c0003917824 */ /* 0x000fe400078e021a */
[----:B------:R-:W-:Y:S02]  /*21c0*/  VIADD R26, R22, 0x80 ;  /* 0x00000080161a7836 */ /* 0x000fe40000000000 */
[----:B------:R-:W-:Y:S02]  /*21d0*/  IMAD.SHL.U32 R9, R9, 0x40, RZ ;  /* 0x0000004009097824 */ /* 0x000fe400078e00ff */
[----:B------:R-:W-:Y:S02]  /*21e0*/  IMAD.SHL.U32 R26, R26, 0x40, RZ ;  /* 0x000000401a1a7824 */ /* 0x000fe400078e00ff */
[----:B------:R-:W-:Y:S01]  /*21f0*/  IMAD.SHL.U32 R32, R32, 0x40, RZ ;  /* 0x0000004020207824 */ /* 0x000fe200078e00ff */
[----:B------:R-:W-:Y:S01]  /*2200*/  LOP3.LUT R9, R9, 0x1c0, RZ, 0xc0, !PT ;  /* 0x000001c009097812 */ /* 0x000fe200078ec0ff */
[----:B------:R-:W-:Y:S01]  /*2210*/  IMAD.SHL.U32 R28, R28, 0x40, RZ ;  /* 0x000000401c1c7824 */ /* 0x000fe200078e00ff */
[----:B------:R-:W-:-:S02]  /*2220*/  LOP3.LUT R26, R26, 0x1c0, RZ, 0xc0, !PT ;  /* 0x000001c01a1a7812 */ /* 0x000fc400078ec0ff */
[----:B------:R-:W-:Y:S02]  /*2230*/  SHF.R.U32.HI R9, RZ, 0x3, R9 ;  /* 0x00000003ff097819 */ /* 0x000fe40000011609 */
[----:B------:R-:W-:Y:S01]  /*2240*/  SHF.R.U32.HI R165, RZ, 0x3, R26 ;  /* 0x00000003ffa57819 */ /* 0x000fe2000001161a */
[----:B0-----:R-:W-:Y:S01]  /*2250*/  VIADD R31, R31, 0xffffff80 ;  /* 0xffffff801f1f7836 */ /* 0x001fe20000000000 */
[----:B------:R-:W-:Y:S02]  /*2260*/  LOP3.LUT R6, R26, 0x38, R10, 0xf8, !PT ;  /* 0x000000381a067812 */ /* 0x000fe400078ef80a */
[----:B------:R-:W-:Y:S02]  /*2270*/  LOP3.LUT R32, R32, 0x1c0, RZ, 0xc0, !PT ;  /* 0x000001c020207812 */ /* 0x000fe400078ec0ff */
[----:B------:R-:W-:Y:S02]  /*2280*/  LOP3.LUT R28, R28, 0x1c0, RZ, 0xc0, !PT ;  /* 0x000001c01c1c7812 */ /* 0x000fe400078ec0ff */
[----:B------:R-:W-:-:S02]  /*2290*/  SHF.R.S32.HI R26, RZ, 0x1f, R31 ;  /* 0x0000001fff1a7819 */ /* 0x000fc4000001141f */
[----:B------:R-:W-:Y:S02]  /*22a0*/  LOP3.LUT R4, R4, R9, RZ, 0x3c, !PT ;  /* 0x0000000904047212 */ /* 0x000fe400078e3cff */
[----:B------:R-:W-:Y:S02]  /*22b0*/  LOP3.LUT R0, R32, 0x38, R10, 0xf8, !PT ;  /* 0x0000003820007812 */ /* 0x000fe400078ef80a */
[----:B------:R-:W-:Y:S02]  /*22c0*/  SHF.R.U32.HI R28, RZ, 0x3, R28 ;  /* 0x00000003ff1c7819 */ /* 0x000fe4000001161c */
[----:B------:R-:W-:Y:S01]  /*22d0*/  LEA.HI R26, R26, R31, RZ, 0x6 ;  /* 0x0000001f1a1a7211 */ /* 0x000fe200078f30ff */
[----:B------:R-:W-:Y:S02]  /*22e0*/  IMAD.IADD R111, R111, 0x1, R5 ;  /* 0x000000016f6f7824 */ /* 0x000fe400078e0205 */
[----:B------:R-:W-:Y:S01]  /*22f0*/  IMAD.IADD R113, R5, 0x1, R113 ;  /* 0x0000000105717824 */ /* 0x000fe200078e0271 */
[----:B------:R-:W-:Y:S01]  /*2300*/  LOP3.LUT R5, R0, R28, RZ, 0x3c, !PT ;  /* 0x0000001c00057212 */ /* 0x000fe200078e3cff */
[----:B------:R-:W-:Y:S01]  /*2310*/  IMAD.IADD R145, R145, 0x1, R4 ;  /* 0x0000000191917824 */ /* 0x000fe200078e0204 */
[----:B------:R-:W-:Y:S01]  /*2320*/  LOP3.LUT R0, R10, 0x38, RZ, 0xc0, !PT ;  /* 0x000000380a007812 */ /* 0x000fe200078ec0ff */
[----:B------:R-:W-:-:S02]  /*2330*/  IMAD.SHL.U32 R26, R26, 0x8, RZ ;  /* 0x000000081a1a7824 */ /* 0x000fc400078e00ff */
[----:B------:R-:W-:-:S03]  /*2340*/  IMAD.SHL.U32 R28, R22, 0x40, RZ ;  /* 0x00000040161c7824 */ /* 0x000fc600078e00ff */
[----:B------:R-:W-:Y:S02]  /*2350*/  LOP3.LUT R26, R26, 0xfffffe00, RZ, 0xc0, !PT ;  /* 0xfffffe001a1a7812 */ /* 0x000fe400078ec0ff */
[----:B------:R-:W-:Y:S02]  /*2360*/  LOP3.LUT R0, R0, 0x1c0, R28, 0xf8, !PT ;  /* 0x000001c000007812 */ /* 0x000fe400078ef81c */
[----:B-----5:R-:W-:Y:S01]  /*2370*/  SHF.R.S32.HI R9, RZ, 0x1f, R148 ;  /* 0x0000001fff097819 */ /* 0x020fe20000011494 */
[C---:B------:R-:W-:Y:S02]  /*2380*/  IMAD R147, R3.reuse, 0x2c00, R26 ;  /* 0x00002c0003937824 */ /* 0x040fe400078e021a */
[----:B------:R-:W-:Y:S02]  /*2390*/  IMAD R144, R3, 0x2c00, R14 ;  /* 0x00002c0003907824 */ /* 0x000fe400078e020e */
[C---:B------:R-:W-:Y:S01]  /*23a0*/  IMAD.WIDE.U32 R158, R22.reuse, R42, R116 ;  /* 0x0000002a169e7225 */ /* 0x040fe200078e0074 */
[----:B------:R-:W-:-:S02]  /*23b0*/  IADD3 R118, P0, R22, R119, RZ ;  /* 0x0000007716767210 */ /* 0x000fc40007f1e0ff */
[----:B------:R-:W-:-:S03]  /*23c0*/  IADD3 R126, P1, R116, R158, RZ ;  /* 0x0000009e747e7210 */ /* 0x000fc60007f3e0ff */
[----:B------:R-:W-:Y:S01]  /*23d0*/  IMAD.X R119, R20, 0x1, R15, P0 ;  /* 0x0000000114777824 */ /* 0x000fe200000e060f */
[----:B------:R-:W-:Y:S01]  /*23e0*/  IADD3 R128, P0, R126, R116, RZ ;  /* 0x000000747e807210 */ /* 0x000fe20007f1e0ff */
[----:B------:R-:W-:Y:S02]  /*23f0*/  IMAD.SHL.U32 R29, R29, 0x40, RZ ;  /* 0x000000401d1d7824 */ /* 0x000fe400078e00ff */
[----:B------:R-:W-:-:S03]  /*2400*/  IMAD.WIDE.U32 R106, R22, R108, R16 ;  /* 0x0000006c166a7225 */ /* 0x000fc600078e0010 */
[----:B------:R-:W-:Y:S01]  /*2410*/  LOP3.LUT R29, R29, 0x1c0, RZ, 0xc0, !PT ;  /* 0x000001c01d1d7812 */ /* 0x000fe200078ec0ff */
[----:B------:R-:W-:-:S03]  /*2420*/  IMAD.WIDE.U32 R120, R22, R42, R16 ;  /* 0x0000002a16787225 */ /* 0x000fc600078e0010 */
[----:B------:R-:W-:Y:S01]  /*2430*/  SHF.R.U32.HI R164, RZ, 0x3, R29 ;  /* 0x00000003ffa47819 */ /* 0x000fe2000001161d */
[----:B------:R-:W-:Y:S02]  /*2440*/  IMAD.IADD R105, R105, 0x1, R7 ;  /* 0x0000000169697824 */ /* 0x000fe400078e0207 */
[----:B------:R-:W-:Y:S01]  /*2450*/  IMAD.IADD R107, R7, 0x1, R107 ;  /* 0x00000001076b7824 */ /* 0x000fe200078e026b */
[----:B------:R-:W-:Y:S01]  /*2460*/  LOP3.LUT R7, R29, 0x38, R10, 0xf8, !PT ;  /* 0x000000381d077812 */ /* 0x000fe200078ef80a */
[----:B------:R-:W-:Y:S01]  /*2470*/  IMAD.IADD R14, R101, 0x1, R11 ;  /* 0x00000001650e7824 */ /* 0x000fe200078e020b */
[C-C-:B------:R-:W-:Y:S01]  /*2480*/  SHF.L.U64.HI R141, R42.reuse, 0x6, R43.reuse ;  /* 0x000000062a8d7819 */ /* 0x140fe2000001022b */
[----:B------:R-:W-:Y:S01]  /*2490*/  IMAD R41, R43, 0xb0, RZ ;  /* 0x000000b02b297824 */ /* 0x000fe200078e02ff */
[----:B------:R-:W-:Y:S01]  /*24a0*/  SHF.L.U64.HI R132, R42, 0x7, R43 ;  /* 0x000000072a847819 */ /* 0x000fe2000001022b */
[----:B------:R-:W-:Y:S01]  /*24b0*/  IMAD.SHL.U32 R37, R108, 0x20, RZ ;  /* 0x000000206c257824 */ /* 0x000fe200078e00ff */
[----:B------:R-:W-:Y:S01]  /*24c0*/  LOP3.LUT R6, R6, R165, RZ, 0x3c, !PT ;  /* 0x000000a506067212 */ /* 0x000fe200078e3cff */
[C---:B------:R-:W-:Y:S01]  /*24d0*/  IMAD.SHL.U32 R36, R108.reuse, 0x40, RZ ;  /* 0x000000406c247824 */ /* 0x040fe200078e00ff */
[----:B------:R-:W-:Y:S01]  /*24e0*/  LOP3.LUT R7, R7, R164, RZ, 0x3c, !PT ;  /* 0x000000a407077212 */ /* 0x000fe200078e3cff */
[C---:B------:R-:W-:Y:S01]  /*24f0*/  IMAD.SHL.U32 R35, R108.reuse, 0x80, RZ ;  /* 0x000000806c237824 */ /* 0x040fe200078e00ff */
[----:B------:R-:W-:Y:S01]  /*2500*/  SHF.L.U64.HI R40, R108, 0x5, R109 ;  /* 0x000000056c287819 */ /* 0x000fe2000001026d */
[----:B------:R-:W-:Y:S01]  /*2510*/  IMAD.WIDE.U32 R104, R148, R108, R104 ;  /* 0x0000006c94687225 */ /* 0x000fe200078e0068 */
[----:B------:R-:W-:-:S02]  /*2520*/  SHF.L.U64.HI R39, R108, 0x6, R109 ;  /* 0x000000066c277819 */ /* 0x000fc4000001026d */
[----:B------:R-:W-:Y:S01]  /*2530*/  SHF.L.U64.HI R38, R108, 0x7, R109 ;  /* 0x000000076c267819 */ /* 0x000fe2000001026d */
[----:B------:R-:W-:Y:S01]  /*2540*/  IMAD.WIDE.U32 R106, R148, R108, R106 ;  /* 0x0000006c946a7225 */ /* 0x000fe200078e006a */
[C-C-:B------:R-:W-:Y:S02]  /*2550*/  SHF.L.U64.HI R34, R114.reuse, 0x5, R115.reuse ;  /* 0x0000000572227819 */ /* 0x140fe40000010273 */
[C-C-:B------:R-:W-:Y:S01]  /*2560*/  SHF.L.U64.HI R33, R114.reuse, 0x6, R115.reuse ;  /* 0x0000000672217819 */ /* 0x140fe20000010273 */
[----:B------:R-:W-:Y:S01]  /*2570*/  IMAD R135, R115, 0xb0, RZ ;  /* 0x000000b073877824 */ /* 0x000fe200078e02ff */
[C---:B------:R-:W-:Y:S01]  /*2580*/  SHF.L.U64.HI R32, R114.reuse, 0x7, R115 ;  /* 0x0000000772207819 */ /* 0x040fe20000010273 */
[C---:B------:R-:W-:Y:S02]  /*2590*/  IMAD.SHL.U32 R31, R114.reuse, 0x20, RZ ;  /* 0x00000020721f7824 */ /* 0x040fe400078e00ff */
[C---:B------:R-:W-:Y:S02]  /*25a0*/  IMAD.SHL.U32 R30, R114.reuse, 0x40, RZ ;  /* 0x00000040721e7824 */ /* 0x040fe400078e00ff */
[----:B------:R-:W-:-:S02]  /*25b0*/  IMAD.SHL.U32 R29, R114, 0x80, RZ ;  /* 0x00000080721d7824 */ /* 0x000fc400078e00ff */
[----:B------:R-:W-:-:S04]  /*25c0*/  IMAD.WIDE.U32 R110, R148, R114, R110 ;  /* 0x00000072946e7225 */ /* 0x000fc800078e006e */
[----:B------:R-:W-:-:S04]  /*25d0*/  IMAD.WIDE.U32 R112, R148, R114, R112 ;  /* 0x0000007294707225 */ /* 0x000fc800078e0070 */
[----:B------:R-:W-:-:S04]  /*25e0*/  IMAD.WIDE.U32 R156, R42, 0xb0, RZ ;  /* 0x000000b02a9c7825 */ /* 0x000fc800078e00ff */
[----:B------:R-:W-:Y:S02]  /*25f0*/  VIADD R162, R21, 0x8 ;  /* 0x0000000815a27836 */ /* 0x000fe40000000000 */
[----:B------:R-:W-:Y:S02]  /*2600*/  IMAD.IADD R41, R157, 0x1, R41 ;  /* 0x000000019d297824 */ /* 0x000fe400078e0229 */
[----:B--2---:R-:W-:Y:S02]  /*2610*/  IMAD R146, R3, 0x2c00, R27 ;  /* 0x00002c0003927824 */ /* 0x004fe400078e021b */
[----:B------:R-:W-:-:S04]  /*2620*/  VIADD R27, R22, 0x60 ;  /* 0x00000060161b7836 */ /* 0x000fc80000000000 */
[----:B------:R-:W-:-:S05]  /*2630*/  IMAD.SHL.U32 R27, R27, 0x40, RZ ;  /* 0x000000401b1b7824 */ /* 0x000fca00078e00ff */
[----:B------:R-:W-:-:S04]  /*2640*/  LOP3.LUT R27, R27, 0x1c0, RZ, 0xc0, !PT ;  /* 0x000001c01b1b7812 */ /* 0x000fc800078ec0ff */
[----:B------:R-:W-:Y:S01]  /*2650*/  LOP3.LUT R4, R27, 0x38, R10, 0xf8, !PT ;  /* 0x000000381b047812 */ /* 0x000fe200078ef80a */
[----:B---3--:R-:W-:Y:S02]  /*2660*/  IMAD R143, R3, 0x2c00, R8 ;  /* 0x00002c00038f7824 */ /* 0x008fe400078e0208 */
[C---:B------:R-:W-:Y:S02]  /*2670*/  IMAD.SHL.U32 R8, R22.reuse, 0x40, RZ ;  /* 0x0000004016087824 */ /* 0x040fe400078e00ff */
[----:B------:R-:W-:-:S03]  /*2680*/  VIADD R27, R22, 0x60 ;  /* 0x00000060161b7836 */ /* 0x000fc60000000000 */
[----:B------:R-:W-:Y:S01]  /*2690*/  LOP3.LUT R8, R8, 0x1c0, RZ, 0xc0, !PT ;  /* 0x000001c008087812 */ /* 0x000fe200078ec0ff */
[----:B------:R-:W-:-:S03]  /*26a0*/  IMAD.SHL.U32 R27, R27, 0x40, RZ ;  /* 0x000000401b1b7824 */ /* 0x000fc600078e00ff */
[----:B------:R-:W-:Y:S02]  /*26b0*/  SHF.R.U32.HI R8, RZ, 0x3, R8 ;  /* 0x00000003ff087819 */ /* 0x000fe40000011608 */
[----:B------:R-:W-:Y:S02]  /*26c0*/  LOP3.LUT R27, R27, 0x1c0, RZ, 0xc0, !PT ;  /* 0x000001c01b1b7812 */ /* 0x000fe400078ec0ff */
[----:B------:R-:W-:Y:S02]  /*26d0*/  LOP3.LUT R0, R0, R8, RZ, 0x3c, !PT ;  /* 0x0000000800007212 */ /* 0x000fe400078e3cff */
[----:B------:R-:W-:-:S03]  /*26e0*/  SHF.R.U32.HI R27, RZ, 0x3, R27 ;  /* 0x00000003ff1b7819 */ /* 0x000fc6000001161b */
[----:B------:R-:W-:Y:S02]  /*26f0*/  IMAD.IADD R147, R147, 0x1, R0 ;  /* 0x0000000193937824 */ /* 0x000fe400078e0200 */
[----:B------:R-:W-:Y:S02]  /*2700*/  IMAD R0, R9, R108, RZ ;  /* 0x0000006c09007224 */ /* 0x000fe400078e02ff */
[----:B------:R-:W-:Y:S01]  /*2710*/  IMAD.IADD R146, R146, 0x1, R5 ;  /* 0x0000000192927824 */ /* 0x000fe200078e0205 */
[----:B------:R-:W-:Y:S01]  /*2720*/  LOP3.LUT R5, R4, R27, RZ, 0x3c, !PT ;  /* 0x0000001b04057212 */ /* 0x000fe200078e3cff */
[----:B----4-:R-:W-:Y:S02]  /*2730*/  IMAD R142, R3, 0x2c00, R12 ;  /* 0x00002c00038e7824 */ /* 0x010fe400078e020c */
[----:B------:R-:W-:Y:S02]  /*2740*/  VIADD R3, R22, 0xa0 ;  /* 0x000000a016037836 */ /* 0x000fe40000000000 */
[----:B------:R-:W-:-:S02]  /*2750*/  IMAD R27, R148, R109, R0 ;  /* 0x0000006d941b7224 */ /* 0x000fc400078e0200 */
[----:B------:R-:W-:Y:S01]  /*2760*/  IMAD R0, R20, R42, RZ ;  /* 0x0000002a14007224 */ /* 0x000fe200078e02ff */
[----:B------:R-:W-:-:S03]  /*2770*/  SHF.R.S32.HI R149, RZ, 0x1f, R3 ;  /* 0x0000001fff957819 */ /* 0x000fc60000011403 */
[----:B------:R-:W-:-:S04]  /*2780*/  IMAD R3, R22, R43, R0 ;  /* 0x0000002b16037224 */ /* 0x000fc800078e0200 */
[----:B------:R-:W-:-:S05]  /*2790*/  IMAD.IADD R123, R3, 0x1, R159 ;  /* 0x00000001037b7824 */ /* 0x000fca00078e029f */
[----:B------:R-:W-:-:S05]  /*27a0*/  IADD3.X R124, R123, R117, RZ, P1, !PT ;  /* 0x000000757b7c7210 */ /* 0x000fca0000ffe4ff */
[--C-:B------:R-:W-:Y:S01]  /*27b0*/  IMAD.X R127, R124, 0x1, R117.reuse, P0 ;  /* 0x000000017c7f7824 */ /* 0x100fe200000e0675 */
[----:B------:R-:W-:Y:S01]  /*27c0*/  IADD3 R130, P0, R128, R116, RZ ;  /* 0x0000007480827210 */ /* 0x000fe20007f1e0ff */
[C---:B------:R-:W-:Y:S02]  /*27d0*/  VIADD R4, R22.reuse, 0x20 ;  /* 0x0000002016047836 */ /* 0x040fe40000000000 */
[----:B------:R-:W-:Y:S02]  /*27e0*/  VIADD R12, R22, 0x40 ;  /* 0x00000040160c7836 */ /* 0x000fe40000000000 */
[----:B------:R-:W-:Y:S01]  /*27f0*/  IMAD.X R129, R127, 0x1, R117, P0 ;  /* 0x000000017f817824 */ /* 0x000fe200000e0675 */
[----:B------:R-:W-:Y:S01]  /*2800*/  IADD3 R15, P0, R100, R120, RZ ;  /* 0x00000078640f7210 */ /* 0x000fe20007f1e0ff */
[----:B------:R-:W-:Y:S02]  /*2810*/  IMAD R9, R9, R114, RZ ;  /* 0x0000007209097224 */ /* 0x000fe400078e02ff */
[----:B------:R-:W-:Y:S01]  /*2820*/  IMAD.IADD R122, R121, 0x1, R3 ;  /* 0x00000001797a7824 */ /* 0x000fe200078e0203 */
[----:B------:R-:W-:Y:S01]  /*2830*/  SHF.R.S32.HI R155, RZ, 0x1f, R4 ;  /* 0x0000001fff9b7819 */ /* 0x000fe20000011404 */
[----:B------:R-:W-:Y:S01]  /*2840*/  IMAD.IADD R144, R144, 0x1, R5 ;  /* 0x0000000190907824 */ /* 0x000fe200078e0205 */
[----:B------:R-:W-:Y:S01]  /*2850*/  SHF.R.S32.HI R154, RZ, 0x1f, R12 ;  /* 0x0000001fff9a7819 */ /* 0x000fe2000001140c */
[----:B------:R-:W-:Y:S01]  /*2860*/  VIADD R8, R22, 0x60 ;  /* 0x0000006016087836 */ /* 0x000fe20000000000 */
[----:B------:R-:W-:Y:S01]  /*2870*/  IADD3 R134, P2, R130, R116, RZ ;  /* 0x0000007482867210 */ /* 0x000fe20007f5e0ff */
[----:B------:R-:W-:Y:S01]  /*2880*/  IMAD.SHL.U32 R43, R13, 0x2, RZ ;  /* 0x000000020d2b7824 */ /* 0x000fe200078e00ff */
[----:B------:R-:W-:Y:S01]  /*2890*/  IADD3 R13, P3, R100, 0x40, RZ ;  /* 0x00000040640d7810 */ /* 0x000fe20007f7e0ff */
[----:B------:R-:W-:Y:S01]  /*28a0*/  IMAD R5, R109, 0xb0, RZ ;  /* 0x000000b06d057824 */ /* 0x000fe200078e02ff */
[----:B------:R-:W-:Y:S01]  /*28b0*/  IADD3 R12, P4, R15, 0x40, RZ ;  /* 0x000000400f0c7810 */ /* 0x000fe20007f9e0ff */
[----:B------:R-:W-:Y:S01]  /*28c0*/  IMAD R9, R148, R115, R9 ;  /* 0x0000007394097224 */ /* 0x000fe200078e0209 */
[----:B------:R-:W-:Y:S01]  /*28d0*/  LOP3.LUT R20, R10, 0xfffffff8, RZ, 0xc0, !PT ;  /* 0xfffffff80a147812 */ /* 0x000fe200078ec0ff */
[----:B------:R-:W-:-:S02]  /*28e0*/  VIADD R4, R22, 0x80 ;  /* 0x0000008016047836 */ /* 0x000fc40000000000 */
[----:B------:R-:W-:Y:S01]  /*28f0*/  IMAD.WIDE.U32 R108, R108, 0xb0, RZ ;  /* 0x000000b06c6c7825 */ /* 0x000fe200078e00ff */
[----:B------:R-:W-:-:S03]  /*2900*/  SHF.R.S32.HI R153, RZ, 0x1f, R8 ;  /* 0x0000001fff997819 */ /* 0x000fc60000011408 */
[----:B------:R-:W-:-:S04]  /*2910*/  IMAD.WIDE.U32 R114, R114, 0xb0, RZ ;  /* 0x000000b072727825 */ /* 0x000fc800078e00ff */
[----:B------:R-:W-:Y:S01]  /*2920*/  IMAD.X R11, R122, 0x1, R14, P0 ;  /* 0x000000017a0b7824 */ /* 0x000fe200000e060e */
[----:B------:R-:W-:Y:S01]  /*2930*/  SHF.R.S32.HI R152, RZ, 0x1f, R4 ;  /* 0x0000001fff987819 */ /* 0x000fe20000011404 */
[----:B------:R-:W-:Y:S01]  /*2940*/  IMAD.IADD R143, R143, 0x1, R6 ;  /* 0x000000018f8f7824 */ /* 0x000fe200078e0206 */
[----:B------:R-:W-:Y:S01]  /*2950*/  ISETP.GE.AND P0, PT, R16, UR4, PT ;  /* 0x0000000410007c0c */ /* 0x000fe2000bf06270 */
[----:B------:R-:W-:Y:S01]  /*2960*/  IMAD.IADD R142, R142, 0x1, R7 ;  /* 0x000000018e8e7824 */ /* 0x000fe200078e0207 */
[----:B------:R-:W-:Y:S01]  /*2970*/  ISETP.GE.AND P1, PT, R221, UR4, PT ;  /* 0x00000004dd007c0c */ /* 0x000fe2000bf26270 */
[----:B------:R-:W-:Y:S01]  /*2980*/  IMAD.IADD R28, R105, 0x1, R27 ;  /* 0x00000001691c7824 */ /* 0x000fe200078e021b */
[----:B------:R-:W-:Y:S01]  /*2990*/  SHF.R.S32.HI R10, RZ, 0x3, R10 ;  /* 0x00000003ff0a7819 */ /* 0x000fe2000001140a */
[----:B------:R-:W-:Y:S02]  /*29a0*/  IMAD.IADD R26, R111, 0x1, R9 ;  /* 0x000000016f1a7824 */ /* 0x000fe400078e0209 */
[----:B------:R-:W-:Y:S01]  /*29b0*/  IMAD.IADD R21, R9, 0x1, R113 ;  /* 0x0000000109157824 */ /* 0x000fe200078e0271 */
[----:B------:R-:W-:Y:S01]  /*29c0*/  SHF.R.S32.HI R9, RZ, 0x1f, R20 ;  /* 0x0000001fff097819 */ /* 0x000fe20000011414 */
[----:B------:R-:W-:-:S02]  /*29d0*/  IMAD.IADD R140, R109, 0x1, R5 ;  /* 0x000000016d8c7824 */ /* 0x000fc400078e0205 */
[----:B------:R-:W-:Y:S02]  /*29e0*/  IMAD.IADD R135, R115, 0x1, R135 ;  /* 0x0000000173877824 */ /* 0x000fe400078e0287 */
[----:B------:R-:W-:Y:S02]  /*29f0*/  IMAD.IADD R27, R27, 0x1, R107 ;  /* 0x000000011b1b7824 */ /* 0x000fe400078e026b */
[----:B------:R-:W-:Y:S02]  /*2a00*/  IMAD.X R133, R129, 0x1, R117, P2 ;  /* 0x0000000181857824 */ /* 0x000fe400010e0675 */
[----:B------:R-:W-:Y:S02]  /*2a10*/  IMAD.X R8, RZ, RZ, R14, P3 ;  /* 0x000000ffff087224 */ /* 0x000fe400018e060e */
[----:B------:R-:W-:Y:S02]  /*2a20*/  IMAD.X R7, RZ, RZ, R11, P4 ;  /* 0x000000ffff077224 */ /* 0x000fe400020e060b */
[----:B------:R-:W-:Y:S01]  /*2a30*/  IMAD.IADD R6, R103, 0x1, R45 ;  /* 0x0000000167067824 */ /* 0x000fe200078e022d */
[----:B------:R-:W-:Y:S06]  /*2a40*/  @!P6 BAR.SYNC.DEFER_BLOCKING 0x9, 0x100 ;  /* 0x024400000000eb1d */ /* 0x000fec0000010000 */
.L_x_735:
[----:B--2---:R-:W2:Y:S01]  /*2a50*/  LDL R0, [R1+0x34] ;  /* 0x0000340001007983 */ /* 0x004ea20000100800 */
[----:B0-----:R-:W0:Y:S03]  /*2a60*/  LDC R84, c[0x0][0x3f4] ;  /* 0x0000fd00ff547b82 */ /* 0x001e260000000800 */
[----:B---34-:R-:W3:Y:S01]  /*2a70*/  LDL.LU R51, [R1+0x4] ;  /* 0x0000040001337983 */ /* 0x018ee20000300800 */
[----:B------:R-:W-:Y:S01]  /*2a80*/  VIADD R24, R24, 0xffffffff ;  /* 0xffffffff18187836 */ /* 0x000fe20000000000 */
[----:B------:R-:W-:Y:S05]  /*2a90*/  YIELD ;  /* 0x0000000000007946 */ /* 0x000fea0003800000 */
[----:B------:R-:W-:Y:S01]  /*2aa0*/  ISETP.GT.AND P3, PT, R24, R131, PT ;  /* 0x000000831800720c */ /* 0x000fe20003f64270 */
[----:B------:R-:W-:Y:S01]  /*2ab0*/  BSSY B0, `(.L_x_612) ;  /* 0x0000928000007945 */ /* 0x000fe20003800000 */
[----:B0-----:R-:W-:Y:S01]  /*2ac0*/  ISETP.GE.AND P2, PT, R84, 0x1, PT ;  /* 0x000000015400780c */ /* 0x001fe20003f46270 */
[----:B--2---:R-:W-:Y:S01]  /*2ad0*/  IMAD R5, R23, 0x5800, R0 ;  /* 0x0000580017057824 */ /* 0x004fe200078e0200 */
[----:B---3--:R-:W-:-:S03]  /*2ae0*/  LOP3.LUT R51, R51, 0xffffffef, RZ, 0xc0, !PT ;  /* 0xffffffef33337812 */ /* 0x008fc600078ec0ff */
[----:B------:R-:W-:-:S06]  /*2af0*/  IMAD R5, R5, 0x2, R2 ;  /* 0x0000000205057824 */ /* 0x000fcc00078e0202 */
[----:B------:R-:W-:-:S05]  /*2b00*/  @P3 LOP3.LUT R51, R51, 0x10, RZ, 0xfc, !PT ;  /* 0x0000001033333812 */ /* 0x000fca00078efcff */
[----:B------:R0:W-:Y:S01]  /*2b10*/  STL [R1+0x4], R51 ;  /* 0x0000043301007387 */ /* 0x0001e20000100800 */
[----:B------:R-:W-:Y:S05]  /*2b20*/  @!P2 BRA `(.L_x_613) ;  /* 0x000000880028a947 */ /* 0x000fea0003800000 */
[----:B------:R-:W-:Y:S01]  /*2b30*/  ULDC.U8 UR4, c[0x0][0x410] ;  /* 0x0001040000047ab9 */ /* 0x000fe20000000000 */
[----:B------:R-:W-:Y:S01]  /*2b40*/  SHF.R.S32.HI R3, RZ, 0x1f, R24 ;  /* 0x0000001fff037819 */ /* 0x000fe20000011418 */
[-C--:B------:R-:W-:Y:S01]  /*2b50*/  IMAD R4, R140, R24.reuse, RZ ;  /* 0x000000188c047224 */ /* 0x080fe200078e02ff */
[----:B------:R-:W-:Y:S01]  /*2b60*/  ISETP.NE.AND P2, PT, RZ, UR4, PT ;  /* 0x00000004ff007c0c */ /* 0x000fe2000bf45270 */
[-C--:B------:R-:W-:Y:S02]  /*2b70*/  IMAD R0, R41, R24.reuse, RZ ;  /* 0x0000001829007224 */ /* 0x080fe400078e02ff */
[----:B------:R-:W-:Y:S02]  /*2b80*/  IMAD R44, R135, R24, RZ ;  /* 0x00000018872c7224 */ /* 0x000fe400078e02ff */
[----:B------:R-:W-:Y:S02]  /*2b90*/  IMAD R47, R3, R108, R4 ;  /* 0x0000006c032f7224 */ /* 0x000fe400078e0204 */
[----:B------:R-:W-:-:S02]  /*2ba0*/  IMAD R4, R24, -0xb0, R25 ;  /* 0xffffff5018047824 */ /* 0x000fc400078e0219 */
[C---:B------:R-:W-:Y:S02]  /*2bb0*/  IMAD R45, R3.reuse, R156, R0 ;  /* 0x0000009c032d7224 */ /* 0x040fe400078e0200 */
[----:B------:R-:W-:Y:S01]  /*2bc0*/  IMAD R49, R3, R114, R44 ;  /* 0x0000007203317224 */ /* 0x000fe200078e022c */
[----:B------:R-:W-:Y:S01]  /*2bd0*/  VIMNMX R4, R4, 0xb0, PT ;  /* 0x000000b004047848 */ /* 0x000fe20003fe0100 */
[----:B------:R-:W-:-:S04]  /*2be0*/  IMAD.WIDE.U32 R136, R156, R24, RZ ;  /* 0x000000189c887225 */ /* 0x000fc800078e00ff */
[----:B------:R-:W-:-:S04]  /*2bf0*/  IMAD.WIDE.U32 R96, R108, R24, RZ ;  /* 0x000000186c607225 */ /* 0x000fc800078e00ff */
[----:B------:R-:W-:-:S04]  /*2c00*/  IMAD.WIDE.U32 R94, R114, R24, RZ ;  /* 0x00000018725e7225 */ /* 0x000fc800078e00ff */
[----:B------:R-:W-:Y:S02]  /*2c10*/  IMAD.IADD R92, R137, 0x1, R45 ;  /* 0x00000001895c7824 */ /* 0x000fe400078e022d */
[----:B------:R-:W-:Y:S02]  /*2c20*/  IMAD.IADD R3, R97, 0x1, R47 ;  /* 0x0000000161037824 */ /* 0x000fe400078e022f */
[----:B------:R-:W-:Y:S01]  /*2c30*/  IMAD.IADD R0, R95, 0x1, R49 ;  /* 0x000000015f007824 */ /* 0x000fe200078e0231 */
[----:B------:R-:W-:Y:S06]  /*2c40*/  @!P2 BRA `(.L_x_614) ;  /* 0x00000040008ca947 */ /* 0x000fec0003800000 */
[----:B------:R-:W-:Y:S01]  /*2c50*/  ISETP.GE.AND P3, PT, R22, R4, PT ;  /* 0x000000041600720c */ /* 0x000fe20003f66270 */
[----:B------:R-:W-:Y:S01]  /*2c60*/  BSSY B1, `(.L_x_615) ;  /* 0x000001c000017945 */ /* 0x000fe20003800000 */
[----:B------:R-:W-:Y:S02]  /*2c70*/  CS2R R80, SRZ ;  /* 0x0000000000507805 */ /* 0x000fe4000001ff00 */
[----:B------:R-:W-:Y:S02]  /*2c80*/  CS2R R90, SRZ ;  /* 0x00000000005a7805 */ /* 0x000fe4000001ff00 */
[----:B------:R-:W-:Y:S02]  /*2c90*/  CS2R R138, SRZ ;  /* 0x00000000008a7805 */ /* 0x000fe4000001ff00 */
[----:B------:R-:W-:Y:S02]  /*2ca0*/  CS2R R98, SRZ ;  /* 0x0000000000627805 */ /* 0x000fe4000001ff00 */
[----:B------:R-:W-:-:S03]  /*2cb0*/  CS2R R150, SRZ ;  /* 0x0000000000967805 */ /* 0x000fc6000001ff00 */
[----:B------:R-:W-:Y:S05]  /*2cc0*/  @P3 BRA `(.L_x_616) ;  /* 0x0000000000543947 */ /* 0x000fea0003800000 */
[----:B------:R-:W-:Y:S01]  /*2cd0*/  IADD3 R45, P2, R104, R96, RZ ;  /* 0x00000060682d7210 */ /* 0x000fe20007f5e0ff */
[----:B------:R-:W-:Y:S01]  /*2ce0*/  ULDC.64 UR4, c[0x0][0x3e8] ;  /* 0x0000fa0000047ab9 */ /* 0x000fe20000000a00 */
[----:B------:R-:W-:Y:S02]  /*2cf0*/  CS2R R138, SRZ ;  /* 0x00000000008a7805 */ /* 0x000fe4000001ff00 */
[----:B------:R-:W-:Y:S01]  /*2d00*/  CS2R R150, SRZ ;  /* 0x0000000000967805 */ /* 0x000fe2000001ff00 */
[----:B------:R-:W-:Y:S01]  /*2d10*/  ULDC.64 UR6, c[0x0][0x208] ;  /* 0x0000820000067ab9 */ /* 0x000fe20000000a00 */
[----:B------:R-:W-:Y:S01]  /*2d20*/  IMAD.X R46, R3, 0x1, R28, P2 ;  /* 0x00000001032e7824 */ /* 0x000fe200010e061c */
[----:B------:R-:W-:-:S04]  /*2d30*/  LEA R44, P2, R45, UR4, 0x1 ;  /* 0x000000042d2c7c11 */ /* 0x000fc8000f8408ff */
[----:B------:R-:W-:Y:S01]  /*2d40*/  LEA.HI.X R45, R45, UR5, R46, 0x1, P2 ;  /* 0x000000052d2d7c11 */ /* 0x000fe200090f0c2e */
[----:B------:R-:W-:Y:S01]  /*2d50*/  ULDC.64 UR4, c[0x0][0x400] ;  /* 0x0001000000047ab9 */ /* 0x000fe20000000a00 */
[----:B------:R-:W-:-:S05]  /*2d60*/  IADD3 R47, P2, R110, R94, RZ ;  /* 0x0000005e6e2f7210 */ /* 0x000fca0007f5e0ff */
[----:B------:R-:W-:Y:S01]  /*2d70*/  IMAD.X R48, R0, 0x1, R26, P2 ;  /* 0x0000000100307824 */ /* 0x000fe200010e061a */
[----:B------:R-:W-:-:S04]  /*2d80*/  LEA R46, P2, R47, UR4, 0x1 ;  /* 0x000000042f2e7c11 */ /* 0x000fc8000f8408ff */
[----:B------:R-:W-:Y:S02]  /*2d90*/  LEA.HI.X R47, R47, UR5, R48, 0x1, P2 ;  /* 0x000000052f2f7c11 */ /* 0x000fe400090f0c30 */
[----:B------:R-:W-:Y:S02]  /*2da0*/  ISETP.GE.AND P2, PT, R18, R84, PT ;  /* 0x000000541200720c */ /* 0x000fe40003f46270 */
[----:B------:R-:W-:Y:S02]  /*2db0*/  CS2R R90, SRZ ;  /* 0x00000000005a7805 */ /* 0x000fe4000001ff00 */
[----:B------:R-:W-:-:S09]  /*2dc0*/  CS2R R98, SRZ ;  /* 0x0000000000627805 */ /* 0x000fd2000001ff00 */
[----:B------:R1:W5:Y:S04]  /*2dd0*/  @!P2 LDG.E.64 R138, desc[UR6][R44.64] ;  /* 0x000000062c8aa981 */ /* 0x000368000c1e1b00 */
[----:B------:R1:W5:Y:S01]  /*2de0*/  @!P2 LDG.E.64 R150, desc[UR6][R46.64] ;  /* 0x000000062e96a981 */ /* 0x000362000c1e1b00 */
[----:B------:R-:W-:-:S13]  /*2df0*/  ISETP.GE.AND P2, PT, R220, R84, PT ;  /* 0x00000054dc00720c */ /* 0x000fda0003f46270 */
[----:B------:R1:W5:Y:S04]  /*2e00*/  @!P2 LDG.E.64 R90, desc[UR6][R44.64+0x40] ;  /* 0x000040062c5aa981 */ /* 0x000368000c1e1b00 */
[----:B------:R1:W5:Y:S02]  /*2e10*/  @!P2 LDG.E.64 R98, desc[UR6][R46.64+0x40] ;  /* 0x000040062e62a981 */ /* 0x000364000c1e1b00 */
.L_x_616:
[----:B------:R-:W-:Y:S05]  /*2e20*/  BSYNC B1 ;  /* 0x0000000000017941 */ /* 0x000fea0003800000 */
.L_x_615:
[----:B-1----:R-:W-:Y:S01]  /*2e30*/  VIADD R47, R22, 0x20 ;  /* 0x00000020162f7836 */ /* 0x002fe20000000000 */
[----:B------:R-:W-:Y:S01]  /*2e40*/  BSSY B1, `(.L_x_617) ;  /* 0x0000029000017945 */ /* 0x000fe20003800000 */
[----:B-----5:R-:W-:Y:S01]  /*2e50*/  IMAD.MOV.U32 R44, RZ, RZ, R90 ;  /* 0x000000ffff2c7224 */ /* 0x020fe200078e005a */
[----:B------:R-:W-:Y:S01]  /*2e60*/  CS2R R86, SRZ ;  /* 0x0000000000567805 */ /* 0x000fe2000001ff00 */
[----:B------:R-:W-:Y:S01]  /*2e70*/  IMAD.MOV.U32 R45, RZ, RZ, R91 ;  /* 0x000000ffff2d7224 */ /* 0x000fe200078e005b */
[----:B------:R-:W-:Y:S01]  /*2e80*/  ISETP.GE.AND P4, PT, R47, R4, PT ;  /* 0x000000042f00720c */ /* 0x000fe20003f86270 */
[----:B------:R-:W-:Y:S01]  /*2e90*/  IMAD.MOV.U32 R46, RZ, RZ, R138 ;  /* 0x000000ffff2e7224 */ /* 0x000fe200078e008a */
[----:B------:R-:W-:Y:S01]  /*2ea0*/  PRMT R93, R93, 0x5410, R44 ;  /* 0x000054105d5d7816 */ /* 0x000fe2000000002c */
[----:B------:R-:W-:Y:S01]  /*2eb0*/  IMAD.MOV.U32 R44, RZ, RZ, R139 ;  /* 0x000000ffff2c7224 */ /* 0x000fe200078e008b */
[----:B------:R-:W-:Y:S01]  /*2ec0*/  PRMT R166, R166, 0x5410, R45 ;  /* 0x00005410a6a67816 */ /* 0x000fe2000000002d */
[----:B------:R-:W-:Y:S01]  /*2ed0*/  IMAD.MOV.U32 R45, RZ, RZ, R98 ;  /* 0x000000ffff2d7224 */ /* 0x000fe200078e0062 */
[----:B------:R-:W-:Y:S01]  /*2ee0*/  PRMT R167, R167, 0x5410, R46 ;  /* 0x00005410a7a77816 */ /* 0x000fe2000000002e */
[----:B------:R-:W-:Y:S01]  /*2ef0*/  IMAD.MOV.U32 R46, RZ, RZ, R99 ;  /* 0x000000ffff2e7224 */ /* 0x000fe200078e0063 */
[----:B------:R-:W-:-:S02]  /*2f00*/  PRMT R185, R44, 0x7610, R185 ;  /* 0x000076102cb97816 */ /* 0x000fc400000000b9 */
[----:B------:R-:W-:Y:S02]  /*2f10*/  CS2R R82, SRZ ;  /* 0x0000000000527805 */ /* 0x000fe4000001ff00 */
[----:B------:R-:W-:Y:S01]  /*2f20*/  PRMT R204, R45, 0x7610, R204 ;  /* 0x000076102dcc7816 */ /* 0x000fe200000000cc */
[----:B------:R-:W-:Y:S01]  /*2f30*/  IMAD.MOV.U32 R49, RZ, RZ, R150 ;  /* 0x000000ffff317224 */ /* 0x000fe200078e0096 */
[----:B------:R-:W-:Y:S01]  /*2f40*/  PRMT R168, R168, 0x5410, R46 ;  /* 0x00005410a8a87816 */ /* 0x000fe2000000002e */
[----:B------:R-:W-:Y:S01]  /*2f50*/  IMAD.MOV.U32 R50, RZ, RZ, R151 ;  /* 0x000000ffff327224 */ /* 0x000fe200078e0097 */
[----:B------:R-:W-:Y:S01]  /*2f60*/  CS2R R88, SRZ ;  /* 0x0000000000587805 */ /* 0x000fe2000001ff00 */
[----:B------:R-:W-:Y:S06]  /*2f70*/  @P4 BRA `(.L_x_618) ;  /* 0x0000000000544947 */ /* 0x000fec0003800000 */
[----:B------:R-:W-:Y:S01]  /*2f80*/  IADD3 R45, P2, P5, R104, R96, R37 ;  /* 0x00000060682d7210 */ /* 0x000fe20007d5e025 */
[----:B------:R-:W-:Y:S01]  /*2f90*/  ULDC.64 UR4, c[0x0][0x3e8] ;  /* 0x0000fa0000047ab9 */ /* 0x000fe20000000a00 */
[----:B------:R-:W-:Y:S02]  /*2fa0*/  CS2R R86, SRZ ;  /* 0x0000000000567805 */ /* 0x000fe4000001ff00 */
[----:B------:R-:W-:Y:S02]  /*2fb0*/  CS2R R88, SRZ ;  /* 0x0000000000587805 */ /* 0x000fe4000001ff00 */
[----:B------:R-:W-:Y:S01]  /*2fc0*/  IADD3.X R46, R28, R3, R40, P2, P5 ;  /* 0x000000031c2e7210 */ /* 0x000fe200017ea428 */
[----:B------:R-:W-:Y:S01]  /*2fd0*/  ULDC.64 UR6, c[0x0][0x208] ;  /* 0x0000820000067ab9 */ /* 0x000fe20000000a00 */
[----:B------:R-:W-:-:S04]  /*2fe0*/  IADD3 R47, P2, P5, R110, R94, R31 ;  /* 0x0000005e6e2f7210 */ /* 0x000fc80007d5e01f */
[----:B------:R-:W-:Y:S02]  /*2ff0*/  IADD3.X R48, R26, R0, R34, P2, P5 ;  /* 0x000000001a307210 */ /* 0x000fe400017ea422 */
[----:B------:R-:W-:-:S04]  /*3000*/  LEA R44, P2, R45, UR4, 0x1 ;  /* 0x000000042d2c7c11 */ /* 0x000fc8000f8408ff */
[----:B------:R-:W-:Y:S01]  /*3010*/  LEA.HI.X R45, R45, UR5, R46, 0x1, P2 ;  /* 0x000000052d2d7c11 */ /* 0x000fe200090f0c2e */
[----:B------:R-:W-:Y:S02]  /*3020*/  ULDC.64 UR4, c[0x0][0x400] ;  /* 0x0001000000047ab9 */ /* 0x000fe40000000a00 */
        /* <DEDUP_REMOVED lines=10> */
.L_x_618:
[----:B------:R-:W-:Y:S05]  /*30d0*/  BSYNC B1 ;  /* 0x0000000000017941 */ /* 0x000fea0003800000 */
.L_x_617:
[----:B------:R-:W-:Y:S01]  /*30e0*/  VIADD R48, R22, 0x40 ;  /* 0x0000004016307836 */ /* 0x000fe20000000000 */
[----:B0-----:R-:W-:Y:S01]  /*30f0*/  LOP3.LUT R51, R51, 0xfffffffb, RZ, 0xc0, !PT ;  /* 0xfffffffb33337812 */ /* 0x001fe200078ec0ff */
[----:B-1---5:R-:W-:Y:S01]  /*3100*/  IMAD.MOV.U32 R44, RZ, RZ, R80 ;  /* 0x000000ffff2c7224 */ /* 0x022fe200078e0050 */
[----:B------:R-:W-:Y:S01]  /*3110*/  BSSY B1, `(.L_x_619) ;  /* 0x000002e000017945 */ /* 0x000fe20003800000 */
        /* <DEDUP_REMOVED lines=11> */
[----:B------:R-:W-:Y:S02]  /*31d0*/  PRMT R170, R170, 0x5410, R44 ;  /* 0x00005410aaaa7816 */ /* 0x000fe4000000002c */
[----:B------:R-:W-:Y:S02]  /*31e0*/  CS2R R72, SRZ ;  /* 0x0000000000487805 */ /* 0x000fe4000001ff00 */
[----:B------:R-:W-:Y:S02]  /*31f0*/  PRMT R85, R85, 0x5410, R45 ;  /* 0x0000541055557816 */ /* 0x000fe4000000002d */
[----:B------:R-:W-:Y:S02]  /*3200*/  CS2R R76, SRZ ;  /* 0x00000000004c7805 */ /* 0x000fe4000001ff00 */
[----:B------:R-:W-:-:S02]  /*3210*/  @P2 LOP3.LUT R51, R51, 0x4, RZ, 0xfc, !PT ;  /* 0x0000000433332812 */ /* 0x000fc400078efcff */
[----:B------:R-:W-:Y:S02]  /*3220*/  CS2R R74, SRZ ;  /* 0x00000000004a7805 */ /* 0x000fe4000001ff00 */
[----:B------:R-:W-:Y:S02]  /*3230*/  PRMT R174, R46, 0x7610, R174 ;  /* 0x000076102eae7816 */ /* 0x000fe400000000ae */
[----:B------:R-:W-:Y:S02]  /*3240*/  CS2R R78, SRZ ;  /* 0x00000000004e7805 */ /* 0x000fe4000001ff00 */
[----:B------:R-:W-:Y:S01]  /*3250*/  PRMT R173, R47, 0x7610, R173 ;  /* 0x000076102fad7816 */ /* 0x000fe200000000ad */
[----:B------:R0:W-:Y:S01]  /*3260*/  STL [R1+0x4], R51 ;  /* 0x0000043301007387 */ /* 0x0001e20000100800 */
[----:B------:R-:W-:Y:S02]  /*3270*/  IMAD.MOV.U32 R49, RZ, RZ, R88 ;  /* 0x000000ffff317224 */ /* 0x000fe400078e0058 */
[----:B------:R-:W-:Y:S01]  /*3280*/  IMAD.MOV.U32 R50, RZ, RZ, R89 ;  /* 0x000000ffff327224 */ /* 0x000fe200078e0059 */
        /* <DEDUP_REMOVED lines=22> */
.L_x_620:
[----:B------:R-:W-:Y:S05]  /*33f0*/  BSYNC B1 ;  /* 0x0000000000017941 */ /* 0x000fea0003800000 */
.L_x_619:
[----:B------:R-:W-:Y:S01]  /*3400*/  IMAD.MOV.U32 R53, RZ, RZ, R51 ;  /* 0x000000ffff357224 */ /* 0x000fe200078e0033 */
[----:B------:R-:W-:Y:S01]  /*3410*/  BSSY B1, `(.L_x_621) ;  /* 0x0000039000017945 */ /* 0x000fe20003800000 */
[----:B0-----:R-:W-:Y:S01]  /*3420*/  VIADD R51, R22, 0x60 ;  /* 0x0000006016337836 */ /* 0x001fe20000000000 */
[----:B------:R-:W-:Y:S01]  /*3430*/  PRMT R205, R49, 0x7610, R205 ;  /* 0x0000761031cd7816 */ /* 0x000fe200000000cd */
[----:B-1---5:R-:W-:Y:S01]  /*3440*/  IMAD.MOV.U32 R44, RZ, RZ, R72 ;  /* 0x000000ffff2c7224 */ /* 0x022fe200078e0048 */
[----:B------:R-:W-:Y:S01]  /*3450*/  LOP3.LUT R53, R53, 0xfffffff7, RZ, 0xc0, !PT ;  /* 0xfffffff735357812 */ /* 0x000fe200078ec0ff */
[----:B------:R-:W-:Y:S01]  /*3460*/  IMAD.MOV.U32 R45, RZ, RZ, R73 ;  /* 0x000000ffff2d7224 */ /* 0x000fe200078e0049 */
[----:B------:R-:W-:Y:S01]  /*3470*/  ISETP.GE.AND P2, PT, R51, R4, PT ;  /* 0x000000043300720c */ /* 0x000fe20003f46270 */
[----:B------:R-:W-:Y:S01]  /*3480*/  IMAD.MOV.U32 R46, RZ, RZ, R74 ;  /* 0x000000ffff2e7224 */ /* 0x000fe200078e004a */
[----:B------:R-:W-:Y:S01]  /*3490*/  PRMT R93, R44, 0x7610, R93 ;  /* 0x000076102c5d7816 */ /* 0x000fe2000000005d */
[----:B------:R-:W-:Y:S01]  /*34a0*/  IMAD.MOV.U32 R44, RZ, RZ, R76 ;  /* 0x000000ffff2c7224 */ /* 0x000fe200078e004c */
[----:B------:R-:W-:Y:S01]  /*34b0*/  PRMT R85, R45, 0x7610, R85 ;  /* 0x000076102d557816 */ /* 0x000fe20000000055 */
[----:B------:R-:W-:Y:S01]  /*34c0*/  IMAD.MOV.U32 R47, RZ, RZ, R75 ;  /* 0x000000ffff2f7224 */ /* 0x000fe200078e004b */
[----:B------:R-:W-:-:S02]  /*34d0*/  MOV R45, R77 ;  /* 0x0000004d002d7202 */ /* 0x000fc40000000f00 */
[----:B------:R-:W-:Y:S02]  /*34e0*/  CS2R R68, SRZ ;  /* 0x0000000000447805 */ /* 0x000fe4000001ff00 */
[----:B------:R-:W-:Y:S02]  /*34f0*/  PRMT R206, R50, 0x7610, R206 ;  /* 0x0000761032ce7816 */ /* 0x000fe400000000ce */
[----:B------:R-:W-:Y:S02]  /*3500*/  CS2R R66, SRZ ;  /* 0x0000000000427805 */ /* 0x000fe4000001ff00 */
[----:B------:R-:W-:Y:S02]  /*3510*/  PRMT R170, R44, 0x7610, R170 ;  /* 0x000076102caa7816 */ /* 0x000fe400000000aa */
[----:B------:R-:W-:Y:S02]  /*3520*/  CS2R R70, SRZ ;  /* 0x0000000000467805 */ /* 0x000fe4000001ff00 */
[----:B------:R-:W-:Y:S01]  /*3530*/  PRMT R171, R45, 0x7610, R171 ;  /* 0x000076102dab7816 */ /* 0x000fe200000000ab */
[----:B------:R-:W-:Y:S01]  /*3540*/  IMAD.MOV.U32 R49, RZ, RZ, R78 ;  /* 0x000000ffff317224 */ /* 0x000fe200078e004e */
[----:B------:R-:W-:Y:S01]  /*3550*/  @P2 LOP3.LUT R53, R53, 0x8, RZ, 0xfc, !PT ;  /* 0x0000000835352812 */ /* 0x000fe200078efcff */
[----:B------:R-:W-:Y:S01]  /*3560*/  IMAD.MOV.U32 R48, RZ, RZ, R79 ;  /* 0x000000ffff307224 */ /* 0x000fe200078e004f */
[----:B------:R-:W-:-:S02]  /*3570*/  PRMT R166, R46, 0x7610, R166 ;  /* 0x000076102ea67816 */ /* 0x000fc400000000a6 */
[----:B------:R-:W-:Y:S01]  /*3580*/  PRMT R167, R47, 0x7610, R167 ;  /* 0x000076102fa77816 */ /* 0x000fe200000000a7 */
[----:B------:R0:W-:Y:S01]  /*3590*/  STL [R1+0x4], R53 ;  /* 0x0000043501007387 */ /* 0x0001e20000100800 */
[----:B------:R-:W-:Y:S05]  /*35a0*/  @P2 BRA `(.L_x_622) ;  /* 0x00000000007c2947 */ /* 0x000fea0003800000 */
[----:B------:R-:W1:Y:S01]  /*35b0*/  LDC.64 R44, c[0x0][0x3f8] ;  /* 0x0000fe00ff2c7b82 */ /* 0x000e620000000a00 */
[----:B------:R-:W-:Y:S01]  /*35c0*/  IMAD.MOV.U32 R46, RZ, RZ, R96 ;  /* 0x000000ffff2e7224 */ /* 0x000fe200078e0060 */
[----:B------:R-:W-:Y:S01]  /*35d0*/  ULDC.64 UR4, c[0x0][0x3e8] ;  /* 0x0000fa0000047ab9 */ /* 0x000fe20000000a00 */
[----:B------:R-:W-:Y:S01]  /*35e0*/  IMAD.MOV.U32 R47, RZ, RZ, R3 ;  /* 0x000000ffff2f7224 */ /* 0x000fe200078e0003 */
[----:B------:R-:W-:Y:S02]  /*35f0*/  CS2R R68, SRZ ;  /* 0x0000000000447805 */ /* 0x000fe4000001ff00 */
[----:B------:R-:W-:Y:S01]  /*3600*/  CS2R R70, SRZ ;  /* 0x0000000000467805 */ /* 0x000fe2000001ff00 */
[----:B------:R-:W-:Y:S01]  /*3610*/  ULDC.64 UR6, c[0x0][0x208] ;  /* 0x0000820000067ab9 */ /* 0x000fe20000000a00 */
[----:B-1----:R-:W-:-:S04]  /*3620*/  IMAD.WIDE.U32 R46, R44, 0x60, R46 ;  /* 0x000000602c2e7825 */ /* 0x002fc800078e002e */
[----:B------:R-:W-:Y:S01]  /*3630*/  IMAD R45, R45, 0x60, RZ ;  /* 0x000000602d2d7824 */ /* 0x000fe200078e02ff */
[----:B------:R-:W-:Y:S01]  /*3640*/  IADD3 R51, P2, R104, R46, RZ ;  /* 0x0000002e68337210 */ /* 0x000fe20007f5e0ff */
[----:B------:R-:W-:-:S03]  /*3650*/  IMAD.MOV.U32 R46, RZ, RZ, R94 ;  /* 0x000000ffff2e7224 */ /* 0x000fc600078e005e */
[----:B------:R-:W-:Y:S01]  /*3660*/  IADD3.X R52, R28, R47, R45, P2, !PT ;  /* 0x0000002f1c347210 */ /* 0x000fe200017fe42d */
[----:B------:R-:W-:Y:S01]  /*3670*/  IMAD.MOV.U32 R47, RZ, RZ, R0 ;  /* 0x000000ffff2f7224 */ /* 0x000fe200078e0000 */
[----:B------:R-:W1:Y:S02]  /*3680*/  LDC.64 R44, c[0x0][0x408] ;  /* 0x00010200ff2c7b82 */ /* 0x000e640000000a00 */
[----:B-1----:R-:W-:-:S04]  /*3690*/  IMAD.WIDE.U32 R46, R44, 0x60, R46 ;  /* 0x000000602c2e7825 */ /* 0x002fc800078e002e */
[----:B------:R-:W-:Y:S01]  /*36a0*/  IMAD R45, R45, 0x60, RZ ;  /* 0x000000602d2d7824 */ /* 0x000fe200078e02ff */
[----:B------:R-:W-:-:S04]  /*36b0*/  IADD3 R50, P2, R110, R46, RZ ;  /* 0x0000002e6e327210 */ /* 0x000fc80007f5e0ff */
[----:B------:R-:W-:Y:S02]  /*36c0*/  IADD3.X R47, R26, R47, R45, P2, !PT ;  /* 0x0000002f1a2f7210 */ /* 0x000fe400017fe42d */
        /* <DEDUP_REMOVED lines=13> */
.L_x_622:
[----:B------:R-:W-:Y:S05]  /*37a0*/  BSYNC B1 ;  /* 0x0000000000017941 */ /* 0x000fea0003800000 */
.L_x_621:
[----:B-1----:R-:W-:Y:S01]  /*37b0*/  VIADD R47, R22, 0x80 ;  /* 0x00000080162f7836 */ /* 0x002fe20000000000 */
[----:B------:R-:W-:Y:S01]  /*37c0*/  BSSY B1, `(.L_x_623) ;  /* 0x000002a000017945 */ /* 0x000fe20003800000 */
[----:B------:R-:W-:Y:S01]  /*37d0*/  IMAD.MOV.U32 R46, RZ, RZ, R53 ;  /* 0x000000ffff2e7224 */ /* 0x000fe200078e0035 */
[----:B------:R-:W-:Y:S01]  /*37e0*/  PRMT R184, R49, 0x7610, R184 ;  /* 0x0000761031b87816 */ /* 0x000fe200000000b8 */
[----:B-----5:R-:W-:Y:S01]  /*37f0*/  IMAD.MOV.U32 R44, RZ, RZ, R64 ;  /* 0x000000ffff2c7224 */ /* 0x020fe200078e0040 */
[----:B------:R-:W-:Y:S01]  /*3800*/  ISETP.GE.AND P2, PT, R47, R4, PT ;  /* 0x000000042f00720c */ /* 0x000fe20003f46270 */
[----:B------:R-:W-:Y:S01]  /*3810*/  IMAD.MOV.U32 R45, RZ, RZ, R65 ;  /* 0x000000ffff2d7224 */ /* 0x000fe200078e0041 */
[----:B------:R-:W-:Y:S02]  /*3820*/  LOP3.LUT R46, R46, 0xfffffffd, RZ, 0xc0, !PT ;  /* 0xfffffffd2e2e7812 */ /* 0x000fe400078ec0ff */
[----:B------:R-:W-:Y:S02]  /*3830*/  CS2R R56, SRZ ;  /* 0x0000000000387805 */ /* 0x000fe4000001ff00 */
[----:B------:R-:W-:-:S02]  /*3840*/  PRMT R188, R48, 0x7610, R188 ;  /* 0x0000761030bc7816 */ /* 0x000fc400000000bc */
[----:B------:R-:W-:Y:S02]  /*3850*/  CS2R R48, SRZ ;  /* 0x0000000000307805 */ /* 0x000fe4000001ff00 */
[----:B------:R-:W-:Y:S02]  /*3860*/  PRMT R168, R44, 0x7610, R168 ;  /* 0x000076102ca87816 */ /* 0x000fe400000000a8 */
[----:B------:R-:W-:Y:S02]  /*3870*/  CS2R R60, SRZ ;  /* 0x00000000003c7805 */ /* 0x000fe4000001ff00 */
[----:B------:R-:W-:Y:S02]  /*3880*/  PRMT R169, R45, 0x7610, R169 ;  /* 0x000076102da97816 */ /* 0x000fe400000000a9 */
[----:B------:R-:W-:Y:S02]  /*3890*/  CS2R R58, SRZ ;  /* 0x00000000003a7805 */ /* 0x000fe4000001ff00 */
[----:B------:R-:W-:-:S02]  /*38a0*/  CS2R R62, SRZ ;  /* 0x00000000003e7805 */ /* 0x000fc4000001ff00 */
[----:B0-----:R-:W-:Y:S02]  /*38b0*/  CS2R R52, SRZ ;  /* 0x0000000000347805 */ /* 0x001fe4000001ff00 */
[----:B------:R-:W-:Y:S02]  /*38c0*/  CS2R R50, SRZ ;  /* 0x0000000000327805 */ /* 0x000fe4000001ff00 */
[----:B------:R-:W-:Y:S02]  /*38d0*/  @P2 LOP3.LUT R46, R46, 0x2, RZ, 0xfc, !PT ;  /* 0x000000022e2e2812 */ /* 0x000fe400078efcff */
[----:B------:R-:W-:-:S03]  /*38e0*/  CS2R R54, SRZ ;  /* 0x0000000000367805 */ /* 0x000fc6000001ff00 */
[----:B------:R0:W-:Y:S01]  /*38f0*/  STL [R1+0x4], R46 ;  /* 0x0000042e01007387 */ /* 0x0001e20000100800 */
[----:B------:R-:W-:Y:S05]  /*3900*/  @P2 BRA `(.L_x_624) ;  /* 0x0000000000542947 */ /* 0x000fea0003800000 */
        /* <DEDUP_REMOVED lines=8> */
[----:B0-----:R-:W-:-:S04]  /*3990*/  LEA R46, P2, R44, UR4, 0x1 ;  /* 0x000000042c2e7c11 */ /* 0x001fc8000f8408ff */
        /* <DEDUP_REMOVED lines=12> */
.L_x_624:
[----:B------:R-:W-:Y:S05]  /*3a60*/  BSYNC B1 ;  /* 0x0000000000017941 */ /* 0x000fea0003800000 */
.L_x_623:
[----:B-1----:R-:W-:Y:S01]  /*3a70*/  VIADD R44, R22, 0xa0 ;  /* 0x000000a0162c7836 */ /* 0x002fe20000000000 */
[----:B------:R-:W-:Y:S04]  /*3a80*/  BSSY B1, `(.L_x_625) ;  /* 0x0000020000017945 */ /* 0x000fe80003800000 */
[----:B------:R-:W-:-:S13]  /*3a90*/  ISETP.GE.AND P5, PT, R44, R4, PT ;  /* 0x000000042c00720c */ /* 0x000fda0003fa6270 */
        /* <DEDUP_REMOVED lines=10> */
[----:B------:R-:W-:-:S04]  /*3b40*/  IADD3 R3, P2, R104, R96, RZ ;  /* 0x0000006068037210 */ /* 0x000fc80007f5e0ff */
[----:B------:R-:W-:Y:S02]  /*3b50*/  IADD3.X R96, R28, R97, R45, P2, !PT ;  /* 0x000000611c607210 */ /* 0x000fe400017fe42d */
        /* <DEDUP_REMOVED lines=8> */
[----:B0-----:R-:W-:-:S04]  /*3be0*/  LEA R46, P2, R0, UR4, 0x1 ;  /* 0x00000004002e7c11 */ /* 0x001fc8000f8408ff */
        /* <DEDUP_REMOVED lines=9> */
.L_x_626:
[----:B------:R-:W-:Y:S05]  /*3c80*/  BSYNC B1 ;  /* 0x0000000000017941 */ /* 0x000fea0003800000 */
.L_x_625:
[----:B------:R-:W-:Y:S01]  /*3c90*/  IMAD.MOV.U32 R0, RZ, RZ, R68 ;  /* 0x000000ffff007224 */ /* 0x000fe200078e0044 */
[----:B------:R-:W-:Y:S01]  /*3ca0*/  ISETP.NE.AND P2, PT, R224, 0x3, PT ;  /* 0x00000003e000780c */ /* 0x000fe20003f45270 */
[----:B------:R-:W-:Y:S02]  /*3cb0*/  IMAD.MOV.U32 R3, RZ, RZ, R69 ;  /* 0x000000ffff037224 */ /* 0x000fe400078e0045 */
[----:B-1----:R-:W-:Y:S01]  /*3cc0*/  IMAD.MOV.U32 R44, RZ, RZ, R66 ;  /* 0x000000ffff2c7224 */ /* 0x002fe200078e0042 */
[----:B------:R-:W-:Y:S01]  /*3cd0*/  PRMT R200, R0, 0x7610, R200 ;  /* 0x0000761000c87816 */ /* 0x000fe200000000c8 */
[----:B-----5:R-:W-:Y:S01]  /*3ce0*/  IMAD.MOV.U32 R0, RZ, RZ, R57 ;  /* 0x000000ffff007224 */ /* 0x020fe200078e0039 */
[----:B------:R-:W-:Y:S01]  /*3cf0*/  PRMT R201, R3, 0x7610, R201 ;  /* 0x0000761003c97816 */ /* 0x000fe200000000c9 */
[----:B------:R-:W-:Y:S01]  /*3d00*/  IMAD.MOV.U32 R3, RZ, RZ, R70 ;  /* 0x000000ffff037224 */ /* 0x000fe200078e0046 */
        /* <DEDUP_REMOVED lines=31> */
[----:B------:R-:W-:Y:S01]  /*3f00*/  PRMT R177, R0, 0x7610, R177 ;  /* 0x0000761000b17816 */ /* 0x000fe200000000b1 */
[----:B------:R-:W-:Y:S01]  /*3f10*/  IMAD.MOV.U32 R0, RZ, RZ, R55 ;  /* 0x000000ffff007224 */ /* 0x000fe200078e0037 */
[----:B------:R-:W-:Y:S01]  /*3f20*/  PRMT R172, R3, 0x7610, R172 ;  /* 0x0000761003ac7816 */ /* 0x000fe200000000ac */
[----:B------:R-:W-:-:S03]  /*3f30*/  IMAD.MOV.U32 R3, RZ, RZ, R54 ;  /* 0x000000ffff037224 */ /* 0x000fc600078e0036 */
[----:B------:R-:W-:Y:S02]  /*3f40*/  PRMT R195, R0, 0x7610, R195 ;  /* 0x0000761000c37816 */ /* 0x000fe400000000c3 */
[----:B------:R-:W-:Y:S01]  /*3f50*/  PRMT R193, R3, 0x7610, R193 ;  /* 0x0000761003c17816 */ /* 0x000fe200000000c1 */
[----:B------:R-:W-:Y:S06]  /*3f60*/  @!P2 BRA `(.L_x_627) ;  /* 0x000000000004a947 */ /* 0x000fec0003800000 */
[----:B------:R-:W-:Y:S01]  /*3f70*/  BPT.TRAP 0x1 ;  /* 0x000000040000795c */ /* 0x000fe20000300000 */
.L_x_627:
[----:B------:R-:W-:Y:S01]  /*3f80*/  IMAD R3, R23, 0x8, R2 ;  /* 0x0000000817037824 */ /* 0x000fe200078e0202 */
[----:B------:R-:W-:Y:S01]  /*3f90*/  SHF.L.U32 R0, R223, 0x1f, RZ ;  /* 0x0000001fdf007819 */ /* 0x000fe200000006ff */
[----:B------:R-:W-:Y:S03]  /*3fa0*/  BSSY B1, `(.L_x_628) ;  /* 0x0000003000017945 */ /* 0x000fe60003800000 */
[----:B------:R-:W1:Y:S02]  /*3fb0*/  SYNCS.PHASECHK.TRANS64.TRYWAIT P6, [R3+URZ+0x34890], R0 ;  /* 0x03489000030075a7 */ /* 0x000e6400080c017f */
[----:B-1----:R-:W-:Y:S05]  /*3fc0*/  @!P6 BRA `(.L_x_629) ;  /* 0x000002380048e947 */ /* 0x002fea0003800000 */
.L_x_977:
[----:B------:R-:W-:Y:S05]  /*3fd0*/  BSYNC B1 ;  /* 0x0000000000017941 */ /* 0x000fea0003800000 */
.L_x_628:
[----:B------:R-:W-:Y:S04]  /*3fe0*/  BSSY B1, `(.L_x_630) ;  /* 0x0000079000017945 */ /* 0x000fe80003800000 */
[----:B------:R-:W-:Y:S05]  /*3ff0*/  @P3 BRA `(.L_x_631) ;  /* 0x0000000400dc3947 */ /* 0x000fea0003800000 */
[----:B------:R-:W-:Y:S01]  /*4000*/  IADD3 R182, P3, R120, R136, RZ ;  /* 0x0000008878b67210 */ /* 0x000fe20007f7e0ff */
[----:B------:R-:W-:Y:S04]  /*4010*/  BSSY B2, `(.L_x_632) ;  /* 0x000003b000027945 */ /* 0x000fe80003800000 */
[----:B------:R-:W-:Y:S01]  /*4020*/  IMAD.X R183, R92, 0x1, R122, P3 ;  /* 0x000000015cb77824 */ /* 0x000fe200018e067a */
[----:B------:R-:W-:Y:S07]  /*4030*/  @P0 BRA `(.L_x_633) ;  /* 0x0000000000e00947 */ /* 0x000fee0003800000 */
[----:B0-----:R0:W2:Y:S01]  /*4040*/  LDS.128 R44, [R5+0x1e400] ;  /* 0x01e40000052c7984 */ /* 0x0010a20000000c00 */
[----:B------:R-:W-:Y:S01]  /*4050*/  ISETP.GE.AND P3, PT, R18, R84, PT ;  /* 0x000000541200720c */ /* 0x000fe20003f66270 */
[----:B------:R-:W-:-:S12]  /*4060*/  BSSY B3, `(.L_x_634) ;  /* 0x000002e000037945 */ /* 0x000fd80003800000 */
[----:B0-----:R-:W-:Y:S05]  /*4070*/  @P3 BRA `(.L_x_635) ;  /* 0x0000000000b03947 */ /* 0x001fea0003800000 */
[--C-:B------:R-:W-:Y:S02]  /*4080*/  SHF.R.U64 R94, R138, 0x10, R139.reuse ;  /* 0x000000108a5e7819 */ /* 0x100fe4000000128b */
[----:B------:R-:W-:Y:S02]  /*4090*/  SHF.R.U32.HI R95, RZ, 0x10, R139 ;  /* 0x00000010ff5f7819 */ /* 0x000fe4000001168b */
[----:B------:R-:W-:Y:S02]  /*40a0*/  SHF.R.U64 R139, R150, 0x10, R151 ;  /* 0x00000010968b7819 */ /* 0x000fe40000001297 */
[----:B------:R-:W-:Y:S02]  /*40b0*/  PRMT R94, R167, 0x5432, R94 ;  /* 0x00005432a75e7816 */ /* 0x000fe4000000005e */
[----:B------:R-:W-:Y:S02]  /*40c0*/  PRMT R139, R186, 0x5410, R139 ;  /* 0x00005410ba8b7816 */ /* 0x000fe4000000008b */
[----:B------:R-:W-:-:S02]  /*40d0*/  SHF.R.U32.HI R150, RZ, 0x10, R151 ;  /* 0x00000010ff967819 */ /* 0x000fc40000011697 */
[C---:B--2---:R-:W-:Y:S01]  /*40e0*/  LOP3.LUT R151, R45.reuse, 0xffff0000, RZ, 0xc0, !PT ;  /* 0xffff00002d977812 */ /* 0x044fe200078ec0ff */
[----:B------:R-:W-:Y:S01]  /*40f0*/  IMAD.U32 R45, R45, 0x10000, RZ ;  /* 0x000100002d2d7824 */ /* 0x000fe200078e00ff */
[----:B------:R-:W-:Y:S02]  /*4100*/  LOP3.LUT R186, R139, 0xffff0000, RZ, 0xc0, !PT ;  /* 0xffff00008bba7812 */ /* 0x000fe400078ec0ff */
[C---:B------:R-:W-:Y:S01]  /*4110*/  LOP3.LUT R138, R94.reuse, 0xffff0000, RZ, 0xc0, !PT ;  /* 0xffff00005e8a7812 */ /* 0x040fe200078ec0ff */
[----:B------:R-:W-:Y:S01]  /*4120*/  IMAD.U32 R94, R94, 0x10000, RZ ;  /* 0x000100005e5e7824 */ /* 0x000fe200078e00ff */
[----:B------:R-:W-:Y:S01]  /*4130*/  PRMT R150, R169, 0x5432, R150 ;  /* 0x00005432a9967816 */ /* 0x000fe20000000096 */
[----:B------:R-:W-:Y:S01]  /*4140*/  FMUL.FTZ R190, R151, R186 ;  /* 0x000000ba97be7220 */ /* 0x000fe20000410000 */
[----:B------:R-:W-:Y:S01]  /*4150*/  PRMT R95, R185, 0x5410, R95 ;  /* 0x00005410b95f7816 */ /* 0x000fe2000000005f */
[-C--:B------:R-:W-:Y:S02]  /*4160*/  FMUL.FTZ R151, R151, R138.reuse ;  /* 0x0000008a97977220 */ /* 0x080fe40000410000 */
[----:B------:R-:W-:-:S02]  /*4170*/  FFMA.FTZ R138, R45, R138, -R190 ;  /* 0x0000008a2d8a7223 */ /* 0x000fc400000108be */
[----:B------:R-:W-:Y:S01]  /*4180*/  FFMA.FTZ R45, R45, R186, R151 ;  /* 0x000000ba2d2d7223 */ /* 0x000fe20000010097 */
[----:B------:R-:W-:Y:S01]  /*4190*/  LOP3.LUT R186, R46, 0xffff0000, RZ, 0xc0, !PT ;  /* 0xffff00002eba7812 */ /* 0x000fe200078ec0ff */
[----:B------:R-:W-:Y:S02]  /*41a0*/  IMAD.U32 R151, R150, 0x10000, RZ ;  /* 0x0001000096977824 */ /* 0x000fe400078e00ff */
[C---:B------:R-:W-:Y:S01]  /*41b0*/  IMAD.U32 R185, R95.reuse, 0x10000, RZ ;  /* 0x000100005fb97824 */ /* 0x040fe200078e00ff */
[----:B------:R-:W-:Y:S01]  /*41c0*/  LOP3.LUT R95, R95, 0xffff0000, RZ, 0xc0, !PT ;  /* 0xffff00005f5f7812 */ /* 0x000fe200078ec0ff */
[----:B------:R-:W-:Y:S01]  /*41d0*/  FMUL.FTZ R187, R186, R151 ;  /* 0x00000097babb7220 */ /* 0x000fe20000410000 */
[----:B------:R-:W-:Y:S02]  /*41e0*/  IMAD.U32 R46, R46, 0x10000, RZ ;  /* 0x000100002e2e7824 */ /* 0x000fe400078e00ff */
[-C--:B------:R-:W-:Y:S01]  /*41f0*/  FMUL.FTZ R186, R186, R185.reuse ;  /* 0x000000b9baba7220 */ /* 0x080fe20000410000 */
[----:B------:R-:W-:Y:S01]  /*4200*/  F2FP.BF16.F32.PACK_AB R45, R45, R138 ;  /* 0x0000008a2d2d723e */ /* 0x000fe200000010ff */
[----:B------:R-:W-:-:S02]  /*4210*/  FFMA.FTZ R187, R46, R185, -R187 ;  /* 0x000000b92ebb7223 */ /* 0x000fc400000108bb */
[----:B------:R-:W-:Y:S01]  /*4220*/  FFMA.FTZ R186, R46, R151, R186 ;  /* 0x000000972eba7223 */ /* 0x000fe200000100ba */
[----:B------:R-:W-:Y:S02]  /*4230*/  LOP3.LUT R151, R150, 0xffff0000, RZ, 0xc0, !PT ;  /* 0xffff000096977812 */ /* 0x000fe400078ec0ff */
[C---:B------:R-:W-:Y:S02]  /*4240*/  LOP3.LUT R46, R47.reuse, 0xffff0000, RZ, 0xc0, !PT ;  /* 0xffff00002f2e7812 */ /* 0x040fe400078ec0ff */
[----:B------:R-:W-:-:S03]  /*4250*/  SHF.L.U32 R150, R47, 0x10, RZ ;  /* 0x000000102f967819 */ /* 0x000fc600000006ff */
[C---:B------:R-:W-:Y:S01]  /*4260*/  FMUL.FTZ R47, R46.reuse, R151 ;  /* 0x000000972e2f7220 */ /* 0x040fe20000410000 */
[----:B------:R-:W-:-:S03]  /*4270*/  FMUL.FTZ R46, R46, R95 ;  /* 0x0000005f2e2e7220 */ /* 0x000fc60000410000 */
[C---:B------:R-:W-:Y:S01]  /*4280*/  FFMA.FTZ R47, R150.reuse, R95, -R47 ;  /* 0x0000005f962f7223 */ /* 0x040fe2000001082f */
[----:B------:R-:W-:Y:S01]  /*4290*/  FFMA.FTZ R46, R150, R151, R46 ;  /* 0x00000097962e7223 */ /* 0x000fe2000001002e */
[C---:B------:R-:W-:Y:S01]  /*42a0*/  LOP3.LUT R95, R44.reuse, 0xffff0000, RZ, 0xc0, !PT ;  /* 0xffff00002c5f7812 */ /* 0x040fe200078ec0ff */
[----:B------:R-:W-:Y:S02]  /*42b0*/  IMAD.U32 R150, R139, 0x10000, RZ ;  /* 0x000100008b967824 */ /* 0x000fe400078e00ff */
[----:B------:R-:W-:Y:S01]  /*42c0*/  IMAD.U32 R139, R44, 0x10000, RZ ;  /* 0x000100002c8b7824 */ /* 0x000fe200078e00ff */
[----:B------:R-:W-:Y:S01]  /*42d0*/  F2FP.BF16.F32.PACK_AB R47, R46, R47 ;  /* 0x0000002f2e2f723e */ /* 0x000fe200000010ff */
[C---:B------:R-:W-:Y:S01]  /*42e0*/  FMUL.FTZ R44, R95.reuse, R150 ;  /* 0x000000965f2c7220 */ /* 0x040fe20000410000 */
[-C--:B------:R-:W-:Y:S01]  /*42f0*/  FMUL.FTZ R95, R95, R94.reuse ;  /* 0x0000005e5f5f7220 */ /* 0x080fe20000410000 */
[----:B------:R-:W-:Y:S02]  /*4300*/  F2FP.BF16.F32.PACK_AB R46, R186, R187 ;  /* 0x000000bbba2e723e */ /* 0x000fe400000010ff */
[C---:B------:R-:W-:Y:S01]  /*4310*/  FFMA.FTZ R44, R139.reuse, R94, -R44 ;  /* 0x0000005e8b2c7223 */ /* 0x040fe2000001082c */
[----:B------:R-:W-:-:S05]  /*4320*/  FFMA.FTZ R95, R139, R150, R95 ;  /* 0x000000968b5f7223 */ /* 0x000fca000001005f */
[----:B------:R-:W-:-:S07]  /*4330*/  F2FP.BF16.F32.PACK_AB R44, R95, R44 ;  /* 0x0000002c5f2c723e */ /* 0x000fce00000010ff */
.L_x_635:
[----:B------:R-:W-:Y:S05]  /*4340*/  BSYNC B3 ;  /* 0x0000000000037941 */ /* 0x000fea0003800000 */
.L_x_634:
[----:B------:R-:W-:Y:S01]  /*4350*/  IADD3 R95, P3, R182, R100, RZ ;  /* 0x00000064b65f7210 */ /* 0x000fe20007f7e0ff */
[----:B------:R-:W-:Y:S01]  /*4360*/  ULDC.64 UR4, c[0x0][0x2e8] ;  /* 0x0000ba0000047ab9 */ /* 0x000fe20000000a00 */
[----:B------:R-:W-:-:S03]  /*4370*/  ULDC.64 UR6, c[0x0][0x208] ;  /* 0x0000820000067ab9 */ /* 0x000fc60000000a00 */
[----:B------:R-:W-:Y:S01]  /*4380*/  IMAD.X R138, R183, 0x1, R14, P3 ;  /* 0x00000001b78a7824 */ /* 0x000fe200018e060e */
[----:B------:R-:W-:-:S04]  /*4390*/  LEA R94, P3, R95, UR4, 0x1 ;  /* 0x000000045f5e7c11 */ /* 0x000fc8000f8608ff */
[----:B------:R-:W-:-:S05]  /*43a0*/  LEA.HI.X R95, R95, UR5, R138, 0x1, P3 ;  /* 0x000000055f5f7c11 */ /* 0x000fca00098f0c8a */
[----:B--2---:R2:W-:Y:S04]  /*43b0*/  STG.E.128 desc[UR6][R94.64], R44 ;  /* 0x0000002c5e007986 */ /* 0x0045e8000c101d06 */
.L_x_633:
[----:B------:R-:W-:Y:S05]  /*43c0*/  BSYNC B2 ;  /* 0x0000000000027941 */ /* 0x000fea0003800000 */
.L_x_632:
[----:B------:R-:W-:Y:S05]  /*43d0*/  @P1 BRA `(.L_x_631) ;  /* 0x0000000000e41947 */ /* 0x000fea0003800000 */
[----:B0-2---:R0:W2:Y:S01]  /*43e0*/  LDS.128 R44, [R5+0x23c00] ;  /* 0x023c0000052c7984 */ /* 0x0050a20000000c00 */
[----:B------:R-:W-:Y:S01]  /*43f0*/  IADD3 R182, P3, R182, R13, RZ ;  /* 0x0000000db6b67210 */ /* 0x000fe20007f7e0ff */
[----:B------:R-:W-:Y:S04]  /*4400*/  BSSY B2, `(.L_x_636) ;  /* 0x0000031000027945 */ /* 0x000fe80003800000 */
[----:B------:R-:W-:Y:S01]  /*4410*/  IMAD.X R183, R183, 0x1, R8, P3 ;  /* 0x00000001b7b77824 */ /* 0x000fe200018e0608 */
[----:B------:R-:W-:-:S13]  /*4420*/  ISETP.GE.AND P3, PT, R220, R84, PT ;  /* 0x00000054dc00720c */ /* 0x000fda0003f66270 */
[----:B0-----:R-:W-:Y:S05]  /*4430*/  @P3 BRA `(.L_x_637) ;  /* 0x0000000000b43947 */ /* 0x001fea0003800000 */
[----:B------:R-:W-:Y:S02]  /*4440*/  SHF.R.U64 R95, R98, 0x10, R99 ;  /* 0x00000010625f7819 */ /* 0x000fe40000001263 */
[----:B------:R-:W-:Y:S02]  /*4450*/  SHF.R.U64 R90, R90, 0x10, R91 ;  /* 0x000000105a5a7819 */ /* 0x000fe4000000125b */
[----:B------:R-:W-:Y:S02]  /*4460*/  PRMT R95, R204, 0x5410, R95 ;  /* 0x00005410cc5f7816 */ /* 0x000fe4000000005f */
[----:B------:R-:W-:Y:S02]  /*4470*/  PRMT R90, R93, 0x5432, R90 ;  /* 0x000054325d5a7816 */ /* 0x000fe4000000005a */
[----:B------:R-:W-:Y:S02]  /*4480*/  SHF.R.U32.HI R98, RZ, 0x10, R99 ;  /* 0x00000010ff627819 */ /* 0x000fe40000011663 */
[----:B--2---:R-:W-:-:S02]  /*4490*/  LOP3.LUT R99, R45, 0xffff0000, RZ, 0xc0, !PT ;  /* 0xffff00002d637812 */ /* 0x004fc400078ec0ff */
[----:B------:R-:W-:Y:S02]  /*44a0*/  LOP3.LUT R150, R95, 0xffff0000, RZ, 0xc0, !PT ;  /* 0xffff00005f967812 */ /* 0x000fe400078ec0ff */
[C---:B------:R-:W-:Y:S01]  /*44b0*/  LOP3.LUT R94, R90.reuse, 0xffff0000, RZ, 0xc0, !PT ;  /* 0xffff00005a5e7812 */ /* 0x040fe200078ec0ff */
[----:B------:R-:W-:Y:S01]  /*44c0*/  IMAD.U32 R90, R90, 0x10000, RZ ;  /* 0x000100005a5a7824 */ /* 0x000fe200078e00ff */
[----:B------:R-:W-:Y:S01]  /*44d0*/  SHF.R.U32.HI R138, RZ, 0x10, R91 ;  /* 0x00000010ff8a7819 */ /* 0x000fe2000001165b */
[----:B------:R-:W-:Y:S02]  /*44e0*/  IMAD.U32 R91, R45, 0x10000, RZ ;  /* 0x000100002d5b7824 */ /* 0x000fe400078e00ff */
[C---:B------:R-:W-:Y:S01]  /*44f0*/  FMUL.FTZ R186, R99.reuse, R150 ;  /* 0x0000009663ba7220 */ /* 0x040fe20000410000 */
[-C--:B------:R-:W-:Y:S01]  /*4500*/  FMUL.FTZ R45, R99, R94.reuse ;  /* 0x0000005e632d7220 */ /* 0x080fe20000410000 */
[----:B------:R-:W-:Y:S02]  /*4510*/  PRMT R98, R168, 0x5432, R98 ;  /* 0x00005432a8627816 */ /* 0x000fe40000000062 */
[C---:B------:R-:W-:Y:S01]  /*4520*/  FFMA.FTZ R94, R91.reuse, R94, -R186 ;  /* 0x0000005e5b5e7223 */ /* 0x040fe200000108ba */
[----:B------:R-:W-:Y:S01]  /*4530*/  FFMA.FTZ R91, R91, R150, R45 ;  /* 0x000000965b5b7223 */ /* 0x000fe2000001002d */
[----:B------:R-:W-:Y:S01]  /*4540*/  PRMT R45, R166, 0x5432, R138 ;  /* 0x00005432a62d7816 */ /* 0x000fe2000000008a */
[----:B------:R-:W-:Y:S01]  /*4550*/  IMAD.U32 R99, R98, 0x10000, RZ ;  /* 0x0001000062637824 */ /* 0x000fe200078e00ff */
[C---:B------:R-:W-:Y:S01]  /*4560*/  LOP3.LUT R138, R46.reuse, 0xffff0000, RZ, 0xc0, !PT ;  /* 0xffff00002e8a7812 */ /* 0x040fe200078ec0ff */
[----:B------:R-:W-:Y:S01]  /*4570*/  IMAD.U32 R46, R46, 0x10000, RZ ;  /* 0x000100002e2e7824 */ /* 0x000fe200078e00ff */
[----:B------:R-:W-:Y:S01]  /*4580*/  F2FP.BF16.F32.PACK_AB R91, R91, R94 ;  /* 0x0000005e5b5b723e */ /* 0x000fe200000010ff */
[C---:B------:R-:W-:Y:S01]  /*4590*/  IMAD.U32 R139, R45.reuse, 0x10000, RZ ;  /* 0x000100002d8b7824 */ /* 0x040fe200078e00ff */
[----:B------:R-:W-:Y:S01]  /*45a0*/  LOP3.LUT R45, R45, 0xffff0000, RZ, 0xc0, !PT ;  /* 0xffff00002d2d7812 */ /* 0x000fe200078ec0ff */
[----:B------:R-:W-:-:S02]  /*45b0*/  FMUL.FTZ R151, R138, R99 ;  /* 0x000000638a977220 */ /* 0x000fc40000410000 */
[-C--:B------:R-:W-:Y:S02]  /*45c0*/  FMUL.FTZ R138, R138, R139.reuse ;  /* 0x0000008b8a8a7220 */ /* 0x080fe40000410000 */
[C---:B------:R-:W-:Y:S02]  /*45d0*/  FFMA.FTZ R151, R46.reuse, R139, -R151 ;  /* 0x0000008b2e977223 */ /* 0x040fe40000010897 */
[----:B------:R-:W-:Y:S01]  /*45e0*/  FFMA.FTZ R138, R46, R99, R138 ;  /* 0x000000632e8a7223 */ /* 0x000fe2000001008a */
[----:B------:R-:W-:Y:S01]  /*45f0*/  LOP3.LUT R99, R98, 0xffff0000, RZ, 0xc0, !PT ;  /* 0xffff000062637812 */ /* 0x000fe200078ec0ff */
[C---:B------:R-:W-:Y:S01]  /*4600*/  IMAD.U32 R98, R47.reuse, 0x10000, RZ ;  /* 0x000100002f627824 */ /* 0x040fe200078e00ff */
[----:B------:R-:W-:-:S05]  /*4610*/  LOP3.LUT R46, R47, 0xffff0000, RZ, 0xc0, !PT ;  /* 0xffff00002f2e7812 */ /* 0x000fca00078ec0ff */
        /* <DEDUP_REMOVED lines=13> */
[----:B------:R-:W-:Y:S01]  /*46f0*/  F2FP.BF16.F32.PACK_AB R44, R45, R44 ;  /* 0x0000002c2d2c723e */ /* 0x000fe200000010ff */
[----:B------:R-:W-:-:S07]  /*4700*/  IMAD.MOV.U32 R45, RZ, RZ, R91 ;  /* 0x000000ffff2d7224 */ /* 0x000fce00078e005b */
.L_x_637:
[----:B------:R-:W-:Y:S05]  /*4710*/  BSYNC B2 ;  /* 0x0000000000027941 */ /* 0x000fea0003800000 */
.L_x_636:
[----:B------:R-:W-:Y:S01]  /*4720*/  ULDC.64 UR4, c[0x0][0x2e8] ;  /* 0x0000ba0000047ab9 */ /* 0x000fe20000000a00 */
[----:B------:R-:W-:Y:S01]  /*4730*/  ULDC.64 UR6, c[0x0][0x208] ;  /* 0x0000820000067ab9 */ /* 0x000fe20000000a00 */
[----:B------:R-:W-:-:S04]  /*4740*/  LEA R90, P3, R182, UR4, 0x1 ;  /* 0x00000004b65a7c11 */ /* 0x000fc8000f8608ff */
[----:B------:R-:W-:-:S05]  /*4750*/  LEA.HI.X R91, R182, UR5, R183, 0x1, P3 ;  /* 0x00000005b65b7c11 */ /* 0x000fca00098f0cb7 */
[----:B--2---:R3:W-:Y:S04]  /*4760*/  STG.E.128 desc[UR6][R90.64], R44 ;  /* 0x0000002c5a007986 */ /* 0x0047e8000c101d06 */
.L_x_631:
[----:B------:R-:W-:Y:S05]  /*4770*/  BSYNC B1 ;  /* 0x0000000000017941 */ /* 0x000fea0003800000 */
.L_x_630:
[----:B------:R-:W-:Y:S04]  /*4780*/  BSSY B1, `(.L_x_638) ;  /* 0x000007a000017945 */ /* 0x000fe80003800000 */
[----:B------:R-:W-:Y:S05]  /*4790*/  @P4 BRA `(.L_x_639) ;  /* 0x0000000400e04947 */ /* 0x000fea0003800000 */
[----:B---3--:R-:W-:Y:S01]  /*47a0*/  IADD3 R90, P3, P4, R158, R136, R16 ;  /* 0x000000889e5a7210 */ /* 0x008fe20007c7e010 */
[----:B------:R-:W-:Y:S03]  /*47b0*/  BSSY B2, `(.L_x_640) ;  /* 0x000003c000027945 */ /* 0x000fe60003800000 */
[----:B------:R-:W-:Y:S01]  /*47c0*/  IADD3.X R91, R123, R92, R17, P3, P4 ;  /* 0x0000005c7b5b7210 */ /* 0x000fe20001fe8411 */
[----:B------:R-:W-:Y:S08]  /*47d0*/  @P0 BRA `(.L_x_641) ;  /* 0x0000000000e40947 */ /* 0x000ff00003800000 */
[----:B0-2---:R0:W2:Y:S01]  /*47e0*/  LDS.128 R44, [R5+0x1f400] ;  /* 0x01f40000052c7984 */ /* 0x0050a20000000c00 */
[----:B------:R-:W-:Y:S01]  /*47f0*/  IADD3 R94, P3, R90, R100, RZ ;  /* 0x000000645a5e7210 */ /* 0x000fe20007f7e0ff */
[----:B------:R-:W-:Y:S04]  /*4800*/  BSSY B3, `(.L_x_642) ;  /* 0x0000031000037945 */ /* 0x000fe80003800000 */
[----:B------:R-:W-:Y:S01]  /*4810*/  IMAD.X R95, R91, 0x1, R14, P3 ;  /* 0x000000015b5f7824 */ /* 0x000fe200018e060e */
[----:B------:R-:W-:-:S13]  /*4820*/  ISETP.GE.AND P3, PT, R18, R84, PT ;  /* 0x000000541200720c */ /* 0x000fda0003f66270 */
[----:B0-----:R-:W-:Y:S05]  /*4830*/  @P3 BRA `(.L_x_643) ;  /* 0x0000000000b43947 */ /* 0x001fea0003800000 */
[--C-:B------:R-:W-:Y:S02]  /*4840*/  SHF.R.U64 R86, R86, 0x10, R87.reuse ;  /* 0x0000001056567819 */ /* 0x100fe40000001257 */
[----:B------:R-:W-:Y:S02]  /*4850*/  SHF.R.U32.HI R98, RZ, 0x10, R87 ;  /* 0x00000010ff627819 */ /* 0x000fe40000011657 */
[--C-:B------:R-:W-:Y:S02]  /*4860*/  SHF.R.U64 R87, R88, 0x10, R89.reuse ;  /* 0x0000001058577819 */ /* 0x100fe40000001259 */
[----:B------:R-:W-:Y:S02]  /*4870*/  SHF.R.U32.HI R99, RZ, 0x10, R89 ;  /* 0x00000010ff637819 */ /* 0x000fe40000011659 */
[----:B------:R-:W-:Y:S01]  /*4880*/  PRMT R89, R205, 0x5410, R87 ;  /* 0x00005410cd597816 */ /* 0x000fe20000000057 */
[----:B--2---:R-:W-:Y:S01]  /*4890*/  IMAD.U32 R87, R45, 0x10000, RZ ;  /* 0x000100002d577824 */ /* 0x004fe200078e00ff */
[----:B------:R-:W-:-:S02]  /*48a0*/  PRMT R86, R170, 0x5432, R86 ;  /* 0x00005432aa567816 */ /* 0x000fc40000000056 */
[----:B------:R-:W-:Y:S02]  /*48b0*/  LOP3.LUT R139, R45, 0xffff0000, RZ, 0xc0, !PT ;  /* 0xffff00002d8b7812 */ /* 0x000fe400078ec0ff */
[----:B------:R-:W-:Y:S02]  /*48c0*/  LOP3.LUT R138, R89, 0xffff0000, RZ, 0xc0, !PT ;  /* 0xffff0000598a7812 */ /* 0x000fe400078ec0ff */
[C---:B------:R-:W-:Y:S01]  /*48d0*/  LOP3.LUT R88, R86.reuse, 0xffff0000, RZ, 0xc0, !PT ;  /* 0xffff000056587812 */ /* 0x040fe200078ec0ff */
[----:B------:R-:W-:Y:S02]  /*48e0*/  IMAD.U32 R86, R86, 0x10000, RZ ;  /* 0x0001000056567824 */ /* 0x000fe400078e00ff */
[C---:B------:R-:W-:Y:S02]  /*48f0*/  FMUL.FTZ R150, R139.reuse, R138 ;  /* 0x0000008a8b967220 */ /* 0x040fe40000410000 */
[-C--:B------:R-:W-:Y:S02]  /*4900*/  FMUL.FTZ R45, R139, R88.reuse ;  /* 0x000000588b2d7220 */ /* 0x080fe40000410000 */
[----:B------:R-:W-:-:S02]  /*4910*/  FFMA.FTZ R88, R87, R88, -R150 ;  /* 0x0000005857587223 */ /* 0x000fc40000010896 */
[----:B------:R-:W-:Y:S01]  /*4920*/  FFMA.FTZ R87, R87, R138, R45 ;  /* 0x0000008a57577223 */ /* 0x000fe2000001002d */
[----:B------:R-:W-:Y:S02]  /*4930*/  PRMT R45, R85, 0x5432, R98 ;  /* 0x00005432552d7816 */ /* 0x000fe40000000062 */
[----:B------:R-:W-:Y:S02]  /*4940*/  PRMT R98, R206, 0x5410, R99 ;  /* 0x00005410ce627816 */ /* 0x000fe40000000063 */
[----:B------:R-:W-:Y:S01]  /*4950*/  LOP3.LUT R138, R46, 0xffff0000, RZ, 0xc0, !PT ;  /* 0xffff00002e8a7812 */ /* 0x000fe200078ec0ff */
[C---:B------:R-:W-:Y:S01]  /*4960*/  IMAD.U32 R139, R45.reuse, 0x10000, RZ ;  /* 0x000100002d8b7824 */ /* 0x040fe200078e00ff */
[----:B------:R-:W-:Y:S01]  /*4970*/  LOP3.LUT R45, R45, 0xffff0000, RZ, 0xc0, !PT ;  /* 0xffff00002d2d7812 */ /* 0x000fe200078ec0ff */
[----:B------:R-:W-:Y:S01]  /*4980*/  IMAD.U32 R99, R98, 0x10000, RZ ;  /* 0x0001000062637824 */ /* 0x000fe200078e00ff */
[----:B------:R-:W-:Y:S01]  /*4990*/  F2FP.BF16.F32.PACK_AB R87, R87, R88 ;  /* 0x000000585757723e */ /* 0x000fe200000010ff */
[----:B------:R-:W-:-:S02]  /*49a0*/  IMAD.U32 R46, R46, 0x10000, RZ ;  /* 0x000100002e2e7824 */ /* 0x000fc400078e00ff */
[C---:B------:R-:W-:Y:S01]  /*49b0*/  FMUL.FTZ R151, R138.reuse, R99 ;  /* 0x000000638a977220 */ /* 0x040fe20000410000 */
[----:B------:R-:W-:-:S03]  /*49c0*/  FMUL.FTZ R138, R138, R139 ;  /* 0x0000008b8a8a7220 */ /* 0x000fc60000410000 */
[C---:B------:R-:W-:Y:S01]  /*49d0*/  FFMA.FTZ R151, R46.reuse, R139, -R151 ;  /* 0x0000008b2e977223 */ /* 0x040fe20000010897 */
        /* <DEDUP_REMOVED lines=19> */
.L_x_643:
[----:B------:R-:W-:Y:S05]  /*4b10*/  BSYNC B3 ;  /* 0x0000000000037941 */ /* 0x000fea0003800000 */
.L_x_642:
[----:B------:R-:W-:Y:S01]  /*4b20*/  ULDC.64 UR4, c[0x0][0x2e8] ;  /* 0x0000ba0000047ab9 */ /* 0x000fe20000000a00 */
[----:B------:R-:W-:Y:S01]  /*4b30*/  ULDC.64 UR6, c[0x0][0x208] ;  /* 0x0000820000067ab9 */ /* 0x000fe20000000a00 */
[----:B------:R-:W-:-:S04]  /*4b40*/  LEA R86, P3, R94, UR4, 0x1 ;  /* 0x000000045e567c11 */ /* 0x000fc8000f8608ff */
[----:B------:R-:W-:-:S05]  /*4b50*/  LEA.HI.X R87, R94, UR5, R95, 0x1, P3 ;  /* 0x000000055e577c11 */ /* 0x000fca00098f0c5f */
[----:B--2---:R3:W-:Y:S04]  /*4b60*/  STG.E.128 desc[UR6][R86.64], R44 ;  /* 0x0000002c56007986 */ /* 0x0047e8000c101d06 */
.L_x_641:
[----:B------:R-:W-:Y:S05]  /*4b70*/  BSYNC B2 ;  /* 0x0000000000027941 */ /* 0x000fea0003800000 */
.L_x_640:
[----:B------:R-:W-:Y:S05]  /*4b80*/  @P1 BRA `(.L_x_639) ;  /* 0x0000000000e41947 */ /* 0x000fea0003800000 */
[----:B0-23--:R0:W2:Y:S01]  /*4b90*/  LDS.128 R44, [R5+0x24c00] ;  /* 0x024c0000052c7984 */ /* 0x00d0a20000000c00 */
[----:B------:R-:W-:Y:S01]  /*4ba0*/  IADD3 R90, P3, R90, R13, RZ ;  /* 0x0000000d5a5a7210 */ /* 0x000fe20007f7e0ff */
[----:B------:R-:W-:Y:S04]  /*4bb0*/  BSSY B2, `(.L_x_644) ;  /* 0x0000031000027945 */ /* 0x000fe80003800000 */
[----:B------:R-:W-:Y:S01]  /*4bc0*/  IMAD.X R91, R91, 0x1, R8, P3 ;  /* 0x000000015b5b7824 */ /* 0x000fe200018e0608 */
[----:B------:R-:W-:-:S13]  /*4bd0*/  ISETP.GE.AND P3, PT, R220, R84, PT ;  /* 0x00000054dc00720c */ /* 0x000fda0003f66270 */
[----:B0-----:R-:W-:Y:S05]  /*4be0*/  @P3 BRA `(.L_x_645) ;  /* 0x0000000000b43947 */ /* 0x001fea0003800000 */
[--C-:B------:R-:W-:Y:S02]  /*4bf0*/  SHF.R.U64 R87, R80, 0x10, R81.reuse ;  /* 0x0000001050577819 */ /* 0x100fe40000001251 */
[----:B------:R-:W-:Y:S02]  /*4c00*/  SHF.R.U32.HI R80, RZ, 0x10, R81 ;  /* 0x00000010ff507819 */ /* 0x000fe40000011651 */
[----:B------:R-:W-:Y:S02]  /*4c10*/  SHF.R.U64 R81, R82, 0x10, R83 ;  /* 0x0000001052517819 */ /* 0x000fe40000001253 */
[----:B------:R-:W-:Y:S02]  /*4c20*/  PRMT R176, R176, 0x5410, R87 ;  /* 0x00005410b0b07816 */ /* 0x000fe40000000057 */
[----:B------:R-:W-:Y:S02]  /*4c30*/  PRMT R174, R174, 0x5410, R81 ;  /* 0x00005410aeae7816 */ /* 0x000fe40000000051 */
[----:B------:R-:W-:Y:S01]  /*4c40*/  SHF.R.U32.HI R86, RZ, 0x10, R83 ;  /* 0x00000010ff567819 */ /* 0x000fe20000011653 */
[----:B--2---:R-:W-:Y:S01]  /*4c50*/  IMAD.U32 R83, R46, 0x10000, RZ ;  /* 0x000100002e537824 */ /* 0x004fe200078e00ff */
[----:B------:R-:W-:-:S02]  /*4c60*/  LOP3.LUT R88, R45, 0xffff0000, RZ, 0xc0, !PT ;  /* 0xffff00002d587812 */ /* 0x000fc400078ec0ff */
[----:B------:R-:W-:Y:S02]  /*4c70*/  LOP3.LUT R81, R174, 0xffff0000, RZ, 0xc0, !PT ;  /* 0xffff0000ae517812 */ /* 0x000fe400078ec0ff */
[----:B------:R-:W-:Y:S02]  /*4c80*/  LOP3.LUT R87, R176, 0xffff0000, RZ, 0xc0, !PT ;  /* 0xffff0000b0577812 */ /* 0x000fe400078ec0ff */
[----:B------:R-:W-:Y:S01]  /*4c90*/  PRMT R173, R173, 0x5410, R86 ;  /* 0x00005410adad7816 */ /* 0x000fe20000000056 */
[----:B------:R-:W-:Y:S01]  /*4ca0*/  FMUL.FTZ R89, R88, R81 ;  /* 0x0000005158597220 */ /* 0x000fe20000410000 */
[----:B------:R-:W-:Y:S01]  /*4cb0*/  PRMT R175, R175, 0x5410, R80 ;  /* 0x00005410afaf7816 */ /* 0x000fe20000000050 */
[----:B------:R-:W-:Y:S01]  /*4cc0*/  IMAD.U32 R80, R45, 0x10000, RZ ;  /* 0x000100002d507824 */ /* 0x000fe200078e00ff */
[----:B------:R-:W-:Y:S01]  /*4cd0*/  LOP3.LUT R46, R46, 0xffff0000, RZ, 0xc0, !PT ;  /* 0xffff00002e2e7812 */ /* 0x000fe200078ec0ff */
[----:B------:R-:W-:Y:S01]  /*4ce0*/  FMUL.FTZ R88, R88, R87 ;  /* 0x0000005758587220 */ /* 0x000fe20000410000 */
[----:B------:R-:W-:-:S02]  /*4cf0*/  IMAD.U32 R45, R173, 0x10000, RZ ;  /* 0x00010000ad2d7824 */ /* 0x000fc400078e00ff */
[C---:B------:R-:W-:Y:S01]  /*4d00*/  FFMA.FTZ R89, R80.reuse, R87, -R89 ;  /* 0x0000005750597223 */ /* 0x040fe20000010859 */
[----:B------:R-:W-:Y:S02]  /*4d10*/  IMAD.U32 R86, R175, 0x10000, RZ ;  /* 0x00010000af567824 */ /* 0x000fe400078e00ff */
[----:B------:R-:W-:Y:S01]  /*4d20*/  FFMA.FTZ R88, R80, R81, R88 ;  /* 0x0000005150587223 */ /* 0x000fe20000010058 */
[-C--:B------:R-:W-:Y:S01]  /*4d30*/  FMUL.FTZ R94, R46, R45.reuse ;  /* 0x0000002d2e5e7220 */ /* 0x080fe20000410000 */
[----:B------:R-:W-:Y:S01]  /*4d40*/  IMAD.U32 R80, R44, 0x10000, RZ ;  /* 0x000100002c507824 */ /* 0x000fe200078e00ff */
[----:B------:R-:W-:Y:S01]  /*4d50*/  LOP3.LUT R82, R47, 0xffff0000, RZ, 0xc0, !PT ;  /* 0xffff00002f527812 */ /* 0x000fe200078ec0ff */
[-C--:B------:R-:W-:Y:S01]  /*4d60*/  FMUL.FTZ R46, R46, R86.reuse ;  /* 0x000000562e2e7220 */ /* 0x080fe20000410000 */
[----:B------:R-:W-:Y:S01]  /*4d70*/  LOP3.LUT R44, R44, 0xffff0000, RZ, 0xc0, !PT ;  /* 0xffff00002c2c7812 */ /* 0x000fe200078ec0ff */
[----:B------:R-:W-:Y:S01]  /*4d80*/  IMAD.U32 R81, R174, 0x10000, RZ ;  /* 0x00010000ae517824 */ /* 0x000fe200078e00ff */
[----:B------:R-:W-:Y:S01]  /*4d90*/  LOP3.LUT R173, R173, 0xffff0000, RZ, 0xc0, !PT ;  /* 0xffff0000adad7812 */ /* 0x000fe200078ec0ff */
[----:B------:R-:W-:Y:S01]  /*4da0*/  IMAD.U32 R87, R176, 0x10000, RZ ;  /* 0x00010000b0577824 */ /* 0x000fe200078e00ff */
[----:B------:R-:W-:Y:S01]  /*4db0*/  LOP3.LUT R175, R175, 0xffff0000, RZ, 0xc0, !PT ;  /* 0xffff0000afaf7812 */ /* 0x000fe200078ec0ff */
[C---:B------:R-:W-:Y:S01]  /*4dc0*/  FFMA.FTZ R94, R83.reuse, R86, -R94 ;  /* 0x00000056535e7223 */ /* 0x040fe2000001085e */
[----:B------:R-:W-:Y:S01]  /*4dd0*/  FFMA.FTZ R45, R83, R45, R46 ;  /* 0x0000002d532d7223 */ /* 0x000fe2000001002e */
[----:B------:R-:W-:Y:S01]  /*4de0*/  FMUL.FTZ R46, R82, R173 ;  /* 0x000000ad522e7220 */ /* 0x000fe20000410000 */
[----:B------:R-:W-:Y:S01]  /*4df0*/  FMUL.FTZ R83, R44, R81 ;  /* 0x000000512c537220 */ /* 0x000fe20000410000 */
[----:B------:R-:W-:-:S02]  /*4e00*/  IMAD.U32 R47, R47, 0x10000, RZ ;  /* 0x000100002f2f7824 */ /* 0x000fc400078e00ff */
[----:B------:R-:W-:Y:S01]  /*4e10*/  FMUL.FTZ R82, R82, R175 ;  /* 0x000000af52527220 */ /* 0x000fe20000410000 */
[-C--:B------:R-:W-:Y:S01]  /*4e20*/  FMUL.FTZ R44, R44, R87.reuse ;  /* 0x000000572c2c7220 */ /* 0x080fe20000410000 */
[C---:B------:R-:W-:Y:S01]  /*4e30*/  FFMA.FTZ R83, R80.reuse, R87, -R83 ;  /* 0x0000005750537223 */ /* 0x040fe20000010853 */
[C---:B------:R-:W-:Y:S01]  /*4e40*/  FFMA.FTZ R175, R47.reuse, R175, -R46 ;  /* 0x000000af2faf7223 */ /* 0x040fe2000001082e */
[----:B------:R-:W-:Y:S01]  /*4e50*/  FFMA.FTZ R82, R47, R173, R82 ;  /* 0x000000ad2f527223 */ /* 0x000fe20000010052 */
[----:B------:R-:W-:Y:S01]  /*4e60*/  FFMA.FTZ R44, R80, R81, R44 ;  /* 0x00000051502c7223 */ /* 0x000fe2000001002c */
[----:B------:R-:W-:Y:S02]  /*4e70*/  F2FP.BF16.F32.PACK_AB R88, R88, R89 ;  /* 0x000000595858723e */ /* 0x000fe400000010ff */
[----:B------:R-:W-:Y:S02]  /*4e80*/  F2FP.BF16.F32.PACK_AB R46, R45, R94 ;  /* 0x0000005e2d2e723e */ /* 0x000fe400000010ff */
[----:B------:R-:W-:Y:S01]  /*4e90*/  F2FP.BF16.F32.PACK_AB R47, R82, R175 ;  /* 0x000000af522f723e */ /* 0x000fe200000010ff */
[----:B------:R-:W-:Y:S01]  /*4ea0*/  IMAD.MOV.U32 R45, RZ, RZ, R88 ;  /* 0x000000ffff2d7224 */ /* 0x000fe200078e0058 */
[----:B------:R-:W-:-:S07]  /*4eb0*/  F2FP.BF16.F32.PACK_AB R44, R44, R83 ;  /* 0x000000532c2c723e */ /* 0x000fce00000010ff */
.L_x_645:
[----:B------:R-:W-:Y:S05]  /*4ec0*/  BSYNC B2 ;  /* 0x0000000000027941 */ /* 0x000fea0003800000 */
.L_x_644:
[----:B------:R-:W-:Y:S01]  /*4ed0*/  ULDC.64 UR4, c[0x0][0x2e8] ;  /* 0x0000ba0000047ab9 */ /* 0x000fe20000000a00 */
[----:B------:R-:W-:Y:S01]  /*4ee0*/  ULDC.64 UR6, c[0x0][0x208] ;  /* 0x0000820000067ab9 */ /* 0x000fe20000000a00 */
[----:B------:R-:W-:-:S04]  /*4ef0*/  LEA R80, P3, R90, UR4, 0x1 ;  /* 0x000000045a507c11 */ /* 0x000fc8000f8608ff */
[----:B------:R-:W-:-:S05]  /*4f00*/  LEA.HI.X R81, R90, UR5, R91, 0x1, P3 ;  /* 0x000000055a517c11 */ /* 0x000fca00098f0c5b */
[----:B--2---:R4:W-:Y:S04]  /*4f10*/  STG.E.128 desc[UR6][R80.64], R44 ;  /* 0x0000002c50007986 */ /* 0x0049e8000c101d06 */
.L_x_639:
[----:B------:R-:W-:Y:S05]  /*4f20*/  BSYNC B1 ;  /* 0x0000000000017941 */ /* 0x000fea0003800000 */
.L_x_638:
[----:B--2---:R-:W2:Y:S01]  /*4f30*/  LDL R94, [R1+0x4] ;  /* 0x00000400015e7983 */ /* 0x004ea20000100800 */
[----:B------:R-:W-:Y:S01]  /*4f40*/  BSSY B1, `(.L_x_646) ;  /* 0x000007b000017945 */ /* 0x000fe20003800000 */
[----:B--2---:R-:W-:-:S13]  /*4f50*/  LOP3.LUT P3, RZ, R94, 0x4, RZ, 0xc0, !PT ;  /* 0x000000045eff7812 */ /* 0x004fda000786c0ff */
[----:B------:R-:W-:Y:S05]  /*4f60*/  @P3 BRA `(.L_x_647) ;  /* 0x0000000400e03947 */ /* 0x000fea0003800000 */
[----:B----4-:R-:W-:Y:S01]  /*4f70*/  IADD3 R80, P3, P4, R126, R136, R16 ;  /* 0x000000887e507210 */ /* 0x010fe20007c7e010 */
[----:B------:R-:W-:Y:S03]  /*4f80*/  BSSY B2, `(.L_x_648) ;  /* 0x000003c000027945 */ /* 0x000fe60003800000 */
[----:B------:R-:W-:Y:S01]  /*4f90*/  IADD3.X R81, R124, R92, R17, P3, P4 ;  /* 0x0000005c7c517210 */ /* 0x000fe20001fe8411 */
[----:B------:R-:W-:Y:S08]  /*4fa0*/  @P0 BRA `(.L_x_649) ;  /* 0x0000000000e40947 */ /* 0x000ff00003800000 */
[----:B0--3--:R0:W2:Y:S01]  /*4fb0*/  LDS.128 R44, [R5+0x20400] ;  /* 0x02040000052c7984 */ /* 0x0090a20000000c00 */
[----:B------:R-:W-:Y:S01]  /*4fc0*/  IADD3 R82, P3, R80, R100, RZ ;  /* 0x0000006450527210 */ /* 0x000fe20007f7e0ff */
[----:B------:R-:W-:Y:S04]  /*4fd0*/  BSSY B3, `(.L_x_650) ;  /* 0x0000031000037945 */ /* 0x000fe80003800000 */
[----:B------:R-:W-:Y:S01]  /*4fe0*/  IMAD.X R83, R81, 0x1, R14, P3 ;  /* 0x0000000151537824 */ /* 0x000fe200018e060e */
[----:B------:R-:W-:-:S13]  /*4ff0*/  ISETP.GE.AND P3, PT, R18, R84, PT ;  /* 0x000000541200720c */ /* 0x000fda0003f66270 */
[----:B0-----:R-:W-:Y:S05]  /*5000*/  @P3 BRA `(.L_x_651) ;  /* 0x0000000000b43947 */ /* 0x001fea0003800000 */
[--C-:B------:R-:W-:Y:S02]  /*5010*/  SHF.R.U64 R87, R78, 0x10, R79.reuse ;  /* 0x000000104e577819 */ /* 0x100fe4000000124f */
[----:B------:R-:W-:Y:S02]  /*5020*/  SHF.R.U32.HI R79, RZ, 0x10, R79 ;  /* 0x00000010ff4f7819 */ /* 0x000fe4000001164f */
[--C-:B------:R-:W-:Y:S01]  /*5030*/  SHF.R.U64 R89, R76, 0x10, R77.reuse ;  /* 0x000000104c597819 */ /* 0x100fe2000000124d */
[----:B--2---:R-:W-:Y:S01]  /*5040*/  IMAD.U32 R76, R46, 0x10000, RZ ;  /* 0x000100002e4c7824 */ /* 0x004fe200078e00ff */
[----:B------:R-:W-:Y:S02]  /*5050*/  SHF.R.U32.HI R86, RZ, 0x10, R77 ;  /* 0x00000010ff567819 */ /* 0x000fe4000001164d */
[----:B------:R-:W-:Y:S02]  /*5060*/  PRMT R184, R184, 0x5410, R87 ;  /* 0x00005410b8b87816 */ /* 0x000fe40000000057 */
[----:B------:R-:W-:-:S02]  /*5070*/  PRMT R188, R188, 0x5410, R79 ;  /* 0x00005410bcbc7816 */ /* 0x000fc4000000004f */
[----:B------:R-:W-:Y:S02]  /*5080*/  PRMT R170, R170, 0x5410, R89 ;  /* 0x00005410aaaa7816 */ /* 0x000fe40000000059 */
[----:B------:R-:W-:Y:S01]  /*5090*/  PRMT R171, R171, 0x5410, R86 ;  /* 0x00005410abab7816 */ /* 0x000fe20000000056 */
[----:B------:R-:W-:Y:S01]  /*50a0*/  IMAD.U32 R78, R188, 0x10000, RZ ;  /* 0x00010000bc4e7824 */ /* 0x000fe200078e00ff */
[----:B------:R-:W-:Y:S01]  /*50b0*/  LOP3.LUT R77, R46, 0xffff0000, RZ, 0xc0, !PT ;  /* 0xffff00002e4d7812 */ /* 0x000fe200078ec0ff */
[C---:B------:R-:W-:Y:S01]  /*50c0*/  IMAD.U32 R86, R45.reuse, 0x10000, RZ ;  /* 0x000100002d567824 */ /* 0x040fe200078e00ff */
[----:B------:R-:W-:Y:S01]  /*50d0*/  LOP3.LUT R79, R45, 0xffff0000, RZ, 0xc0, !PT ;  /* 0xffff00002d4f7812 */ /* 0x000fe200078ec0ff */
[----:B------:R-:W-:Y:S01]  /*50e0*/  IMAD.U32 R87, R171, 0x10000, RZ ;  /* 0x00010000ab577824 */ /* 0x000fe200078e00ff */
[----:B------:R-:W-:Y:S01]  /*50f0*/  LOP3.LUT R89, R184, 0xffff0000, RZ, 0xc0, !PT ;  /* 0xffff0000b8597812 */ /* 0x000fe200078ec0ff */
[----:B------:R-:W-:Y:S01]  /*5100*/  FMUL.FTZ R95, R77, R78 ;  /* 0x0000004e4d5f7220 */ /* 0x000fe20000410000 */
[----:B------:R-:W-:Y:S01]  /*5110*/  LOP3.LUT R88, R170, 0xffff0000, RZ, 0xc0, !PT ;  /* 0xffff0000aa587812 */ /* 0x000fe200078ec0ff */
[----:B------:R-:W-:Y:S01]  /*5120*/  IMAD.U32 R45, R44, 0x10000, RZ ;  /* 0x000100002c2d7824 */ /* 0x000fe200078e00ff */
[----:B------:R-:W-:Y:S01]  /*5130*/  LOP3.LUT R46, R47, 0xffff0000, RZ, 0xc0, !PT ;  /* 0xffff00002f2e7812 */ /* 0x000fe200078ec0ff */
[----:B------:R-:W-:Y:S01]  /*5140*/  FMUL.FTZ R91, R79, R89 ;  /* 0x000000594f5b7220 */ /* 0x000fe20000410000 */
[-C--:B------:R-:W-:Y:S01]  /*5150*/  FMUL.FTZ R77, R77, R87.reuse ;  /* 0x000000574d4d7220 */ /* 0x080fe20000410000 */
[-C--:B------:R-:W-:Y:S01]  /*5160*/  FMUL.FTZ R90, R79, R88.reuse ;  /* 0x000000584f5a7220 */ /* 0x080fe20000410000 */
[----:B------:R-:W-:Y:S01]  /*5170*/  LOP3.LUT R188, R188, 0xffff0000, RZ, 0xc0, !PT ;  /* 0xffff0000bcbc7812 */ /* 0x000fe200078ec0ff */
[----:B------:R-:W-:Y:S01]  /*5180*/  IMAD.U32 R184, R184, 0x10000, RZ ;  /* 0x00010000b8b87824 */ /* 0x000fe200078e00ff */
[----:B------:R-:W-:Y:S01]  /*5190*/  LOP3.LUT R171, R171, 0xffff0000, RZ, 0xc0, !PT ;  /* 0xffff0000abab7812 */ /* 0x000fe200078ec0ff */
[----:B------:R-:W-:Y:S01]  /*51a0*/  IMAD.U32 R170, R170, 0x10000, RZ ;  /* 0x00010000aaaa7824 */ /* 0x000fe200078e00ff */
[----:B------:R-:W-:Y:S01]  /*51b0*/  LOP3.LUT R44, R44, 0xffff0000, RZ, 0xc0, !PT ;  /* 0xffff00002c2c7812 */ /* 0x000fe200078ec0ff */
[----:B------:R-:W-:Y:S01]  /*51c0*/  FFMA.FTZ R79, R86, R88, -R91 ;  /* 0x00000058564f7223 */ /* 0x000fe2000001085b */
[----:B------:R-:W-:Y:S01]  /*51d0*/  FFMA.FTZ R87, R76, R87, -R95 ;  /* 0x000000574c577223 */ /* 0x000fe2000001085f */
[----:B------:R-:W-:Y:S01]  /*51e0*/  FFMA.FTZ R86, R86, R89, R90 ;  /* 0x0000005956567223 */ /* 0x000fe2000001005a */
[----:B------:R-:W-:Y:S01]  /*51f0*/  FFMA.FTZ R76, R76, R78, R77 ;  /* 0x0000004e4c4c7223 */ /* 0x000fe2000001004d */
[C---:B------:R-:W-:Y:S01]  /*5200*/  FMUL.FTZ R78, R46.reuse, R188 ;  /* 0x000000bc2e4e7220 */ /* 0x040fe20000410000 */
[----:B------:R-:W-:Y:S01]  /*5210*/  FMUL.FTZ R89, R46, R171 ;  /* 0x000000ab2e597220 */ /* 0x000fe20000410000 */
[C---:B------:R-:W-:Y:S01]  /*5220*/  FMUL.FTZ R46, R44.reuse, R184 ;  /* 0x000000b82c2e7220 */ /* 0x040fe20000410000 */
[-C--:B------:R-:W-:Y:S01]  /*5230*/  FMUL.FTZ R77, R44, R170.reuse ;  /* 0x000000aa2c4d7220 */ /* 0x080fe20000410000 */
[----:B------:R-:W-:Y:S01]  /*5240*/  IMAD.U32 R47, R47, 0x10000, RZ ;  /* 0x000100002f2f7824 */ /* 0x000fe200078e00ff */
[----:B------:R-:W-:Y:S01]  /*5250*/  F2FP.BF16.F32.PACK_AB R76, R76, R87 ;  /* 0x000000574c4c723e */ /* 0x000fe200000010ff */
[C---:B------:R-:W-:Y:S01]  /*5260*/  FFMA.FTZ R46, R45.reuse, R170, -R46 ;  /* 0x000000aa2d2e7223 */ /* 0x040fe2000001082e */
[----:B------:R-:W-:Y:S01]  /*5270*/  FFMA.FTZ R77, R45, R184, R77 ;  /* 0x000000b82d4d7223 */ /* 0x000fe2000001004d */
[C---:B------:R-:W-:Y:S01]  /*5280*/  FFMA.FTZ R78, R47.reuse, R171, -R78 ;  /* 0x000000ab2f4e7223 */ /* 0x040fe2000001084e */
[----:B------:R-:W-:Y:S01]  /*5290*/  FFMA.FTZ R89, R47, R188, R89 ;  /* 0x000000bc2f597223 */ /* 0x000fe20000010059 */
[----:B------:R-:W-:-:S02]  /*52a0*/  F2FP.BF16.F32.PACK_AB R45, R86, R79 ;  /* 0x0000004f562d723e */ /* 0x000fc400000010ff */
[----:B------:R-:W-:Y:S01]  /*52b0*/  F2FP.BF16.F32.PACK_AB R44, R77, R46 ;  /* 0x0000002e4d2c723e */ /* 0x000fe200000010ff */
[----:B------:R-:W-:Y:S01]  /*52c0*/  IMAD.MOV.U32 R46, RZ, RZ, R76 ;  /* 0x000000ffff2e7224 */ /* 0x000fe200078e004c */
[----:B------:R-:W-:-:S07]  /*52d0*/  F2FP.BF16.F32.PACK_AB R47, R89, R78 ;  /* 0x0000004e592f723e */ /* 0x000fce00000010ff */
.L_x_651:
[----:B------:R-:W-:Y:S05]  /*52e0*/  BSYNC B3 ;  /* 0x0000000000037941 */ /* 0x000fea0003800000 */
.L_x_650:
[----:B------:R-:W-:Y:S01]  /*52f0*/  ULDC.64 UR4, c[0x0][0x2e8] ;  /* 0x0000ba0000047ab9 */ /* 0x000fe20000000a00 */
[----:B------:R-:W-:Y:S01]  /*5300*/  ULDC.64 UR6, c[0x0][0x208] ;  /* 0x0000820000067ab9 */ /* 0x000fe20000000a00 */
[----:B------:R-:W-:-:S04]  /*5310*/  LEA R76, P3, R82, UR4, 0x1 ;  /* 0x00000004524c7c11 */ /* 0x000fc8000f8608ff */
[----:B------:R-:W-:-:S05]  /*5320*/  LEA.HI.X R77, R82, UR5, R83, 0x1, P3 ;  /* 0x00000005524d7c11 */ /* 0x000fca00098f0c53 */
[----:B--2---:R2:W-:Y:S04]  /*5330*/  STG.E.128 desc[UR6][R76.64], R44 ;  /* 0x0000002c4c007986 */ /* 0x0045e8000c101d06 */
.L_x_649:
[----:B------:R-:W-:Y:S05]  /*5340*/  BSYNC B2 ;  /* 0x0000000000027941 */ /* 0x000fea0003800000 */
.L_x_648:
[----:B------:R-:W-:Y:S05]  /*5350*/  @P1 BRA `(.L_x_647) ;  /* 0x0000000000e41947 */ /* 0x000fea0003800000 */
[----:B0-23--:R0:W2:Y:S01]  /*5360*/  LDS.128 R44, [R5+0x25c00] ;  /* 0x025c0000052c7984 */ /* 0x00d0a20000000c00 */
[----:B------:R-:W-:Y:S01]  /*5370*/  IADD3 R80, P3, R80, R13, RZ ;  /* 0x0000000d50507210 */ /* 0x000fe20007f7e0ff */
[----:B------:R-:W-:Y:S03]  /*5380*/  BSSY B2, `(.L_x_652) ;  /* 0x0000031000027945 */ /* 0x000fe60003800000 */
[----:B------:R-:W-:Y:S02]  /*5390*/  IADD3.X R81, R81, R8, RZ, P3, !PT ;  /* 0x0000000851517210 */ /* 0x000fe40001ffe4ff */
[----:B------:R-:W-:-:S13]  /*53a0*/  ISETP.GE.AND P3, PT, R220, R84, PT ;  /* 0x00000054dc00720c */ /* 0x000fda0003f66270 */
[----:B0-----:R-:W-:Y:S05]  /*53b0*/  @P3 BRA `(.L_x_653) ;  /* 0x0000000000b43947 */ /* 0x001fea0003800000 */
[----:B------:R-:W-:Y:S02]  /*53c0*/  SHF.R.U64 R77, R74, 0x10, R75 ;  /* 0x000000104a4d7819 */ /* 0x000fe4000000124b */
[----:B------:R-:W-:Y:S01]  /*53d0*/  SHF.R.U64 R78, R72, 0x10, R73 ;  /* 0x00000010484e7819 */ /* 0x000fe20000001249 */
[----:B--2---:R-:W-:Y:S01]  /*53e0*/  IMAD.U32 R72, R46, 0x10000, RZ ;  /* 0x000100002e487824 */ /* 0x004fe200078e00ff */
[----:B------:R-:W-:Y:S01]  /*53f0*/  SHF.R.U32.HI R74, RZ, 0x10, R75 ;  /* 0x00000010ff4a7819 */ /* 0x000fe2000001164b */
[----:B------:R-:W-:Y:S01]  /*5400*/  IMAD.U32 R75, R45, 0x10000, RZ ;  /* 0x000100002d4b7824 */ /* 0x000fe200078e00ff */
[----:B------:R-:W-:Y:S02]  /*5410*/  SHF.R.U32.HI R76, RZ, 0x10, R73 ;  /* 0x00000010ff4c7819 */ /* 0x000fe40000011649 */
[----:B------:R-:W-:Y:S02]  /*5420*/  PRMT R93, R93, 0x5410, R78 ;  /* 0x000054105d5d7816 */ /* 0x000fe4000000004e */
[----:B------:R-:W-:-:S02]  /*5430*/  PRMT R166, R166, 0x5410, R77 ;  /* 0x00005410a6a67816 */ /* 0x000fc4000000004d */
[----:B------:R-:W-:Y:S02]  /*5440*/  PRMT R167, R167, 0x5410, R74 ;  /* 0x00005410a7a77816 */ /* 0x000fe4000000004a */
[----:B------:R-:W-:Y:S02]  /*5450*/  PRMT R85, R85, 0x5410, R76 ;  /* 0x0000541055557816 */ /* 0x000fe4000000004c */
[----:B------:R-:W-:Y:S01]  /*5460*/  LOP3.LUT R73, R46, 0xffff0000, RZ, 0xc0, !PT ;  /* 0xffff00002e497812 */ /* 0x000fe200078ec0ff */
[----:B------:R-:W-:Y:S01]  /*5470*/  IMAD.U32 R79, R167, 0x10000, RZ ;  /* 0x00010000a74f7824 */ /* 0x000fe200078e00ff */
[----:B------:R-:W-:Y:S01]  /*5480*/  LOP3.LUT R74, R45, 0xffff0000, RZ, 0xc0, !PT ;  /* 0xffff00002d4a7812 */ /* 0x000fe200078ec0ff */
[----:B------:R-:W-:Y:S01]  /*5490*/  IMAD.U32 R77, R85, 0x10000, RZ ;  /* 0x00010000554d7824 */ /* 0x000fe200078e00ff */
[----:B------:R-:W-:Y:S01]  /*54a0*/  LOP3.LUT R78, R166, 0xffff0000, RZ, 0xc0, !PT ;  /* 0xffff0000a64e7812 */ /* 0x000fe200078ec0ff */
[----:B------:R-:W-:Y:S01]  /*54b0*/  FMUL.FTZ R87, R73, R79 ;  /* 0x0000004f49577220 */ /* 0x000fe20000410000 */
[----:B------:R-:W-:Y:S01]  /*54c0*/  LOP3.LUT R76, R93, 0xffff0000, RZ, 0xc0, !PT ;  /* 0xffff00005d4c7812 */ /* 0x000fe200078ec0ff */
[----:B------:R-:W-:Y:S01]  /*54d0*/  FMUL.FTZ R73, R73, R77 ;  /* 0x0000004d49497220 */ /* 0x000fe20000410000 */
[----:B------:R-:W-:Y:S01]  /*54e0*/  LOP3.LUT R46, R47, 0xffff0000, RZ, 0xc0, !PT ;  /* 0xffff00002f2e7812 */ /* 0x000fe200078ec0ff */
[C---:B------:R-:W-:Y:S01]  /*54f0*/  FMUL.FTZ R82, R74.reuse, R78 ;  /* 0x0000004e4a527220 */ /* 0x040fe20000410000 */
[----:B------:R-:W-:Y:S01]  /*5500*/  LOP3.LUT R167, R167, 0xffff0000, RZ, 0xc0, !PT ;  /* 0xffff0000a7a77812 */ /* 0x000fe200078ec0ff */
[----:B------:R-:W-:Y:S01]  /*5510*/  FMUL.FTZ R83, R74, R76 ;  /* 0x0000004c4a537220 */ /* 0x000fe20000410000 */
[----:B------:R-:W-:Y:S01]  /*5520*/  LOP3.LUT R85, R85, 0xffff0000, RZ, 0xc0, !PT ;  /* 0xffff000055557812 */ /* 0x000fe200078ec0ff */
[----:B------:R-:W-:Y:S01]  /*5530*/  IMAD.U32 R166, R166, 0x10000, RZ ;  /* 0x00010000a6a67824 */ /* 0x000fe200078e00ff */
[----:B------:R-:W-:Y:S01]  /*5540*/  LOP3.LUT R74, R44, 0xffff0000, RZ, 0xc0, !PT ;  /* 0xffff00002c4a7812 */ /* 0x000fe200078ec0ff */
[----:B------:R-:W-:-:S02]  /*5550*/  IMAD.U32 R93, R93, 0x10000, RZ ;  /* 0x000100005d5d7824 */ /* 0x000fc400078e00ff */
[C---:B------:R-:W-:Y:S01]  /*5560*/  FFMA.FTZ R83, R75.reuse, R78, R83 ;  /* 0x0000004e4b537223 */ /* 0x040fe20000010053 */
[----:B------:R-:W-:Y:S02]  /*5570*/  IMAD.U32 R45, R44, 0x10000, RZ ;  /* 0x000100002c2d7824 */ /* 0x000fe400078e00ff */
[----:B------:R-:W-:Y:S01]  /*5580*/  FFMA.FTZ R44, R75, R76, -R82 ;  /* 0x0000004c4b2c7223 */ /* 0x000fe20000010852 */
[C---:B------:R-:W-:Y:S01]  /*5590*/  FFMA.FTZ R87, R72.reuse, R77, -R87 ;  /* 0x0000004d48577223 */ /* 0x040fe20000010857 */
[----:B------:R-:W-:Y:S01]  /*55a0*/  FFMA.FTZ R72, R72, R79, R73 ;  /* 0x0000004f48487223 */ /* 0x000fe20000010049 */
[C---:B------:R-:W-:Y:S01]  /*55b0*/  FMUL.FTZ R76, R46.reuse, R167 ;  /* 0x000000a72e4c7220 */ /* 0x040fe20000410000 */
[----:B------:R-:W-:Y:S01]  /*55c0*/  FMUL.FTZ R78, R46, R85 ;  /* 0x000000552e4e7220 */ /* 0x000fe20000410000 */
[----:B------:R-:W-:Y:S02]  /*55d0*/  IMAD.U32 R47, R47, 0x10000, RZ ;  /* 0x000100002f2f7824 */ /* 0x000fe400078e00ff */
[CC--:B------:R-:W-:Y:S01]  /*55e0*/  FMUL.FTZ R46, R74.reuse, R166.reuse ;  /* 0x000000a64a2e7220 */ /* 0x0c0fe20000410000 */
[----:B------:R-:W-:Y:S01]  /*55f0*/  FMUL.FTZ R73, R74, R93 ;  /* 0x0000005d4a497220 */ /* 0x000fe20000410000 */
[----:B------:R-:W-:Y:S01]  /*5600*/  F2FP.BF16.F32.PACK_AB R72, R72, R87 ;  /* 0x000000574848723e */ /* 0x000fe200000010ff */
[----:B------:R-:W-:Y:S01]  /*5610*/  FFMA.FTZ R76, R47, R85, -R76 ;  /* 0x000000552f4c7223 */ /* 0x000fe2000001084c */
[C---:B------:R-:W-:Y:S01]  /*5620*/  FFMA.FTZ R46, R45.reuse, R93, -R46 ;  /* 0x0000005d2d2e7223 */ /* 0x040fe2000001082e */
[----:B------:R-:W-:Y:S01]  /*5630*/  FFMA.FTZ R73, R45, R166, R73 ;  /* 0x000000a62d497223 */ /* 0x000fe20000010049 */
[----:B------:R-:W-:Y:S01]  /*5640*/  FFMA.FTZ R47, R47, R167, R78 ;  /* 0x000000a72f2f7223 */ /* 0x000fe2000001004e */
[----:B------:R-:W-:-:S03]  /*5650*/  F2FP.BF16.F32.PACK_AB R45, R83, R44 ;  /* 0x0000002c532d723e */ /* 0x000fc600000010ff */
[----:B------:R-:W-:Y:S01]  /*5660*/  F2FP.BF16.F32.PACK_AB R44, R73, R46 ;  /* 0x0000002e492c723e */ /* 0x000fe200000010ff */
[----:B------:R-:W-:Y:S01]  /*5670*/  IMAD.MOV.U32 R46, RZ, RZ, R72 ;  /* 0x000000ffff2e7224 */ /* 0x000fe200078e0048 */
[----:B------:R-:W-:-:S07]  /*5680*/  F2FP.BF16.F32.PACK_AB R47, R47, R76 ;  /* 0x0000004c2f2f723e */ /* 0x000fce00000010ff */
.L_x_653:
[----:B------:R-:W-:Y:S05]  /*5690*/  BSYNC B2 ;  /* 0x0000000000027941 */ /* 0x000fea0003800000 */
.L_x_652:
[----:B------:R-:W-:Y:S01]  /*56a0*/  ULDC.64 UR4, c[0x0][0x2e8] ;  /* 0x0000ba0000047ab9 */ /* 0x000fe20000000a00 */
[----:B------:R-:W-:Y:S01]  /*56b0*/  ULDC.64 UR6, c[0x0][0x208] ;  /* 0x0000820000067ab9 */ /* 0x000fe20000000a00 */
[----:B------:R-:W-:-:S04]  /*56c0*/  LEA R72, P3, R80, UR4, 0x1 ;  /* 0x0000000450487c11 */ /* 0x000fc8000f8608ff */
[----:B------:R-:W-:-:S05]  /*56d0*/  LEA.HI.X R73, R80, UR5, R81, 0x1, P3 ;  /* 0x0000000550497c11 */ /* 0x000fca00098f0c51 */
[----:B--2---:R0:W-:Y:S04]  /*56e0*/  STG.E.128 desc[UR6][R72.64], R44 ;  /* 0x0000002c48007986 */ /* 0x0041e8000c101d06 */
.L_x_647:
[----:B------:R-:W-:Y:S05]  /*56f0*/  BSYNC B1 ;  /* 0x0000000000017941 */ /* 0x000fea0003800000 */
.L_x_646:
[----:B------:R-:W-:Y:S01]  /*5700*/  LOP3.LUT P3, RZ, R94, 0x8, RZ, 0xc0, !PT ;  /* 0x000000085eff7812 */ /* 0x000fe2000786c0ff */
[----:B------:R-:W-:-:S12]  /*5710*/  BSSY B1, `(.L_x_654) ;  /* 0x000007b000017945 */ /* 0x000fd80003800000 */
[----:B------:R-:W-:Y:S05]  /*5720*/  @P3 BRA `(.L_x_655) ;  /* 0x0000000400e43947 */ /* 0x000fea0003800000 */
[----:B0-----:R-:W-:Y:S01]  /*5730*/  IADD3 R72, P3, P4, R128, R136, R16 ;  /* 0x0000008880487210 */ /* 0x001fe20007c7e010 */
[----:B------:R-:W-:Y:S03]  /*5740*/  BSSY B2, `(.L_x_656) ;  /* 0x000003c000027945 */ /* 0x000fe60003800000 */
[----:B------:R-:W-:Y:S01]  /*5750*/  IADD3.X R73, R127, R92, R17, P3, P4 ;  /* 0x0000005c7f497210 */ /* 0x000fe20001fe8411 */
[----:B------:R-:W-:Y:S08]  /*5760*/  @P0 BRA `(.L_x_657) ;  /* 0x0000000000e40947 */ /* 0x000ff00003800000 */
[----:B--234-:R0:W2:Y:S01]  /*5770*/  LDS.128 R44, [R5+0x21400] ;  /* 0x02140000052c7984 */ /* 0x01c0a20000000c00 */
[----:B------:R-:W-:Y:S01]  /*5780*/  IADD3 R74, P3, R72, R100, RZ ;  /* 0x00000064484a7210 */ /* 0x000fe20007f7e0ff */
[----:B------:R-:W-:Y:S04]  /*5790*/  BSSY B3, `(.L_x_658) ;  /* 0x0000031000037945 */ /* 0x000fe80003800000 */
[----:B------:R-:W-:Y:S01]  /*57a0*/  IMAD.X R75, R73, 0x1, R14, P3 ;  /* 0x00000001494b7824 */ /* 0x000fe200018e060e */
[----:B------:R-:W-:-:S13]  /*57b0*/  ISETP.GE.AND P3, PT, R18, R84, PT ;  /* 0x000000541200720c */ /* 0x000fda0003f66270 */
[----:B0-----:R-:W-:Y:S05]  /*57c0*/  @P3 BRA `(.L_x_659) ;  /* 0x0000000000b43947 */ /* 0x001fea0003800000 */
[----:B------:R-:W-:Y:S02]  /*57d0*/  SHF.R.U64 R77, R70, 0x10, R71 ;  /* 0x00000010464d7819 */ /* 0x000fe40000001247 */
[----:B------:R-:W-:Y:S02]  /*57e0*/  SHF.R.U64 R79, R68, 0x10, R69 ;  /* 0x00000010444f7819 */ /* 0x000fe40000001245 */
[----:B------:R-:W-:Y:S02]  /*57f0*/  SHF.R.U32.HI R70, RZ, 0x10, R71 ;  /* 0x00000010ff467819 */ /* 0x000fe40000011647 */
[----:B------:R-:W-:Y:S01]  /*5800*/  SHF.R.U32.HI R76, RZ, 0x10, R69 ;  /* 0x00000010ff4c7819 */ /* 0x000fe20000011645 */
[----:B--2---:R-:W-:Y:S01]  /*5810*/  IMAD.U32 R69, R46, 0x10000, RZ ;  /* 0x000100002e457824 */ /* 0x004fe200078e00ff */
        /* <DEDUP_REMOVED lines=9> */
[----:B------:R-:W-:Y:S01]  /*58b0*/  IMAD.U32 R202, R202, 0x10000, RZ ;  /* 0x00010000caca7824 */ /* 0x000fe200078e00ff */
[----:B------:R-:W-:Y:S01]  /*58c0*/  LOP3.LUT R71, R46, 0xffff0000, RZ, 0xc0, !PT ;  /* 0xffff00002e477812 */ /* 0x000fe200078ec0ff */
[C---:B------:R-:W-:Y:S01]  /*58d0*/  IMAD.U32 R46, R47.reuse, 0x10000, RZ ;  /* 0x000100002f2e7824 */ /* 0x040fe200078e00ff */
[----:B------:R-:W-:Y:S01]  /*58e0*/  LOP3.LUT R68, R47, 0xffff0000, RZ, 0xc0, !PT ;  /* 0xffff00002f447812 */ /* 0x000fe200078ec0ff */
[----:B------:R-:W-:Y:S01]  /*58f0*/  FMUL.FTZ R82, R70, R77 ;  /* 0x0000004d46527220 */ /* 0x000fe20000410000 */
[----:B------:R-:W-:-:S02]  /*5900*/  IMAD.U32 R47, R45, 0x10000, RZ ;  /* 0x000100002d2f7824 */ /* 0x000fc400078e00ff */
[----:B------:R-:W-:Y:S01]  /*5910*/  FMUL.FTZ R70, R70, R76 ;  /* 0x0000004c46467220 */ /* 0x000fe20000410000 */
[----:B------:R-:W-:Y:S01]  /*5920*/  FMUL.FTZ R86, R71, R80 ;  /* 0x0000005047567220 */ /* 0x000fe20000410000 */
[----:B------:R-:W-:Y:S01]  /*5930*/  LOP3.LUT R203, R203, 0xffff0000, RZ, 0xc0, !PT ;  /* 0xffff0000cbcb7812 */ /* 0x000fe200078ec0ff */
[C---:B------:R-:W-:Y:S02]  /*5940*/  IMAD.U32 R45, R44.reuse, 0x10000, RZ ;  /* 0x000100002c2d7824 */ /* 0x040fe400078e00ff */
[----:B------:R-:W-:Y:S01]  /*5950*/  FFMA.FTZ R77, R47, R77, R70 ;  /* 0x0000004d2f4d7223 */ /* 0x000fe20000010046 */
[-C--:B------:R-:W-:Y:S01]  /*5960*/  FMUL.FTZ R70, R71, R78.reuse ;  /* 0x0000004e47467220 */ /* 0x080fe20000410000 */
[----:B------:R-:W-:Y:S01]  /*5970*/  LOP3.LUT R201, R201, 0xffff0000, RZ, 0xc0, !PT ;  /* 0xffff0000c9c97812 */ /* 0x000fe200078ec0ff */
[C---:B------:R-:W-:Y:S01]  /*5980*/  FFMA.FTZ R86, R69.reuse, R78, -R86 ;  /* 0x0000004e45567223 */ /* 0x040fe20000010856 */
[----:B------:R-:W-:Y:S01]  /*5990*/  LOP3.LUT R44, R44, 0xffff0000, RZ, 0xc0, !PT ;  /* 0xffff00002c2c7812 */ /* 0x000fe200078ec0ff */
[----:B------:R-:W-:Y:S01]  /*59a0*/  FFMA.FTZ R69, R69, R80, R70 ;  /* 0x0000005045457223 */ /* 0x000fe20000010046 */
[----:B------:R-:W-:-:S02]  /*59b0*/  IMAD.U32 R200, R200, 0x10000, RZ ;  /* 0x00010000c8c87824 */ /* 0x000fc400078e00ff */
[C---:B------:R-:W-:Y:S01]  /*59c0*/  FMUL.FTZ R71, R68.reuse, R203 ;  /* 0x000000cb44477220 */ /* 0x040fe20000410000 */
[-C--:B------:R-:W-:Y:S01]  /*59d0*/  FMUL.FTZ R70, R68, R201.reuse ;  /* 0x000000c944467220 */ /* 0x080fe20000410000 */
[----:B------:R-:W-:Y:S01]  /*59e0*/  FFMA.FTZ R82, R47, R76, -R82 ;  /* 0x0000004c2f527223 */ /* 0x000fe20000010852 */
[C---:B------:R-:W-:Y:S01]  /*59f0*/  FMUL.FTZ R68, R44.reuse, R202 ;  /* 0x000000ca2c447220 */ /* 0x040fe20000410000 */
[-C--:B------:R-:W-:Y:S01]  /*5a00*/  FMUL.FTZ R47, R44, R200.reuse ;  /* 0x000000c82c2f7220 */ /* 0x080fe20000410000 */
[C---:B------:R-:W-:Y:S01]  /*5a10*/  FFMA.FTZ R71, R46.reuse, R201, -R71 ;  /* 0x000000c92e477223 */ /* 0x040fe20000010847 */
[----:B------:R-:W-:Y:S01]  /*5a20*/  FFMA.FTZ R70, R46, R203, R70 ;  /* 0x000000cb2e467223 */ /* 0x000fe20000010046 */
[C---:B------:R-:W-:Y:S01]  /*5a30*/  FFMA.FTZ R68, R45.reuse, R200, -R68 ;  /* 0x000000c82d447223 */ /* 0x040fe20000010844 */
[----:B------:R-:W-:Y:S01]  /*5a40*/  FFMA.FTZ R47, R45, R202, R47 ;  /* 0x000000ca2d2f7223 */ /* 0x000fe2000001002f */
[----:B------:R-:W-:Y:S02]  /*5a50*/  F2FP.BF16.F32.PACK_AB R45, R77, R82 ;  /* 0x000000524d2d723e */ /* 0x000fe400000010ff */
[----:B------:R-:W-:-:S02]  /*5a60*/  F2FP.BF16.F32.PACK_AB R70, R70, R71 ;  /* 0x000000474646723e */ /* 0x000fc400000010ff */
[----:B------:R-:W-:Y:S02]  /*5a70*/  F2FP.BF16.F32.PACK_AB R44, R47, R68 ;  /* 0x000000442f2c723e */ /* 0x000fe400000010ff */
[----:B------:R-:W-:Y:S01]  /*5a80*/  F2FP.BF16.F32.PACK_AB R46, R69, R86 ;  /* 0x00000056452e723e */ /* 0x000fe200000010ff */
[----:B------:R-:W-:-:S07]  /*5a90*/  IMAD.MOV.U32 R47, RZ, RZ, R70 ;  /* 0x000000ffff2f7224 */ /* 0x000fce00078e0046 */
.L_x_659:
[----:B------:R-:W-:Y:S05]  /*5aa0*/  BSYNC B3 ;  /* 0x0000000000037941 */ /* 0x000fea0003800000 */
.L_x_658:
[----:B------:R-:W-:Y:S01]  /*5ab0*/  ULDC.64 UR4, c[0x0][0x2e8] ;  /* 0x0000ba0000047ab9 */ /* 0x000fe20000000a00 */
[----:B------:R-:W-:Y:S01]  /*5ac0*/  ULDC.64 UR6, c[0x0][0x208] ;  /* 0x0000820000067ab9 */ /* 0x000fe20000000a00 */
[----:B------:R-:W-:-:S04]  /*5ad0*/  LEA R68, P3, R74, UR4, 0x1 ;  /* 0x000000044a447c11 */ /* 0x000fc8000f8608ff */
[----:B------:R-:W-:-:S05]  /*5ae0*/  LEA.HI.X R69, R74, UR5, R75, 0x1, P3 ;  /* 0x000000054a457c11 */ /* 0x000fca00098f0c4b */
[----:B--2---:R0:W-:Y:S04]  /*5af0*/  STG.E.128 desc[UR6][R68.64], R44 ;  /* 0x0000002c44007986 */ /* 0x0041e8000c101d06 */
.L_x_657:
[----:B------:R-:W-:Y:S05]  /*5b00*/  BSYNC B2 ;  /* 0x0000000000027941 */ /* 0x000fea0003800000 */
.L_x_656:
[----:B------:R-:W-:Y:S05]  /*5b10*/  @P1 BRA `(.L_x_655) ;  /* 0x0000000000e81947 */ /* 0x000fea0003800000 */
[----:B0-234-:R0:W2:Y:S01]  /*5b20*/  LDS.128 R44, [R5+0x26c00] ;  /* 0x026c0000052c7984 */ /* 0x01d0a20000000c00 */
[----:B------:R-:W-:Y:S01]  /*5b30*/  IADD3 R72, P3, R72, R13, RZ ;  /* 0x0000000d48487210 */ /* 0x000fe20007f7e0ff */
[----:B------:R-:W-:Y:S04]  /*5b40*/  BSSY B2, `(.L_x_660) ;  /* 0x0000032000027945 */ /* 0x000fe80003800000 */
[----:B------:R-:W-:Y:S01]  /*5b50*/  IMAD.X R73, R73, 0x1, R8, P3 ;  /* 0x0000000149497824 */ /* 0x000fe200018e0608 */
[----:B------:R-:W-:-:S13]  /*5b60*/  ISETP.GE.AND P3, PT, R220, R84, PT ;  /* 0x00000054dc00720c */ /* 0x000fda0003f66270 */
[----:B0-----:R-:W-:Y:S05]  /*5b70*/  @P3 BRA `(.L_x_661) ;  /* 0x0000000000b83947 */ /* 0x001fea0003800000 */
[----:B------:R-:W-:Y:S01]  /*5b80*/  SHF.R.U64 R68, R66, 0x10, R67 ;  /* 0x0000001042447819 */ /* 0x000fe20000001243 */
[----:B--2---:R-:W-:Y:S01]  /*5b90*/  IMAD.U32 R66, R47, 0x10000, RZ ;  /* 0x000100002f427824 */ /* 0x004fe200078e00ff */
[----:B------:R-:W-:Y:S01]  /*5ba0*/  SHF.R.U64 R71, R64, 0x10, R65 ;  /* 0x0000001040477819 */ /* 0x000fe20000001241 */
[----:B------:R-:W-:Y:S01]  /*5bb0*/  IMAD.U32 R64, R46, 0x10000, RZ ;  /* 0x000100002e407824 */ /* 0x000fe200078e00ff */
[----:B------:R-:W-:Y:S02]  /*5bc0*/  SHF.R.U32.HI R69, RZ, 0x10, R67 ;  /* 0x00000010ff457819 */ /* 0x000fe40000011643 */
[----:B------:R-:W-:Y:S02]  /*5bd0*/  SHF.R.U32.HI R70, RZ, 0x10, R65 ;  /* 0x00000010ff467819 */ /* 0x000fe40000011641 */
[----:B------:R-:W-:Y:S02]  /*5be0*/  PRMT R197, R197, 0x5410, R68 ;  /* 0x00005410c5c57816 */ /* 0x000fe40000000044 */
[----:B------:R-:W-:-:S02]  /*5bf0*/  PRMT R168, R168, 0x5410, R71 ;  /* 0x00005410a8a87816 */ /* 0x000fc40000000047 */
[----:B------:R-:W-:Y:S02]  /*5c00*/  PRMT R198, R198, 0x5410, R69 ;  /* 0x00005410c6c67816 */ /* 0x000fe40000000045 */
[----:B------:R-:W-:Y:S02]  /*5c10*/  LOP3.LUT R67, R47, 0xffff0000, RZ, 0xc0, !PT ;  /* 0xffff00002f437812 */ /* 0x000fe400078ec0ff */
[----:B------:R-:W-:Y:S01]  /*5c20*/  PRMT R169, R169, 0x5410, R70 ;  /* 0x00005410a9a97816 */ /* 0x000fe20000000046 */
[----:B------:R-:W-:Y:S01]  /*5c30*/  IMAD.U32 R71, R198, 0x10000, RZ ;  /* 0x00010000c6477824 */ /* 0x000fe200078e00ff */
[----:B------:R-:W-:Y:S02]  /*5c40*/  LOP3.LUT R47, R45, 0xffff0000, RZ, 0xc0, !PT ;  /* 0xffff00002d2f7812 */ /* 0x000fe400078ec0ff */
[----:B------:R-:W-:Y:S01]  /*5c50*/  LOP3.LUT R70, R197, 0xffff0000, RZ, 0xc0, !PT ;  /* 0xffff0000c5467812 */ /* 0x000fe200078ec0ff */
[----:B------:R-:W-:Y:S01]  /*5c60*/  IMAD.U32 R69, R169, 0x10000, RZ ;  /* 0x00010000a9457824 */ /* 0x000fe200078e00ff */
[----:B------:R-:W-:Y:S01]  /*5c70*/  LOP3.LUT R68, R168, 0xffff0000, RZ, 0xc0, !PT ;  /* 0xffff0000a8447812 */ /* 0x000fe200078ec0ff */
[----:B------:R-:W-:Y:S01]  /*5c80*/  IMAD.U32 R197, R197, 0x10000, RZ ;  /* 0x00010000c5c57824 */ /* 0x000fe200078e00ff */
[----:B------:R-:W-:Y:S01]  /*5c90*/  LOP3.LUT R65, R46, 0xffff0000, RZ, 0xc0, !PT ;  /* 0xffff00002e417812 */ /* 0x000fe200078ec0ff */
[----:B------:R-:W-:-:S02]  /*5ca0*/  IMAD.U32 R46, R45, 0x10000, RZ ;  /* 0x000100002d2e7824 */ /* 0x000fc400078e00ff */
[C---:B------:R-:W-:Y:S01]  /*5cb0*/  FMUL.FTZ R75, R47.reuse, R70 ;  /* 0x000000462f4b7220 */ /* 0x040fe20000410000 */
[C---:B------:R-:W-:Y:S02]  /*5cc0*/  IMAD.U32 R45, R44.reuse, 0x10000, RZ ;  /* 0x000100002c2d7824 */ /* 0x040fe400078e00ff */
[-C--:B------:R-:W-:Y:S01]  /*5cd0*/  FMUL.FTZ R47, R47, R68.reuse ;  /* 0x000000442f2f7220 */ /* 0x080fe20000410000 */
[----:B------:R-:W-:Y:S01]  /*5ce0*/  LOP3.LUT R44, R44, 0xffff0000, RZ, 0xc0, !PT ;  /* 0xffff00002c2c7812 */ /* 0x000fe200078ec0ff */
[C---:B------:R-:W-:Y:S01]  /*5cf0*/  FMUL.FTZ R77, R65.reuse, R71 ;  /* 0x00000047414d7220 */ /* 0x040fe20000410000 */
[----:B------:R-:W-:Y:S01]  /*5d00*/  LOP3.LUT R198, R198, 0xffff0000, RZ, 0xc0, !PT ;  /* 0xffff0000c6c67812 */ /* 0x000fe200078ec0ff */
[-C--:B------:R-:W-:Y:S01]  /*5d10*/  FMUL.FTZ R65, R65, R69.reuse ;  /* 0x0000004541417220 */ /* 0x080fe20000410000 */
[----:B------:R-:W-:Y:S01]  /*5d20*/  LOP3.LUT R169, R169, 0xffff0000, RZ, 0xc0, !PT ;  /* 0xffff0000a9a97812 */ /* 0x000fe200078ec0ff */
[----:B------:R-:W-:Y:S02]  /*5d30*/  IMAD.U32 R168, R168, 0x10000, RZ ;  /* 0x00010000a8a87824 */ /* 0x000fe400078e00ff */
[C---:B------:R-:W-:Y:S01]  /*5d40*/  FFMA.FTZ R75, R46.reuse, R68, -R75 ;  /* 0x000000442e4b7223 */ /* 0x040fe2000001084b */
[----:B------:R-:W-:Y:S01]  /*5d50*/  FFMA.FTZ R70, R46, R70, R47 ;  /* 0x000000462e467223 */ /* 0x000fe2000001002f */
[----:B------:R-:W-:Y:S01]  /*5d60*/  FFMA.FTZ R77, R64, R69, -R77 ;  /* 0x00000045404d7223 */ /* 0x000fe2000001084d */
[----:B------:R-:W-:Y:S01]  /*5d70*/  FMUL.FTZ R46, R44, R197 ;  /* 0x000000c52c2e7220 */ /* 0x000fe20000410000 */
[----:B------:R-:W-:Y:S01]  /*5d80*/  FFMA.FTZ R64, R64, R71, R65 ;  /* 0x0000004740407223 */ /* 0x000fe20000010041 */
[C---:B------:R-:W-:Y:S01]  /*5d90*/  FMUL.FTZ R47, R67.reuse, R198 ;  /* 0x000000c6432f7220 */ /* 0x040fe20000410000 */
[-C--:B------:R-:W-:Y:S01]  /*5da0*/  FMUL.FTZ R44, R44, R168.reuse ;  /* 0x000000a82c2c7220 */ /* 0x080fe20000410000 */
[-C--:B------:R-:W-:Y:S01]  /*5db0*/  FMUL.FTZ R67, R67, R169.reuse ;  /* 0x000000a943437220 */ /* 0x080fe20000410000 */
[C---:B------:R-:W-:Y:S01]  /*5dc0*/  FFMA.FTZ R46, R45.reuse, R168, -R46 ;  /* 0x000000a82d2e7223 */ /* 0x040fe2000001082e */
[C---:B------:R-:W-:Y:S01]  /*5dd0*/  FFMA.FTZ R47, R66.reuse, R169, -R47 ;  /* 0x000000a9422f7223 */ /* 0x040fe2000001082f */
[----:B------:R-:W-:Y:S01]  /*5de0*/  FFMA.FTZ R45, R45, R197, R44 ;  /* 0x000000c52d2d7223 */ /* 0x000fe2000001002c */
[----:B------:R-:W-:Y:S01]  /*5df0*/  FFMA.FTZ R66, R66, R198, R67 ;  /* 0x000000c642427223 */ /* 0x000fe20000010043 */
[----:B------:R-:W-:-:S02]  /*5e00*/  F2FP.BF16.F32.PACK_AB R70, R70, R75 ;  /* 0x0000004b4646723e */ /* 0x000fc400000010ff */
[----:B------:R-:W-:Y:S02]  /*5e10*/  F2FP.BF16.F32.PACK_AB R64, R64, R77 ;  /* 0x0000004d4040723e */ /* 0x000fe400000010ff */
[----:B------:R-:W-:Y:S01]  /*5e20*/  F2FP.BF16.F32.PACK_AB R44, R45, R46 ;  /* 0x0000002e2d2c723e */ /* 0x000fe200000010ff */
[----:B------:R-:W-:Y:S01]  /*5e30*/  IMAD.MOV.U32 R45, RZ, RZ, R70 ;  /* 0x000000ffff2d7224 */ /* 0x000fe200078e0046 */
[----:B------:R-:W-:Y:S01]  /*5e40*/  F2FP.BF16.F32.PACK_AB R47, R66, R47 ;  /* 0x0000002f422f723e */ /* 0x000fe200000010ff */
[----:B------:R-:W-:-:S07]  /*5e50*/  IMAD.MOV.U32 R46, RZ, RZ, R64 ;  /* 0x000000ffff2e7224 */ /* 0x000fce00078e0040 */
.L_x_661:
[----:B------:R-:W-:Y:S05]  /*5e60*/  BSYNC B2 ;  /* 0x0000000000027941 */ /* 0x000fea0003800000 */
.L_x_660:
[----:B------:R-:W-:Y:S01]  /*5e70*/  ULDC.64 UR4, c[0x0][0x2e8] ;  /* 0x0000ba0000047ab9 */ /* 0x000fe20000000a00 */
[----:B------:R-:W-:Y:S01]  /*5e80*/  ULDC.64 UR6, c[0x0][0x208] ;  /* 0x0000820000067ab9 */ /* 0x000fe20000000a00 */
[----:B------:R-:W-:-:S04]  /*5e90*/  LEA R64, P3, R72, UR4, 0x1 ;  /* 0x0000000448407c11 */ /* 0x000fc8000f8608ff */
[----:B------:R-:W-:-:S05]  /*5ea0*/  LEA.HI.X R65, R72, UR5, R73, 0x1, P3 ;  /* 0x0000000548417c11 */ /* 0x000fca00098f0c49 */
[----:B--2---:R0:W-:Y:S04]  /*5eb0*/  STG.E.128 desc[UR6][R64.64], R44 ;  /* 0x0000002c40007986 */ /* 0x0041e8000c101d06 */
.L_x_655:
[----:B------:R-:W-:Y:S05]  /*5ec0*/  BSYNC B1 ;  /* 0x0000000000017941 */ /* 0x000fea0003800000 */
.L_x_654:
        /* <DEDUP_REMOVED lines=13> */
[----:B------:R-:W-:Y:S02]  /*5fa0*/  SHF.R.U32.HI R68, RZ, 0x10, R63 ;  /* 0x00000010ff447819 */ /* 0x000fe4000001163f */
[----:B------:R-:W-:Y:S02]  /*5fb0*/  SHF.R.U32.HI R71, RZ, 0x10, R61 ;  /* 0x00000010ff477819 */ /* 0x000fe4000001163d */
[----:B------:R-:W-:Y:S01]  /*5fc0*/  SHF.R.U64 R69, R62, 0x10, R63 ;  /* 0x000000103e457819 */ /* 0x000fe2000000123f */
[----:B--2---:R-:W-:Y:S01]  /*5fd0*/  IMAD.U32 R62, R47, 0x10000, RZ ;  /* 0x000100002f3e7824 */ /* 0x004fe200078e00ff */
[----:B------:R-:W-:Y:S02]  /*5fe0*/  PRMT R199, R199, 0x5410, R68 ;  /* 0x00005410c7c77816 */ /* 0x000fe40000000044 */
[----:B------:R-:W-:Y:S01]  /*5ff0*/  SHF.R.U64 R73, R60, 0x10, R61 ;  /* 0x000000103c497819 */ /* 0x000fe2000000123d */
[----:B------:R-:W-:Y:S01]  /*6000*/  IMAD.U32 R60, R46, 0x10000, RZ ;  /* 0x000100002e3c7824 */ /* 0x000fe200078e00ff */
[----:B------:R-:W-:Y:S01]  /*6010*/  PRMT R194, R194, 0x5410, R71 ;  /* 0x00005410c2c27816 */ /* 0x000fe20000000047 */
[----:B------:R-:W-:Y:S01]  /*6020*/  IMAD.U32 R71, R199, 0x10000, RZ ;  /* 0x00010000c7477824 */ /* 0x000fe200078e00ff */
[----:B------:R-:W-:-:S02]  /*6030*/  PRMT R196, R196, 0x5410, R69 ;  /* 0x00005410c4c47816 */ /* 0x000fc40000000045 */
[----:B------:R-:W-:Y:S01]  /*6040*/  LOP3.LUT R61, R46, 0xffff0000, RZ, 0xc0, !PT ;  /* 0xffff00002e3d7812 */ /* 0x000fe200078ec0ff */
[----:B------:R-:W-:Y:S01]  /*6050*/  IMAD.U32 R69, R194, 0x10000, RZ ;  /* 0x00010000c2457824 */ /* 0x000fe200078e00ff */
[----:B------:R-:W-:Y:S01]  /*6060*/  LOP3.LUT R63, R47, 0xffff0000, RZ, 0xc0, !PT ;  /* 0xffff00002f3f7812 */ /* 0x000fe200078ec0ff */
[----:B------:R-:W-:Y:S01]  /*6070*/  IMAD.U32 R46, R45, 0x10000, RZ ;  /* 0x000100002d2e7824 */ /* 0x000fe200078e00ff */
[----:B------:R-:W-:Y:S01]  /*6080*/  PRMT R192, R192, 0x5410, R73 ;  /* 0x00005410c0c07816 */ /* 0x000fe20000000049 */
[----:B------:R-:W-:Y:S01]  /*6090*/  FMUL.FTZ R75, R61, R71 ;  /* 0x000000473d4b7220 */ /* 0x000fe20000410000 */
[----:B------:R-:W-:Y:S01]  /*60a0*/  LOP3.LUT R47, R45, 0xffff0000, RZ, 0xc0, !PT ;  /* 0xffff00002d2f7812 */ /* 0x000fe200078ec0ff */
[-C--:B------:R-:W-:Y:S01]  /*60b0*/  FMUL.FTZ R61, R61, R69.reuse ;  /* 0x000000453d3d7220 */ /* 0x080fe20000410000 */
[----:B------:R-:W-:Y:S01]  /*60c0*/  LOP3.LUT R70, R196, 0xffff0000, RZ, 0xc0, !PT ;  /* 0xffff0000c4467812 */ /* 0x000fe200078ec0ff */
[----:B------:R-:W-:Y:S01]  /*60d0*/  IMAD.U32 R45, R44, 0x10000, RZ ;  /* 0x000100002c2d7824 */ /* 0x000fe200078e00ff */
[----:B------:R-:W-:Y:S01]  /*60e0*/  LOP3.LUT R68, R192, 0xffff0000, RZ, 0xc0, !PT ;  /* 0xffff0000c0447812 */ /* 0x000fe200078ec0ff */
[----:B------:R-:W-:Y:S01]  /*60f0*/  FFMA.FTZ R75, R60, R69, -R75 ;  /* 0x000000453c4b7223 */ /* 0x000fe2000001084b */
[----:B------:R-:W-:Y:S01]  /*6100*/  LOP3.LUT R199, R199, 0xffff0000, RZ, 0xc0, !PT ;  /* 0xffff0000c7c77812 */ /* 0x000fe200078ec0ff */
[C---:B------:R-:W-:Y:S01]  /*6110*/  FMUL.FTZ R73, R47.reuse, R70 ;  /* 0x000000462f497220 */ /* 0x040fe20000410000 */
[----:B------:R-:W-:Y:S01]  /*6120*/  LOP3.LUT R194, R194, 0xffff0000, RZ, 0xc0, !PT ;  /* 0xffff0000c2c27812 */ /* 0x000fe200078ec0ff */
[-C--:B------:R-:W-:Y:S01]  /*6130*/  FMUL.FTZ R47, R47, R68.reuse ;  /* 0x000000442f2f7220 */ /* 0x080fe20000410000 */
[----:B------:R-:W-:Y:S01]  /*6140*/  LOP3.LUT R44, R44, 0xffff0000, RZ, 0xc0, !PT ;  /* 0xffff00002c2c7812 */ /* 0x000fe200078ec0ff */
[----:B------:R-:W-:Y:S01]  /*6150*/  FFMA.FTZ R73, R46, R68, -R73 ;  /* 0x000000442e497223 */ /* 0x000fe20000010849 */
[----:B------:R-:W-:Y:S01]  /*6160*/  FFMA.FTZ R60, R60, R71, R61 ;  /* 0x000000473c3c7223 */ /* 0x000fe2000001003d */
[----:B------:R-:W-:-:S02]  /*6170*/  IMAD.U32 R196, R196, 0x10000, RZ ;  /* 0x00010000c4c47824 */ /* 0x000fc400078e00ff */
[CC--:B------:R-:W-:Y:S01]  /*6180*/  FMUL.FTZ R61, R63.reuse, R199.reuse ;  /* 0x000000c73f3d7220 */ /* 0x0c0fe20000410000 */
[----:B------:R-:W-:Y:S02]  /*6190*/  IMAD.U32 R192, R192, 0x10000, RZ ;  /* 0x00010000c0c07824 */ /* 0x000fe400078e00ff */
[----:B------:R-:W-:Y:S01]  /*61a0*/  FMUL.FTZ R68, R63, R194 ;  /* 0x000000c23f447220 */ /* 0x000fe20000410000 */
[----:B------:R-:W-:Y:S01]  /*61b0*/  FFMA.FTZ R70, R46, R70, R47 ;  /* 0x000000462e467223 */ /* 0x000fe2000001002f */
[C---:B------:R-:W-:Y:S01]  /*61c0*/  FMUL.FTZ R46, R44.reuse, R196 ;  /* 0x000000c42c2e7220 */ /* 0x040fe20000410000 */
[----:B------:R-:W-:Y:S01]  /*61d0*/  FMUL.FTZ R47, R44, R192 ;  /* 0x000000c02c2f7220 */ /* 0x000fe20000410000 */
[C---:B------:R-:W-:Y:S01]  /*61e0*/  FFMA.FTZ R61, R62.reuse, R194, -R61 ;  /* 0x000000c23e3d7223 */ /* 0x040fe2000001083d */
[----:B------:R-:W-:Y:S01]  /*61f0*/  FFMA.FTZ R68, R62, R199, R68 ;  /* 0x000000c73e447223 */ /* 0x000fe20000010044 */
[C---:B------:R-:W-:Y:S01]  /*6200*/  FFMA.FTZ R46, R45.reuse, R192, -R46 ;  /* 0x000000c02d2e7223 */ /* 0x040fe2000001082e */
[----:B------:R-:W-:Y:S01]  /*6210*/  FFMA.FTZ R47, R45, R196, R47 ;  /* 0x000000c42d2f7223 */ /* 0x000fe2000001002f */
[----:B------:R-:W-:-:S02]  /*6220*/  F2FP.BF16.F32.PACK_AB R60, R60, R75 ;  /* 0x0000004b3c3c723e */ /* 0x000fc400000010ff */
[----:B------:R-:W-:Y:S02]  /*6230*/  F2FP.BF16.F32.PACK_AB R61, R68, R61 ;  /* 0x0000003d443d723e */ /* 0x000fe400000010ff */
[----:B------:R-:W-:Y:S01]  /*6240*/  F2FP.BF16.F32.PACK_AB R44, R47, R46 ;  /* 0x0000002e2f2c723e */ /* 0x000fe200000010ff */
[----:B------:R-:W-:Y:S01]  /*6250*/  IMAD.MOV.U32 R46, RZ, RZ, R60 ;  /* 0x000000ffff2e7224 */ /* 0x000fe200078e003c */
[----:B------:R-:W-:Y:S01]  /*6260*/  F2FP.BF16.F32.PACK_AB R45, R70, R73 ;  /* 0x00000049462d723e */ /* 0x000fe200000010ff */
[----:B------:R-:W-:-:S07]  /*6270*/  IMAD.MOV.U32 R47, RZ, RZ, R61 ;  /* 0x000000ffff2f7224 */ /* 0x000fce00078e003d */
.L_x_667:
[----:B------:R-:W-:Y:S05]  /*6280*/  BSYNC B3 ;  /* 0x0000000000037941 */ /* 0x000fea0003800000 */
.L_x_666:
[----:B------:R-:W-:Y:S01]  /*6290*/  ULDC.64 UR4, c[0x0][0x2e8] ;  /* 0x0000ba0000047ab9 */ /* 0x000fe20000000a00 */
[----:B------:R-:W-:Y:S01]  /*62a0*/  ULDC.64 UR6, c[0x0][0x208] ;  /* 0x0000820000067ab9 */ /* 0x000fe20000000a00 */
[----:B------:R-:W-:-:S04]  /*62b0*/  LEA R60, P3, R66, UR4, 0x1 ;  /* 0x00000004423c7c11 */ /* 0x000fc8000f8608ff */
[----:B------:R-:W-:-:S05]  /*62c0*/  LEA.HI.X R61, R66, UR5, R67, 0x1, P3 ;  /* 0x00000005423d7c11 */ /* 0x000fca00098f0c43 */
[----:B--2---:R0:W-:Y:S04]  /*62d0*/  STG.E.128 desc[UR6][R60.64], R44 ;  /* 0x0000002c3c007986 */ /* 0x0041e8000c101d06 */
.L_x_665:
[----:B------:R-:W-:Y:S05]  /*62e0*/  BSYNC B2 ;  /* 0x0000000000027941 */ /* 0x000fea0003800000 */
.L_x_664:
        /* <DEDUP_REMOVED lines=25> */
[----:B------:R-:W-:Y:S01]  /*6480*/  FMUL.FTZ R65, R47, R62 ;  /* 0x0000003e2f417220 */ /* 0x000fe20000410000 */
[----:B------:R-:W-:Y:S01]  /*6490*/  SHF.L.U32 R46, R45, 0x10, RZ ;  /* 0x000000102d2e7819 */ /* 0x000fe200000006ff */
[----:B------:R-:W-:-:S02]  /*64a0*/  IMAD.U32 R45, R44, 0x10000, RZ ;  /* 0x000100002c2d7824 */ /* 0x000fc400078e00ff */
[-C--:B------:R-:W-:Y:S01]  /*64b0*/  FMUL.FTZ R47, R47, R60.reuse ;  /* 0x0000003c2f2f7220 */ /* 0x080fe20000410000 */
[----:B------:R-:W-:Y:S01]  /*64c0*/  LOP3.LUT R44, R44, 0xffff0000, RZ, 0xc0, !PT ;  /* 0xffff00002c2c7812 */ /* 0x000fe200078ec0ff */
[C---:B------:R-:W-:Y:S01]  /*64d0*/  FMUL.FTZ R67, R57.reuse, R63 ;  /* 0x0000003f39437220 */ /* 0x040fe20000410000 */
[-C--:B------:R-:W-:Y:S01]  /*64e0*/  FMUL.FTZ R57, R57, R61.reuse ;  /* 0x0000003d39397220 */ /* 0x080fe20000410000 */
[----:B------:R-:W-:Y:S01]  /*64f0*/  LOP3.LUT R189, R189, 0xffff0000, RZ, 0xc0, !PT ;  /* 0xffff0000bdbd7812 */ /* 0x000fe200078ec0ff */
[----:B------:R-:W-:Y:S01]  /*6500*/  IMAD.U32 R179, R179, 0x10000, RZ ;  /* 0x00010000b3b37824 */ /* 0x000fe200078e00ff */
[----:B------:R-:W-:Y:S01]  /*6510*/  LOP3.LUT R180, R180, 0xffff0000, RZ, 0xc0, !PT ;  /* 0xffff0000b4b47812 */ /* 0x000fe200078ec0ff */
[C---:B------:R-:W-:Y:S01]  /*6520*/  FFMA.FTZ R65, R46.reuse, R60, -R65 ;  /* 0x0000003c2e417223 */ /* 0x040fe20000010841 */
[----:B------:R-:W-:Y:S01]  /*6530*/  FFMA.FTZ R62, R46, R62, R47 ;  /* 0x0000003e2e3e7223 */ /* 0x000fe2000001002f */
[----:B------:R-:W-:Y:S01]  /*6540*/  FFMA.FTZ R67, R56, R61, -R67 ;  /* 0x0000003d38437223 */ /* 0x000fe20000010843 */
[----:B------:R-:W-:Y:S01]  /*6550*/  FMUL.FTZ R46, R44, R181 ;  /* 0x000000b52c2e7220 */ /* 0x000fe20000410000 */
[----:B------:R-:W-:Y:S01]  /*6560*/  FFMA.FTZ R56, R56, R63, R57 ;  /* 0x0000003f38387223 */ /* 0x000fe20000010039 */
[----:B------:R-:W-:Y:S01]  /*6570*/  FMUL.FTZ R44, R44, R179 ;  /* 0x000000b32c2c7220 */ /* 0x000fe20000410000 */
[C---:B------:R-:W-:Y:S01]  /*6580*/  FMUL.FTZ R47, R59.reuse, R189 ;  /* 0x000000bd3b2f7220 */ /* 0x040fe20000410000 */
[-C--:B------:R-:W-:Y:S01]  /*6590*/  FMUL.FTZ R60, R59, R180.reuse ;  /* 0x000000b43b3c7220 */ /* 0x080fe20000410000 */
        /* <DEDUP_REMOVED lines=10> */
.L_x_669:
[----:B------:R-:W-:Y:S05]  /*6640*/  BSYNC B2 ;  /* 0x0000000000027941 */ /* 0x000fea0003800000 */
.L_x_668:
[----:B------:R-:W-:Y:S01]  /*6650*/  ULDC.64 UR4, c[0x0][0x2e8] ;  /* 0x0000ba0000047ab9 */ /* 0x000fe20000000a00 */
[----:B------:R-:W-:Y:S01]  /*6660*/  ULDC.64 UR6, c[0x0][0x208] ;  /* 0x0000820000067ab9 */ /* 0x000fe20000000a00 */
[----:B------:R-:W-:-:S04]  /*6670*/  LEA R56, P3, R64, UR4, 0x1 ;  /* 0x0000000440387c11 */ /* 0x000fc8000f8608ff */
[----:B------:R-:W-:-:S05]  /*6680*/  LEA.HI.X R57, R64, UR5, R69, 0x1, P3 ;  /* 0x0000000540397c11 */ /* 0x000fca00098f0c45 */
[----:B--2---:R0:W-:Y:S04]  /*6690*/  STG.E.128 desc[UR6][R56.64], R44 ;  /* 0x0000002c38007986 */ /* 0x0041e8000c101d06 */
.L_x_663:
[----:B------:R-:W-:Y:S05]  /*66a0*/  BSYNC B1 ;  /* 0x0000000000017941 */ /* 0x000fea0003800000 */
.L_x_662:
[----:B------:R-:W-:Y:S05]  /*66b0*/  @P5 BRA `(.L_x_670) ;  /* 0x00000054009c5947 */ /* 0x000fea0003800000 */
[----:B------:R-:W-:Y:S01]  /*66c0*/  IADD3 R136, P3, P4, R134, R136, R16 ;  /* 0x0000008886887210 */ /* 0x000fe20007c7e010 */
[----:B------:R-:W-:Y:S03]  /*66d0*/  BSSY B1, `(.L_x_671) ;  /* 0x000003e000017945 */ /* 0x000fe60003800000 */
[----:B0-----:R-:W-:Y:S01]  /*66e0*/  IADD3.X R57, R133, R92, R17, P3, P4 ;  /* 0x0000005c85397210 */ /* 0x001fe20001fe8411 */
[----:B------:R-:W-:Y:S08]  /*66f0*/  @P0 BRA `(.L_x_672) ;  /* 0x0000000000ec0947 */ /* 0x000ff00003800000 */
[----:B--234-:R0:W2:Y:S01]  /*6700*/  LDS.128 R44, [R5+0x23400] ;  /* 0x02340000052c7984 */ /* 0x01c0a20000000c00 */
[----:B------:R-:W-:Y:S01]  /*6710*/  ISETP.GE.AND P4, PT, R18, R84, PT ;  /* 0x000000541200720c */ /* 0x000fe20003f86270 */
[----:B------:R-:W-:Y:S01]  /*6720*/  BSSY B2, `(.L_x_673) ;  /* 0x0000032000027945 */ /* 0x000fe20003800000 */
[----:B------:R-:W-:-:S11]  /*6730*/  IADD3 R63, P3, R136, R100, RZ ;  /* 0x00000064883f7210 */ /* 0x000fd60007f7e0ff */
[----:B0-----:R-:W-:Y:S05]  /*6740*/  @P4 BRA `(.L_x_674) ;  /* 0x0000000000bc4947 */ /* 0x001fea0003800000 */
[----:B------:R-:W-:Y:S01]  /*6750*/  SHF.R.U64 R59, R52, 0x10, R53 ;  /* 0x00000010343b7819 */ /* 0x000fe20000001235 */
[----:B--2---:R-:W-:Y:S01]  /*6760*/  IMAD.U32 R52, R46, 0x10000, RZ ;  /* 0x000100002e347824 */ /* 0x004fe200078e00ff */
[--C-:B------:R-:W-:Y:S01]  /*6770*/  SHF.R.U64 R58, R54, 0x10, R55.reuse ;  /* 0x00000010363a7819 */ /* 0x100fe20000001237 */
[----:B------:R-:W-:Y:S01]  /*6780*/  IMAD.U32 R54, R47, 0x10000, RZ ;  /* 0x000100002f367824 */ /* 0x000fe200078e00ff */
[----:B------:R-:W-:Y:S02]  /*6790*/  SHF.R.U32.HI R56, RZ, 0x10, R55 ;  /* 0x00000010ff387819 */ /* 0x000fe40000011637 */
        /* <DEDUP_REMOVED lines=9> */
[C---:B------:R-:W-:Y:S01]  /*6830*/  LOP3.LUT R59, R193.reuse, 0xffff0000, RZ, 0xc0, !PT ;  /* 0xffff0000c13b7812 */ /* 0x040fe200078ec0ff */
[----:B------:R-:W-:Y:S01]  /*6840*/  IMAD.U32 R193, R193, 0x10000, RZ ;  /* 0x00010000c1c17824 */ /* 0x000fe200078e00ff */
[C---:B------:R-:W-:Y:S01]  /*6850*/  LOP3.LUT R56, R178.reuse, 0xffff0000, RZ, 0xc0, !PT ;  /* 0xffff0000b2387812 */ /* 0x040fe200078ec0ff */
[----:B------:R-:W-:Y:S01]  /*6860*/  IMAD.U32 R178, R178, 0x10000, RZ ;  /* 0x00010000b2b27824 */ /* 0x000fe200078e00ff */
[----:B------:R-:W-:Y:S01]  /*6870*/  LOP3.LUT R53, R46, 0xffff0000, RZ, 0xc0, !PT ;  /* 0xffff00002e357812 */ /* 0x000fe200078ec0ff */
[----:B------:R-:W-:Y:S01]  /*6880*/  FMUL.FTZ R61, R47, R59 ;  /* 0x0000003b2f3d7220 */ /* 0x000fe20000410000 */
[----:B------:R-:W-:-:S02]  /*6890*/  IMAD.U32 R46, R45, 0x10000, RZ ;  /* 0x000100002d2e7824 */ /* 0x000fc400078e00ff */
[----:B------:R-:W-:Y:S01]  /*68a0*/  FMUL.FTZ R62, R47, R56 ;  /* 0x000000382f3e7220 */ /* 0x000fe20000410000 */
[----:B------:R-:W-:Y:S01]  /*68b0*/  LOP3.LUT R195, R195, 0xffff0000, RZ, 0xc0, !PT ;  /* 0xffff0000c3c37812 */ /* 0x000fe200078ec0ff */
[C---:B------:R-:W-:Y:S01]  /*68c0*/  FMUL.FTZ R47, R53.reuse, R60 ;  /* 0x0000003c352f7220 */ /* 0x040fe20000410000 */
[-C--:B------:R-:W-:Y:S01]  /*68d0*/  FMUL.FTZ R53, R53, R58.reuse ;  /* 0x0000003a35357220 */ /* 0x080fe20000410000 */
[----:B------:R-:W-:Y:S01]  /*68e0*/  LOP3.LUT R191, R191, 0xffff0000, RZ, 0xc0, !PT ;  /* 0xffff0000bfbf7812 */ /* 0x000fe200078ec0ff */
[C---:B------:R-:W-:Y:S01]  /*68f0*/  IMAD.U32 R45, R44.reuse, 0x10000, RZ ;  /* 0x000100002c2d7824 */ /* 0x040fe200078e00ff */
[----:B------:R-:W-:Y:S01]  /*6900*/  LOP3.LUT R44, R44, 0xffff0000, RZ, 0xc0, !PT ;  /* 0xffff00002c2c7812 */ /* 0x000fe200078ec0ff */
[----:B------:R-:W-:Y:S01]  /*6910*/  FFMA.FTZ R47, R52, R58, -R47 ;  /* 0x0000003a342f7223 */ /* 0x000fe2000001082f */
[----:B------:R-:W-:Y:S01]  /*6920*/  FFMA.FTZ R61, R46, R56, -R61 ;  /* 0x000000382e3d7223 */ /* 0x000fe2000001083d */
[----:B------:R-:W-:Y:S01]  /*6930*/  FFMA.FTZ R52, R52, R60, R53 ;  /* 0x0000003c34347223 */ /* 0x000fe20000010035 */
[C---:B------:R-:W-:Y:S01]  /*6940*/  FMUL.FTZ R53, R55.reuse, R195 ;  /* 0x000000c337357220 */ /* 0x040fe20000410000 */
[----:B------:R-:W-:Y:S01]  /*6950*/  FMUL.FTZ R56, R55, R191 ;  /* 0x000000bf37387220 */ /* 0x000fe20000410000 */
[----:B------:R-:W-:Y:S01]  /*6960*/  FFMA.FTZ R62, R46, R59, R62 ;  /* 0x0000003b2e3e7223 */ /* 0x000fe2000001003e */
        /* <DEDUP_REMOVED lines=8> */
[----:B------:R-:W-:Y:S02]  /*69f0*/  F2FP.BF16.F32.PACK_AB R52, R52, R47 ;  /* 0x0000002f3434723e */ /* 0x000fe400000010ff */
[----:B------:R-:W-:Y:S01]  /*6a00*/  F2FP.BF16.F32.PACK_AB R44, R45, R46 ;  /* 0x0000002e2d2c723e */ /* 0x000fe200000010ff */
[----:B------:R-:W-:Y:S02]  /*6a10*/  IMAD.MOV.U32 R47, RZ, RZ, R53 ;  /* 0x000000ffff2f7224 */ /* 0x000fe400078e0035 */
[----:B------:R-:W-:Y:S02]  /*6a20*/  IMAD.MOV.U32 R46, RZ, RZ, R52 ;  /* 0x000000ffff2e7224 */ /* 0x000fe400078e0034 */
[----:B------:R-:W-:-:S07]  /*6a30*/  IMAD.MOV.U32 R45, RZ, RZ, R61 ;  /* 0x000000ffff2d7224 */ /* 0x000fce00078e003d */
.L_x_674:
[----:B------:R-:W-:Y:S05]  /*6a40*/  BSYNC B2 ;  /* 0x0000000000027941 */ /* 0x000fea0003800000 */
.L_x_673:
[----:B------:R-:W-:Y:S01]  /*6a50*/  ULDC.64 UR4, c[0x0][0x2e8] ;  /* 0x0000ba0000047ab9 */ /* 0x000fe20000000a00 */
[----:B------:R-:W-:Y:S01]  /*6a60*/  IMAD.X R54, R57, 0x1, R14, P3 ;  /* 0x0000000139367824 */ /* 0x000fe200018e060e */
[----:B------:R-:W-:Y:S01]  /*6a70*/  LEA R52, P3, R63, UR4, 0x1 ;  /* 0x000000043f347c11 */ /* 0x000fe2000f8608ff */
[----:B------:R-:W-:-:S03]  /*6a80*/  ULDC.64 UR6, c[0x0][0x208] ;  /* 0x0000820000067ab9 */ /* 0x000fc60000000a00 */
[----:B------:R-:W-:-:S05]  /*6a90*/  LEA.HI.X R53, R63, UR5, R54, 0x1, P3 ;  /* 0x000000053f357c11 */ /* 0x000fca00098f0c36 */
[----:B--2---:R0:W-:Y:S04]  /*6aa0*/  STG.E.128 desc[UR6][R52.64], R44 ;  /* 0x0000002c34007986 */ /* 0x0041e8000c101d06 */
.L_x_672:
[----:B------:R-:W-:Y:S05]  /*6ab0*/  BSYNC B1 ;  /* 0x0000000000017941 */ /* 0x000fea0003800000 */
.L_x_671:
[----:B------:R-:W-:Y:S05]  /*6ac0*/  @P1 BRA `(.L_x_670) ;  /* 0x0000005000981947 */ /* 0x000fea0003800000 */
[----:B0-234-:R0:W2:Y:S01]  /*6ad0*/  LDS.128 R44, [R5+0x28c00] ;  /* 0x028c0000052c7984 */ /* 0x01d0a20000000c00 */
[----:B------:R-:W-:Y:S01]  /*6ae0*/  ISETP.GE.AND P4, PT, R220, R84, PT ;  /* 0x00000054dc00720c */ /* 0x000fe20003f86270 */
[----:B------:R-:W-:Y:S01]  /*6af0*/  BSSY B1, `(.L_x_675) ;  /* 0x0000031000017945 */ /* 0x000fe20003800000 */
[----:B------:R-:W-:-:S11]  /*6b00*/  IADD3 R56, P3, R136, R13, RZ ;  /* 0x0000000d88387210 */ /* 0x000fd60007f7e0ff */
[----:B0-----:R-:W-:Y:S05]  /*6b10*/  @P4 BRA `(.L_x_676) ;  /* 0x0000000000b84947 */ /* 0x001fea0003800000 */
[----:B------:R-:W-:Y:S02]  /*6b20*/  SHF.R.U32.HI R52, RZ, 0x10, R51 ;  /* 0x00000010ff347819 */ /* 0x000fe40000011633 */
[----:B------:R-:W-:Y:S02]  /*6b30*/  SHF.R.U32.HI R54, RZ, 0x10, R49 ;  /* 0x00000010ff367819 */ /* 0x000fe40000011631 */
[----:B------:R-:W-:Y:S01]  /*6b40*/  SHF.R.U64 R53, R50, 0x10, R51 ;  /* 0x0000001032357819 */ /* 0x000fe20000001233 */
[----:B--2---:R-:W-:Y:S01]  /*6b50*/  IMAD.U32 R50, R47, 0x10000, RZ ;  /* 0x000100002f327824 */ /* 0x004fe200078e00ff */
[----:B------:R-:W-:Y:S01]  /*6b60*/  SHF.R.U64 R55, R48, 0x10, R49 ;  /* 0x0000001030377819 */ /* 0x000fe20000001231 */
[----:B------:R-:W-:Y:S01]  /*6b70*/  IMAD.U32 R48, R46, 0x10000, RZ ;  /* 0x000100002e307824 */ /* 0x000fe200078e00ff */
[----:B------:R-:W-:Y:S02]  /*6b80*/  PRMT R177, R177, 0x5410, R52 ;  /* 0x00005410b1b17816 */ /* 0x000fe40000000034 */
[----:B------:R-:W-:-:S02]  /*6b90*/  PRMT R97, R97, 0x5410, R54 ;  /* 0x0000541061617816 */ /* 0x000fc40000000036 */
[----:B------:R-:W-:Y:S02]  /*6ba0*/  PRMT R172, R172, 0x5410, R53 ;  /* 0x00005410acac7816 */ /* 0x000fe40000000035 */
[----:B------:R-:W-:Y:S01]  /*6bb0*/  LOP3.LUT R49, R46, 0xffff0000, RZ, 0xc0, !PT ;  /* 0xffff00002e317812 */ /* 0x000fe200078ec0ff */
[----:B------:R-:W-:Y:S01]  /*6bc0*/  IMAD.U32 R53, R97, 0x10000, RZ ;  /* 0x0001000061357824 */ /* 0x000fe200078e00ff */
[----:B------:R-:W-:Y:S01]  /*6bd0*/  LOP3.LUT R51, R47, 0xffff0000, RZ, 0xc0, !PT ;  /* 0xffff00002f337812 */ /* 0x000fe200078ec0ff */
[----:B------:R-:W-:Y:S01]  /*6be0*/  IMAD.U32 R46, R45, 0x10000, RZ ;  /* 0x000100002d2e7824 */ /* 0x000fe200078e00ff */
[----:B------:R-:W-:Y:S01]  /*6bf0*/  PRMT R96, R96, 0x5410, R55 ;  /* 0x0000541060607816 */ /* 0x000fe20000000037 */
[----:B------:R-:W-:Y:S01]  /*6c00*/  IMAD.U32 R55, R177, 0x10000, RZ ;  /* 0x00010000b1377824 */ /* 0x000fe200078e00ff */
[----:B------:R-:W-:Y:S01]  /*6c10*/  LOP3.LUT R47, R45, 0xffff0000, RZ, 0xc0, !PT ;  /* 0xffff00002d2f7812 */ /* 0x000fe200078ec0ff */
[----:B------:R-:W-:Y:S01]  /*6c20*/  IMAD.U32 R45, R44, 0x10000, RZ ;  /* 0x000100002c2d7824 */ /* 0x000fe200078e00ff */
[----:B------:R-:W-:Y:S01]  /*6c30*/  LOP3.LUT R54, R172, 0xffff0000, RZ, 0xc0, !PT ;  /* 0xffff0000ac367812 */ /* 0x000fe200078ec0ff */
[C---:B------:R-:W-:Y:S01]  /*6c40*/  FMUL.FTZ R61, R49.reuse, R55 ;  /* 0x00000037313d7220 */ /* 0x040fe20000410000 */
[----:B------:R-:W-:Y:S01]  /*6c50*/  LOP3.LUT R52, R96, 0xffff0000, RZ, 0xc0, !PT ;  /* 0xffff000060347812 */ /* 0x000fe200078ec0ff */
[-C--:B------:R-:W-:Y:S01]  /*6c60*/  FMUL.FTZ R49, R49, R53.reuse ;  /* 0x0000003531317220 */ /* 0x080fe20000410000 */
[----:B------:R-:W-:Y:S01]  /*6c70*/  LOP3.LUT R177, R177, 0xffff0000, RZ, 0xc0, !PT ;  /* 0xffff0000b1b17812 */ /* 0x000fe200078ec0ff */
[----:B------:R-:W-:Y:S01]  /*6c80*/  FMUL.FTZ R59, R47, R54 ;  /* 0x000000362f3b7220 */ /* 0x000fe20000410000 */
[----:B------:R-:W-:Y:S01]  /*6c90*/  LOP3.LUT R97, R97, 0xffff0000, RZ, 0xc0, !PT ;  /* 0xffff000061617812 */ /* 0x000fe200078ec0ff */
[----:B------:R-:W-:Y:S01]  /*6ca0*/  FFMA.FTZ R61, R48, R53, -R61 ;  /* 0x00000035303d7223 */ /* 0x000fe2000001083d */
[-C--:B------:R-:W-:Y:S01]  /*6cb0*/  FMUL.FTZ R47, R47, R52.reuse ;  /* 0x000000342f2f7220 */ /* 0x080fe20000410000 */
[----:B------:R-:W-:Y:S01]  /*6cc0*/  LOP3.LUT R44, R44, 0xffff0000, RZ, 0xc0, !PT ;  /* 0xffff00002c2c7812 */ /* 0x000fe200078ec0ff */
[----:B------:R-:W-:Y:S01]  /*6cd0*/  FFMA.FTZ R59, R46, R52, -R59 ;  /* 0x000000342e3b7223 */ /* 0x000fe2000001083b */
[----:B------:R-:W-:Y:S01]  /*6ce0*/  FFMA.FTZ R48, R48, R55, R49 ;  /* 0x0000003730307223 */ /* 0x000fe20000010031 */
[----:B------:R-:W-:-:S02]  /*6cf0*/  IMAD.U32 R172, R172, 0x10000, RZ ;  /* 0x00010000acac7824 */ /* 0x000fc400078e00ff */
[C---:B------:R-:W-:Y:S01]  /*6d00*/  FMUL.FTZ R49, R51.reuse, R177 ;  /* 0x000000b133317220 */ /* 0x040fe20000410000 */
[----:B------:R-:W-:Y:S02]  /*6d10*/  IMAD.U32 R96, R96, 0x10000, RZ ;  /* 0x0001000060607824 */ /* 0x000fe400078e00ff */
[-C--:B------:R-:W-:Y:S01]  /*6d20*/  FMUL.FTZ R52, R51, R97.reuse ;  /* 0x0000006133347220 */ /* 0x080fe20000410000 */
        /* <DEDUP_REMOVED lines=13> */
.L_x_676:
[----:B------:R-:W-:Y:S05]  /*6e00*/  BSYNC B1 ;  /* 0x0000000000017941 */ /* 0x000fea0003800000 */
.L_x_675:
[----:B------:R-:W-:Y:S01]  /*6e10*/  ULDC.64 UR4, c[0x0][0x2e8] ;  /* 0x0000ba0000047ab9 */ /* 0x000fe20000000a00 */
[----:B------:R-:W-:Y:S01]  /*6e20*/  IMAD.X R57, R57, 0x1, R8, P3 ;  /* 0x0000000139397824 */ /* 0x000fe200018e0608 */
[----:B------:R-:W-:Y:S01]  /*6e30*/  LEA R48, P3, R56, UR4, 0x1 ;  /* 0x0000000438307c11 */ /* 0x000fe2000f8608ff */
[----:B------:R-:W-:-:S03]  /*6e40*/  ULDC.64 UR6, c[0x0][0x208] ;  /* 0x0000820000067ab9 */ /* 0x000fc60000000a00 */
[----:B------:R-:W-:-:S05]  /*6e50*/  LEA.HI.X R49, R56, UR5, R57, 0x1, P3 ;  /* 0x0000000538317c11 */ /* 0x000fca00098f0c39 */
[----:B--2---:R0:W-:Y:S01]  /*6e60*/  STG.E.128 desc[UR6][R48.64], R44 ;  /* 0x0000002c30007986 */ /* 0x0041e2000c101d06 */
[----:B------:R-:W-:Y:S05]  /*6e70*/  BRA `(.L_x_670) ;  /* 0x0000004c00ac7947 */ /* 0x000fea0003800000 */
.L_x_614:
[C---:B------:R-:W-:Y:S01]  /*6e80*/  VIADD R44, R22.reuse, 0x20 ;  /* 0x00000020162c7836 */ /* 0x040fe20000000000 */
[----:B------:R-:W-:Y:S01]  /*6e90*/  ULDC.64 UR4, c[0x0][0x208] ;  /* 0x0000820000047ab9 */ /* 0x000fe20000000a00 */
[----:B------:R-:W-:-:S03]  /*6ea0*/  VIADD R52, R22, 0x80 ;  /* 0x0000008016347836 */ /* 0x000fc60000000000 */
[----:B------:R-:W-:Y:S01]  /*6eb0*/  ISETP.GE.AND P4, PT, R44, R4, PT ;  /* 0x000000042c00720c */ /* 0x000fe20003f86270 */
[----:B------:R-:W-:-:S03]  /*6ec0*/  VIADD R44, R22, 0x40 ;  /* 0x00000040162c7836 */ /* 0x000fc60000000000 */
[----:B------:R-:W-:-:S13]  /*6ed0*/  ISETP.GE.OR P4, PT, R16, R84, P4 ;  /* 0x000000541000720c */ /* 0x000fda0002786670 */
[----:B------:R-:W-:Y:S01]  /*6ee0*/  @!P4 IADD3 R50, P2, P3, R106, R96, R37 ;  /* 0x000000606a32c210 */ /* 0x000fe20007b5e025 */
[----:B------:R-:W1:Y:S03]  /*6ef0*/  @!P4 LDC.64 R60, c[0x0][0x3e8] ;  /* 0x0000fa00ff3ccb82 */ /* 0x000e660000000a00 */
[----:B0-----:R-:W-:Y:S02]  /*6f00*/  @!P4 IADD3.X R51, R27, R3, R40, P2, P3 ;  /* 0x000000031b33c210 */ /* 0x001fe400017e6428 */
[----:B------:R-:W-:-:S03]  /*6f10*/  @!P4 IADD3 R48, P2, P3, R112, R94, R31 ;  /* 0x0000005e7030c210 */ /* 0x000fc60007b5e01f */
[----:B------:R-:W0:Y:S01]  /*6f20*/  @!P4 LDC.64 R62, c[0x0][0x400] ;  /* 0x00010000ff3ecb82 */ /* 0x000e220000000a00 */
[----:B------:R-:W-:Y:S02]  /*6f30*/  @!P4 IADD3.X R49, R21, R0, R34, P2, P3 ;  /* 0x000000001531c210 */ /* 0x000fe400017e6422 */
[----:B------:R-:W-:-:S04]  /*6f40*/  ISETP.GE.AND P3, PT, R44, R4, PT ;  /* 0x000000042c00720c */ /* 0x000fc80003f66270 */
[----:B------:R-:W-:-:S13]  /*6f50*/  ISETP.GE.OR P3, PT, R16, R84, P3 ;  /* 0x000000541000720c */ /* 0x000fda0001f66670 */
[----:B------:R-:W-:Y:S01]  /*6f60*/  @!P3 IADD3 R46, P2, P5, R106, R36, R96 ;  /* 0x000000246a2eb210 */ /* 0x000fe20007d5e060 */
[----:B------:R-:W2:Y:S03]  /*6f70*/  @!P3 LDC.64 R68, c[0x0][0x3e8] ;  /* 0x0000fa00ff44bb82 */ /* 0x000ea60000000a00 */
[----:B------:R-:W-:Y:S02]  /*6f80*/  @!P3 IADD3.X R47, R27, R39, R3, P2, P5 ;  /* 0x000000271b2fb210 */ /* 0x000fe400017ea403 */
[----:B------:R-:W-:-:S03]  /*6f90*/  @!P3 IADD3 R44, P2, P5, R112, R30, R94 ;  /* 0x0000001e702cb210 */ /* 0x000fc60007d5e05e */
[----:B------:R-:W3:Y:S01]  /*6fa0*/  @!P3 LDC.64 R70, c[0x0][0x400] ;  /* 0x00010000ff46bb82 */ /* 0x000ee20000000a00 */
[----:B------:R-:W-:Y:S02]  /*6fb0*/  @!P3 IADD3.X R45, R21, R33, R0, P2, P5 ;  /* 0x00000021152db210 */ /* 0x000fe400017ea400 */
[----:B------:R-:W-:-:S04]  /*6fc0*/  ISETP.GE.AND P2, PT, R52, R4, PT ;  /* 0x000000043400720c */ /* 0x000fc80003f46270 */
[----:B------:R-:W-:-:S13]  /*6fd0*/  ISETP.GE.OR P2, PT, R16, R84, P2 ;  /* 0x000000541000720c */ /* 0x000fda0001746670 */
[----:B------:R-:W-:Y:S01]  /*6fe0*/  @!P2 IADD3 R74, P5, P6, R106, R35, R96 ;  /* 0x000000236a4aa210 */ /* 0x000fe20007ebe060 */
[----:B------:R-:W4:Y:S03]  /*6ff0*/  @!P2 LDC.64 R76, c[0x0][0x3e8] ;  /* 0x0000fa00ff4cab82 */ /* 0x000f260000000a00 */
[----:B------:R-:W-:Y:S02]  /*7000*/  @!P2 IADD3.X R75, R27, R38, R3, P5, P6 ;  /* 0x000000261b4ba210 */ /* 0x000fe40002fec403 */
[----:B------:R-:W-:-:S03]  /*7010*/  @!P2 IADD3 R72, P5, P6, R112, R29, R94 ;  /* 0x0000001d7048a210 */ /* 0x000fc60007ebe05e */
[----:B------:R-:W4:Y:S01]  /*7020*/  @!P2 LDC.64 R78, c[0x0][0x400] ;  /* 0x00010000ff4eab82 */ /* 0x000f220000000a00 */
[----:B------:R-:W-:Y:S02]  /*7030*/  @!P2 IADD3.X R73, R21, R32, R0, P5, P6 ;  /* 0x000000201549a210 */ /* 0x000fe40002fec400 */
[----:B------:R-:W-:-:S04]  /*7040*/  ISETP.GE.AND P5, PT, R22, R4, PT ;  /* 0x000000041600720c */ /* 0x000fc80003fa6270 */
[----:B------:R-:W-:-:S13]  /*7050*/  ISETP.GE.OR P5, PT, R16, R84, P5 ;  /* 0x000000541000720c */ /* 0x000fda0002fa6670 */
[----:B------:R-:W1:Y:S01]  /*7060*/  @!P5 LDC.64 R52, c[0x0][0x3e8] ;  /* 0x0000fa00ff34db82 */ /* 0x000e620000000a00 */
[----:B------:R-:W-:-:S05]  /*7070*/  @!P5 IADD3 R54, P6, R106, R96, RZ ;  /* 0x000000606a36d210 */ /* 0x000fca0007fde0ff */
[----:B------:R-:W-:Y:S01]  /*7080*/  @!P5 IMAD.X R55, R3, 0x1, R27, P6 ;  /* 0x000000010337d824 */ /* 0x000fe200030e061b */
[----:B-1----:R-:W-:-:S04]  /*7090*/  @!P5 LEA R52, P6, R54, R52, 0x1 ;  /* 0x000000343634d211 */ /* 0x002fc800078c08ff */
[----:B------:R-:W-:Y:S02]  /*70a0*/  @!P5 LEA.HI.X R53, R54, R53, R55, 0x1, P6 ;  /* 0x000000353635d211 */ /* 0x000fe400030f0c37 */
[----:B------:R-:W1:Y:S01]  /*70b0*/  @!P5 LDC.64 R54, c[0x0][0x400] ;  /* 0x00010000ff36db82 */ /* 0x000e620000000a00 */
[----:B------:R-:W-:-:S05]  /*70c0*/  @!P5 IADD3 R56, P6, R112, R94, RZ ;  /* 0x0000005e7038d210 */ /* 0x000fca0007fde0ff */
[----:B------:R-:W-:Y:S01]  /*70d0*/  @!P5 IMAD.X R57, R0, 0x1, R21, P6 ;  /* 0x000000010039d824 */ /* 0x000fe200030e0615 */
[----:B-1----:R-:W-:-:S04]  /*70e0*/  @!P5 LEA R54, P6, R56, R54, 0x1 ;  /* 0x000000363836d211 */ /* 0x002fc800078c08ff */
[----:B------:R-:W-:Y:S02]  /*70f0*/  @!P5 LEA.HI.X R55, R56, R55, R57, 0x1, P6 ;  /* 0x000000373837d211 */ /* 0x000fe400030f0c39 */
[----:B------:R-:W-:-:S04]  /*7100*/  @!P4 LEA R60, P6, R50, R60, 0x1 ;  /* 0x0000003c323cc211 */ /* 0x000fc800078c08ff */
[----:B------:R-:W-:Y:S02]  /*7110*/  @!P4 LEA.HI.X R61, R50, R61, R51, 0x1, P6 ;  /* 0x0000003d323dc211 */ /* 0x000fe400030f0c33 */
[----:B------:R-:W-:Y:S02]  /*7120*/  CS2R R50, SRZ ;  /* 0x0000000000327805 */ /* 0x000fe4000001ff00 */
[----:B0-----:R-:W-:-:S04]  /*7130*/  @!P4 LEA R62, P6, R48, R62, 0x1 ;  /* 0x0000003e303ec211 */ /* 0x001fc800078c08ff */
[----:B------:R-:W-:Y:S02]  /*7140*/  @!P4 LEA.HI.X R63, R48, R63, R49, 0x1, P6 ;  /* 0x0000003f303fc211 */ /* 0x000fe400030f0c31 */
[----:B------:R-:W-:Y:S02]  /*7150*/  CS2R R48, SRZ ;  /* 0x0000000000307805 */ /* 0x000fe4000001ff00 */
[----:B--2---:R-:W-:-:S04]  /*7160*/  @!P3 LEA R68, P6, R46, R68, 0x1 ;  /* 0x000000442e44b211 */ /* 0x004fc800078c08ff */
[----:B------:R-:W-:Y:S02]  /*7170*/  @!P3 LEA.HI.X R69, R46, R69, R47, 0x1, P6 ;  /* 0x000000452e45b211 */ /* 0x000fe400030f0c2f */
[----:B------:R-:W-:Y:S02]  /*7180*/  CS2R R46, SRZ ;  /* 0x00000000002e7805 */ /* 0x000fe4000001ff00 */
[C---:B---3--:R-:W-:Y:S01]  /*7190*/  @!P3 LEA R70, P6, R44.reuse, R70, 0x1 ;  /* 0x000000462c46b211 */ /* 0x048fe200078c08ff */
[----:B------:R0:W5:Y:S03]  /*71a0*/  @!P5 LDG.E.128 R48, desc[UR4][R54.64] ;  /* 0x000000043630d981 */ /* 0x000166000c1e1d00 */
[----:B------:R-:W-:Y:S02]  /*71b0*/  @!P3 LEA.HI.X R71, R44, R71, R45, 0x1, P6 ;  /* 0x000000472c47b211 */ /* 0x000fe400030f0c2d */
[----:B------:R-:W-:-:S02]  /*71c0*/  CS2R R44, SRZ ;  /* 0x00000000002c7805 */ /* 0x000fc4000001ff00 */
[----:B------:R-:W-:Y:S02]  /*71d0*/  CS2R R58, SRZ ;  /* 0x00000000003a7805 */ /* 0x000fe4000001ff00 */
[----:B------:R-:W-:Y:S02]  /*71e0*/  CS2R R56, SRZ ;  /* 0x0000000000387805 */ /* 0x000fe4000001ff00 */
[----:B------:R1:W5:Y:S01]  /*71f0*/  @!P5 LDG.E.128 R44, desc[UR4][R52.64] ;  /* 0x00000004342cd981 */ /* 0x000362000c1e1d00 */
[----:B0-----:R-:W-:Y:S02]  /*7200*/  CS2R R54, SRZ ;  /* 0x0000000000367805 */ /* 0x001fe4000001ff00 */
[----:B------:R-:W-:Y:S02]  /*7210*/  CS2R R66, SRZ ;  /* 0x0000000000427805 */ /* 0x000fe4000001ff00 */
[----:B------:R-:W-:Y:S01]  /*7220*/  CS2R R64, SRZ ;  /* 0x0000000000407805 */ /* 0x000fe2000001ff00 */
[----:B------:R0:W5:Y:S05]  /*7230*/  @!P4 LDG.E.128 R56, desc[UR4][R62.64] ;  /* 0x000000043e38c981 */ /* 0x00016a000c1e1d00 */
[----:B------:R-:W5:Y:S01]  /*7240*/  @!P3 LDG.E.128 R64, desc[UR4][R70.64] ;  /* 0x000000044640b981 */ /* 0x000f62000c1e1d00 */
[----:B-1----:R-:W-:-:S02]  /*7250*/  CS2R R52, SRZ ;  /* 0x0000000000347805 */ /* 0x002fc4000001ff00 */
[----:B0-----:R-:W-:-:S04]  /*7260*/  CS2R R62, SRZ ;  /* 0x00000000003e7805 */ /* 0x001fc8000001ff00 */
[----:B------:R0:W5:Y:S02]  /*7270*/  @!P4 LDG.E.128 R52, desc[UR4][R60.64] ;  /* 0x000000043c34c981 */ /* 0x000164000c1e1d00 */
[----:B0-----:R-:W-:-:S06]  /*7280*/  CS2R R60, SRZ ;  /* 0x00000000003c7805 */ /* 0x001fcc000001ff00 */
[----:B------:R0:W5:Y:S01]  /*7290*/  @!P3 LDG.E.128 R60, desc[UR4][R68.64] ;  /* 0x00000004443cb981 */ /* 0x000162000c1e1d00 */
[----:B----4-:R-:W-:Y:S01]  /*72a0*/  @!P2 LEA R76, P3, R74, R76, 0x1 ;  /* 0x0000004c4a4ca211 */ /* 0x010fe200078608ff */
[----:B------:R-:W-:-:S03]  /*72b0*/  VIADD R81, R22, 0x60 ;  /* 0x0000006016517836 */ /* 0x000fc60000000000 */
[----:B------:R-:W-:Y:S02]  /*72c0*/  @!P2 LEA.HI.X R77, R74, R77, R75, 0x1, P3 ;  /* 0x0000004d4a4da211 */ /* 0x000fe400018f0c4b */
[----:B------:R-:W-:-:S04]  /*72d0*/  @!P2 LEA R78, P3, R72, R78, 0x1 ;  /* 0x0000004e484ea211 */ /* 0x000fc800078608ff */
[----:B------:R-:W-:Y:S02]  /*72e0*/  @!P2 LEA.HI.X R79, R72, R79, R73, 0x1, P3 ;  /* 0x0000004f484fa211 */ /* 0x000fe400018f0c49 */
[----:B------:R-:W-:-:S04]  /*72f0*/  ISETP.GE.AND P3, PT, R81, R4, PT ;  /* 0x000000045100720c */ /* 0x000fc80003f66270 */
[----:B------:R-:W-:Y:S02]  /*7300*/  ISETP.GE.OR P3, PT, R16, R84, P3 ;  /* 0x000000541000720c */ /* 0x000fe40001f66670 */
[----:B------:R-:W-:Y:S02]  /*7310*/  CS2R R70, SRZ ;  /* 0x0000000000467805 */ /* 0x000fe4000001ff00 */
[----:B0-----:R-:W-:Y:S02]  /*7320*/  CS2R R68, SRZ ;  /* 0x0000000000447805 */ /* 0x001fe4000001ff00 */
[----:B------:R-:W-:Y:S02]  /*7330*/  CS2R R74, SRZ ;  /* 0x00000000004a7805 */ /* 0x000fe4000001ff00 */
[----:B------:R-:W-:Y:S01]  /*7340*/  CS2R R72, SRZ ;  /* 0x0000000000487805 */ /* 0x000fe2000001ff00 */
[----:B------:R-:W-:Y:S01]  /*7350*/  VIADD R80, R22, 0xa0 ;  /* 0x000000a016507836 */ /* 0x000fe20000000000 */
[----:B------:R-:W-:Y:S01]  /*7360*/  BSSY B1, `(.L_x_677) ;  /* 0x0000021000017945 */ /* 0x000fe20003800000 */
[----:B------:R0:W5:Y:S04]  /*7370*/  @!P2 LDG.E.128 R68, desc[UR4][R76.64] ;  /* 0x000000044c44a981 */ /* 0x000168000c1e1d00 */
[----:B------:R1:W5:Y:S01]  /*7380*/  @!P2 LDG.E.128 R72, desc[UR4][R78.64] ;  /* 0x000000044e48a981 */ /* 0x000362000c1e1d00 */
[----:B------:R-:W-:-:S02]  /*7390*/  ISETP.GE.AND P2, PT, R80, R4, PT ;  /* 0x000000045000720c */ /* 0x000fc40003f46270 */
[----:B------:R-:W-:Y:S02]  /*73a0*/  CS2R R82, SRZ ;  /* 0x0000000000527805 */ /* 0x000fe4000001ff00 */
[----:B------:R-:W-:Y:S02]  /*73b0*/  CS2R R80, SRZ ;  /* 0x0000000000507805 */ /* 0x000fe4000001ff00 */
[----:B------:R-:W-:Y:S02]  /*73c0*/  ISETP.GE.OR P2, PT, R16, R84, P2 ;  /* 0x000000541000720c */ /* 0x000fe40001746670 */
[----:B0-----:R-:W-:Y:S02]  /*73d0*/  CS2R R76, SRZ ;  /* 0x00000000004c7805 */ /* 0x001fe4000001ff00 */
[----:B-1----:R-:W-:Y:S01]  /*73e0*/  CS2R R78, SRZ ;  /* 0x00000000004e7805 */ /* 0x002fe2000001ff00 */
[----:B------:R-:W-:Y:S08]  /*73f0*/  @P3 BRA `(.L_x_678) ;  /* 0x00000000005c3947 */ /* 0x000ff00003800000 */
[----:B------:R-:W0:Y:S01]  /*7400*/  LDC.64 R80, c[0x0][0x3f8] ;  /* 0x0000fe00ff507b82 */ /* 0x000e220000000a00 */
[----:B------:R-:W-:Y:S01]  /*7410*/  IMAD.MOV.U32 R78, RZ, RZ, R96 ;  /* 0x000000ffff4e7224 */ /* 0x000fe200078e0060 */
[----:B------:R-:W-:Y:S01]  /*7420*/  ULDC.64 UR4, c[0x0][0x3e8] ;  /* 0x0000fa0000047ab9 */ /* 0x000fe20000000a00 */
[----:B------:R-:W-:Y:S01]  /*7430*/  IMAD.MOV.U32 R79, RZ, RZ, R3 ;  /* 0x000000ffff4f7224 */ /* 0x000fe200078e0003 */
[----:B------:R-:W-:Y:S01]  /*7440*/  ULDC.64 UR6, c[0x0][0x400] ;  /* 0x0001000000067ab9 */ /* 0x000fe20000000a00 */
[----:B------:R-:W-:Y:S01]  /*7450*/  IMAD.MOV.U32 R82, RZ, RZ, R94 ;  /* 0x000000ffff527224 */ /* 0x000fe200078e005e */
[----:B------:R-:W-:Y:S01]  /*7460*/  ULDC.64 UR8, c[0x0][0x208] ;  /* 0x0000820000087ab9 */ /* 0x000fe20000000a00 */
[----:B------:R-:W-:Y:S01]  /*7470*/  IMAD.MOV.U32 R83, RZ, RZ, R0 ;  /* 0x000000ffff537224 */ /* 0x000fe200078e0000 */
[----:B------:R-:W1:Y:S01]  /*7480*/  LDC.64 R76, c[0x0][0x408] ;  /* 0x00010200ff4c7b82 */ /* 0x000e620000000a00 */
[----:B0-----:R-:W-:-:S04]  /*7490*/  IMAD.WIDE.U32 R78, R80, 0x60, R78 ;  /* 0x00000060504e7825 */ /* 0x001fc800078e004e */
[----:B------:R-:W-:Y:S01]  /*74a0*/  IMAD R81, R81, 0x60, RZ ;  /* 0x0000006051517824 */ /* 0x000fe200078e02ff */
[----:B------:R-:W-:Y:S01]  /*74b0*/  IADD3 R80, P3, R106, R78, RZ ;  /* 0x0000004e6a507210 */ /* 0x000fe20007f7e0ff */
[----:B-1----:R-:W-:-:S03]  /*74c0*/  IMAD.WIDE.U32 R82, R76, 0x60, R82 ;  /* 0x000000604c527825 */ /* 0x002fc600078e0052 */
[----:B------:R-:W-:Y:S01]  /*74d0*/  IADD3.X R79, R27, R79, R81, P3, !PT ;  /* 0x0000004f1b4f7210 */ /* 0x000fe20001ffe451 */
[----:B------:R-:W-:Y:S01]  /*74e0*/  IMAD R77, R77, 0x60, RZ ;  /* 0x000000604d4d7824 */ /* 0x000fe200078e02ff */
[----:B------:R-:W-:-:S04]  /*74f0*/  IADD3 R78, P3, R112, R82, RZ ;  /* 0x00000052704e7210 */ /* 0x000fc80007f7e0ff */
[----:B------:R-:W-:Y:S02]  /*7500*/  IADD3.X R83, R21, R83, R77, P3, !PT ;  /* 0x0000005315537210 */ /* 0x000fe40001ffe44d */
[----:B------:R-:W-:-:S04]  /*7510*/  LEA R76, P3, R80, UR4, 0x1 ;  /* 0x00000004504c7c11 */ /* 0x000fc8000f8608ff */
[----:B------:R-:W-:Y:S02]  /*7520*/  LEA.HI.X R77, R80, UR5, R79, 0x1, P3 ;  /* 0x00000005504d7c11 */ /* 0x000fe400098f0c4f */
[----:B------:R-:W-:-:S04]  /*7530*/  LEA R80, P3, R78, UR6, 0x1 ;  /* 0x000000064e507c11 */ /* 0x000fc8000f8608ff */
[----:B------:R-:W-:Y:S02]  /*7540*/  LEA.HI.X R81, R78, UR7, R83, 0x1, P3 ;  /* 0x000000074e517c11 */ /* 0x000fe400098f0c53 */
[----:B------:R-:W5:Y:S04]  /*7550*/  LDG.E.128 R76, desc[UR8][R76.64] ;  /* 0x000000084c4c7981 */ /* 0x000f68000c1e1d00 */
[----:B------:R-:W5:Y:S03]  /*7560*/  LDG.E.128 R80, desc[UR8][R80.64] ;  /* 0x0000000850507981 */ /* 0x000f66000c1e1d00 */
.L_x_678:
[----:B------:R-:W-:Y:S05]  /*7570*/  BSYNC B1 ;  /* 0x0000000000017941 */ /* 0x000fea0003800000 */
.L_x_677:
[----:B------:R-:W-:Y:S01]  /*7580*/  BSSY B1, `(.L_x_679) ;  /* 0x000001c000017945 */ /* 0x000fe20003800000 */
[----:B------:R-:W-:Y:S02]  /*7590*/  ISETP.GE.AND P3, PT, R16, R84, PT ;  /* 0x000000541000720c */ /* 0x000fe40003f66270 */
[----:B------:R-:W-:Y:S02]  /*75a0*/  CS2R R86, SRZ ;  /* 0x0000000000567805 */ /* 0x000fe4000001ff00 */
[----:B------:R-:W-:Y:S02]  /*75b0*/  CS2R R84, SRZ ;  /* 0x0000000000547805 */ /* 0x000fe4000001ff00 */
[----:B------:R-:W-:Y:S02]  /*75c0*/  CS2R R90, SRZ ;  /* 0x00000000005a7805 */ /* 0x000fe4000001ff00 */
[----:B------:R-:W-:Y:S01]  /*75d0*/  CS2R R88, SRZ ;  /* 0x0000000000587805 */ /* 0x000fe2000001ff00 */
[----:B------:R-:W-:Y:S06]  /*75e0*/  @P2 BRA `(.L_x_680) ;  /* 0x0000000000542947 */ /* 0x000fec0003800000 */
[----:B------:R-:W0:Y:S01]  /*75f0*/  LDC.64 R86, c[0x0][0x3f8] ;  /* 0x0000fe00ff567b82 */ /* 0x000e220000000a00 */
[----:B------:R-:W-:Y:S01]  /*7600*/  IMAD.MOV.U32 R97, RZ, RZ, R3 ;  /* 0x000000ffff617224 */ /* 0x000fe200078e0003 */
[----:B------:R-:W-:Y:S01]  /*7610*/  ULDC.64 UR4, c[0x0][0x3e8] ;  /* 0x0000fa0000047ab9 */ /* 0x000fe20000000a00 */
[----:B------:R-:W-:Y:S01]  /*7620*/  IMAD.MOV.U32 R95, RZ, RZ, R0 ;  /* 0x000000ffff5f7224 */ /* 0x000fe200078e0000 */
[----:B------:R-:W-:Y:S01]  /*7630*/  ULDC.64 UR6, c[0x0][0x400] ;  /* 0x0001000000067ab9 */ /* 0x000fe20000000a00 */
[----:B------:R-:W-:-:S03]  /*7640*/  ULDC.64 UR8, c[0x0][0x208] ;  /* 0x0000820000087ab9 */ /* 0x000fc60000000a00 */
        /* <DEDUP_REMOVED lines=12> */
[----:B------:R-:W-:Y:S01]  /*7710*/  LEA.HI.X R89, R0, UR7, R95, 0x1, P2 ;  /* 0x0000000700597c11 */ /* 0x000fe200090f0c5f */
[----:B------:R-:W5:Y:S05]  /*7720*/  LDG.E.128 R84, desc[UR8][R84.64] ;  /* 0x0000000854547981 */ /* 0x000f6a000c1e1d00 */
[----:B------:R-:W5:Y:S03]  /*7730*/  LDG.E.128 R88, desc[UR8][R88.64] ;  /* 0x0000000858587981 */ /* 0x000f66000c1e1d00 */
.L_x_680:
[----:B------:R-:W-:Y:S05]  /*7740*/  BSYNC B1 ;  /* 0x0000000000017941 */ /* 0x000fea0003800000 */
.L_x_679:
[----:B-----5:R-:W-:Y:S01]  /*7750*/  IMAD.MOV.U32 R0, RZ, RZ, R78 ;  /* 0x000000ffff007224 */ /* 0x020fe200078e004e */
[----:B------:R-:W-:Y:S01]  /*7760*/  MOV R3, R79 ;  /* 0x0000004f00037202 */ /* 0x000fe20000000f00 */
[----:B------:R-:W-:Y:S01]  /*7770*/  IMAD.MOV.U32 R93, RZ, RZ, R76 ;  /* 0x000000ffff5d7224 */ /* 0x000fe200078e004c */
[----:B------:R-:W-:Y:S01]  /*7780*/  ISETP.NE.AND P2, PT, R224, 0x3, PT ;  /* 0x00000003e000780c */ /* 0x000fe20003f45270 */
[----:B------:R-:W-:Y:S01]  /*7790*/  IMAD.MOV.U32 R94, RZ, RZ, R77 ;  /* 0x000000ffff5e7224 */ /* 0x000fe200078e004d */
[----:B------:R-:W-:Y:S01]  /*77a0*/  PRMT R175, R0, 0x5410, R3 ;  /* 0x0000541000af7816 */ /* 0x000fe20000000003 */
[----:B------:R-:W-:Y:S02]  /*77b0*/  IMAD.MOV.U32 R0, RZ, RZ, R82 ;  /* 0x000000ffff007224 */ /* 0x000fe400078e0052 */
[----:B------:R-:W-:Y:S01]  /*77c0*/  IMAD.MOV.U32 R3, RZ, RZ, R83 ;  /* 0x000000ffff037224 */ /* 0x000fe200078e0053 */
[----:B------:R-:W-:Y:S01]  /*77d0*/  PRMT R176, R93, 0x5410, R94 ;  /* 0x000054105db07816 */ /* 0x000fe2000000005e */
[----:B------:R-:W-:-:S02]  /*77e0*/  IMAD.MOV.U32 R93, RZ, RZ, R80 ;  /* 0x000000ffff5d7224 */ /* 0x000fc400078e0050 */
[----:B------:R-:W-:Y:S01]  /*77f0*/  IMAD.MOV.U32 R94, RZ, RZ, R81 ;  /* 0x000000ffff5e7224 */ /* 0x000fe200078e0051 */
[----:B------:R-:W-:Y:S01]  /*7800*/  PRMT R182, R0, 0x5410, R3 ;  /* 0x0000541000b67816 */ /* 0x000fe20000000003 */
[----:B------:R-:W-:Y:S02]  /*7810*/  IMAD.MOV.U32 R0, RZ, RZ, R86 ;  /* 0x000000ffff007224 */ /* 0x000fe400078e0056 */
        /* <DEDUP_REMOVED lines=14> */
[----:B------:R-:W-:Y:S01]  /*7900*/  IMAD.MOV.U32 R93, RZ, RZ, R44 ;  /* 0x000000ffff5d7224 */ /* 0x000fe200078e002c */
[----:B------:R-:W-:Y:S01]  /*7910*/  PRMT R179, R179, 0x5410, R0 ;  /* 0x00005410b3b37816 */ /* 0x000fe20000000000 */
[----:B------:R-:W-:Y:S01]  /*7920*/  IMAD.MOV.U32 R94, RZ, RZ, R45 ;  /* 0x000000ffff5e7224 */ /* 0x000fe200078e002d */
[----:B------:R-:W-:Y:S01]  /*7930*/  PRMT R180, R3, 0x7610, R180 ;  /* 0x0000761003b47816 */ /* 0x000fe200000000b4 */
[----:B------:R-:W-:-:S02]  /*7940*/  IMAD.MOV.U32 R0, RZ, RZ, R50 ;  /* 0x000000ffff007224 */ /* 0x000fc400078e0032 */
[----:B------:R-:W-:Y:S01]  /*7950*/  IMAD.MOV.U32 R3, RZ, RZ, R51 ;  /* 0x000000ffff037224 */ /* 0x000fe200078e0033 */
[----:B------:R-:W-:Y:S01]  /*7960*/  PRMT R177, R94, 0x5410, R93 ;  /* 0x000054105eb17816 */ /* 0x000fe2000000005d */
        /* <DEDUP_REMOVED lines=38> */
[----:B------:R-:W-:Y:S02]  /*7bd0*/  PRMT R186, R93, 0x7610, R186 ;  /* 0x000076105dba7816 */ /* 0x000fe400000000ba */
[----:B------:R-:W-:Y:S01]  /*7be0*/  PRMT R173, R3, 0x7610, R173 ;  /* 0x0000761003ad7816 */ /* 0x000fe200000000ad */
[----:B------:R-:W-:Y:S01]  /*7bf0*/  IMAD.MOV.U32 R3, RZ, RZ, R68 ;  /* 0x000000ffff037224 */ /* 0x000fe200078e0044 */
[----:B------:R-:W-:Y:S01]  /*7c00*/  PRMT R171, R171, 0x5410, R0 ;  /* 0x00005410abab7816 */ /* 0x000fe20000000000 */
[----:B------:R-:W-:-:S03]  /*7c10*/  IMAD.MOV.U32 R0, RZ, RZ, R75 ;  /* 0x000000ffff007224 */ /* 0x000fc600078e004b */
[----:B------:R-:W-:Y:S01]  /*7c20*/  PRMT R172, R3, 0x7610, R172 ;  /* 0x0000761003ac7816 */ /* 0x000fe200000000ac */
[----:B------:R-:W-:Y:S01]  /*7c30*/  IMAD.MOV.U32 R3, RZ, RZ, R74 ;  /* 0x000000ffff037224 */ /* 0x000fe200078e004a */
[----:B------:R-:W-:Y:S01]  /*7c40*/  PRMT R170, R170, 0x5410, R0 ;  /* 0x00005410aaaa7816 */ /* 0x000fe20000000000 */
[----:B------:R-:W-:-:S03]  /*7c50*/  IMAD.MOV.U32 R0, RZ, RZ, R73 ;  /* 0x000000ffff007224 */ /* 0x000fc600078e0049 */
[----:B------:R-:W-:Y:S02]  /*7c60*/  PRMT R171, R3, 0x7610, R171 ;  /* 0x0000761003ab7816 */ /* 0x000fe400000000ab */
[----:B------:R-:W-:Y:S02]  /*7c70*/  MOV R3, R72 ;  /* 0x0000004800037202 */ /* 0x000fe40000000f00 */
[----:B------:R-:W-:Y:S02]  /*7c80*/  PRMT R173, R173, 0x5410, R0 ;  /* 0x00005410adad7816 */ /* 0x000fe40000000000 */
[----:B------:R-:W-:Y:S01]  /*7c90*/  PRMT R170, R3, 0x7610, R170 ;  /* 0x0000761003aa7816 */ /* 0x000fe200000000aa */
[----:B------:R-:W-:Y:S06]  /*7ca0*/  @!P2 BRA `(.L_x_681) ;  /* 0x000000000004a947 */ /* 0x000fec0003800000 */
[----:B------:R-:W-:Y:S01]  /*7cb0*/  BPT.TRAP 0x1 ;  /* 0x000000040000795c */ /* 0x000fe20000300000 */
.L_x_681:
[----:B------:R-:W-:Y:S01]  /*7cc0*/  IMAD R3, R23, 0x8, R2 ;  /* 0x0000000817037824 */ /* 0x000fe200078e0202 */
[----:B------:R-:W-:Y:S01]  /*7cd0*/  SHF.L.U32 R0, R223, 0x1f, RZ ;  /* 0x0000001fdf007819 */ /* 0x000fe200000006ff */
[----:B------:R-:W0:Y:S01]  /*7ce0*/  LDC R150, c[0x0][0x2f4] ;  /* 0x0000bd00ff967b82 */ /* 0x000e220000000800 */
[----:B------:R-:W-:Y:S01]  /*7cf0*/  BSSY B1, `(.L_x_682) ;  /* 0x0000005000017945 */ /* 0x000fe20003800000 */
[----:B------:R-:W-:Y:S01]  /*7d00*/  IMAD.MOV.U32 R137, RZ, RZ, R92 ;  /* 0x000000ffff897224 */ /* 0x000fe200078e005c */
[----:B------:R-:W1:Y:S05]  /*7d10*/  SYNCS.PHASECHK.TRANS64.TRYWAIT P4, [R3+URZ+0x34890], R0 ;  /* 0x03489000030075a7 */ /* 0x000e6a000808017f */
[----:B------:R-:W2:Y:S01]  /*7d20*/  LDC.64 R138, c[0x0][0x300] ;  /* 0x0000c000ff8a7b82 */ /* 0x000ea20000000a00 */
[----:B-1----:R-:W-:Y:S05]  /*7d30*/  @!P4 BRA `(.L_x_683) ;  /* 0x000001fc0000c947 */ /* 0x002fea0003800000 */
.L_x_978:
[----:B------:R-:W-:Y:S05]  /*7d40*/  BSYNC B1 ;  /* 0x0000000000017941 */ /* 0x000fea0003800000 */
.L_x_682:
[----:B------:R-:W-:Y:S01]  /*7d50*/  ISETP.GE.OR P4, PT, R22, R4, P0 ;  /* 0x000000041600720c */ /* 0x000fe20000786670 */
[----:B------:R-:W-:Y:S01]  /*7d60*/  BSSY B1, `(.L_x_684) ;  /* 0x0000095000017945 */ /* 0x000fe20003800000 */
[----:B0-----:R-:W-:-:S11]  /*7d70*/  IMAD.IADD R151, R150, 0x1, -R43 ;  /* 0x0000000196977824 */ /* 0x001fd600078e0a2b */
[----:B------:R-:W-:Y:S05]  /*7d80*/  @P4 BRA `(.L_x_685) ;  /* 0x0000000800484947 */ /* 0x000fea0003800000 */
[----:B------:R-:W3:Y:S01]  /*7d90*/  LDL R92, [R1+0x4] ;  /* 0x00000400015c7983 */ /* 0x000ee20000100800 */
[----:B------:R-:W-:Y:S01]  /*7da0*/  IMAD.SHL.U32 R94, R22, 0x40, RZ ;  /* 0x00000040165e7824 */ /* 0x000fe200078e00ff */
[----:B------:R-:W-:Y:S01]  /*7db0*/  BSSY B2, `(.L_x_686) ;  /* 0x000007c000027945 */ /* 0x000fe20003800000 */
[----:B------:R-:W0:Y:S03]  /*7dc0*/  S2R R96, SR_TID.X ;  /* 0x0000000000607919 */ /* 0x000e260000002100 */
[----:B------:R-:W-:-:S04]  /*7dd0*/  LOP3.LUT R94, R94, 0x1c0, RZ, 0xc0, !PT ;  /* 0x000001c05e5e7812 */ /* 0x000fc800078ec0ff */
[----:B------:R-:W-:Y:S01]  /*7de0*/  SHF.R.U32.HI R94, RZ, 0x3, R94 ;  /* 0x00000003ff5e7819 */ /* 0x000fe2000001165e */
[----:B0-----:R-:W-:-:S05]  /*7df0*/  VIADD R96, R96, 0xffffff80 ;  /* 0xffffff8060607836 */ /* 0x001fca0000000000 */
[----:B------:R-:W-:-:S04]  /*7e00*/  SHF.R.S32.HI R95, RZ, 0x1f, R96 ;  /* 0x0000001fff5f7819 */ /* 0x000fc80000011460 */
[----:B------:R-:W-:Y:S01]  /*7e10*/  LEA.HI R95, R95, R96, RZ, 0x6 ;  /* 0x000000605f5f7211 */ /* 0x000fe200078f30ff */
[----:B------:R-:W-:-:S04]  /*7e20*/  IMAD.SHL.U32 R96, R22, 0x40, RZ ;  /* 0x0000004016607824 */ /* 0x000fc800078e00ff */
[----:B------:R-:W-:-:S05]  /*7e30*/  IMAD.SHL.U32 R95, R95, 0x8, RZ ;  /* 0x000000085f5f7824 */ /* 0x000fca00078e00ff */
[----:B------:R-:W-:Y:S02]  /*7e40*/  LOP3.LUT R95, R95, 0xfffffe00, RZ, 0xc0, !PT ;  /* 0xfffffe005f5f7812 */ /* 0x000fe400078ec0ff */
[----:B---3--:R-:W-:-:S04]  /*7e50*/  LOP3.LUT P5, RZ, R92, 0x1, RZ, 0xc0, !PT ;  /* 0x000000015cff7812 */ /* 0x008fc800078ac0ff */
[----:B------:R-:W-:-:S04]  /*7e60*/  SEL R92, R43, R151, !P5 ;  /* 0x000000972b5c7207 */ /* 0x000fc80006800000 */
[----:B------:R-:W-:-:S04]  /*7e70*/  SHF.R.S32.HI R93, RZ, 0x1f, R92 ;  /* 0x0000001fff5d7819 */ /* 0x000fc8000001145c */
[----:B------:R-:W-:-:S04]  /*7e80*/  LEA.HI R92, R93, R92, RZ, 0x4 ;  /* 0x0000005c5d5c7211 */ /* 0x000fc800078f20ff */
[----:B------:R-:W-:-:S04]  /*7e90*/  LEA.HI.SX32 R92, R92, R10, 0x1c ;  /* 0x0000000a5c5c7211 */ /* 0x000fc800078fe2ff */
[----:B------:R-:W-:Y:S01]  /*7ea0*/  SHF.R.S32.HI R93, RZ, 0x1f, R92 ;  /* 0x0000001fff5d7819 */ /* 0x000fe2000001145c */
[----:B------:R-:W-:-:S03]  /*7eb0*/  IMAD.SHL.U32 R174, R92, 0x8, RZ ;  /* 0x000000085cae7824 */ /* 0x000fc600078e00ff */
[----:B------:R-:W-:Y:S02]  /*7ec0*/  LEA.HI R92, R93, R92, RZ, 0x3 ;  /* 0x0000005c5d5c7211 */ /* 0x000fe400078f18ff */
[----:B------:R-:W-:Y:S02]  /*7ed0*/  LOP3.LUT R93, R174, 0x38, RZ, 0xc0, !PT ;  /* 0x00000038ae5d7812 */ /* 0x000fe400078ec0ff */
[----:B------:R-:W-:Y:S02]  /*7ee0*/  SHF.R.S32.HI R92, RZ, 0x3, R92 ;  /* 0x00000003ff5c7819 */ /* 0x000fe4000001145c */
[----:B------:R-:W-:-:S03]  /*7ef0*/  LOP3.LUT R93, R93, 0x1c0, R96, 0xf8, !PT ;  /* 0x000001c05d5d7812 */ /* 0x000fc600078ef860 */
[----:B------:R-:W-:Y:S01]  /*7f00*/  IMAD R92, R92, 0x2c00, R95 ;  /* 0x00002c005c5c7824 */ /* 0x000fe200078e025f */
[----:B------:R-:W-:-:S05]  /*7f10*/  LOP3.LUT R93, R93, R94, RZ, 0x3c, !PT ;  /* 0x0000005e5d5d7212 */ /* 0x000fca00078e3cff */
[----:B------:R-:W-:-:S04]  /*7f20*/  IMAD.IADD R92, R92, 0x1, R93 ;  /* 0x000000015c5c7824 */ /* 0x000fc800078e025d */
[C---:B------:R-:W-:Y:S02]  /*7f30*/  IMAD R96, R23.reuse, 0x5800, R92 ;  /* 0x0000580017607824 */ /* 0x040fe400078e025c */
[----:B------:R-:W-:Y:S02]  /*7f40*/  IMAD R92, R23, 0x5800, R147 ;  /* 0x00005800175c7824 */ /* 0x000fe400078e0293 */
[--C-:B------:R-:W-:Y:S02]  /*7f50*/  IMAD R96, R96, 0x2, R2.reuse ;  /* 0x0000000260607824 */ /* 0x100fe400078e0202 */
[----:B------:R-:W-:-:S04]  /*7f60*/  IMAD R92, R92, 0x2, R2 ;  /* 0x000000025c5c7824 */ /* 0x000fc800078e0202 */
[----:B------:R-:W0:Y:S04]  /*7f70*/  LDS.128 R96, [R96+0x1e400] ;  /* 0x01e4000060607984 */ /* 0x000e280000000c00 */
[----:B------:R-:W3:Y:S01]  /*7f80*/  LDS.128 R92, [R92+0x1e400] ;  /* 0x01e400005c5c7984 */ /* 0x000ee20000000c00 */
[----:B------:R-:W-:Y:S05]  /*7f90*/  @P3 BRA `(.L_x_687) ;  /* 0x0000000400743947 */ /* 0x000fea0003800000 */
[--C-:B------:R-:W-:Y:S02]  /*7fa0*/  SHF.R.U64 R44, R44, 0x10, R45.reuse ;  /* 0x000000102c2c7819 */ /* 0x100fe4000000122d */
[----:B------:R-:W-:Y:S02]  /*7fb0*/  SHF.R.U32.HI R45, RZ, 0x10, R45 ;  /* 0x00000010ff2d7819 */ /* 0x000fe4000001162d */
[C---:B------:R-:W-:Y:S02]  /*7fc0*/  PRMT R44, R177.reuse, 0x5432, R44 ;  /* 0x00005432b12c7816 */ /* 0x040fe4000000002c */
[----:B------:R-:W-:Y:S02]  /*7fd0*/  PRMT R45, R177, 0x5410, R45 ;  /* 0x00005410b12d7816 */ /* 0x000fe4000000002d */
[----:B------:R-:W-:Y:S02]  /*7fe0*/  SHF.R.U64 R46, R46, 0x10, R47 ;  /* 0x000000102e2e7819 */ /* 0x000fe4000000122f */
[----:B------:R-:W-:-:S02]  /*7ff0*/  SHF.R.U32.HI R177, RZ, 0x10, R49 ;  /* 0x00000010ffb17819 */ /* 0x000fc40000011631 */
[----:B------:R-:W-:Y:S02]  /*8000*/  SHF.R.U64 R48, R48, 0x10, R49 ;  /* 0x0000001030307819 */ /* 0x000fe40000001231 */
[----:B------:R-:W-:Y:S02]  /*8010*/  SHF.R.U64 R49, R50, 0x10, R51 ;  /* 0x0000001032317819 */ /* 0x000fe40000001233 */
[----:B------:R-:W-:Y:S02]  /*8020*/  PRMT R50, R179, 0x5432, R46 ;  /* 0x00005432b3327816 */ /* 0x000fe4000000002e */
[----:B------:R-:W-:Y:S02]  /*8030*/  SHF.R.U32.HI R47, RZ, 0x10, R47 ;  /* 0x00000010ff2f7819 */ /* 0x000fe4000001162f */
[----:B------:R-:W-:Y:S01]  /*8040*/  PRMT R46, R181, 0x5410, R177 ;  /* 0x00005410b52e7816 */ /* 0x000fe200000000b1 */
[----:B0-----:R-:W-:Y:S01]  /*8050*/  IMAD.U32 R181, R97, 0x10000, RZ ;  /* 0x0001000061b57824 */ /* 0x001fe200078e00ff */
[----:B------:R-:W-:Y:S01]  /*8060*/  SHF.R.U32.HI R51, RZ, 0x10, R51 ;  /* 0x00000010ff337819 */ /* 0x000fe20000011633 */
[----:B------:R-:W-:Y:S01]  /*8070*/  IMAD.U32 R177, R45, 0x10000, RZ ;  /* 0x000100002db17824 */ /* 0x000fe200078e00ff */
[----:B------:R-:W-:Y:S01]  /*8080*/  PRMT R47, R180, 0x5410, R47 ;  /* 0x00005410b42f7816 */ /* 0x000fe2000000002f */
[----:B------:R-:W-:Y:S01]  /*8090*/  IMAD.U32 R180, R46, 0x10000, RZ ;  /* 0x000100002eb47824 */ /* 0x000fe200078e00ff */
[----:B------:R-:W-:-:S02]  /*80a0*/  PRMT R48, R178, 0x5432, R48 ;  /* 0x00005432b2307816 */ /* 0x000fc40000000030 */
[----:B------:R-:W-:Y:S01]  /*80b0*/  PRMT R49, R179, 0x5410, R49 ;  /* 0x00005410b3317816 */ /* 0x000fe20000000031 */
[----:B---3--:R-:W-:Y:S01]  /*80c0*/  IMAD.U32 R179, R93, 0x10000, RZ ;  /* 0x000100005db37824 */ /* 0x008fe200078e00ff */
[----:B------:R-:W-:Y:S01]  /*80d0*/  PRMT R51, R178, 0x5410, R51 ;  /* 0x00005410b2337816 */ /* 0x000fe20000000033 */
[-C--:B------:R-:W-:Y:S01]  /*80e0*/  FMUL.FTZ R178, R181, R180.reuse ;  /* 0x000000b4b5b27220 */ /* 0x080fe20000410000 */
[----:B------:R-:W-:Y:S02]  /*80f0*/  LOP3.LUT R46, R46, 0xffff0000, RZ, 0xc0, !PT ;  /* 0xffff00002e2e7812 */ /* 0x000fe400078ec0ff */
[----:B------:R-:W-:Y:S01]  /*8100*/  LOP3.LUT R97, R97, 0xffff0000, RZ, 0xc0, !PT ;  /* 0xffff000061617812 */ /* 0x000fe200078ec0ff */
[-C--:B------:R-:W-:Y:S01]  /*8110*/  FFMA.FTZ R178, R179, R177.reuse, -R178 ;  /* 0x000000b1b3b27223 */ /* 0x080fe200000108b2 */
[----:B------:R-:W-:Y:S01]  /*8120*/  FMUL.FTZ R177, R181, R177 ;  /* 0x000000b1b5b17220 */ /* 0x000fe20000410000 */
[----:B------:R-:W-:Y:S01]  /*8130*/  LOP3.LUT R93, R93, 0xffff0000, RZ, 0xc0, !PT ;  /* 0xffff00005d5d7812 */ /* 0x000fe200078ec0ff */
[C---:B------:R-:W-:Y:S01]  /*8140*/  IMAD.U32 R181, R99.reuse, 0x10000, RZ ;  /* 0x0001000063b57824 */ /* 0x040fe200078e00ff */
[----:B------:R-:W-:Y:S01]  /*8150*/  LOP3.LUT R99, R99, 0xffff0000, RZ, 0xc0, !PT ;  /* 0xffff000063637812 */ /* 0x000fe200078ec0ff */
[----:B------:R-:W-:Y:S01]  /*8160*/  FFMA.FTZ R177, R179, R180, R177 ;  /* 0x000000b4b3b17223 */ /* 0x000fe200000100b1 */
[----:B------:R-:W-:Y:S01]  /*8170*/  LOP3.LUT R179, R45, 0xffff0000, RZ, 0xc0, !PT ;  /* 0xffff00002db37812 */ /* 0x000fe200078ec0ff */
[----:B------:R-:W-:Y:S01]  /*8180*/  FMUL.FTZ R45, R97, R46 ;  /* 0x0000002e612d7220 */ /* 0x000fe20000410000 */
[C---:B------:R-:W-:Y:S01]  /*8190*/  IMAD.U32 R180, R51.reuse, 0x10000, RZ ;  /* 0x0001000033b47824 */ /* 0x040fe200078e00ff */
[----:B------:R-:W-:-:S02]  /*81a0*/  LOP3.LUT R51, R51, 0xffff0000, RZ, 0xc0, !PT ;  /* 0xffff000033337812 */ /* 0x000fc400078ec0ff */
[-C--:B------:R-:W-:Y:S01]  /*81b0*/  FMUL.FTZ R97, R97, R179.reuse ;  /* 0x000000b361617220 */ /* 0x080fe20000410000 */
[----:B------:R-:W-:Y:S01]  /*81c0*/  FFMA.FTZ R45, R93, R179, -R45 ;  /* 0x000000b35d2d7223 */ /* 0x000fe2000001082d */
[----:B------:R-:W-:Y:S02]  /*81d0*/  IMAD.U32 R179, R95, 0x10000, RZ ;  /* 0x000100005fb37824 */ /* 0x000fe400078e00ff */
[----:B------:R-:W-:Y:S01]  /*81e0*/  FFMA.FTZ R46, R93, R46, R97 ;  /* 0x0000002e5d2e7223 */ /* 0x000fe20000010061 */
[----:B------:R-:W-:Y:S02]  /*81f0*/  IMAD.U32 R97, R47, 0x10000, RZ ;  /* 0x000100002f617824 */ /* 0x000fe400078e00ff */
[----:B------:R-:W-:Y:S01]  /*8200*/  FMUL.FTZ R93, R181, R180 ;  /* 0x000000b4b55d7220 */ /* 0x000fe20000410000 */
[----:B------:R-:W-:Y:S02]  /*8210*/  F2FP.BF16.F32.PACK_AB R45, R45, R178 ;  /* 0x000000b22d2d723e */ /* 0x000fe400000010ff */
[----:B------:R-:W-:Y:S01]  /*8220*/  F2FP.BF16.F32.PACK_AB R46, R46, R177 ;  /* 0x000000b12e2e723e */ /* 0x000fe200000010ff */
[-C--:B------:R-:W-:Y:S01]  /*8230*/  FFMA.FTZ R93, R179, R97.reuse, -R93 ;  /* 0x00000061b35d7223 */ /* 0x080fe2000001085d */
[----:B------:R-:W-:-:S04]  /*8240*/  FMUL.FTZ R97, R181, R97 ;  /* 0x00000061b5617220 */ /* 0x000fc80000410000 */
[----:B------:R-:W-:Y:S01]  /*8250*/  FFMA.FTZ R97, R179, R180, R97 ;  /* 0x000000b4b3617223 */ /* 0x000fe20000010061 */
[----:B------:R-:W-:Y:S02]  /*8260*/  LOP3.LUT R179, R47, 0xffff0000, RZ, 0xc0, !PT ;  /* 0xffff00002fb37812 */ /* 0x000fe400078ec0ff */
[----:B------:R-:W-:Y:S01]  /*8270*/  LOP3.LUT R47, R95, 0xffff0000, RZ, 0xc0, !PT ;  /* 0xffff00005f2f7812 */ /* 0x000fe200078ec0ff */
[C---:B------:R-:W-:Y:S02]  /*8280*/  FMUL.FTZ R95, R99.reuse, R51 ;  /* 0x00000033635f7220 */ /* 0x040fe40000410000 */
[-C--:B------:R-:W-:Y:S02]  /*8290*/  FMUL.FTZ R99, R99, R179.reuse ;  /* 0x000000b363637220 */ /* 0x080fe40000410000 */
[C---:B------:R-:W-:Y:S02]  /*82a0*/  FFMA.FTZ R95, R47.reuse, R179, -R95 ;  /* 0x000000b32f5f7223 */ /* 0x040fe4000001085f */
[----:B------:R-:W-:Y:S01]  /*82b0*/  FFMA.FTZ R99, R47, R51, R99 ;  /* 0x000000332f637223 */ /* 0x000fe20000010063 */
[C---:B------:R-:W-:Y:S01]  /*82c0*/  IMAD.U32 R51, R48.reuse, 0x10000, RZ ;  /* 0x0001000030337824 */ /* 0x040fe200078e00ff */
[----:B------:R-:W-:Y:S01]  /*82d0*/  LOP3.LUT R48, R48, 0xffff0000, RZ, 0xc0, !PT ;  /* 0xffff000030307812 */ /* 0x000fe200078ec0ff */
[----:B------:R-:W-:Y:S01]  /*82e0*/  IMAD.U32 R47, R92, 0x10000, RZ ;  /* 0x000100005c2f7824 */ /* 0x000fe200078e00ff */
[----:B------:R-:W-:Y:S01]  /*82f0*/  F2FP.BF16.F32.PACK_AB R95, R95, R93 ;  /* 0x0000005d5f5f723e */ /* 0x000fe200000010ff */
[----:B------:R-:W-:Y:S01]  /*8300*/  IMAD.U32 R93, R96, 0x10000, RZ ;  /* 0x00010000605d7824 */ /* 0x000fe200078e00ff */
[----:B------:R-:W-:Y:S01]  /*8310*/  F2FP.BF16.F32.PACK_AB R99, R99, R97 ;  /* 0x000000616363723e */ /* 0x000fe200000010ff */
[C---:B------:R-:W-:Y:S01]  /*8320*/  IMAD.U32 R97, R44.reuse, 0x10000, RZ ;  /* 0x000100002c617824 */ /* 0x040fe200078e00ff */
[----:B------:R-:W-:Y:S01]  /*8330*/  LOP3.LUT R44, R44, 0xffff0000, RZ, 0xc0, !PT ;  /* 0xffff00002c2c7812 */ /* 0x000fe200078ec0ff */
[----:B------:R-:W-:-:S02]  /*8340*/  FMUL.FTZ R177, R93, R51 ;  /* 0x000000335db17220 */ /* 0x000fc40000410000 */
[-C--:B------:R-:W-:Y:S02]  /*8350*/  FMUL.FTZ R93, R93, R97.reuse ;  /* 0x000000615d5d7220 */ /* 0x080fe40000410000 */
[C---:B------:R-:W-:Y:S01]  /*8360*/  FFMA.FTZ R177, R47.reuse, R97, -R177 ;  /* 0x000000612fb17223 */ /* 0x040fe200000108b1 */
[----:B------:R-:W-:Y:S02]  /*8370*/  IMAD.U32 R97, R98, 0x10000, RZ ;  /* 0x0001000062617824 */ /* 0x000fe400078e00ff */
[----:B------:R-:W-:Y:S01]  /*8380*/  FFMA.FTZ R93, R47, R51, R93 ;  /* 0x000000332f5d7223 */ /* 0x000fe2000001005d */
[----:B------:R-:W-:Y:S02]  /*8390*/  LOP3.LUT R47, R96, 0xffff0000, RZ, 0xc0, !PT ;  /* 0xffff0000602f7812 */ /* 0x000fe400078ec0ff */
[----:B------:R-:W-:-:S03]  /*83a0*/  LOP3.LUT R51, R92, 0xffff0000, RZ, 0xc0, !PT ;  /* 0xffff00005c337812 */ /* 0x000fc600078ec0ff */
[C---:B------:R-:W-:Y:S01]  /*83b0*/  FMUL.FTZ R92, R47.reuse, R48 ;  /* 0x000000302f5c7220 */ /* 0x040fe20000410000 */
[----:B------:R-:W-:-:S03]  /*83c0*/  FMUL.FTZ R47, R47, R44 ;  /* 0x0000002c2f2f7220 */ /* 0x000fc60000410000 */
[C---:B------:R-:W-:Y:S01]  /*83d0*/  FFMA.FTZ R44, R51.reuse, R44, -R92 ;  /* 0x0000002c332c7223 */ /* 0x040fe2000001085c */
[----:B------:R-:W-:Y:S01]  /*83e0*/  FFMA.FTZ R47, R51, R48, R47 ;  /* 0x00000030332f7223 */ /* 0x000fe2000001002f */
[C---:B------:R-:W-:Y:S01]  /*83f0*/  IMAD.U32 R51, R49.reuse, 0x10000, RZ ;  /* 0x0001000031337824 */ /* 0x040fe200078e00ff */
[----:B------:R-:W-:Y:S01]  /*8400*/  LOP3.LUT R49, R49, 0xffff0000, RZ, 0xc0, !PT ;  /* 0xffff000031317812 */ /* 0x000fe200078ec0ff */
[C---:B------:R-:W-:Y:S01]  /*8410*/  IMAD.U32 R92, R50.reuse, 0x10000, RZ ;  /* 0x00010000325c7824 */ /* 0x040fe200078e00ff */
[----:B------:R-:W-:Y:S01]  /*8420*/  LOP3.LUT R50, R50, 0xffff0000, RZ, 0xc0, !PT ;  /* 0xffff000032327812 */ /* 0x000fe200078ec0ff */
[C---:B------:R-:W-:Y:S01]  /*8430*/  FMUL.FTZ R96, R97.reuse, R51 ;  /* 0x0000003361607220 */ /* 0x040fe20000410000 */
[----:B------:R-:W-:Y:S02]  /*8440*/  IMAD.U32 R48, R94, 0x10000, RZ ;  /* 0x000100005e307824 */ /* 0x000fe400078e00ff */
[-C--:B------:R-:W-:Y:S01]  /*8450*/  FMUL.FTZ R97, R97, R92.reuse ;  /* 0x0000005c61617220 */ /* 0x080fe20000410000 */
[----:B------:R-:W-:Y:S01]  /*8460*/  F2FP.BF16.F32.PACK_AB R44, R44, R177 ;  /* 0x000000b12c2c723e */ /* 0x000fe200000010ff */
[----:B------:R-:W-:-:S02]  /*8470*/  FFMA.FTZ R96, R48, R92, -R96 ;  /* 0x0000005c30607223 */ /* 0x000fc40000010860 */
[----:B------:R-:W-:Y:S01]  /*8480*/  FFMA.FTZ R97, R48, R51, R97 ;  /* 0x0000003330617223 */ /* 0x000fe20000010061 */
[----:B------:R-:W-:Y:S02]  /*8490*/  LOP3.LUT R48, R98, 0xffff0000, RZ, 0xc0, !PT ;  /* 0xffff000062307812 */ /* 0x000fe400078ec0ff */
[----:B------:R-:W-:Y:S02]  /*84a0*/  LOP3.LUT R51, R94, 0xffff0000, RZ, 0xc0, !PT ;  /* 0xffff00005e337812 */ /* 0x000fe400078ec0ff */
[----:B------:R-:W-:Y:S01]  /*84b0*/  F2FP.BF16.F32.PACK_AB R47, R47, R93 ;  /* 0x0000005d2f2f723e */ /* 0x000fe200000010ff */
[CC--:B------:R-:W-:Y:S01]  /*84c0*/  FMUL.FTZ R92, R48.reuse, R49.reuse ;  /* 0x00000031305c7220 */ /* 0x0c0fe20000410000 */
[-C--:B------:R-:W-:Y:S01]  /*84d0*/  FMUL.FTZ R48, R48, R50.reuse ;  /* 0x0000003230307220 */ /* 0x080fe20000410000 */
[----:B------:R-:W-:Y:S02]  /*84e0*/  IMAD.MOV.U32 R93, RZ, RZ, R45 ;  /* 0x000000ffff5d7224 */ /* 0x000fe400078e002d */
[C---:B------:R-:W-:Y:S01]  /*84f0*/  FFMA.FTZ R92, R51.reuse, R50, -R92 ;  /* 0x00000032335c7223 */ /* 0x040fe2000001085c */
[----:B------:R-:W-:-:S04]  /*8500*/  FFMA.FTZ R48, R51, R49, R48 ;  /* 0x0000003133307223 */ /* 0x000fc80000010030 */
[----:B------:R-:W-:Y:S01]  /*8510*/  F2FP.BF16.F32.PACK_AB R94, R92, R96 ;  /* 0x000000605c5e723e */ /* 0x000fe200000010ff */
[----:B------:R-:W-:Y:S01]  /*8520*/  IMAD.MOV.U32 R92, RZ, RZ, R44 ;  /* 0x000000ffff5c7224 */ /* 0x000fe200078e002c */
[----:B------:R-:W-:Y:S01]  /*8530*/  F2FP.BF16.F32.PACK_AB R48, R48, R97 ;  /* 0x000000613030723e */ /* 0x000fe200000010ff */
[----:B------:R-:W-:Y:S02]  /*8540*/  IMAD.MOV.U32 R96, RZ, RZ, R47 ;  /* 0x000000ffff607224 */ /* 0x000fe400078e002f */
[----:B------:R-:W-:Y:S02]  /*8550*/  IMAD.MOV.U32 R97, RZ, RZ, R46 ;  /* 0x000000ffff617224 */ /* 0x000fe400078e002e */
[----:B------:R-:W-:-:S07]  /*8560*/  IMAD.MOV.U32 R98, RZ, RZ, R48 ;  /* 0x000000ffff627224 */ /* 0x000fce00078e0030 */
.L_x_687:
[----:B------:R-:W-:Y:S05]  /*8570*/  BSYNC B2 ;  /* 0x0000000000027941 */ /* 0x000fea0003800000 */
.L_x_686:
[----:B------:R-:W-:Y:S01]  /*8580*/  SHF.R.S32.HI R44, RZ, 0x1f, R22 ;  /* 0x0000001fff2c7819 */ /* 0x000fe20000011416 */
[----:B------:R-:W-:Y:S01]  /*8590*/  ULDC.64 UR4, c[0x0][0x2e8] ;  /* 0x0000ba0000047ab9 */ /* 0x000fe20000000a00 */
[----:B------:R-:W-:Y:S01]  /*85a0*/  ISETP.GE.AND P4, PT, R174, R150, PT ;  /* 0x00000096ae00720c */ /* 0x000fe20003f86270 */
[----:B------:R-:W-:Y:S02]  /*85b0*/  ULDC.64 UR6, c[0x0][0x208] ;  /* 0x0000820000067ab9 */ /* 0x000fe40000000a00 */
[-C--:B--2---:R-:W-:Y:S02]  /*85c0*/  IMAD R46, R44, R138.reuse, RZ ;  /* 0x0000008a2c2e7224 */ /* 0x084fe400078e02ff */
[----:B------:R-:W-:-:S04]  /*85d0*/  IMAD.WIDE.U32 R44, R22, R138, R136 ;  /* 0x0000008a162c7225 */ /* 0x000fc800078e0088 */
[----:B------:R-:W-:-:S04]  /*85e0*/  IMAD R46, R22, R139, R46 ;  /* 0x0000008b162e7224 */ /* 0x000fc800078e022e */
[----:B------:R-:W-:Y:S01]  /*85f0*/  IMAD.IADD R45, R46, 0x1, R45 ;  /* 0x000000012e2d7824 */ /* 0x000fe200078e022d */
[--C-:B------:R-:W-:Y:S02]  /*8600*/  @!P4 SHF.R.S32.HI R47, RZ, 0x1f, R174.reuse ;  /* 0x0000001fff2fc819 */ /* 0x100fe400000114ae */
[----:B------:R-:W-:-:S04]  /*8610*/  @!P4 IADD3 R174, P5, P6, R100, R44, R174 ;  /* 0x0000002c64aec210 */ /* 0x000fc80007ebe0ae */
[----:B------:R-:W-:Y:S02]  /*8620*/  @!P4 IADD3.X R47, R14, R45, R47, P5, P6 ;  /* 0x0000002d0e2fc210 */ /* 0x000fe40002fec42f */
[----:B------:R-:W-:-:S04]  /*8630*/  IADD3 R46, P5, P6, R100, R44, R20 ;  /* 0x0000002c642e7210 */ /* 0x000fc80007ebe014 */
[----:B------:R-:W-:Y:S02]  /*8640*/  IADD3.X R45, R14, R45, R9, P5, P6 ;  /* 0x0000002d0e2d7210 */ /* 0x000fe40002fec409 */
[----:B------:R-:W-:-:S04]  /*8650*/  LEA R44, P5, R46, UR4, 0x1 ;  /* 0x000000042e2c7c11 */ /* 0x000fc8000f8a08ff */
[----:B------:R-:W-:Y:S02]  /*8660*/  LEA.HI.X R45, R46, UR5, R45, 0x1, P5 ;  /* 0x000000052e2d7c11 */ /* 0x000fe4000a8f0c2d */
[----:B------:R-:W-:-:S03]  /*8670*/  @!P4 LEA R46, P5, R174, UR4, 0x1 ;  /* 0x00000004ae2ecc11 */ /* 0x000fc6000f8a08ff */
[----:B---3--:R3:W-:Y:S01]  /*8680*/  STG.E.128 desc[UR6][R44.64], R92 ;  /* 0x0000005c2c007986 */ /* 0x0087e2000c101d06 */
[----:B------:R-:W-:-:S05]  /*8690*/  @!P4 LEA.HI.X R47, R174, UR5, R47, 0x1, P5 ;  /* 0x00000005ae2fcc11 */ /* 0x000fca000a8f0c2f */
[----:B0-----:R3:W-:Y:S04]  /*86a0*/  @!P4 STG.E.128 desc[UR6][R46.64], R96 ;  /* 0x000000602e00c986 */ /* 0x0017e8000c101d06 */
.L_x_685:
[----:B------:R-:W-:Y:S05]  /*86b0*/  BSYNC B1 ;  /* 0x0000000000017941 */ /* 0x000fea0003800000 */
.L_x_684:
[----:B---3--:R-:W-:Y:S01]  /*86c0*/  VIADD R45, R22, 0x20 ;  /* 0x00000020162d7836 */ /* 0x008fe20000000000 */
[----:B------:R-:W-:Y:S04]  /*86d0*/  BSSY B1, `(.L_x_688) ;  /* 0x0000091000017945 */ /* 0x000fe80003800000 */
[----:B------:R-:W-:-:S13]  /*86e0*/  ISETP.GE.OR P4, PT, R45, R4, P0 ;  /* 0x000000042d00720c */ /* 0x000fda0000786670 */
[----:B------:R-:W-:Y:S05]  /*86f0*/  @P4 BRA `(.L_x_689) ;  /* 0x0000000800384947 */ /* 0x000fea0003800000 */
[----:B------:R-:W3:Y:S04]  /*8700*/  LDL R44, [R1+0x4] ;  /* 0x00000400012c7983 */ /* 0x000ee80000100800 */
[----:B------:R-:W4:Y:S01]  /*8710*/  LDL R47, [R1+0x40] ;  /* 0x00004000012f7983 */ /* 0x000f220000100800 */
[----:B--2---:R-:W-:Y:S01]  /*8720*/  IMAD.WIDE.U32 R92, R45, R138, R136 ;  /* 0x0000008a2d5c7225 */ /* 0x004fe200078e0088 */
[----:B------:R-:W-:Y:S03]  /*8730*/  BSSY B2, `(.L_x_690) ;  /* 0x000007e000027945 */ /* 0x000fe60003800000 */
[----:B------:R-:W-:Y:S01]  /*8740*/  VIADD R46, R22, 0x20 ;  /* 0x00000020162e7836 */ /* 0x000fe20000000000 */
[----:B------:R-:W-:Y:S01]  /*8750*/  IADD3 R94, P4, P5, R100, R92, R20 ;  /* 0x0000005c645e7210 */ /* 0x000fe20007d9e014 */
[----:B------:R-:W-:-:S02]  /*8760*/  VIADD R48, R22, 0x20 ;  /* 0x0000002016307836 */ /* 0x000fc40000000000 */
[----:B------:R-:W-:Y:S02]  /*8770*/  IMAD.SHL.U32 R46, R46, 0x40, RZ ;  /* 0x000000402e2e7824 */ /* 0x000fe400078e00ff */
[----:B------:R-:W-:-:S03]  /*8780*/  IMAD.SHL.U32 R48, R48, 0x40, RZ ;  /* 0x0000004030307824 */ /* 0x000fc600078e00ff */
[----:B------:R-:W-:Y:S02]  /*8790*/  LOP3.LUT R46, R46, 0x1c0, RZ, 0xc0, !PT ;  /* 0x000001c02e2e7812 */ /* 0x000fe400078ec0ff */
[----:B------:R-:W-:Y:S02]  /*87a0*/  LOP3.LUT R48, R48, 0x1c0, RZ, 0xc0, !PT ;  /* 0x000001c030307812 */ /* 0x000fe400078ec0ff */
[----:B------:R-:W-:Y:S02]  /*87b0*/  SHF.R.U32.HI R46, RZ, 0x3, R46 ;  /* 0x00000003ff2e7819 */ /* 0x000fe4000001162e */
[----:B---3--:R-:W-:Y:S01]  /*87c0*/  LOP3.LUT P6, RZ, R44, 0x1, RZ, 0xc0, !PT ;  /* 0x000000012cff7812 */ /* 0x008fe200078cc0ff */
[----:B------:R-:W-:-:S04]  /*87d0*/  IMAD R44, R155, R138, RZ ;  /* 0x0000008a9b2c7224 */ /* 0x000fc800078e02ff */
[----:B------:R-:W-:Y:S01]  /*87e0*/  IMAD R45, R45, R139, R44 ;  /* 0x0000008b2d2d7224 */ /* 0x000fe200078e022c */
[----:B------:R-:W-:-:S03]  /*87f0*/  SEL R44, R43, R151, !P6 ;  /* 0x000000972b2c7207 */ /* 0x000fc60007000000 */
[----:B------:R-:W-:Y:S01]  /*8800*/  IMAD.IADD R96, R93, 0x1, R45 ;  /* 0x000000015d607824 */ /* 0x000fe200078e022d */
[----:B------:R-:W-:-:S04]  /*8810*/  SHF.R.S32.HI R45, RZ, 0x1f, R44 ;  /* 0x0000001fff2d7819 */ /* 0x000fc8000001142c */
[----:B------:R-:W-:Y:S02]  /*8820*/  LEA.HI R45, R45, R44, RZ, 0x4 ;  /* 0x0000002c2d2d7211 */ /* 0x000fe400078f20ff */
[----:B------:R-:W-:Y:S02]  /*8830*/  IADD3.X R95, R14, R96, R9, P4, P5 ;  /* 0x000000600e5f7210 */ /* 0x000fe400027ea409 */
[----:B------:R-:W-:-:S04]  /*8840*/  LEA.HI.SX32 R97, R45, R10, 0x1c ;  /* 0x0000000a2d617211 */ /* 0x000fc800078fe2ff */
[----:B------:R-:W-:-:S04]  /*8850*/  SHF.R.S32.HI R44, RZ, 0x1f, R97 ;  /* 0x0000001fff2c7819 */ /* 0x000fc80000011461 */
[----:B------:R-:W-:Y:S01]  /*8860*/  LEA.HI R45, R44, R97, RZ, 0x3 ;  /* 0x000000612c2d7211 */ /* 0x000fe200078f18ff */
[----:B------:R-:W-:-:S03]  /*8870*/  IMAD.SHL.U32 R97, R97, 0x8, RZ ;  /* 0x0000000861617824 */ /* 0x000fc600078e00ff */
[----:B------:R-:W-:Y:S02]  /*8880*/  SHF.R.S32.HI R45, RZ, 0x3, R45 ;  /* 0x00000003ff2d7819 */ /* 0x000fe4000001142d */
[----:B------:R-:W-:-:S03]  /*8890*/  LOP3.LUT R44, R48, 0x38, R97, 0xf8, !PT ;  /* 0x00000038302c7812 */ /* 0x000fc600078ef861 */
[----:B----4-:R-:W-:Y:S01]  /*88a0*/  IMAD R45, R45, 0x2c00, R47 ;  /* 0x00002c002d2d7824 */ /* 0x010fe200078e022f */
[----:B------:R-:W-:Y:S01]  /*88b0*/  LOP3.LUT R44, R44, R46, RZ, 0x3c, !PT ;  /* 0x0000002e2c2c7212 */ /* 0x000fe200078e3cff */
[----:B------:R-:W-:-:S04]  /*88c0*/  IMAD R47, R23, 0x5800, R146 ;  /* 0x00005800172f7824 */ /* 0x000fc800078e0292 */
[----:B------:R-:W-:-:S04]  /*88d0*/  IMAD.IADD R44, R45, 0x1, R44 ;  /* 0x000000012d2c7824 */ /* 0x000fc800078e022c */
[----:B------:R-:W-:Y:S02]  /*88e0*/  IMAD R45, R23, 0x5800, R44 ;  /* 0x00005800172d7824 */ /* 0x000fe400078e022c */
[--C-:B------:R-:W-:Y:S02]  /*88f0*/  IMAD R44, R47, 0x2, R2.reuse ;  /* 0x000000022f2c7824 */ /* 0x100fe400078e0202 */
[----:B------:R-:W-:-:S04]  /*8900*/  IMAD R48, R45, 0x2, R2 ;  /* 0x000000022d307824 */ /* 0x000fc800078e0202 */
[----:B------:R-:W0:Y:S04]  /*8910*/  LDS.128 R44, [R44+0x1e400] ;  /* 0x01e400002c2c7984 */ /* 0x000e280000000c00 */
[----:B------:R-:W2:Y:S01]  /*8920*/  LDS.128 R48, [R48+0x1e400] ;  /* 0x01e4000030307984 */ /* 0x000ea20000000c00 */
[----:B------:R-:W-:Y:S05]  /*8930*/  @P3 BRA `(.L_x_691) ;  /* 0x0000000400743947 */ /* 0x000fea0003800000 */
[----:B------:R-:W-:Y:S02]  /*8940*/  SHF.R.U64 R98, R52, 0x10, R53 ;  /* 0x0000001034627819 */ /* 0x000fe40000001235 */
[--C-:B------:R-:W-:Y:S02]  /*8950*/  SHF.R.U64 R52, R54, 0x10, R55.reuse ;  /* 0x0000001036347819 */ /* 0x100fe40000001237 */
[----:B------:R-:W-:Y:S02]  /*8960*/  SHF.R.U32.HI R174, RZ, 0x10, R55 ;  /* 0x00000010ffae7819 */ /* 0x000fe40000011637 */
[----:B------:R-:W-:Y:S02]  /*8970*/  SHF.R.U32.HI R55, RZ, 0x10, R57 ;  /* 0x00000010ff377819 */ /* 0x000fe40000011639 */
[----:B------:R-:W-:Y:S01]  /*8980*/  SHF.R.U32.HI R99, RZ, 0x10, R53 ;  /* 0x00000010ff637819 */ /* 0x000fe20000011635 */
[----:B0-----:R-:W-:Y:S01]  /*8990*/  IMAD.U32 R53, R45, 0x10000, RZ ;  /* 0x000100002d357824 */ /* 0x001fe200078e00ff */
[----:B------:R-:W-:-:S02]  /*89a0*/  PRMT R55, R191, 0x5410, R55 ;  /* 0x00005410bf377816 */ /* 0x000fc40000000037 */
[----:B------:R-:W-:Y:S02]  /*89b0*/  PRMT R99, R188, 0x5410, R99 ;  /* 0x00005410bc637816 */ /* 0x000fe40000000063 */
[----:B--2---:R-:W-:Y:S01]  /*89c0*/  SHF.L.U32 R178, R49, 0x10, RZ ;  /* 0x0000001031b27819 */ /* 0x004fe200000006ff */
[C---:B------:R-:W-:Y:S01]  /*89d0*/  IMAD.U32 R177, R55.reuse, 0x10000, RZ ;  /* 0x0001000037b17824 */ /* 0x040fe200078e00ff */
[----:B------:R-:W-:Y:S01]  /*89e0*/  LOP3.LUT R55, R55, 0xffff0000, RZ, 0xc0, !PT ;  /* 0xffff000037377812 */ /* 0x000fe200078ec0ff */
[C---:B------:R-:W-:Y:S01]  /*89f0*/  IMAD.U32 R54, R99.reuse, 0x10000, RZ ;  /* 0x0001000063367824 */ /* 0x040fe200078e00ff */
[----:B------:R-:W-:Y:S01]  /*8a00*/  LOP3.LUT R99, R99, 0xffff0000, RZ, 0xc0, !PT ;  /* 0xffff000063637812 */ /* 0x000fe200078ec0ff */
[CC--:B------:R-:W-:Y:S01]  /*8a10*/  FMUL.FTZ R179, R178.reuse, R177.reuse ;  /* 0x000000b1b2b37220 */ /* 0x0c0fe20000410000 */
[----:B------:R-:W-:Y:S01]  /*8a20*/  LOP3.LUT R45, R45, 0xffff0000, RZ, 0xc0, !PT ;  /* 0xffff00002d2d7812 */ /* 0x000fe200078ec0ff */
[-C--:B------:R-:W-:Y:S01]  /*8a30*/  FMUL.FTZ R178, R178, R54.reuse ;  /* 0x00000036b2b27220 */ /* 0x080fe20000410000 */
[----:B------:R-:W-:Y:S01]  /*8a40*/  PRMT R174, R190, 0x5432, R174 ;  /* 0x00005432beae7816 */ /* 0x000fe200000000ae */
[----:B------:R-:W-:Y:S01]  /*8a50*/  FFMA.FTZ R54, R53, R54, -R179 ;  /* 0x0000003635367223 */ /* 0x000fe200000108b3 */
[----:B------:R-:W-:Y:S01]  /*8a60*/  PRMT R98, R191, 0x5432, R98 ;  /* 0x00005432bf627816 */ /* 0x000fe20000000062 */
[----:B------:R-:W-:Y:S01]  /*8a70*/  FFMA.FTZ R53, R53, R177, R178 ;  /* 0x000000b135357223 */ /* 0x000fe200000100b2 */
[----:B------:R-:W-:Y:S01]  /*8a80*/  LOP3.LUT R177, R49, 0xffff0000, RZ, 0xc0, !PT ;  /* 0xffff000031b17812 */ /* 0x000fe200078ec0ff */
[----:B------:R-:W-:Y:S01]  /*8a90*/  IMAD.U32 R178, R51, 0x10000, RZ ;  /* 0x0001000033b27824 */ /* 0x000fe200078e00ff */
[----:B------:R-:W-:-:S02]  /*8aa0*/  SHF.R.U64 R58, R58, 0x10, R59 ;  /* 0x000000103a3a7819 */ /* 0x000fc4000000123b */
[----:B------:R-:W-:Y:S01]  /*8ab0*/  PRMT R52, R189, 0x5432, R52 ;  /* 0x00005432bd347816 */ /* 0x000fe20000000034 */
[C---:B------:R-:W-:Y:S01]  /*8ac0*/  FMUL.FTZ R49, R177.reuse, R55 ;  /* 0x00000037b1317220 */ /* 0x040fe20000410000 */
[-C--:B------:R-:W-:Y:S01]  /*8ad0*/  FMUL.FTZ R177, R177, R99.reuse ;  /* 0x00000063b1b17220 */ /* 0x080fe20000410000 */
[----:B------:R-:W-:Y:S02]  /*8ae0*/  PRMT R58, R188, 0x5432, R58 ;  /* 0x00005432bc3a7816 */ /* 0x000fe4000000003a */
[C---:B------:R-:W-:Y:S01]  /*8af0*/  FFMA.FTZ R49, R45.reuse, R99, -R49 ;  /* 0x000000632d317223 */ /* 0x040fe20000010831 */
[----:B------:R-:W-:Y:S01]  /*8b00*/  SHF.R.U32.HI R99, RZ, 0x10, R59 ;  /* 0x00000010ff637819 */ /* 0x000fe2000001163b */
[----:B------:R-:W-:Y:S01]  /*8b10*/  FFMA.FTZ R45, R45, R55, R177 ;  /* 0x000000372d2d7223 */ /* 0x000fe200000100b1 */
[----:B------:R-:W-:Y:S01]  /*8b20*/  SHF.R.U64 R55, R56, 0x10, R57 ;  /* 0x0000001038377819 */ /* 0x000fe20000001239 */
[C---:B------:R-:W-:Y:S01]  /*8b30*/  IMAD.U32 R57, R174.reuse, 0x10000, RZ ;  /* 0x00010000ae397824 */ /* 0x040fe200078e00ff */
[----:B------:R-:W-:Y:S01]  /*8b40*/  PRMT R99, R189, 0x5410, R99 ;  /* 0x00005410bd637816 */ /* 0x000fe20000000063 */
[----:B------:R-:W-:Y:S01]  /*8b50*/  IMAD.U32 R56, R47, 0x10000, RZ ;  /* 0x000100002f387824 */ /* 0x000fe200078e00ff */
[----:B------:R-:W-:-:S02]  /*8b60*/  LOP3.LUT R174, R174, 0xffff0000, RZ, 0xc0, !PT ;  /* 0xffff0000aeae7812 */ /* 0x000fc400078ec0ff */
[----:B------:R-:W-:Y:S01]  /*8b70*/  LOP3.LUT R47, R47, 0xffff0000, RZ, 0xc0, !PT ;  /* 0xffff00002f2f7812 */ /* 0x000fe200078ec0ff */
[C---:B------:R-:W-:Y:S01]  /*8b80*/  IMAD.U32 R177, R99.reuse, 0x10000, RZ ;  /* 0x0001000063b17824 */ /* 0x040fe200078e00ff */
[----:B------:R-:W-:Y:S02]  /*8b90*/  LOP3.LUT R99, R99, 0xffff0000, RZ, 0xc0, !PT ;  /* 0xffff000063637812 */ /* 0x000fe400078ec0ff */
[----:B------:R-:W-:Y:S01]  /*8ba0*/  PRMT R55, R190, 0x5410, R55 ;  /* 0x00005410be377816 */ /* 0x000fe20000000037 */
[C---:B------:R-:W-:Y:S01]  /*8bb0*/  FMUL.FTZ R179, R178.reuse, R177 ;  /* 0x000000b1b2b37220 */ /* 0x040fe20000410000 */
[-C--:B------:R-:W-:Y:S01]  /*8bc0*/  FMUL.FTZ R178, R178, R57.reuse ;  /* 0x00000039b2b27220 */ /* 0x080fe20000410000 */
[----:B------:R-:W-:Y:S02]  /*8bd0*/  LOP3.LUT R59, R44, 0xffff0000, RZ, 0xc0, !PT ;  /* 0xffff00002c3b7812 */ /* 0x000fe400078ec0ff */
[C---:B------:R-:W-:Y:S01]  /*8be0*/  FFMA.FTZ R57, R56.reuse, R57, -R179 ;  /* 0x0000003938397223 */ /* 0x040fe200000108b3 */
[----:B------:R-:W-:Y:S01]  /*8bf0*/  FFMA.FTZ R56, R56, R177, R178 ;  /* 0x000000b138387223 */ /* 0x000fe200000100b2 */
[----:B------:R-:W-:Y:S01]  /*8c00*/  LOP3.LUT R177, R51, 0xffff0000, RZ, 0xc0, !PT ;  /* 0xffff000033b17812 */ /* 0x000fe200078ec0ff */
[C---:B------:R-:W-:Y:S01]  /*8c10*/  IMAD.U32 R178, R98.reuse, 0x10000, RZ ;  /* 0x0001000062b27824 */ /* 0x040fe200078e00ff */
[----:B------:R-:W-:-:S02]  /*8c20*/  LOP3.LUT R98, R98, 0xffff0000, RZ, 0xc0, !PT ;  /* 0xffff000062627812 */ /* 0x000fc400078ec0ff */
[----:B------:R-:W-:Y:S01]  /*8c30*/  F2FP.BF16.F32.PACK_AB R49, R49, R54 ;  /* 0x000000363131723e */ /* 0x000fe200000010ff */
[C---:B------:R-:W-:Y:S01]  /*8c40*/  FMUL.FTZ R51, R177.reuse, R99 ;  /* 0x00000063b1337220 */ /* 0x040fe20000410000 */
[-C--:B------:R-:W-:Y:S01]  /*8c50*/  FMUL.FTZ R177, R177, R174.reuse ;  /* 0x000000aeb1b17220 */ /* 0x080fe20000410000 */
[----:B------:R-:W-:Y:S02]  /*8c60*/  F2FP.BF16.F32.PACK_AB R53, R45, R53 ;  /* 0x000000352d35723e */ /* 0x000fe400000010ff */
[C---:B------:R-:W-:Y:S01]  /*8c70*/  FFMA.FTZ R51, R47.reuse, R174, -R51 ;  /* 0x000000ae2f337223 */ /* 0x040fe20000010833 */
[----:B------:R-:W-:Y:S01]  /*8c80*/  FFMA.FTZ R47, R47, R99, R177 ;  /* 0x000000632f2f7223 */ /* 0x000fe200000100b1 */
[C---:B------:R-:W-:Y:S01]  /*8c90*/  IMAD.U32 R177, R48.reuse, 0x10000, RZ ;  /* 0x0001000030b17824 */ /* 0x040fe200078e00ff */
[----:B------:R-:W-:Y:S01]  /*8ca0*/  LOP3.LUT R48, R48, 0xffff0000, RZ, 0xc0, !PT ;  /* 0xffff000030307812 */ /* 0x000fe200078ec0ff */
[C---:B------:R-:W-:Y:S01]  /*8cb0*/  IMAD.U32 R174, R55.reuse, 0x10000, RZ ;  /* 0x0001000037ae7824 */ /* 0x040fe200078e00ff */
[----:B------:R-:W-:Y:S01]  /*8cc0*/  LOP3.LUT R55, R55, 0xffff0000, RZ, 0xc0, !PT ;  /* 0xffff000037377812 */ /* 0x000fe200078ec0ff */
[----:B------:R-:W-:Y:S01]  /*8cd0*/  IMAD.U32 R99, R44, 0x10000, RZ ;  /* 0x000100002c637824 */ /* 0x000fe200078e00ff */
[----:B------:R-:W-:Y:S01]  /*8ce0*/  F2FP.BF16.F32.PACK_AB R51, R51, R57 ;  /* 0x000000393333723e */ /* 0x000fe200000010ff */
[C---:B------:R-:W-:Y:S01]  /*8cf0*/  FMUL.FTZ R179, R177.reuse, R174 ;  /* 0x000000aeb1b37220 */ /* 0x040fe20000410000 */
[----:B------:R-:W-:Y:S01]  /*8d00*/  FMUL.FTZ R177, R177, R178 ;  /* 0x000000b2b1b17220 */ /* 0x000fe20000410000 */
[CC--:B------:R-:W-:Y:S01]  /*8d10*/  FMUL.FTZ R44, R48.reuse, R55.reuse ;  /* 0x00000037302c7220 */ /* 0x0c0fe20000410000 */
[----:B------:R-:W-:Y:S01]  /*8d20*/  FMUL.FTZ R48, R48, R98 ;  /* 0x0000006230307220 */ /* 0x000fe20000410000 */
[C---:B------:R-:W-:Y:S01]  /*8d30*/  FFMA.FTZ R179, R99.reuse, R178, -R179 ;  /* 0x000000b263b37223 */ /* 0x040fe200000108b3 */
[----:B------:R-:W-:Y:S01]  /*8d40*/  FFMA.FTZ R177, R99, R174, R177 ;  /* 0x000000ae63b17223 */ /* 0x000fe200000100b1 */
[C---:B------:R-:W-:Y:S01]  /*8d50*/  FFMA.FTZ R44, R59.reuse, R98, -R44 ;  /* 0x000000623b2c7223 */ /* 0x040fe2000001082c */
[----:B------:R-:W-:Y:S01]  /*8d60*/  FFMA.FTZ R48, R59, R55, R48 ;  /* 0x000000373b307223 */ /* 0x000fe20000010030 */
[C---:B------:R-:W-:Y:S01]  /*8d70*/  IMAD.U32 R174, R50.reuse, 0x10000, RZ ;  /* 0x0001000032ae7824 */ /* 0x040fe200078e00ff */
[----:B------:R-:W-:Y:S01]  /*8d80*/  LOP3.LUT R50, R50, 0xffff0000, RZ, 0xc0, !PT ;  /* 0xffff000032327812 */ /* 0x000fe200078ec0ff */
[C---:B------:R-:W-:Y:S01]  /*8d90*/  IMAD.U32 R59, R58.reuse, 0x10000, RZ ;  /* 0x000100003a3b7824 */ /* 0x040fe200078e00ff */
[----:B------:R-:W-:Y:S01]  /*8da0*/  LOP3.LUT R58, R58, 0xffff0000, RZ, 0xc0, !PT ;  /* 0xffff00003a3a7812 */ /* 0x000fe200078ec0ff */
[C---:B------:R-:W-:Y:S01]  /*8db0*/  IMAD.U32 R98, R52.reuse, 0x10000, RZ ;  /* 0x0001000034627824 */ /* 0x040fe200078e00ff */
[----:B------:R-:W-:Y:S01]  /*8dc0*/  LOP3.LUT R52, R52, 0xffff0000, RZ, 0xc0, !PT ;  /* 0xffff000034347812 */ /* 0x000fe200078ec0ff */
[----:B------:R-:W-:Y:S01]  /*8dd0*/  FMUL.FTZ R99, R174, R59 ;  /* 0x0000003bae637220 */ /* 0x000fe20000410000 */
[----:B------:R-:W-:-:S02]  /*8de0*/  IMAD.U32 R55, R46, 0x10000, RZ ;  /* 0x000100002e377824 */ /* 0x000fc400078e00ff */
[-C--:B------:R-:W-:Y:S01]  /*8df0*/  FMUL.FTZ R174, R174, R98.reuse ;  /* 0x00000062aeae7220 */ /* 0x080fe20000410000 */
[----:B------:R-:W-:Y:S01]  /*8e00*/  LOP3.LUT R46, R46, 0xffff0000, RZ, 0xc0, !PT ;  /* 0xffff00002e2e7812 */ /* 0x000fe200078ec0ff */
[----:B------:R-:W-:Y:S02]  /*8e10*/  IMAD.MOV.U32 R45, RZ, RZ, R49 ;  /* 0x000000ffff2d7224 */ /* 0x000fe400078e0031 */
[C---:B------:R-:W-:Y:S01]  /*8e20*/  FFMA.FTZ R99, R55.reuse, R98, -R99 ;  /* 0x0000006237637223 */ /* 0x040fe20000010863 */
[----:B------:R-:W-:Y:S01]  /*8e30*/  FFMA.FTZ R174, R55, R59, R174 ;  /* 0x0000003b37ae7223 */ /* 0x000fe200000100ae */
[C---:B------:R-:W-:Y:S01]  /*8e40*/  FMUL.FTZ R55, R50.reuse, R58 ;  /* 0x0000003a32377220 */ /* 0x040fe20000410000 */
[----:B------:R-:W-:Y:S01]  /*8e50*/  FMUL.FTZ R50, R50, R52 ;  /* 0x0000003432327220 */ /* 0x000fe20000410000 */
[----:B------:R-:W-:Y:S01]  /*8e60*/  F2FP.BF16.F32.PACK_AB R56, R47, R56 ;  /* 0x000000382f38723e */ /* 0x000fe200000010ff */
[----:B------:R-:W-:Y:S02]  /*8e70*/  IMAD.MOV.U32 R47, RZ, RZ, R51 ;  /* 0x000000ffff2f7224 */ /* 0x000fe400078e0033 */
[C---:B------:R-:W-:Y:S01]  /*8e80*/  FFMA.FTZ R55, R46.reuse, R52, -R55 ;  /* 0x000000342e377223 */ /* 0x040fe20000010837 */
[----:B------:R-:W-:Y:S01]  /*8e90*/  FFMA.FTZ R50, R46, R58, R50 ;  /* 0x0000003a2e327223 */ /* 0x000fe20000010032 */
[----:B------:R-:W-:Y:S01]  /*8ea0*/  F2FP.BF16.F32.PACK_AB R44, R44, R179 ;  /* 0x000000b32c2c723e */ /* 0x000fe200000010ff */
[----:B------:R-:W-:Y:S01]  /*8eb0*/  IMAD.MOV.U32 R49, RZ, RZ, R53 ;  /* 0x000000ffff317224 */ /* 0x000fe200078e0035 */
[----:B------:R-:W-:Y:S01]  /*8ec0*/  F2FP.BF16.F32.PACK_AB R48, R48, R177 ;  /* 0x000000b13030723e */ /* 0x000fe200000010ff */
[----:B------:R-:W-:Y:S01]  /*8ed0*/  IMAD.MOV.U32 R51, RZ, RZ, R56 ;  /* 0x000000ffff337224 */ /* 0x000fe200078e0038 */
[----:B------:R-:W-:-:S02]  /*8ee0*/  F2FP.BF16.F32.PACK_AB R55, R55, R99 ;  /* 0x000000633737723e */ /* 0x000fc400000010ff */
[----:B------:R-:W-:-:S03]  /*8ef0*/  F2FP.BF16.F32.PACK_AB R50, R50, R174 ;  /* 0x000000ae3232723e */ /* 0x000fc600000010ff */
[----:B------:R-:W-:-:S07]  /*8f00*/  IMAD.MOV.U32 R46, RZ, RZ, R55 ;  /* 0x000000ffff2e7224 */ /* 0x000fce00078e0037 */
.L_x_691:
[----:B------:R-:W-:Y:S05]  /*8f10*/  BSYNC B2 ;  /* 0x0000000000027941 */ /* 0x000fea0003800000 */
.L_x_690:
[----:B------:R-:W-:Y:S01]  /*8f20*/  ISETP.GE.AND P4, PT, R97, R150, PT ;  /* 0x000000966100720c */ /* 0x000fe20003f86270 */
[----:B------:R-:W-:Y:S01]  /*8f30*/  ULDC.64 UR4, c[0x0][0x2e8] ;  /* 0x0000ba0000047ab9 */ /* 0x000fe20000000a00 */
[----:B------:R-:W-:-:S11]  /*8f40*/  ULDC.64 UR6, c[0x0][0x208] ;  /* 0x0000820000067ab9 */ /* 0x000fd60000000a00 */
[--C-:B------:R-:W-:Y:S02]  /*8f50*/  @!P4 SHF.R.S32.HI R55, RZ, 0x1f, R97.reuse ;  /* 0x0000001fff37c819 */ /* 0x100fe40000011461 */
[----:B------:R-:W-:-:S04]  /*8f60*/  @!P4 IADD3 R92, P5, P6, R100, R92, R97 ;  /* 0x0000005c645cc210 */ /* 0x000fc80007ebe061 */
[----:B------:R-:W-:Y:S02]  /*8f70*/  @!P4 IADD3.X R55, R14, R96, R55, P5, P6 ;  /* 0x000000600e37c210 */ /* 0x000fe40002fec437 */
[----:B------:R-:W-:-:S04]  /*8f80*/  LEA R52, P5, R94, UR4, 0x1 ;  /* 0x000000045e347c11 */ /* 0x000fc8000f8a08ff */
[----:B------:R-:W-:Y:S02]  /*8f90*/  LEA.HI.X R53, R94, UR5, R95, 0x1, P5 ;  /* 0x000000055e357c11 */ /* 0x000fe4000a8f0c5f */
[----:B------:R-:W-:-:S03]  /*8fa0*/  @!P4 LEA R54, P5, R92, UR4, 0x1 ;  /* 0x000000045c36cc11 */ /* 0x000fc6000f8a08ff */
[----:B0-----:R0:W-:Y:S01]  /*8fb0*/  STG.E.128 desc[UR6][R52.64], R44 ;  /* 0x0000002c34007986 */ /* 0x0011e2000c101d06 */
[----:B------:R-:W-:-:S05]  /*8fc0*/  @!P4 LEA.HI.X R55, R92, UR5, R55, 0x1, P5 ;  /* 0x000000055c37cc11 */ /* 0x000fca000a8f0c37 */
[----:B--2---:R0:W-:Y:S04]  /*8fd0*/  @!P4 STG.E.128 desc[UR6][R54.64], R48 ;  /* 0x000000303600c986 */ /* 0x0041e8000c101d06 */
.L_x_689:
[----:B------:R-:W-:Y:S05]  /*8fe0*/  BSYNC B1 ;  /* 0x0000000000017941 */ /* 0x000fea0003800000 */
.L_x_688:
[----:B0-----:R-:W-:Y:S01]  /*8ff0*/  VIADD R45, R22, 0x40 ;  /* 0x00000040162d7836 */ /* 0x001fe20000000000 */
        /* <DEDUP_REMOVED lines=24> */
[----:B------:R-:W-:Y:S01]  /*9180*/  SHF.R.S32.HI R44, RZ, 0x1f, R45 ;  /* 0x0000001fff2c7819 */ /* 0x000fe2000001142d */
[----:B------:R-:W-:-:S03]  /*9190*/  IMAD.SHL.U32 R57, R45, 0x8, RZ ;  /* 0x000000082d397824 */ /* 0x000fc600078e00ff */
[----:B------:R-:W-:-:S04]  /*91a0*/  LEA.HI R44, R44, R45, RZ, 0x3 ;  /* 0x0000002d2c2c7211 */ /* 0x000fc800078f18ff */
[----:B------:R-:W-:Y:S02]  /*91b0*/  SHF.R.S32.HI R45, RZ, 0x3, R44 ;  /* 0x00000003ff2d7819 */ /* 0x000fe4000001142c */
[----:B------:R-:W-:-:S03]  /*91c0*/  LOP3.LUT R44, R48, 0x38, R57, 0xf8, !PT ;  /* 0x00000038302c7812 */ /* 0x000fc600078ef839 */
[----:B----4-:R-:W-:Y:S01]  /*91d0*/  IMAD R45, R45, 0x2c00, R47 ;  /* 0x00002c002d2d7824 */ /* 0x010fe200078e022f */
[----:B------:R-:W-:-:S05]  /*91e0*/  LOP3.LUT R44, R44, R46, RZ, 0x3c, !PT ;  /* 0x0000002e2c2c7212 */ /* 0x000fca00078e3cff */
[----:B------:R-:W-:Y:S02]  /*91f0*/  IMAD.IADD R44, R45, 0x1, R44 ;  /* 0x000000012d2c7824 */ /* 0x000fe400078e022c */
[C---:B------:R-:W-:Y:S02]  /*9200*/  IMAD R45, R23.reuse, 0x5800, R145 ;  /* 0x00005800172d7824 */ /* 0x040fe400078e0291 */
[----:B------:R-:W-:Y:S02]  /*9210*/  IMAD R47, R23, 0x5800, R44 ;  /* 0x00005800172f7824 */ /* 0x000fe400078e022c */
[--C-:B------:R-:W-:Y:S02]  /*9220*/  IMAD R45, R45, 0x2, R2.reuse ;  /* 0x000000022d2d7824 */ /* 0x100fe400078e0202 */
[----:B------:R-:W-:-:S04]  /*9230*/  IMAD R48, R47, 0x2, R2 ;  /* 0x000000022f307824 */ /* 0x000fc800078e0202 */
[----:B------:R-:W0:Y:S04]  /*9240*/  LDS.128 R44, [R45+0x1e400] ;  /* 0x01e400002d2c7984 */ /* 0x000e280000000c00 */
[----:B------:R-:W2:Y:S01]  /*9250*/  LDS.128 R48, [R48+0x1e400] ;  /* 0x01e4000030307984 */ /* 0x000ea20000000c00 */
[----:B------:R-:W-:Y:S05]  /*9260*/  @P3 BRA `(.L_x_695) ;  /* 0x0000000400703947 */ /* 0x000fea0003800000 */
[----:B------:R-:W-:Y:S01]  /*9270*/  SHF.R.U32.HI R58, RZ, 0x10, R61 ;  /* 0x00000010ff3a7819 */ /* 0x000fe2000001163d */
[----:B--2---:R-:W-:Y:S01]  /*9280*/  IMAD.U32 R94, R49, 0x10000, RZ ;  /* 0x00010000315e7824 */ /* 0x004fe200078e00ff */
[----:B------:R-:W-:Y:S01]  /*9290*/  SHF.R.U32.HI R92, RZ, 0x10, R65 ;  /* 0x00000010ff5c7819 */ /* 0x000fe20000011641 */
[----:B------:R-:W-:Y:S01]  /*92a0*/  IMAD.U32 R98, R51, 0x10000, RZ ;  /* 0x0001000033627824 */ /* 0x000fe200078e00ff */
[C---:B------:R-:W-:Y:S02]  /*92b0*/  PRMT R58, R187.reuse, 0x5432, R58 ;  /* 0x00005432bb3a7816 */ /* 0x040fe4000000003a */
[----:B------:R-:W-:Y:S01]  /*92c0*/  PRMT R187, R187, 0x5410, R92 ;  /* 0x00005410bbbb7816 */ /* 0x000fe2000000005c */
[----:B0-----:R-:W-:Y:S01]  /*92d0*/  IMAD.U32 R92, R45, 0x10000, RZ ;  /* 0x000100002d5c7824 */ /* 0x001fe200078e00ff */
[----:B------:R-:W-:Y:S01]  /*92e0*/  LOP3.LUT R49, R49, 0xffff0000, RZ, 0xc0, !PT ;  /* 0xffff000031317812 */ /* 0x000fe200078ec0ff */
[C---:B------:R-:W-:Y:S01]  /*92f0*/  IMAD.U32 R93, R58.reuse, 0x10000, RZ ;  /* 0x000100003a5d7824 */ /* 0x040fe200078e00ff */
[----:B------:R-:W-:Y:S01]  /*9300*/  LOP3.LUT R58, R58, 0xffff0000, RZ, 0xc0, !PT ;  /* 0xffff00003a3a7812 */ /* 0x000fe200078ec0ff */
[----:B------:R-:W-:Y:S01]  /*9310*/  IMAD.U32 R59, R187, 0x10000, RZ ;  /* 0x00010000bb3b7824 */ /* 0x000fe200078e00ff */
[----:B------:R-:W-:-:S02]  /*9320*/  LOP3.LUT R45, R45, 0xffff0000, RZ, 0xc0, !PT ;  /* 0xffff00002d2d7812 */ /* 0x000fc400078ec0ff */
[----:B------:R-:W-:Y:S01]  /*9330*/  SHF.R.U64 R60, R60, 0x10, R61 ;  /* 0x000000103c3c7819 */ /* 0x000fe2000000123d */
[C---:B------:R-:W-:Y:S01]  /*9340*/  FMUL.FTZ R95, R94.reuse, R59 ;  /* 0x0000003b5e5f7220 */ /* 0x040fe20000410000 */
[-C--:B------:R-:W-:Y:S01]  /*9350*/  FMUL.FTZ R94, R94, R93.reuse ;  /* 0x0000005d5e5e7220 */ /* 0x080fe20000410000 */
[----:B------:R-:W-:Y:S02]  /*9360*/  LOP3.LUT R61, R51, 0xffff0000, RZ, 0xc0, !PT ;  /* 0xffff0000333d7812 */ /* 0x000fe400078ec0ff */
[C---:B------:R-:W-:Y:S01]  /*9370*/  FFMA.FTZ R93, R92.reuse, R93, -R95 ;  /* 0x0000005d5c5d7223 */ /* 0x040fe2000001085f */
[----:B------:R-:W-:Y:S01]  /*9380*/  FFMA.FTZ R92, R92, R59, R94 ;  /* 0x0000003b5c5c7223 */ /* 0x000fe2000001005e */
[----:B------:R-:W-:Y:S02]  /*9390*/  LOP3.LUT R59, R187, 0xffff0000, RZ, 0xc0, !PT ;  /* 0xffff0000bb3b7812 */ /* 0x000fe400078ec0ff */
[----:B------:R-:W-:Y:S02]  /*93a0*/  SHF.R.U64 R64, R64, 0x10, R65 ;  /* 0x0000001040407819 */ /* 0x000fe40000001241 */
[----:B------:R-:W-:Y:S01]  /*93b0*/  PRMT R60, R184, 0x5432, R60 ;  /* 0x00005432b83c7816 */ /* 0x000fe2000000003c */
[C---:B------:R-:W-:Y:S01]  /*93c0*/  FMUL.FTZ R94, R49.reuse, R59 ;  /* 0x0000003b315e7220 */ /* 0x040fe20000410000 */
[----:B------:R-:W-:Y:S01]  /*93d0*/  FMUL.FTZ R49, R49, R58 ;  /* 0x0000003a31317220 */ /* 0x000fe20000410000 */
[----:B------:R-:W-:-:S02]  /*93e0*/  PRMT R64, R185, 0x5432, R64 ;  /* 0x00005432b9407816 */ /* 0x000fc40000000040 */
[C---:B------:R-:W-:Y:S01]  /*93f0*/  FFMA.FTZ R58, R45.reuse, R58, -R94 ;  /* 0x0000003a2d3a7223 */ /* 0x040fe2000001085e */
[----:B------:R-:W-:Y:S01]  /*9400*/  FFMA.FTZ R45, R45, R59, R49 ;  /* 0x0000003b2d2d7223 */ /* 0x000fe20000010031 */
[----:B------:R-:W-:Y:S01]  /*9410*/  SHF.R.U32.HI R49, RZ, 0x10, R67 ;  /* 0x00000010ff317819 */ /* 0x000fe20000011643 */
[C---:B------:R-:W-:Y:S01]  /*9420*/  IMAD.U32 R94, R47.reuse, 0x10000, RZ ;  /* 0x000100002f5e7824 */ /* 0x040fe200078e00ff */
[----:B------:R-:W-:Y:S02]  /*9430*/  SHF.R.U32.HI R59, RZ, 0x10, R63 ;  /* 0x00000010ff3b7819 */ /* 0x000fe4000001163f */
[C---:B------:R-:W-:Y:S02]  /*9440*/  PRMT R49, R186.reuse, 0x5410, R49 ;  /* 0x00005410ba317816 */ /* 0x040fe40000000031 */
[----:B------:R-:W-:Y:S02]  /*9450*/  PRMT R59, R186, 0x5432, R59 ;  /* 0x00005432ba3b7816 */ /* 0x000fe4000000003b */
[----:B------:R-:W-:Y:S01]  /*9460*/  LOP3.LUT R47, R47, 0xffff0000, RZ, 0xc0, !PT ;  /* 0xffff00002f2f7812 */ /* 0x000fe200078ec0ff */
[C---:B------:R-:W-:Y:S01]  /*9470*/  IMAD.U32 R95, R49.reuse, 0x10000, RZ ;  /* 0x00010000315f7824 */ /* 0x040fe200078e00ff */
[----:B------:R-:W-:Y:S01]  /*9480*/  LOP3.LUT R49, R49, 0xffff0000, RZ, 0xc0, !PT ;  /* 0xffff000031317812 */ /* 0x000fe200078ec0ff */
[C---:B------:R-:W-:Y:S01]  /*9490*/  IMAD.U32 R96, R59.reuse, 0x10000, RZ ;  /* 0x000100003b607824 */ /* 0x040fe200078e00ff */
[----:B------:R-:W-:Y:S01]  /*94a0*/  LOP3.LUT R59, R59, 0xffff0000, RZ, 0xc0, !PT ;  /* 0xffff00003b3b7812 */ /* 0x000fe200078ec0ff */
[----:B------:R-:W-:Y:S01]  /*94b0*/  FMUL.FTZ R97, R98, R95 ;  /* 0x0000005f62617220 */ /* 0x000fe20000410000 */
[----:B------:R-:W-:Y:S01]  /*94c0*/  SHF.R.U64 R63, R62, 0x10, R63 ;  /* 0x000000103e3f7819 */ /* 0x000fe2000000123f */
[C---:B------:R-:W-:Y:S01]  /*94d0*/  FMUL.FTZ R51, R61.reuse, R49 ;  /* 0x000000313d337220 */ /* 0x040fe20000410000 */
[-C--:B------:R-:W-:Y:S01]  /*94e0*/  FMUL.FTZ R98, R98, R96.reuse ;  /* 0x0000006062627220 */ /* 0x080fe20000410000 */
[-C--:B------:R-:W-:Y:S01]  /*94f0*/  FMUL.FTZ R61, R61, R59.reuse ;  /* 0x0000003b3d3d7220 */ /* 0x080fe20000410000 */
[C---:B------:R-:W-:Y:S01]  /*9500*/  FFMA.FTZ R97, R94.reuse, R96, -R97 ;  /* 0x000000605e617223 */ /* 0x040fe20000010861 */
[C---:B------:R-:W-:Y:S01]  /*9510*/  FFMA.FTZ R51, R47.reuse, R59, -R51 ;  /* 0x0000003b2f337223 */ /* 0x040fe20000010833 */
[----:B------:R-:W-:Y:S01]  /*9520*/  FFMA.FTZ R98, R94, R95, R98 ;  /* 0x0000005f5e627223 */ /* 0x000fe20000010062 */
[----:B------:R-:W-:Y:S01]  /*9530*/  FFMA.FTZ R61, R47, R49, R61 ;  /* 0x000000312f3d7223 */ /* 0x000fe2000001003d */
[----:B------:R-:W-:Y:S01]  /*9540*/  IMAD.U32 R94, R48, 0x10000, RZ ;  /* 0x00010000305e7824 */ /* 0x000fe200078e00ff */
[----:B------:R-:W-:Y:S01]  /*9550*/  SHF.R.U64 R66, R66, 0x10, R67 ;  /* 0x0000001042427819 */ /* 0x000fe20000001243 */
[----:B------:R-:W-:Y:S01]  /*9560*/  IMAD.U32 R49, R64, 0x10000, RZ ;  /* 0x0001000040317824 */ /* 0x000fe200078e00ff */
[----:B------:R-:W-:Y:S01]  /*9570*/  LOP3.LUT R48, R48, 0xffff0000, RZ, 0xc0, !PT ;  /* 0xffff000030307812 */ /* 0x000fe200078ec0ff */
[C---:B------:R-:W-:Y:S01]  /*9580*/  IMAD.U32 R59, R60.reuse, 0x10000, RZ ;  /* 0x000100003c3b7824 */ /* 0x040fe200078e00ff */
[----:B------:R-:W-:Y:S01]  /*9590*/  LOP3.LUT R67, R60, 0xffff0000, RZ, 0xc0, !PT ;  /* 0xffff00003c437812 */ /* 0x000fe200078ec0ff */
[----:B------:R-:W-:Y:S01]  /*95a0*/  FMUL.FTZ R65, R94, R49 ;  /* 0x000000315e417220 */ /* 0x000fe20000410000 */
[----:B------:R-:W-:-:S02]  /*95b0*/  IMAD.U32 R47, R44, 0x10000, RZ ;  /* 0x000100002c2f7824 */ /* 0x000fc400078e00ff */
[----:B------:R-:W-:Y:S01]  /*95c0*/  FMUL.FTZ R94, R94, R59 ;  /* 0x0000003b5e5e7220 */ /* 0x000fe20000410000 */
[----:B------:R-:W-:Y:S01]  /*95d0*/  PRMT R184, R184, 0x5410, R63 ;  /* 0x00005410b8b87816 */ /* 0x000fe2000000003f */
[----:B------:R-:W-:Y:S01]  /*95e0*/  FMUL.FTZ R99, R48, R67 ;  /* 0x0000004330637220 */ /* 0x000fe20000410000 */
[----:B------:R-:W-:Y:S01]  /*95f0*/  PRMT R185, R185, 0x5410, R66 ;  /* 0x00005410b9b97816 */ /* 0x000fe20000000042 */
[C---:B------:R-:W-:Y:S01]  /*9600*/  FFMA.FTZ R94, R47.reuse, R49, R94 ;  /* 0x000000312f5e7223 */ /* 0x040fe2000001005e */
[----:B------:R-:W-:Y:S01]  /*9610*/  LOP3.LUT R49, R64, 0xffff0000, RZ, 0xc0, !PT ;  /* 0xffff000040317812 */ /* 0x000fe200078ec0ff */
[----:B------:R-:W-:Y:S01]  /*9620*/  FFMA.FTZ R65, R47, R59, -R65 ;  /* 0x0000003b2f417223 */ /* 0x000fe20000010841 */
[----:B------:R-:W-:Y:S01]  /*9630*/  LOP3.LUT R44, R44, 0xffff0000, RZ, 0xc0, !PT ;  /* 0xffff00002c2c7812 */ /* 0x000fe200078ec0ff */
[C---:B------:R-:W-:Y:S01]  /*9640*/  IMAD.U32 R47, R46.reuse, 0x10000, RZ ;  /* 0x000100002e2f7824 */ /* 0x040fe200078e00ff */
[----:B------:R-:W-:Y:S01]  /*9650*/  LOP3.LUT R59, R46, 0xffff0000, RZ, 0xc0, !PT ;  /* 0xffff00002e3b7812 */ /* 0x000fe200078ec0ff */
[----:B------:R-:W-:-:S02]  /*9660*/  IMAD.U32 R46, R50, 0x10000, RZ ;  /* 0x00010000322e7824 */ /* 0x000fc400078e00ff */
[----:B------:R-:W-:Y:S01]  /*9670*/  FMUL.FTZ R95, R48, R49 ;  /* 0x00000031305f7220 */ /* 0x000fe20000410000 */
[C---:B------:R-:W-:Y:S01]  /*9680*/  SHF.L.U32 R62, R185.reuse, 0x10, RZ ;  /* 0x00000010b93e7819 */ /* 0x040fe200000006ff */
[----:B------:R-:W-:Y:S01]  /*9690*/  IMAD.U32 R63, R184, 0x10000, RZ ;  /* 0x00010000b83f7824 */ /* 0x000fe200078e00ff */
[----:B------:R-:W-:Y:S01]  /*96a0*/  LOP3.LUT R50, R50, 0xffff0000, RZ, 0xc0, !PT ;  /* 0xffff000032327812 */ /* 0x000fe200078ec0ff */
[----:B------:R-:W-:Y:S01]  /*96b0*/  FFMA.FTZ R48, R44, R67, -R95 ;  /* 0x000000432c307223 */ /* 0x000fe2000001085f */
[----:B------:R-:W-:Y:S01]  /*96c0*/  LOP3.LUT R184, R184, 0xffff0000, RZ, 0xc0, !PT ;  /* 0xffff0000b8b87812 */ /* 0x000fe200078ec0ff */
[----:B------:R-:W-:Y:S01]  /*96d0*/  FFMA.FTZ R49, R44, R49, R99 ;  /* 0x000000312c317223 */ /* 0x000fe20000010063 */
[----:B------:R-:W-:Y:S01]  /*96e0*/  LOP3.LUT R60, R185, 0xffff0000, RZ, 0xc0, !PT ;  /* 0xffff0000b93c7812 */ /* 0x000fe200078ec0ff */
[C---:B------:R-:W-:Y:S01]  /*96f0*/  FMUL.FTZ R44, R46.reuse, R62 ;  /* 0x0000003e2e2c7220 */ /* 0x040fe20000410000 */
[----:B------:R-:W-:Y:S01]  /*9700*/  FMUL.FTZ R67, R46, R63 ;  /* 0x0000003f2e437220 */ /* 0x000fe20000410000 */
[C---:B------:R-:W-:Y:S01]  /*9710*/  FMUL.FTZ R95, R50.reuse, R184 ;  /* 0x000000b8325f7220 */ /* 0x040fe20000410000 */
[----:B------:R-:W-:Y:S01]  /*9720*/  F2FP.BF16.F32.PACK_AB R51, R51, R97 ;  /* 0x000000613333723e */ /* 0x000fe200000010ff */
[----:B------:R-:W-:Y:S01]  /*9730*/  FMUL.FTZ R46, R50, R60 ;  /* 0x0000003c322e7220 */ /* 0x000fe20000410000 */
[C---:B------:R-:W-:Y:S01]  /*9740*/  FFMA.FTZ R63, R47.reuse, R63, -R44 ;  /* 0x0000003f2f3f7223 */ /* 0x040fe2000001082c */
[----:B------:R-:W-:Y:S01]  /*9750*/  FFMA.FTZ R47, R47, R62, R67 ;  /* 0x0000003e2f2f7223 */ /* 0x000fe20000010043 */
[C---:B------:R-:W-:Y:S01]  /*9760*/  FFMA.FTZ R60, R59.reuse, R60, R95 ;  /* 0x0000003c3b3c7223 */ /* 0x040fe2000001005f */
[----:B------:R-:W-:Y:S01]  /*9770*/  FFMA.FTZ R46, R59, R184, -R46 ;  /* 0x000000b83b2e7223 */ /* 0x000fe2000001082e */
[----:B------:R-:W-:-:S02]  /*9780*/  F2FP.BF16.F32.PACK_AB R58, R58, R93 ;  /* 0x0000005d3a3a723e */ /* 0x000fc400000010ff */
[----:B------:R-:W-:Y:S02]  /*9790*/  F2FP.BF16.F32.PACK_AB R92, R45, R92 ;  /* 0x0000005c2d5c723e */ /* 0x000fe400000010ff */
[----:B------:R-:W-:Y:S01]  /*97a0*/  F2FP.BF16.F32.PACK_AB R61, R61, R98 ;  /* 0x000000623d3d723e */ /* 0x000fe200000010ff */
[----:B------:R-:W-:Y:S01]  /*97b0*/  IMAD.MOV.U32 R45, RZ, RZ, R58 ;  /* 0x000000ffff2d7224 */ /* 0x000fe200078e003a */
[----:B------:R-:W-:Y:S02]  /*97c0*/  F2FP.BF16.F32.PACK_AB R44, R48, R65 ;  /* 0x00000041302c723e */ /* 0x000fe400000010ff */
[----:B------:R-:W-:Y:S01]  /*97d0*/  F2FP.BF16.F32.PACK_AB R50, R60, R47 ;  /* 0x0000002f3c32723e */ /* 0x000fe200000010ff */
[----:B------:R-:W-:Y:S01]  /*97e0*/  IMAD.MOV.U32 R47, RZ, RZ, R51 ;  /* 0x000000ffff2f7224 */ /* 0x000fe200078e0033 */
[----:B------:R-:W-:Y:S01]  /*97f0*/  F2FP.BF16.F32.PACK_AB R48, R49, R94 ;  /* 0x0000005e3130723e */ /* 0x000fe200000010ff */
[----:B------:R-:W-:Y:S01]  /*9800*/  IMAD.MOV.U32 R49, RZ, RZ, R92 ;  /* 0x000000ffff317224 */ /* 0x000fe200078e005c */
[----:B------:R-:W-:Y:S01]  /*9810*/  F2FP.BF16.F32.PACK_AB R46, R46, R63 ;  /* 0x0000003f2e2e723e */ /* 0x000fe200000010ff */
[----:B------:R-:W-:-:S07]  /*9820*/  IMAD.MOV.U32 R51, RZ, RZ, R61 ;  /* 0x000000ffff337224 */ /* 0x000fce00078e003d */
.L_x_695:
[----:B------:R-:W-:Y:S05]  /*9830*/  BSYNC B2 ;  /* 0x0000000000027941 */ /* 0x000fea0003800000 */
.L_x_694:
        /* <DEDUP_REMOVED lines=12> */
.L_x_693:
[----:B------:R-:W-:Y:S05]  /*9900*/  BSYNC B1 ;  /* 0x0000000000017941 */ /* 0x000fea0003800000 */
.L_x_692:
        /* <DEDUP_REMOVED lines=40> */
[--C-:B------:R-:W-:Y:S01]  /*9b90*/  SHF.R.U64 R58, R80, 0x10, R81.reuse ;  /* 0x00000010503a7819 */ /* 0x100fe20000001251 */
[----:B0-----:R-:W-:Y:S01]  /*9ba0*/  IMAD.U32 R60, R45, 0x10000, RZ ;  /* 0x000100002d3c7824 */ /* 0x001fe200078e00ff */
[----:B------:R-:W-:Y:S01]  /*9bb0*/  SHF.R.U32.HI R80, RZ, 0x10, R81 ;  /* 0x00000010ff507819 */ /* 0x000fe20000011651 */
[----:B------:R-:W-:Y:S01]  /*9bc0*/  IMAD.U32 R66, R47, 0x10000, RZ ;  /* 0x000100002f427824 */ /* 0x000fe200078e00ff */
[--C-:B------:R-:W-:Y:S01]  /*9bd0*/  SHF.R.U64 R61, R76, 0x10, R77.reuse ;  /* 0x000000104c3d7819 */ /* 0x100fe2000000124d */
[----:B--2---:R-:W-:Y:S01]  /*9be0*/  IMAD.U32 R76, R49, 0x10000, RZ ;  /* 0x00010000314c7824 */ /* 0x004fe200078e00ff */
[----:B------:R-:W-:Y:S01]  /*9bf0*/  SHF.R.U32.HI R77, RZ, 0x10, R77 ;  /* 0x00000010ff4d7819 */ /* 0x000fe2000001164d */
[----:B------:R-:W-:Y:S01]  /*9c00*/  IMAD.U32 R65, R46, 0x10000, RZ ;  /* 0x000100002e417824 */ /* 0x000fe200078e00ff */
[----:B------:R-:W-:Y:S02]  /*9c10*/  PRMT R80, R183, 0x5432, R80 ;  /* 0x00005432b7507816 */ /* 0x000fe40000000050 */
[----:B------:R-:W-:-:S02]  /*9c20*/  SHF.R.U64 R63, R82, 0x10, R83 ;  /* 0x00000010523f7819 */ /* 0x000fc40000001253 */
[----:B------:R-:W-:Y:S01]  /*9c30*/  PRMT R77, R176, 0x5432, R77 ;  /* 0x00005432b04d7816 */ /* 0x000fe2000000004d */
[----:B------:R-:W-:Y:S01]  /*9c40*/  IMAD.U32 R93, R80, 0x10000, RZ ;  /* 0x00010000505d7824 */ /* 0x000fe200078e00ff */
[----:B------:R-:W-:Y:S02]  /*9c50*/  SHF.R.U32.HI R83, RZ, 0x10, R83 ;  /* 0x00000010ff537819 */ /* 0x000fe40000011653 */
[--C-:B------:R-:W-:Y:S01]  /*9c60*/  SHF.R.U64 R56, R78, 0x10, R79.reuse ;  /* 0x000000104e387819 */ /* 0x100fe2000000124f */
[----:B------:R-:W-:Y:S01]  /*9c70*/  IMAD.U32 R81, R77, 0x10000, RZ ;  /* 0x000100004d517824 */ /* 0x000fe200078e00ff */
[----:B------:R-:W-:Y:S01]  /*9c80*/  SHF.R.U32.HI R78, RZ, 0x10, R79 ;  /* 0x00000010ff4e7819 */ /* 0x000fe2000001164f */
[----:B------:R-:W-:Y:S01]  /*9c90*/  FMUL.FTZ R95, R76, R93 ;  /* 0x0000005d4c5f7220 */ /* 0x000fe20000410000 */
[----:B------:R-:W-:Y:S01]  /*9ca0*/  PRMT R63, R182, 0x5410, R63 ;  /* 0x00005410b63f7816 */ /* 0x000fe2000000003f */
[----:B------:R-:W-:Y:S01]  /*9cb0*/  FMUL.FTZ R97, R76, R81 ;  /* 0x000000514c617220 */ /* 0x000fe20000410000 */
[----:B------:R-:W-:Y:S01]  /*9cc0*/  PRMT R182, R182, 0x5432, R83 ;  /* 0x00005432b6b67816 */ /* 0x000fe20000000053 */
[----:B------:R-:W-:Y:S01]  /*9cd0*/  IMAD.U32 R79, R51, 0x10000, RZ ;  /* 0x00010000334f7824 */ /* 0x000fe200078e00ff */
[----:B------:R-:W-:Y:S01]  /*9ce0*/  LOP3.LUT R64, R49, 0xffff0000, RZ, 0xc0, !PT ;  /* 0xffff000031407812 */ /* 0x000fe200078ec0ff */
[----:B------:R-:W-:Y:S01]  /*9cf0*/  IMAD.U32 R49, R48, 0x10000, RZ ;  /* 0x0001000030317824 */ /* 0x000fe200078e00ff */
[----:B------:R-:W-:Y:S01]  /*9d00*/  LOP3.LUT R83, R80, 0xffff0000, RZ, 0xc0, !PT ;  /* 0xffff000050537812 */ /* 0x000fe200078ec0ff */
[----:B------:R-:W-:Y:S01]  /*9d10*/  IMAD.U32 R80, R182, 0x10000, RZ ;  /* 0x00010000b6507824 */ /* 0x000fe200078e00ff */
[----:B------:R-:W-:-:S02]  /*9d20*/  PRMT R78, R175, 0x5432, R78 ;  /* 0x00005432af4e7816 */ /* 0x000fc4000000004e */
[----:B------:R-:W-:Y:S01]  /*9d30*/  PRMT R183, R183, 0x5410, R58 ;  /* 0x00005410b7b77816 */ /* 0x000fe2000000003a */
[----:B------:R-:W-:Y:S01]  /*9d40*/  FFMA.FTZ R58, R60, R81, -R95 ;  /* 0x000000513c3a7223 */ /* 0x000fe2000001085f */
[----:B------:R-:W-:Y:S01]  /*9d50*/  LOP3.LUT R77, R77, 0xffff0000, RZ, 0xc0, !PT ;  /* 0xffff00004d4d7812 */ /* 0x000fe200078ec0ff */
[----:B------:R-:W-:Y:S01]  /*9d60*/  FMUL.FTZ R81, R64, R83 ;  /* 0x0000005340517220 */ /* 0x000fe20000410000 */
[----:B------:R-:W-:Y:S01]  /*9d70*/  LOP3.LUT R62, R45, 0xffff0000, RZ, 0xc0, !PT ;  /* 0xffff00002d3e7812 */ /* 0x000fe200078ec0ff */
[----:B------:R-:W-:Y:S01]  /*9d80*/  FFMA.FTZ R60, R60, R93, R97 ;  /* 0x0000005d3c3c7223 */ /* 0x000fe20000010061 */
[----:B------:R-:W-:Y:S02]  /*9d90*/  IMAD.U32 R76, R78, 0x10000, RZ ;  /* 0x000100004e4c7824 */ /* 0x000fe400078e00ff */
[-C--:B------:R-:W-:Y:S01]  /*9da0*/  FMUL.FTZ R93, R64, R77.reuse ;  /* 0x0000004d405d7220 */ /* 0x080fe20000410000 */
[----:B------:R-:W-:Y:S01]  /*9db0*/  LOP3.LUT R51, R51, 0xffff0000, RZ, 0xc0, !PT ;  /* 0xffff000033337812 */ /* 0x000fe200078ec0ff */
[----:B------:R-:W-:Y:S01]  /*9dc0*/  FFMA.FTZ R77, R62, R77, -R81 ;  /* 0x0000004d3e4d7223 */ /* 0x000fe20000010851 */
[C---:B------:R-:W-:Y:S01]  /*9dd0*/  FMUL.FTZ R81, R79.reuse, R80 ;  /* 0x000000504f517220 */ /* 0x040fe20000410000 */
[----:B------:R-:W-:Y:S01]  /*9de0*/  LOP3.LUT R182, R182, 0xffff0000, RZ, 0xc0, !PT ;  /* 0xffff0000b6b67812 */ /* 0x000fe200078ec0ff */
[-C--:B------:R-:W-:Y:S01]  /*9df0*/  FMUL.FTZ R95, R79, R76.reuse ;  /* 0x0000004c4f5f7220 */ /* 0x080fe20000410000 */
[----:B------:R-:W-:Y:S01]  /*9e00*/  PRMT R61, R176, 0x5410, R61 ;  /* 0x00005410b03d7816 */ /* 0x000fe2000000003d */
[----:B------:R-:W-:Y:S01]  /*9e10*/  FFMA.FTZ R79, R62, R83, R93 ;  /* 0x000000533e4f7223 */ /* 0x000fe2000001005d */
[----:B------:R-:W-:Y:S01]  /*9e20*/  FFMA.FTZ R62, R66, R76, -R81 ;  /* 0x0000004c423e7223 */ /* 0x000fe20000010851 */
[----:B------:R-:W-:Y:S01]  /*9e30*/  LOP3.LUT R78, R78, 0xffff0000, RZ, 0xc0, !PT ;  /* 0xffff00004e4e7812 */ /* 0x000fe200078ec0ff */
[----:B------:R-:W-:Y:S01]  /*9e40*/  FFMA.FTZ R66, R66, R80, R95 ;  /* 0x0000005042427223 */ /* 0x000fe2000001005f */
[----:B------:R-:W-:Y:S01]  /*9e50*/  LOP3.LUT R47, R47, 0xffff0000, RZ, 0xc0, !PT ;  /* 0xffff00002f2f7812 */ /* 0x000fe200078ec0ff */
[----:B------:R-:W-:Y:S01]  /*9e60*/  FMUL.FTZ R80, R51, R182 ;  /* 0x000000b633507220 */ /* 0x000fe20000410000 */
[----:B------:R-:W-:Y:S01]  /*9e70*/  IMAD.U32 R64, R61, 0x10000, RZ ;  /* 0x000100003d407824 */ /* 0x000fe200078e00ff */
[----:B------:R-:W-:Y:S01]  /*9e80*/  LOP3.LUT R48, R48, 0xffff0000, RZ, 0xc0, !PT ;  /* 0xffff000030307812 */ /* 0x000fe200078ec0ff */
[----:B------:R-:W-:-:S02]  /*9e90*/  IMAD.U32 R76, R183, 0x10000, RZ ;  /* 0x00010000b74c7824 */ /* 0x000fc400078e00ff */
[-C--:B------:R-:W-:Y:S01]  /*9ea0*/  FMUL.FTZ R82, R51, R78.reuse ;  /* 0x0000004e33527220 */ /* 0x080fe20000410000 */
[----:B------:R-:W-:Y:S01]  /*9eb0*/  LOP3.LUT R183, R183, 0xffff0000, RZ, 0xc0, !PT ;  /* 0xffff0000b7b77812 */ /* 0x000fe200078ec0ff */
[----:B------:R-:W-:Y:S01]  /*9ec0*/  FFMA.FTZ R51, R47, R78, -R80 ;  /* 0x0000004e2f337223 */ /* 0x000fe20000010850 */
[----:B------:R-:W-:Y:S01]  /*9ed0*/  LOP3.LUT R61, R61, 0xffff0000, RZ, 0xc0, !PT ;  /* 0xffff00003d3d7812 */ /* 0x000fe200078ec0ff */
[C---:B------:R-:W-:Y:S01]  /*9ee0*/  IMAD.U32 R45, R44.reuse, 0x10000, RZ ;  /* 0x000100002c2d7824 */ /* 0x040fe200078e00ff */
[----:B------:R-:W-:Y:S01]  /*9ef0*/  PRMT R56, R175, 0x5410, R56 ;  /* 0x00005410af387816 */ /* 0x000fe20000000038 */
[C---:B------:R-:W-:Y:S01]  /*9f00*/  FMUL.FTZ R78, R49.reuse, R76 ;  /* 0x0000004c314e7220 */ /* 0x040fe20000410000 */
[----:B------:R-:W-:Y:S01]  /*9f10*/  FMUL.FTZ R81, R49, R64 ;  /* 0x0000004031517220 */ /* 0x000fe20000410000 */
[----:B------:R-:W-:Y:S01]  /*9f20*/  LOP3.LUT R44, R44, 0xffff0000, RZ, 0xc0, !PT ;  /* 0xffff00002c2c7812 */ /* 0x000fe200078ec0ff */
[----:B------:R-:W-:Y:S01]  /*9f30*/  FMUL.FTZ R83, R48, R183 ;  /* 0x000000b730537220 */ /* 0x000fe20000410000 */
[----:B------:R-:W-:Y:S01]  /*9f40*/  LOP3.LUT R67, R46, 0xffff0000, RZ, 0xc0, !PT ;  /* 0xffff00002e437812 */ /* 0x000fe200078ec0ff */
[----:B------:R-:W-:Y:S01]  /*9f50*/  FMUL.FTZ R93, R48, R61 ;  /* 0x0000003d305d7220 */ /* 0x000fe20000410000 */
[----:B------:R-:W-:-:S02]  /*9f60*/  IMAD.U32 R46, R50, 0x10000, RZ ;  /* 0x00010000322e7824 */ /* 0x000fc400078e00ff */
[C---:B------:R-:W-:Y:S01]  /*9f70*/  FFMA.FTZ R49, R45.reuse, R64, -R78 ;  /* 0x000000402d317223 */ /* 0x040fe2000001084e */
[----:B------:R-:W-:Y:S01]  /*9f80*/  FFMA.FTZ R81, R45, R76, R81 ;  /* 0x0000004c2d517223 */ /* 0x000fe20000010051 */
[C---:B------:R-:W-:Y:S01]  /*9f90*/  IMAD.U32 R48, R63.reuse, 0x10000, RZ ;  /* 0x000100003f307824 */ /* 0x040fe200078e00ff */
[----:B------:R-:W-:Y:S01]  /*9fa0*/  LOP3.LUT R50, R50, 0xffff0000, RZ, 0xc0, !PT ;  /* 0xffff000032327812 */ /* 0x000fe200078ec0ff */
[----:B------:R-:W-:Y:S01]  /*9fb0*/  IMAD.U32 R45, R56, 0x10000, RZ ;  /* 0x00010000382d7824 */ /* 0x000fe200078e00ff */
[----:B------:R-:W-:Y:S01]  /*9fc0*/  LOP3.LUT R63, R63, 0xffff0000, RZ, 0xc0, !PT ;  /* 0xffff00003f3f7812 */ /* 0x000fe200078ec0ff */
[----:B------:R-:W-:Y:S01]  /*9fd0*/  FFMA.FTZ R64, R44, R61, -R83 ;  /* 0x0000003d2c407223 */ /* 0x000fe20000010853 */
[----:B------:R-:W-:Y:S01]  /*9fe0*/  LOP3.LUT R56, R56, 0xffff0000, RZ, 0xc0, !PT ;  /* 0xffff000038387812 */ /* 0x000fe200078ec0ff */
[C---:B------:R-:W-:Y:S01]  /*9ff0*/  FMUL.FTZ R76, R46.reuse, R48 ;  /* 0x000000302e4c7220 */ /* 0x040fe20000410000 */
[----:B------:R-:W-:Y:S01]  /*a000*/  FMUL.FTZ R61, R46, R45 ;  /* 0x0000002d2e3d7220 */ /* 0x000fe20000410000 */
[----:B------:R-:W-:Y:S01]  /*a010*/  FFMA.FTZ R47, R47, R182, R82 ;  /* 0x000000b62f2f7223 */ /* 0x000fe20000010052 */
[C---:B------:R-:W-:Y:S01]  /*a020*/  FMUL.FTZ R46, R50.reuse, R63 ;  /* 0x0000003f322e7220 */ /* 0x040fe20000410000 */
[-C--:B------:R-:W-:Y:S01]  /*a030*/  FMUL.FTZ R50, R50, R56.reuse ;  /* 0x0000003832327220 */ /* 0x080fe20000410000 */
[----:B------:R-:W-:Y:S01]  /*a040*/  FFMA.FTZ R44, R44, R183, R93 ;  /* 0x000000b72c2c7223 */ /* 0x000fe2000001005d */
[----:B------:R-:W-:Y:S01]  /*a050*/  FFMA.FTZ R76, R65, R45, -R76 ;  /* 0x0000002d414c7223 */ /* 0x000fe2000001084c */
[----:B------:R-:W-:Y:S01]  /*a060*/  FFMA.FTZ R45, R67, R56, -R46 ;  /* 0x00000038432d7223 */ /* 0x000fe2000001082e */
[----:B------:R-:W-:Y:S01]  /*a070*/  F2FP.BF16.F32.PACK_AB R51, R51, R62 ;  /* 0x0000003e3333723e */ /* 0x000fe200000010ff */
[----:B------:R-:W-:Y:S01]  /*a080*/  FFMA.FTZ R61, R65, R48, R61 ;  /* 0x00000030413d7223 */ /* 0x000fe2000001003d */
[----:B------:R-:W-:Y:S01]  /*a090*/  F2FP.BF16.F32.PACK_AB R49, R64, R49 ;  /* 0x000000314031723e */ /* 0x000fe200000010ff */
[----:B------:R-:W-:Y:S01]  /*a0a0*/  FFMA.FTZ R50, R67, R63, R50 ;  /* 0x0000003f43327223 */ /* 0x000fe20000010032 */
[----:B------:R-:W-:-:S02]  /*a0b0*/  F2FP.BF16.F32.PACK_AB R58, R77, R58 ;  /* 0x0000003a4d3a723e */ /* 0x000fc400000010ff */
[----:B------:R-:W-:Y:S02]  /*a0c0*/  F2FP.BF16.F32.PACK_AB R60, R79, R60 ;  /* 0x0000003c4f3c723e */ /* 0x000fe400000010ff */
[----:B------:R-:W-:Y:S01]  /*a0d0*/  F2FP.BF16.F32.PACK_AB R66, R47, R66 ;  /* 0x000000422f42723e */ /* 0x000fe200000010ff */
[----:B------:R-:W-:Y:S01]  /*a0e0*/  IMAD.MOV.U32 R47, RZ, RZ, R51 ;  /* 0x000000ffff2f7224 */ /* 0x000fe200078e0033 */
[----:B------:R-:W-:Y:S01]  /*a0f0*/  F2FP.BF16.F32.PACK_AB R48, R44, R81 ;  /* 0x000000512c30723e */ /* 0x000fe200000010ff */
[----:B------:R-:W-:Y:S01]  /*a100*/  IMAD.MOV.U32 R44, RZ, RZ, R49 ;  /* 0x000000ffff2c7224 */ /* 0x000fe200078e0031 */
[----:B------:R-:W-:Y:S01]  /*a110*/  F2FP.BF16.F32.PACK_AB R46, R45, R76 ;  /* 0x0000004c2d2e723e */ /* 0x000fe200000010ff */
[----:B------:R-:W-:Y:S01]  /*a120*/  IMAD.MOV.U32 R45, RZ, RZ, R58 ;  /* 0x000000ffff2d7224 */ /* 0x000fe200078e003a */
[----:B------:R-:W-:Y:S01]  /*a130*/  F2FP.BF16.F32.PACK_AB R50, R50, R61 ;  /* 0x0000003d3232723e */ /* 0x000fe200000010ff */
[----:B------:R-:W-:Y:S02]  /*a140*/  IMAD.MOV.U32 R49, RZ, RZ, R60 ;  /* 0x000000ffff317224 */ /* 0x000fe400078e003c */
[----:B------:R-:W-:-:S07]  /*a150*/  IMAD.MOV.U32 R51, RZ, RZ, R66 ;  /* 0x000000ffff337224 */ /* 0x000fce00078e0042 */
.L_x_699:
[----:B------:R-:W-:Y:S05]  /*a160*/  BSYNC B2 ;  /* 0x0000000000027941 */ /* 0x000fea0003800000 */
.L_x_698:
        /* <DEDUP_REMOVED lines=12> */
.L_x_697:
[----:B------:R-:W-:Y:S05]  /*a230*/  BSYNC B1 ;  /* 0x0000000000017941 */ /* 0x000fea0003800000 */
.L_x_696:
        /* <DEDUP_REMOVED lines=9> */
[----:B------:R-:W-:-:S03]  /*a2d0*/  IADD3 R54, P4, P5, R100, R52, R20 ;  /* 0x0000003464367210 */ /* 0x000fc60007d9e014 */
[----:B------:R-:W-:-:S05]  /*a2e0*/  IMAD.SHL.U32 R47, R47, 0x40, RZ ;  /* 0x000000402f2f7824 */ /* 0x000fca00078e00ff */
[----:B------:R-:W-:Y:S02]  /*a2f0*/  LOP3.LUT R47, R47, 0x1c0, RZ, 0xc0, !PT ;  /* 0x000001c02f2f7812 */ /* 0x000fe400078ec0ff */
        /* <DEDUP_REMOVED lines=24> */
[----:B------:R-:W-:Y:S01]  /*a480*/  SHF.R.U64 R76, R70, 0x10, R71 ;  /* 0x00000010464c7819 */ /* 0x000fe20000001247 */
[----:B--2---:R-:W-:Y:S01]  /*a490*/  IMAD.U32 R62, R49, 0x10000, RZ ;  /* 0x00010000313e7824 */ /* 0x004fe200078e00ff */
[----:B------:R-:W-:Y:S01]  /*a4a0*/  SHF.R.U32.HI R78, RZ, 0x10, R69 ;  /* 0x00000010ff4e7819 */ /* 0x000fe20000011645 */
[----:B0-----:R-:W-:Y:S01]  /*a4b0*/  IMAD.U32 R66, R47, 0x10000, RZ ;  /* 0x000100002f427824 */ /* 0x001fe200078e00ff */
[----:B------:R-:W-:Y:S01]  /*a4c0*/  SHF.R.U32.HI R70, RZ, 0x10, R73 ;  /* 0x00000010ff467819 */ /* 0x000fe20000011649 */
[----:B------:R-:W-:Y:S01]  /*a4d0*/  IMAD.U32 R58, R48, 0x10000, RZ ;  /* 0x00010000303a7824 */ /* 0x000fe200078e00ff */
[----:B------:R-:W-:Y:S01]  /*a4e0*/  LOP3.LUT R67, R49, 0xffff0000, RZ, 0xc0, !PT ;  /* 0xffff000031437812 */ /* 0x000fe200078ec0ff */
[----:B------:R-:W-:Y:S01]  /*a4f0*/  IMAD.U32 R56, R44, 0x10000, RZ ;  /* 0x000100002c387824 */ /* 0x000fe200078e00ff */
[----:B------:R-:W-:Y:S01]  /*a500*/  SHF.R.U64 R81, R68, 0x10, R69 ;  /* 0x0000001044517819 */ /* 0x000fe20000001245 */
[----:B------:R-:W-:Y:S01]  /*a510*/  IMAD.U32 R68, R51, 0x10000, RZ ;  /* 0x0001000033447824 */ /* 0x000fe200078e00ff */
[----:B------:R-:W-:-:S02]  /*a520*/  PRMT R49, R173, 0x5410, R76 ;  /* 0x00005410ad317816 */ /* 0x000fc4000000004c */
[----:B------:R-:W-:Y:S02]  /*a530*/  PRMT R69, R171, 0x5432, R78 ;  /* 0x00005432ab457816 */ /* 0x000fe4000000004e */
[----:B------:R-:W-:Y:S02]  /*a540*/  PRMT R173, R173, 0x5432, R70 ;  /* 0x00005432adad7816 */ /* 0x000fe40000000046 */
[----:B------:R-:W-:Y:S02]  /*a550*/  SHF.R.U64 R77, R72, 0x10, R73 ;  /* 0x00000010484d7819 */ /* 0x000fe40000001249 */
[--C-:B------:R-:W-:Y:S02]  /*a560*/  SHF.R.U64 R72, R74, 0x10, R75.reuse ;  /* 0x000000104a487819 */ /* 0x100fe4000000124b */
[----:B------:R-:W-:Y:S02]  /*a570*/  SHF.R.U32.HI R75, RZ, 0x10, R75 ;  /* 0x00000010ff4b7819 */ /* 0x000fe4000001164b */
[----:B------:R-:W-:Y:S01]  /*a580*/  SHF.R.U32.HI R79, RZ, 0x10, R71 ;  /* 0x00000010ff4f7819 */ /* 0x000fe20000011647 */
[----:B------:R-:W-:Y:S01]  /*a590*/  IMAD.U32 R71, R173, 0x10000, RZ ;  /* 0x00010000ad477824 */ /* 0x000fe200078e00ff */
[----:B------:R-:W-:Y:S01]  /*a5a0*/  LOP3.LUT R63, R51, 0xffff0000, RZ, 0xc0, !PT ;  /* 0xffff0000333f7812 */ /* 0x000fe200078ec0ff */
[----:B------:R-:W-:Y:S01]  /*a5b0*/  IMAD.U32 R51, R69, 0x10000, RZ ;  /* 0x0001000045337824 */ /* 0x000fe200078e00ff */
[----:B------:R-:W-:Y:S01]  /*a5c0*/  PRMT R70, R170, 0x5410, R77 ;  /* 0x00005410aa467816 */ /* 0x000fe2000000004d */
[----:B------:R-:W-:Y:S01]  /*a5d0*/  FMUL.FTZ R74, R62, R71 ;  /* 0x000000473e4a7220 */ /* 0x000fe20000410000 */
[----:B------:R-:W-:Y:S01]  /*a5e0*/  PRMT R170, R170, 0x5432, R75 ;  /* 0x00005432aaaa7816 */ /* 0x000fe2000000004b */
[----:B------:R-:W-:Y:S01]  /*a5f0*/  FMUL.FTZ R76, R62, R51 ;  /* 0x000000333e4c7220 */ /* 0x000fe20000410000 */
[----:B------:R-:W-:-:S02]  /*a600*/  SHF.L.U32 R61, R45, 0x10, RZ ;  /* 0x000000102d3d7819 */ /* 0x000fc400000006ff */
[----:B------:R-:W-:Y:S01]  /*a610*/  PRMT R171, R171, 0x5410, R72 ;  /* 0x00005410abab7816 */ /* 0x000fe20000000048 */
[----:B------:R-:W-:Y:S01]  /*a620*/  IMAD.U32 R73, R170, 0x10000, RZ ;  /* 0x00010000aa497824 */ /* 0x000fe200078e00ff */
[C---:B------:R-:W-:Y:S01]  /*a630*/  PRMT R64, R172.reuse, 0x5410, R81 ;  /* 0x00005410ac407816 */ /* 0x040fe20000000051 */
[----:B------:R-:W-:Y:S01]  /*a640*/  FFMA.FTZ R51, R61, R51, -R74 ;  /* 0x000000333d337223 */ /* 0x000fe2000001084a */
[----:B------:R-:W-:Y:S01]  /*a650*/  LOP3.LUT R72, R173, 0xffff0000, RZ, 0xc0, !PT ;  /* 0xffff0000ad487812 */ /* 0x000fe200078ec0ff */
[----:B------:R-:W-:Y:S01]  /*a660*/  FFMA.FTZ R61, R61, R71, R76 ;  /* 0x000000473d3d7223 */ /* 0x000fe2000001004c */
[----:B------:R-:W-:Y:S02]  /*a670*/  PRMT R172, R172, 0x5432, R79 ;  /* 0x00005432acac7816 */ /* 0x000fe4000000004f */
[----:B------:R-:W-:Y:S01]  /*a680*/  LOP3.LUT R62, R69, 0xffff0000, RZ, 0xc0, !PT ;  /* 0xffff0000453e7812 */ /* 0x000fe200078ec0ff */
[----:B------:R-:W-:Y:S01]  /*a690*/  FMUL.FTZ R74, R67, R72 ;  /* 0x00000048434a7220 */ /* 0x000fe20000410000 */
[----:B------:R-:W-:Y:S01]  /*a6a0*/  LOP3.LUT R65, R45, 0xffff0000, RZ, 0xc0, !PT ;  /* 0xffff00002d417812 */ /* 0x000fe200078ec0ff */
[----:B------:R-:W-:Y:S01]  /*a6b0*/  IMAD.U32 R69, R172, 0x10000, RZ ;  /* 0x00010000ac457824 */ /* 0x000fe200078e00ff */
[----:B------:R-:W-:Y:S01]  /*a6c0*/  LOP3.LUT R170, R170, 0xffff0000, RZ, 0xc0, !PT ;  /* 0xffff0000aaaa7812 */ /* 0x000fe200078ec0ff */
[-C--:B------:R-:W-:Y:S01]  /*a6d0*/  FMUL.FTZ R76, R67, R62.reuse ;  /* 0x0000003e434c7220 */ /* 0x080fe20000410000 */
[C---:B------:R-:W-:Y:S01]  /*a6e0*/  FMUL.FTZ R67, R68.reuse, R73 ;  /* 0x0000004944437220 */ /* 0x040fe20000410000 */
[----:B------:R-:W-:Y:S01]  /*a6f0*/  FFMA.FTZ R62, R65, R62, -R74 ;  /* 0x0000003e413e7223 */ /* 0x000fe2000001084a */
[-C--:B------:R-:W-:Y:S01]  /*a700*/  FMUL.FTZ R74, R68, R69.reuse ;  /* 0x00000045444a7220 */ /* 0x080fe20000410000 */
[----:B------:R-:W-:Y:S01]  /*a710*/  LOP3.LUT R60, R47, 0xffff0000, RZ, 0xc0, !PT ;  /* 0xffff00002f3c7812 */ /* 0x000fe200078ec0ff */
[----:B------:R-:W-:Y:S01]  /*a720*/  FFMA.FTZ R68, R66, R69, -R67 ;  /* 0x0000004542447223 */ /* 0x000fe20000010843 */
[----:B------:R-:W-:Y:S01]  /*a730*/  LOP3.LUT R172, R172, 0xffff0000, RZ, 0xc0, !PT ;  /* 0xffff0000acac7812 */ /* 0x000fe200078ec0ff */
[----:B------:R-:W-:Y:S01]  /*a740*/  FFMA.FTZ R76, R65, R72, R76 ;  /* 0x00000048414c7223 */ /* 0x000fe2000001004c */
[----:B------:R-:W-:Y:S01]  /*a750*/  FMUL.FTZ R69, R63, R170 ;  /* 0x000000aa3f457220 */ /* 0x000fe20000410000 */
[----:B------:R-:W-:-:S02]  /*a760*/  IMAD.U32 R67, R70, 0x10000, RZ ;  /* 0x0001000046437824 */ /* 0x000fc400078e00ff */
[----:B------:R-:W-:Y:S01]  /*a770*/  FFMA.FTZ R74, R66, R73, R74 ;  /* 0x00000049424a7223 */ /* 0x000fe2000001004a */
[----:B------:R-:W-:Y:S02]  /*a780*/  IMAD.U32 R65, R64, 0x10000, RZ ;  /* 0x0001000040417824 */ /* 0x000fe400078e00ff */
[-C--:B------:R-:W-:Y:S01]  /*a790*/  FMUL.FTZ R73, R63, R172.reuse ;  /* 0x000000ac3f497220 */ /* 0x080fe20000410000 */
[----:B------:R-:W-:Y:S01]  /*a7a0*/  FFMA.FTZ R75, R60, R172, -R69 ;  /* 0x000000ac3c4b7223 */ /* 0x000fe20000010845 */
[----:B------:R-:W-:Y:S01]  /*a7b0*/  FMUL.FTZ R71, R58, R67 ;  /* 0x000000433a477220 */ /* 0x000fe20000410000 */
[----:B------:R-:W-:Y:S01]  /*a7c0*/  LOP3.LUT R48, R48, 0xffff0000, RZ, 0xc0, !PT ;  /* 0xffff000030307812 */ /* 0x000fe200078ec0ff */
[-C--:B------:R-:W-:Y:S01]  /*a7d0*/  FMUL.FTZ R58, R58, R65.reuse ;  /* 0x000000413a3a7220 */ /* 0x080fe20000410000 */
[----:B------:R-:W-:Y:S01]  /*a7e0*/  LOP3.LUT R69, R70, 0xffff0000, RZ, 0xc0, !PT ;  /* 0xffff000046457812 */ /* 0x000fe200078ec0ff */
[----:B------:R-:W-:Y:S01]  /*a7f0*/  IMAD.U32 R45, R46, 0x10000, RZ ;  /* 0x000100002e2d7824 */ /* 0x000fe200078e00ff */
[----:B------:R-:W-:Y:S01]  /*a800*/  LOP3.LUT R63, R64, 0xffff0000, RZ, 0xc0, !PT ;  /* 0xffff0000403f7812 */ /* 0x000fe200078ec0ff */
[----:B------:R-:W-:Y:S01]  /*a810*/  FFMA.FTZ R77, R60, R170, R73 ;  /* 0x000000aa3c4d7223 */ /* 0x000fe20000010049 */
[----:B------:R-:W-:Y:S01]  /*a820*/  LOP3.LUT R44, R44, 0xffff0000, RZ, 0xc0, !PT ;  /* 0xffff00002c2c7812 */ /* 0x000fe200078ec0ff */
[----:B------:R-:W-:Y:S01]  /*a830*/  FFMA.FTZ R71, R56, R65, -R71 ;  /* 0x0000004138477223 */ /* 0x000fe20000010847 */
[----:B------:R-:W-:Y:S01]  /*a840*/  LOP3.LUT R47, R46, 0xffff0000, RZ, 0xc0, !PT ;  /* 0xffff00002e2f7812 */ /* 0x000fe200078ec0ff */
[----:B------:R-:W-:Y:S01]  /*a850*/  FFMA.FTZ R58, R56, R67, R58 ;  /* 0x00000043383a7223 */ /* 0x000fe2000001003a */
[----:B------:R-:W-:-:S02]  /*a860*/  IMAD.U32 R46, R50, 0x10000, RZ ;  /* 0x00010000322e7824 */ /* 0x000fc400078e00ff */
[C---:B------:R-:W-:Y:S01]  /*a870*/  FMUL.FTZ R73, R48.reuse, R69 ;  /* 0x0000004530497220 */ /* 0x040fe20000410000 */
[-C--:B------:R-:W-:Y:S01]  /*a880*/  FMUL.FTZ R65, R48, R63.reuse ;  /* 0x0000003f30417220 */ /* 0x080fe20000410000 */
[----:B------:R-:W-:Y:S01]  /*a890*/  IMAD.U32 R56, R171, 0x10000, RZ ;  /* 0x00010000ab387824 */ /* 0x000fe200078e00ff */
[----:B------:R-:W-:Y:S01]  /*a8a0*/  LOP3.LUT R50, R50, 0xffff0000, RZ, 0xc0, !PT ;  /* 0xffff000032327812 */ /* 0x000fe200078ec0ff */
[----:B------:R-:W-:Y:S01]  /*a8b0*/  IMAD.U32 R48, R49, 0x10000, RZ ;  /* 0x0001000031307824 */ /* 0x000fe200078e00ff */
[----:B------:R-:W-:Y:S01]  /*a8c0*/  LOP3.LUT R171, R171, 0xffff0000, RZ, 0xc0, !PT ;  /* 0xffff0000abab7812 */ /* 0x000fe200078ec0ff */
[C---:B------:R-:W-:Y:S01]  /*a8d0*/  FFMA.FTZ R60, R44.reuse, R63, -R73 ;  /* 0x0000003f2c3c7223 */ /* 0x040fe20000010849 */
[----:B------:R-:W-:Y:S01]  /*a8e0*/  LOP3.LUT R49, R49, 0xffff0000, RZ, 0xc0, !PT ;  /* 0xffff000031317812 */ /* 0x000fe200078ec0ff */
[----:B------:R-:W-:Y:S01]  /*a8f0*/  FFMA.FTZ R65, R44, R69, R65 ;  /* 0x000000452c417223 */ /* 0x000fe20000010041 */
[C---:B------:R-:W-:Y:S01]  /*a900*/  FMUL.FTZ R44, R46.reuse, R56 ;  /* 0x000000382e2c7220 */ /* 0x040fe20000410000 */
[-C--:B------:R-:W-:Y:S01]  /*a910*/  FMUL.FTZ R63, R46, R48.reuse ;  /* 0x000000302e3f7220 */ /* 0x080fe20000410000 */
        /* <DEDUP_REMOVED lines=10> */
[----:B------:R-:W-:Y:S01]  /*a9c0*/  IMAD.MOV.U32 R44, RZ, RZ, R60 ;  /* 0x000000ffff2c7224 */ /* 0x000fe200078e003c */
[----:B------:R-:W-:Y:S01]  /*a9d0*/  F2FP.BF16.F32.PACK_AB R47, R75, R68 ;  /* 0x000000444b2f723e */ /* 0x000fe200000010ff */
[----:B------:R-:W-:Y:S01]  /*a9e0*/  IMAD.MOV.U32 R49, RZ, RZ, R61 ;  /* 0x000000ffff317224 */ /* 0x000fe200078e003d */
[----:B------:R-:W-:Y:S02]  /*a9f0*/  F2FP.BF16.F32.PACK_AB R51, R77, R74 ;  /* 0x0000004a4d33723e */ /* 0x000fe400000010ff */
[----:B------:R-:W-:-:S02]  /*aa00*/  F2FP.BF16.F32.PACK_AB R48, R65, R58 ;  /* 0x0000003a4130723e */ /* 0x000fc400000010ff */
[----:B------:R-:W-:-:S07]  /*aa10*/  F2FP.BF16.F32.PACK_AB R50, R50, R63 ;  /* 0x0000003f3232723e */ /* 0x000fce00000010ff */
.L_x_703:
[----:B------:R-:W-:Y:S05]  /*aa20*/  BSYNC B2 ;  /* 0x0000000000027941 */ /* 0x000fea0003800000 */
.L_x_702:
        /* <DEDUP_REMOVED lines=12> */
.L_x_701:
[----:B------:R-:W-:Y:S05]  /*aaf0*/  BSYNC B1 ;  /* 0x0000000000017941 */ /* 0x000fea0003800000 */
.L_x_700:
[----:B0-----:R-:W-:Y:S02]  /*ab00*/  VIADD R45, R22, 0xa0 ;  /* 0x000000a0162d7836 */ /* 0x001fe40000000000 */
[-C--:B--2---:R-:W-:Y:S02]  /*ab10*/  IMAD R44, R149, R138.reuse, RZ ;  /* 0x0000008a952c7224 */ /* 0x084fe400078e02ff */
[C---:B------:R-:W-:Y:S01]  /*ab20*/  IMAD.WIDE.U32 R136, R45.reuse, R138, R136 ;  /* 0x0000008a2d887225 */ /* 0x040fe200078e0088 */
[----:B------:R-:W-:-:S03]  /*ab30*/  ISETP.GE.OR P4, PT, R45, R4, P0 ;  /* 0x000000042d00720c */ /* 0x000fc60000786670 */
[----:B------:R-:W-:-:S10]  /*ab40*/  IMAD R57, R45, R139, R44 ;  /* 0x0000008b2d397224 */ /* 0x000fd400078e022c */
[----:B------:R-:W-:Y:S05]  /*ab50*/  @P4 BRA `(.L_x_670) ;  /* 0x0000001000744947 */ /* 0x000fea0003800000 */
[----:B------:R-:W2:Y:S01]  /*ab60*/  LDL R45, [R1+0x4] ;  /* 0x00000400012d7983 */ /* 0x000ea20000100800 */
[----:B------:R-:W0:Y:S03]  /*ab70*/  LDC.64 R52, c[0x0][0x2e8] ;  /* 0x0000ba00ff347b82 */ /* 0x000e260000000a00 */
[----:B------:R-:W3:Y:S01]  /*ab80*/  LDL R46, [R1+0x4c] ;  /* 0x00004c00012e7983 */ /* 0x000ee20000100800 */
[----:B------:R-:W-:Y:S01]  /*ab90*/  IMAD.IADD R57, R137, 0x1, R57 ;  /* 0x0000000189397824 */ /* 0x000fe200078e0239 */
[----:B------:R-:W-:Y:S01]  /*aba0*/  IADD3 R44, P4, P5, R100, R136, R20 ;  /* 0x00000088642c7210 */ /* 0x000fe20007d9e014 */
[----:B------:R-:W-:Y:S01]  /*abb0*/  VIADD R47, R22, 0xa0 ;  /* 0x000000a0162f7836 */ /* 0x000fe20000000000 */
[----:B------:R-:W-:Y:S03]  /*abc0*/  BSSY B1, `(.L_x_704) ;  /* 0x0000074000017945 */ /* 0x000fe60003800000 */
[----:B------:R-:W-:-:S05]  /*abd0*/  IMAD.SHL.U32 R47, R47, 0x40, RZ ;  /* 0x000000402f2f7824 */ /* 0x000fca00078e00ff */
[----:B------:R-:W-:Y:S02]  /*abe0*/  LOP3.LUT R47, R47, 0x1c0, RZ, 0xc0, !PT ;  /* 0x000001c02f2f7812 */ /* 0x000fe400078ec0ff */
[----:B--2---:R-:W-:Y:S02]  /*abf0*/  LOP3.LUT P6, RZ, R45, 0x1, RZ, 0xc0, !PT ;  /* 0x000000012dff7812 */ /* 0x004fe400078cc0ff */
[----:B------:R-:W-:Y:S02]  /*ac00*/  IADD3.X R45, R14, R57, R9, P4, P5 ;  /* 0x000000390e2d7210 */ /* 0x000fe400027ea409 */
[C---:B0-----:R-:W-:Y:S02]  /*ac10*/  LEA R54, P4, R44.reuse, R52, 0x1 ;  /* 0x000000342c367211 */ /* 0x041fe400078808ff */
[----:B------:R-:W-:Y:S02]  /*ac20*/  SEL R151, R43, R151, !P6 ;  /* 0x000000972b977207 */ /* 0x000fe40007000000 */
[----:B------:R-:W-:-:S02]  /*ac30*/  LEA.HI.X R55, R44, R53, R45, 0x1, P4 ;  /* 0x000000352c377211 */ /* 0x000fc400020f0c2d */
[----:B------:R-:W-:-:S04]  /*ac40*/  SHF.R.S32.HI R44, RZ, 0x1f, R151 ;  /* 0x0000001fff2c7819 */ /* 0x000fc80000011497 */
[----:B------:R-:W-:-:S04]  /*ac50*/  LEA.HI R151, R44, R151, RZ, 0x4 ;  /* 0x000000972c977211 */ /* 0x000fc800078f20ff */
[----:B------:R-:W-:-:S04]  /*ac60*/  LEA.HI.SX32 R151, R151, R10, 0x1c ;  /* 0x0000000a97977211 */ /* 0x000fc800078fe2ff */
[----:B------:R-:W-:Y:S01]  /*ac70*/  SHF.R.S32.HI R44, RZ, 0x1f, R151 ;  /* 0x0000001fff2c7819 */ /* 0x000fe20000011497 */
[----:B------:R-:W-:-:S03]  /*ac80*/  IMAD.SHL.U32 R59, R151, 0x8, RZ ;  /* 0x00000008973b7824 */ /* 0x000fc600078e00ff */
[----:B------:R-:W-:Y:S02]  /*ac90*/  LEA.HI R44, R44, R151, RZ, 0x3 ;  /* 0x000000972c2c7211 */ /* 0x000fe400078f18ff */
[----:B------:R-:W-:Y:S02]  /*aca0*/  LOP3.LUT R45, R47, 0x38, R59, 0xf8, !PT ;  /* 0x000000382f2d7812 */ /* 0x000fe400078ef83b */
[----:B------:R-:W-:Y:S02]  /*acb0*/  SHF.R.S32.HI R44, RZ, 0x3, R44 ;  /* 0x00000003ff2c7819 */ /* 0x000fe4000001142c */
[----:B------:R-:W-:-:S03]  /*acc0*/  LOP3.LUT R45, R45, R164, RZ, 0x3c, !PT ;  /* 0x000000a42d2d7212 */ /* 0x000fc600078e3cff */
[----:B---3--:R-:W-:-:S04]  /*acd0*/  IMAD R44, R44, 0x2c00, R46 ;  /* 0x00002c002c2c7824 */ /* 0x008fc800078e022e */
        /* <DEDUP_REMOVED lines=9> */
[----:B--2---:R-:W-:Y:S01]  /*ad70*/  IMAD.U32 R63, R49, 0x10000, RZ ;  /* 0x00010000313f7824 */ /* 0x004fe200078e00ff */
[----:B------:R-:W-:Y:S01]  /*ad80*/  SHF.R.U32.HI R88, RZ, 0x10, R89 ;  /* 0x00000010ff587819 */ /* 0x000fe20000011659 */
[----:B0-----:R-:W-:Y:S01]  /*ad90*/  IMAD.U32 R58, R45, 0x10000, RZ ;  /* 0x000100002d3a7824 */ /* 0x001fe200078e00ff */
[--C-:B------:R-:W-:Y:S01]  /*ada0*/  SHF.R.U64 R66, R84, 0x10, R85.reuse ;  /* 0x0000001054427819 */ /* 0x100fe20000001255 */
[----:B------:R-:W-:Y:S01]  /*adb0*/  IMAD.U32 R65, R51, 0x10000, RZ ;  /* 0x0001000033417824 */ /* 0x000fe200078e00ff */
[----:B------:R-:W-:Y:S01]  /*adc0*/  SHF.R.U32.HI R84, RZ, 0x10, R85 ;  /* 0x00000010ff547819 */ /* 0x000fe20000011655 */
[----:B------:R-:W-:Y:S01]  /*add0*/  IMAD.U32 R61, R48, 0x10000, RZ ;  /* 0x00010000303d7824 */ /* 0x000fe200078e00ff */
[----:B------:R-:W-:Y:S01]  /*ade0*/  PRMT R69, R169, 0x5432, R88 ;  /* 0x00005432a9457816 */ /* 0x000fe20000000058 */
[----:B------:R-:W-:Y:S01]  /*adf0*/  IMAD.U32 R56, R44, 0x10000, RZ ;  /* 0x000100002c387824 */ /* 0x000fe200078e00ff */
[----:B------:R-:W-:-:S02]  /*ae00*/  PRMT R66, R167, 0x5410, R66 ;  /* 0x00005410a7427816 */ /* 0x000fc40000000042 */
[----:B------:R-:W-:Y:S01]  /*ae10*/  SHF.R.U64 R67, R86, 0x10, R87 ;  /* 0x0000001056437819 */ /* 0x000fe20000001257 */
[----:B------:R-:W-:Y:S01]  /*ae20*/  IMAD.U32 R70, R69, 0x10000, RZ ;  /* 0x0001000045467824 */ /* 0x000fe200078e00ff */
[----:B------:R-:W-:Y:S02]  /*ae30*/  PRMT R167, R167, 0x5432, R84 ;  /* 0x00005432a7a77816 */ /* 0x000fe40000000054 */
[--C-:B------:R-:W-:Y:S01]  /*ae40*/  SHF.R.U64 R71, R90, 0x10, R91.reuse ;  /* 0x000000105a477819 */ /* 0x100fe2000000125b */
[----:B------:R-:W-:Y:S01]  /*ae50*/  FMUL.FTZ R73, R63, R70 ;  /* 0x000000463f497220 */ /* 0x000fe20000410000 */
[----:B------:R-:W-:Y:S02]  /*ae60*/  SHF.R.U32.HI R91, RZ, 0x10, R91 ;  /* 0x00000010ff5b7819 */ /* 0x000fe4000001165b */
[----:B------:R-:W-:Y:S01]  /*ae70*/  PRMT R68, R166, 0x5410, R67 ;  /* 0x00005410a6447816 */ /* 0x000fe20000000043 */
[----:B------:R-:W-:Y:S01]  /*ae80*/  IMAD.U32 R67, R167, 0x10000, RZ ;  /* 0x00010000a7437824 */ /* 0x000fe200078e00ff */
[----:B------:R-:W-:-:S02]  /*ae90*/  SHF.R.U32.HI R87, RZ, 0x10, R87 ;  /* 0x00000010ff577819 */ /* 0x000fc40000011657 */
[----:B------:R-:W-:Y:S01]  /*aea0*/  LOP3.LUT R64, R49, 0xffff0000, RZ, 0xc0, !PT ;  /* 0xffff000031407812 */ /* 0x000fe200078ec0ff */
[-C--:B------:R-:W-:Y:S01]  /*aeb0*/  FMUL.FTZ R75, R63, R67.reuse ;  /* 0x000000433f4b7220 */ /* 0x080fe20000410000 */
[----:B------:R-:W-:Y:S01]  /*aec0*/  PRMT R71, R168, 0x5410, R71 ;  /* 0x00005410a8477816 */ /* 0x000fe20000000047 */
[C---:B------:R-:W-:Y:S01]  /*aed0*/  FFMA.FTZ R73, R58.reuse, R67, -R73 ;  /* 0x000000433a497223 */ /* 0x040fe20000010849 */
[----:B------:R-:W-:Y:S01]  /*aee0*/  LOP3.LUT R69, R69, 0xffff0000, RZ, 0xc0, !PT ;  /* 0xffff000045457812 */ /* 0x000fe200078ec0ff */
[----:B------:R-:W-:Y:S01]  /*aef0*/  FFMA.FTZ R75, R58, R70, R75 ;  /* 0x000000463a4b7223 */ /* 0x000fe2000001004b */
[----:B------:R-:W-:Y:S02]  /*af00*/  PRMT R168, R168, 0x5432, R91 ;  /* 0x00005432a8a87816 */ /* 0x000fe4000000005b */
[----:B------:R-:W-:Y:S01]  /*af10*/  LOP3.LUT R60, R45, 0xffff0000, RZ, 0xc0, !PT ;  /* 0xffff00002d3c7812 */ /* 0x000fe200078ec0ff */
[----:B------:R-:W-:Y:S01]  /*af20*/  FMUL.FTZ R67, R64, R69 ;  /* 0x0000004540437220 */ /* 0x000fe20000410000 */
[----:B------:R-:W-:Y:S01]  /*af30*/  PRMT R166, R166, 0x5432, R87 ;  /* 0x00005432a6a67816 */ /* 0x000fe20000000057 */
[----:B------:R-:W-:Y:S01]  /*af40*/  IMAD.U32 R63, R168, 0x10000, RZ ;  /* 0x00010000a83f7824 */ /* 0x000fe200078e00ff */
[----:B------:R-:W-:-:S02]  /*af50*/  LOP3.LUT R167, R167, 0xffff0000, RZ, 0xc0, !PT ;  /* 0xffff0000a7a77812 */ /* 0x000fc400078ec0ff */
[----:B------:R-:W-:Y:S01]  /*af60*/  LOP3.LUT R62, R48, 0xffff0000, RZ, 0xc0, !PT ;  /* 0xffff0000303e7812 */ /* 0x000fe200078ec0ff */
[----:B------:R-:W-:Y:S01]  /*af70*/  IMAD.U32 R58, R166, 0x10000, RZ ;  /* 0x00010000a63a7824 */ /* 0x000fe200078e00ff */
[----:B------:R-:W-:Y:S01]  /*af80*/  PRMT R169, R169, 0x5410, R72 ;  /* 0x00005410a9a97816 */ /* 0x000fe20000000048 */
[----:B------:R-:W-:Y:S01]  /*af90*/  FFMA.FTZ R70, R60, R167, -R67 ;  /* 0x000000a73c467223 */ /* 0x000fe20000010843 */
[----:B------:R-:W-:Y:S02]  /*afa0*/  IMAD.U32 R48, R47, 0x10000, RZ ;  /* 0x000100002f307824 */ /* 0x000fe400078e00ff */
[----:B------:R-:W-:Y:S01]  /*afb0*/  FMUL.FTZ R67, R65, R63 ;  /* 0x0000003f41437220 */ /* 0x000fe20000410000 */
[----:B------:R-:W-:Y:S01]  /*afc0*/  FMUL.FTZ R77, R64, R167 ;  /* 0x000000a7404d7220 */ /* 0x000fe20000410000 */
[----:B------:R-:W-:Y:S01]  /*afd0*/  LOP3.LUT R51, R51, 0xffff0000, RZ, 0xc0, !PT ;  /* 0xffff000033337812 */ /* 0x000fe200078ec0ff */
[-C--:B------:R-:W-:Y:S01]  /*afe0*/  FMUL.FTZ R64, R65, R58.reuse ;  /* 0x0000003a41407220 */ /* 0x080fe20000410000 */
[----:B------:R-:W-:Y:S01]  /*aff0*/  LOP3.LUT R168, R168, 0xffff0000, RZ, 0xc0, !PT ;  /* 0xffff0000a8a87812 */ /* 0x000fe200078ec0ff */
[----:B------:R-:W-:Y:S01]  /*b000*/  FFMA.FTZ R67, R48, R58, -R67 ;  /* 0x0000003a30437223 */ /* 0x000fe20000010843 */
[----:B------:R-:W-:Y:S01]  /*b010*/  LOP3.LUT R166, R166, 0xffff0000, RZ, 0xc0, !PT ;  /* 0xffff0000a6a67812 */ /* 0x000fe200078ec0ff */
[----:B------:R-:W-:Y:S01]  /*b020*/  IMAD.U32 R58, R169, 0x10000, RZ ;  /* 0x00010000a93a7824 */ /* 0x000fe200078e00ff */
[----:B------:R-:W-:Y:S01]  /*b030*/  LOP3.LUT R49, R47, 0xffff0000, RZ, 0xc0, !PT ;  /* 0xffff00002f317812 */ /* 0x000fe200078ec0ff */
[----:B------:R-:W-:Y:S01]  /*b040*/  FFMA.FTZ R72, R60, R69, R77 ;  /* 0x000000453c487223 */ /* 0x000fe2000001004d */
[----:B------:R-:W-:Y:S01]  /*b050*/  FFMA.FTZ R65, R48, R63, R64 ;  /* 0x0000003f30417223 */ /* 0x000fe20000010040 */
[----:B------:R-:W-:Y:S01]  /*b060*/  FMUL.FTZ R60, R51, R168 ;  /* 0x000000a8333c7220 */ /* 0x000fe20000410000 */
[----:B------:R-:W-:-:S02]  /*b070*/  IMAD.U32 R48, R66, 0x10000, RZ ;  /* 0x0001000042307824 */ /* 0x000fc400078e00ff */
[----:B------:R-:W-:Y:S01]  /*b080*/  FMUL.FTZ R64, R51, R166 ;  /* 0x000000a633407220 */ /* 0x000fe20000410000 */
[----:B------:R-:W-:Y:S01]  /*b090*/  LOP3.LUT R169, R169, 0xffff0000, RZ, 0xc0, !PT ;  /* 0xffff0000a9a97812 */ /* 0x000fe200078ec0ff */
[----:B------:R-:W-:Y:S01]  /*b0a0*/  FMUL.FTZ R51, R61, R58 ;  /* 0x0000003a3d337220 */ /* 0x000fe20000410000 */
[----:B------:R-:W-:Y:S01]  /*b0b0*/  LOP3.LUT R66, R66, 0xffff0000, RZ, 0xc0, !PT ;  /* 0xffff000042427812 */ /* 0x000fe200078ec0ff */
[C---:B------:R-:W-:Y:S01]  /*b0c0*/  FFMA.FTZ R166, R49.reuse, R166, -R60 ;  /* 0x000000a631a67223 */ /* 0x040fe2000001083c */
[----:B------:R-:W-:Y:S01]  /*b0d0*/  FFMA.FTZ R168, R49, R168, R64 ;  /* 0x000000a831a87223 */ /* 0x000fe20000010040 */
[----:B------:R-:W-:Y:S01]  /*b0e0*/  LOP3.LUT R45, R44, 0xffff0000, RZ, 0xc0, !PT ;  /* 0xffff00002c2d7812 */ /* 0x000fe200078ec0ff */
[-C--:B------:R-:W-:Y:S01]  /*b0f0*/  FMUL.FTZ R64, R62, R169.reuse ;  /* 0x000000a93e407220 */ /* 0x080fe20000410000 */
[-C--:B------:R-:W-:Y:S01]  /*b100*/  FFMA.FTZ R60, R56, R48.reuse, -R51 ;  /* 0x00000030383c7223 */ /* 0x080fe20000010833 */
[----:B------:R-:W-:Y:S02]  /*b110*/  IMAD.U32 R47, R50, 0x10000, RZ ;  /* 0x00010000322f7824 */ /* 0x000fe400078e00ff */
[----:B------:R-:W-:Y:S01]  /*b120*/  FMUL.FTZ R61, R61, R48 ;  /* 0x000000303d3d7220 */ /* 0x000fe20000410000 */
[----:B------:R-:W-:Y:S01]  /*b130*/  FMUL.FTZ R62, R62, R66 ;  /* 0x000000423e3e7220 */ /* 0x000fe20000410000 */
[C---:B------:R-:W-:Y:S01]  /*b140*/  IMAD.U32 R51, R71.reuse, 0x10000, RZ ;  /* 0x0001000047337824 */ /* 0x040fe200078e00ff */
[----:B------:R-:W-:Y:S01]  /*b150*/  LOP3.LUT R50, R50, 0xffff0000, RZ, 0xc0, !PT ;  /* 0xffff000032327812 */ /* 0x000fe200078ec0ff */
[----:B------:R-:W-:Y:S01]  /*b160*/  IMAD.U32 R48, R68, 0x10000, RZ ;  /* 0x0001000044307824 */ /* 0x000fe200078e00ff */
[----:B------:R-:W-:Y:S01]  /*b170*/  LOP3.LUT R71, R71, 0xffff0000, RZ, 0xc0, !PT ;  /* 0xffff000047477812 */ /* 0x000fe200078ec0ff */
[----:B------:R-:W-:Y:S01]  /*b180*/  IMAD.U32 R44, R46, 0x10000, RZ ;  /* 0x000100002e2c7824 */ /* 0x000fe200078e00ff */
[----:B------:R-:W-:Y:S01]  /*b190*/  LOP3.LUT R49, R68, 0xffff0000, RZ, 0xc0, !PT ;  /* 0xffff000044317812 */ /* 0x000fe200078ec0ff */
[----:B------:R-:W-:Y:S01]  /*b1a0*/  FFMA.FTZ R61, R56, R58, R61 ;  /* 0x0000003a383d7223 */ /* 0x000fe2000001003d */
[C---:B------:R-:W-:Y:S01]  /*b1b0*/  FFMA.FTZ R63, R45.reuse, R66, -R64 ;  /* 0x000000422d3f7223 */ /* 0x040fe20000010840 */
[----:B------:R-:W-:Y:S01]  /*b1c0*/  FFMA.FTZ R62, R45, R169, R62 ;  /* 0x000000a92d3e7223 */ /* 0x000fe2000001003e */
[----:B------:R-:W-:Y:S01]  /*b1d0*/  LOP3.LUT R46, R46, 0xffff0000, RZ, 0xc0, !PT ;  /* 0xffff00002e2e7812 */ /* 0x000fe200078ec0ff */
[C---:B------:R-:W-:Y:S01]  /*b1e0*/  FMUL.FTZ R45, R47.reuse, R51 ;  /* 0x000000332f2d7220 */ /* 0x040fe20000410000 */
[-C--:B------:R-:W-:Y:S01]  /*b1f0*/  FMUL.FTZ R56, R47, R48.reuse ;  /* 0x000000302f387220 */ /* 0x080fe20000410000 */
        /* <DEDUP_REMOVED lines=11> */
[----:B------:R-:W-:Y:S01]  /*b2b0*/  IMAD.MOV.U32 R44, RZ, RZ, R63 ;  /* 0x000000ffff2c7224 */ /* 0x000fe200078e003f */
[----:B------:R-:W-:Y:S02]  /*b2c0*/  F2FP.BF16.F32.PACK_AB R49, R72, R75 ;  /* 0x0000004b4831723e */ /* 0x000fe400000010ff */
[----:B------:R-:W-:Y:S02]  /*b2d0*/  F2FP.BF16.F32.PACK_AB R51, R168, R65 ;  /* 0x00000041a833723e */ /* 0x000fe400000010ff */
[----:B------:R-:W-:-:S02]  /*b2e0*/  F2FP.BF16.F32.PACK_AB R48, R62, R61 ;  /* 0x0000003d3e30723e */ /* 0x000fc400000010ff */
[----:B------:R-:W-:-:S07]  /*b2f0*/  F2FP.BF16.F32.PACK_AB R50, R71, R56 ;  /* 0x000000384732723e */ /* 0x000fce00000010ff */
.L_x_705:
[----:B------:R-:W-:Y:S05]  /*b300*/  BSYNC B1 ;  /* 0x0000000000017941 */ /* 0x000fea0003800000 */
.L_x_704:
[----:B------:R-:W-:Y:S01]  /*b310*/  ISETP.GE.AND P3, PT, R59, R150, PT ;  /* 0x000000963b00720c */ /* 0x000fe20003f66270 */
[----:B------:R-:W-:Y:S02]  /*b320*/  ULDC.64 UR4, c[0x0][0x208] ;  /* 0x0000820000047ab9 */ /* 0x000fe40000000a00 */
[----:B0-----:R3:W-:Y:S10]  /*b330*/  STG.E.128 desc[UR4][R54.64], R44 ;  /* 0x0000002c36007986 */ /* 0x0017f4000c101d04 */
[----:B------:R-:W-:Y:S05]  /*b340*/  @P3 BRA `(.L_x_670) ;  /* 0x0000000800783947 */ /* 0x000fea0003800000 */
[--C-:B---3--:R-:W-:Y:S01]  /*b350*/  SHF.R.S32.HI R44, RZ, 0x1f, R59.reuse ;  /* 0x0000001fff2c7819 */ /* 0x108fe2000001143b */
[----:B------:R-:W-:Y:S01]  /*b360*/  ULDC.64 UR4, c[0x0][0x208] ;  /* 0x0000820000047ab9 */ /* 0x000fe20000000a00 */
[----:B------:R-:W-:-:S04]  /*b370*/  IADD3 R59, P3, P4, R100, R136, R59 ;  /* 0x00000088643b7210 */ /* 0x000fc80007c7e03b */
[----:B------:R-:W-:Y:S02]  /*b380*/  IADD3.X R44, R14, R57, R44, P3, P4 ;  /* 0x000000390e2c7210 */ /* 0x000fe40001fe842c */
[----:B------:R-:W-:-:S04]  /*b390*/  LEA R52, P3, R59, R52, 0x1 ;  /* 0x000000343b347211 */ /* 0x000fc800078608ff */
[----:B------:R-:W-:-:S05]  /*b3a0*/  LEA.HI.X R53, R59, R53, R44, 0x1, P3 ;  /* 0x000000353b357211 */ /* 0x000fca00018f0c2c */
[----:B--2---:R4:W-:Y:S01]  /*b3b0*/  STG.E.128 desc[UR4][R52.64], R48 ;  /* 0x0000003034007986 */ /* 0x0049e2000c101d04 */
[----:B------:R-:W-:Y:S05]  /*b3c0*/  BRA `(.L_x_670) ;  /* 0x0000000800587947 */ /* 0x000fea0003800000 */
.L_x_613:
[----:B------:R-:W-:-:S13]  /*b3d0*/  ISETP.NE.AND P2, PT, R224, 0x3, PT ;  /* 0x00000003e000780c */ /* 0x000fda0003f45270 */
[----:B------:R-:W-:Y:S05]  /*b3e0*/  @!P2 BRA `(.L_x_706) ;  /* 0x000000000004a947 */ /* 0x000fea0003800000 */
[----:B------:R-:W-:Y:S01]  /*b3f0*/  BPT.TRAP 0x1 ;  /* 0x000000040000795c */ /* 0x000fe20000300000 */
.L_x_706:
[----:B------:R-:W-:Y:S01]  /*b400*/  IMAD R3, R23, 0x8, R2 ;  /* 0x0000000817037824 */ /* 0x000fe200078e0202 */
[----:B------:R-:W-:Y:S01]  /*b410*/  SHF.L.U32 R0, R223, 0x1f, RZ ;  /* 0x0000001fdf007819 */ /* 0x000fe200000006ff */
[----:B------:R-:W-:Y:S01]  /*b420*/  IMAD R4, R24, -0xb0, R25 ;  /* 0xffffff5018047824 */ /* 0x000fe200078e0219 */
[----:B------:R-:W-:Y:S01]  /*b430*/  BSSY B1, `(.L_x_707) ;  /* 0x0000006000017945 */ /* 0x000fe20003800000 */
[----:B------:R-:W-:Y:S01]  /*b440*/  SHF.R.S32.HI R45, RZ, 0x1f, R24 ;  /* 0x0000001fff2d7819 */ /* 0x000fe20000011418 */
[----:B------:R-:W1:Y:S01]  /*b450*/  SYNCS.PHASECHK.TRANS64.TRYWAIT P3, [R3+URZ+0x34890], R0 ;  /* 0x03489000030075a7 */ /* 0x000e62000806017f */
[----:B------:R-:W-:Y:S01]  /*b460*/  IMAD R44, R41, R24, RZ ;  /* 0x00000018292c7224 */ /* 0x000fe200078e02ff */
[----:B------:R-:W-:Y:S01]  /*b470*/  VIMNMX R4, R4, 0xb0, PT ;  /* 0x000000b004047848 */ /* 0x000fe20003fe0100 */
[----:B-1----:R-:W-:Y:S06]  /*b480*/  @!P3 BRA `(.L_x_708) ;  /* 0x000001c40040b947 */ /* 0x002fec0003800000 */
.L_x_979:
[----:B------:R-:W-:Y:S05]  /*b490*/  BSYNC B1 ;  /* 0x0000000000017941 */ /* 0x000fea0003800000 */
.L_x_707:
[----:B------:R-:W-:Y:S01]  /*b4a0*/  ISETP.GE.AND P3, PT, R22, R4, PT ;  /* 0x000000041600720c */ /* 0x000fe20003f66270 */
[----:B------:R-:W-:Y:S01]  /*b4b0*/  IMAD R45, R45, R156, R44 ;  /* 0x0000009c2d2d7224 */ /* 0x000fe200078e022c */
[----:B------:R-:W-:Y:S01]  /*b4c0*/  BSSY B1, `(.L_x_709) ;  /* 0x0000013000017945 */ /* 0x000fe20003800000 */
[----:B------:R-:W-:-:S05]  /*b4d0*/  IMAD.WIDE.U32 R52, R156, R24, RZ ;  /* 0x000000189c347225 */ /* 0x000fca00078e00ff */
[----:B------:R-:W-:-:S05]  /*b4e0*/  IADD3 R62, R45, R53, RZ ;  /* 0x000000352d3e7210 */ /* 0x000fca0007ffe0ff */
[----:B------:R-:W-:Y:S05]  /*b4f0*/  @P3 BRA `(.L_x_710) ;  /* 0x00000000003c3947 */ /* 0x000fea0003800000 */
[----:B------:R-:W2:Y:S01]  /*b500*/  @!P0 LDC.64 R54, c[0x0][0x2e8] ;  /* 0x0000ba00ff368b82 */ /* 0x000ea20000000a00 */
[----:B------:R-:W3:Y:S01]  /*b510*/  @!P0 LDS.128 R44, [R5+0x1e400] ;  /* 0x01e40000052c8984 */ /* 0x000ee20000000c00 */
[----:B------:R-:W-:Y:S01]  /*b520*/  @!P0 IADD3 R58, P3, R15, R52, RZ ;  /* 0x000000340f3a8210 */ /* 0x000fe20007f7e0ff */
[----:B------:R-:W-:Y:S02]  /*b530*/  ULDC.64 UR4, c[0x0][0x208] ;  /* 0x0000820000047ab9 */ /* 0x000fe40000000a00 */
[----:B0-----:R-:W0:Y:S02]  /*b540*/  @!P1 LDS.128 R48, [R5+0x23c00] ;  /* 0x023c000005309984 */ /* 0x001e240000000c00 */
[----:B------:R-:W-:Y:S01]  /*b550*/  @!P0 IMAD.X R59, R62, 0x1, R11, P3 ;  /* 0x000000013e3b8824 */ /* 0x000fe200018e060b */
[----:B------:R-:W4:Y:S01]  /*b560*/  @!P1 LDC.64 R56, c[0x0][0x2e8] ;  /* 0x0000ba00ff389b82 */ /* 0x000f220000000a00 */
[----:B--2---:R-:W-:-:S04]  /*b570*/  @!P0 LEA R54, P3, R58, R54, 0x1 ;  /* 0x000000363a368211 */ /* 0x004fc800078608ff */
[----:B------:R-:W-:Y:S02]  /*b580*/  @!P0 LEA.HI.X R55, R58, R55, R59, 0x1, P3 ;  /* 0x000000373a378211 */ /* 0x000fe400018f0c3b */
[----:B------:R-:W-:-:S05]  /*b590*/  @!P1 IADD3 R58, P3, R12, R52, RZ ;  /* 0x000000340c3a9210 */ /* 0x000fca0007f7e0ff */
[----:B------:R-:W-:Y:S01]  /*b5a0*/  @!P1 IMAD.X R59, R62, 0x1, R7, P3 ;  /* 0x000000013e3b9824 */ /* 0x000fe200018e0607 */
[----:B----4-:R-:W-:-:S04]  /*b5b0*/  @!P1 LEA R56, P3, R58, R56, 0x1 ;  /* 0x000000383a389211 */ /* 0x010fc800078608ff */
[----:B------:R-:W-:Y:S01]  /*b5c0*/  @!P1 LEA.HI.X R57, R58, R57, R59, 0x1, P3 ;  /* 0x000000393a399211 */ /* 0x000fe200018f0c3b */
[----:B---3--:R2:W-:Y:S04]  /*b5d0*/  @!P0 STG.E.128 desc[UR4][R54.64], R44 ;  /* 0x0000002c36008986 */ /* 0x0085e8000c101d04 */
[----:B0-----:R2:W-:Y:S04]  /*b5e0*/  @!P1 STG.E.128 desc[UR4][R56.64], R48 ;  /* 0x0000003038009986 */ /* 0x0015e8000c101d04 */
.L_x_710:
[----:B------:R-:W-:Y:S05]  /*b5f0*/  BSYNC B1 ;  /* 0x0000000000017941 */ /* 0x000fea0003800000 */
.L_x_709:
[----:B--2---:R-:W-:Y:S01]  /*b600*/  VIADD R44, R22, 0x20 ;  /* 0x00000020162c7836 */ /* 0x004fe20000000000 */
[----:B------:R-:W-:Y:S04]  /*b610*/  BSSY B1, `(.L_x_711) ;  /* 0x0000014000017945 */ /* 0x000fe80003800000 */
[----:B------:R-:W-:-:S13]  /*b620*/  ISETP.GE.AND P3, PT, R44, R4, PT ;  /* 0x000000042c00720c */ /* 0x000fda0003f66270 */
[----:B------:R-:W-:Y:S05]  /*b630*/  @P3 BRA `(.L_x_712) ;  /* 0x0000000000443947 */ /* 0x000fea0003800000 */
[----:B------:R-:W2:Y:S01]  /*b640*/  @!P0 LDC.64 R54, c[0x0][0x2e8] ;  /* 0x0000ba00ff368b82 */ /* 0x000ea20000000a00 */
[----:B------:R-:W3:Y:S01]  /*b650*/  @!P0 LDS.128 R44, [R5+0x1f400] ;  /* 0x01f40000052c8984 */ /* 0x000ee20000000c00 */
[----:B------:R-:W-:Y:S01]  /*b660*/  IADD3 R60, P3, R116, R52, RZ ;  /* 0x00000034743c7210 */ /* 0x000fe20007f7e0ff */
[----:B------:R-:W-:Y:S02]  /*b670*/  ULDC.64 UR4, c[0x0][0x208] ;  /* 0x0000820000047ab9 */ /* 0x000fe40000000a00 */
[----:B0-----:R-:W0:Y:S02]  /*b680*/  @!P1 LDS.128 R48, [R5+0x24c00] ;  /* 0x024c000005309984 */ /* 0x001e240000000c00 */
[----:B------:R-:W-:Y:S01]  /*b690*/  IMAD.X R64, R62, 0x1, R117, P3 ;  /* 0x000000013e407824 */ /* 0x000fe200018e0675 */
[----:B------:R-:W4:Y:S01]  /*b6a0*/  @!P1 LDC.64 R56, c[0x0][0x2e8] ;  /* 0x0000ba00ff389b82 */ /* 0x000f220000000a00 */
[----:B------:R-:W-:-:S05]  /*b6b0*/  @!P0 IADD3 R58, P3, R60, R15, RZ ;  /* 0x0000000f3c3a8210 */ /* 0x000fca0007f7e0ff */
[----:B------:R-:W-:Y:S01]  /*b6c0*/  @!P0 IMAD.X R59, R64, 0x1, R11, P3 ;  /* 0x00000001403b8824 */ /* 0x000fe200018e060b */
        /* <DEDUP_REMOVED lines=8> */
.L_x_712:
[----:B------:R-:W-:Y:S05]  /*b750*/  BSYNC B1 ;  /* 0x0000000000017941 */ /* 0x000fea0003800000 */
.L_x_711:
[----:B--2---:R-:W-:Y:S01]  /*b760*/  VIADD R44, R22, 0x40 ;  /* 0x00000040162c7836 */ /* 0x004fe20000000000 */
[----:B------:R-:W-:Y:S04]  /*b770*/  BSSY B1, `(.L_x_713) ;  /* 0x0000014000017945 */ /* 0x000fe80003800000 */
[----:B------:R-:W-:-:S13]  /*b780*/  ISETP.GE.AND P3, PT, R44, R4, PT ;  /* 0x000000042c00720c */ /* 0x000fda0003f66270 */
[----:B------:R-:W-:Y:S05]  /*b790*/  @P3 BRA `(.L_x_714) ;  /* 0x0000000000443947 */ /* 0x000fea0003800000 */
[----:B------:R-:W2:Y:S01]  /*b7a0*/  @!P0 LDC.64 R54, c[0x0][0x2e8] ;  /* 0x0000ba00ff368b82 */ /* 0x000ea20000000a00 */
[----:B------:R-:W3:Y:S01]  /*b7b0*/  @!P0 LDS.128 R44, [R5+0x20400] ;  /* 0x02040000052c8984 */ /* 0x000ee20000000c00 */
[----:B------:R-:W-:Y:S01]  /*b7c0*/  LEA R60, P3, R42, R52, 0x6 ;  /* 0x000000342a3c7211 */ /* 0x000fe200078630ff */
        /* <DEDUP_REMOVED lines=14> */
.L_x_714:
[----:B------:R-:W-:Y:S05]  /*b8b0*/  BSYNC B1 ;  /* 0x0000000000017941 */ /* 0x000fea0003800000 */
.L_x_713:
[----:B--2---:R-:W-:Y:S01]  /*b8c0*/  VIADD R44, R22, 0x60 ;  /* 0x00000060162c7836 */ /* 0x004fe20000000000 */
[----:B------:R-:W-:Y:S04]  /*b8d0*/  BSSY B1, `(.L_x_715) ;  /* 0x0000018000017945 */ /* 0x000fe80003800000 */
[----:B------:R-:W-:-:S13]  /*b8e0*/  ISETP.GE.AND P3, PT, R44, R4, PT ;  /* 0x000000042c00720c */ /* 0x000fda0003f66270 */
[----:B------:R-:W-:Y:S05]  /*b8f0*/  @P3 BRA `(.L_x_716) ;  /* 0x0000000000543947 */ /* 0x000fea0003800000 */
[----:B------:R-:W2:Y:S01]  /*b900*/  LDC.64 R58, c[0x0][0x300] ;  /* 0x0000c000ff3a7b82 */ /* 0x000ea20000000a00 */
[----:B------:R-:W3:Y:S01]  /*b910*/  @!P0 LDS.128 R44, [R5+0x21400] ;  /* 0x02140000052c8984 */ /* 0x000ee20000000c00 */
[----:B------:R-:W-:Y:S01]  /*b920*/  IMAD.MOV.U32 R60, RZ, RZ, R52 ;  /* 0x000000ffff3c7224 */ /* 0x000fe200078e0034 */
[----:B------:R-:W-:Y:S01]  /*b930*/  ULDC.64 UR4, c[0x0][0x208] ;  /* 0x0000820000047ab9 */ /* 0x000fe20000000a00 */
[----:B------:R-:W-:Y:S01]  /*b940*/  IMAD.MOV.U32 R61, RZ, RZ, R62 ;  /* 0x000000ffff3d7224 */ /* 0x000fe200078e003e */
[----:B0-----:R-:W0:Y:S03]  /*b950*/  @!P1 LDS.128 R48, [R5+0x26c00] ;  /* 0x026c000005309984 */ /* 0x001e260000000c00 */
[----:B------:R-:W4:Y:S08]  /*b960*/  @!P0 LDC.64 R54, c[0x0][0x2e8] ;  /* 0x0000ba00ff368b82 */ /* 0x000f300000000a00 */
[----:B------:R-:W5:Y:S01]  /*b970*/  @!P1 LDC.64 R56, c[0x0][0x2e8] ;  /* 0x0000ba00ff389b82 */ /* 0x000f620000000a00 */
[----:B--2---:R-:W-:-:S04]  /*b980*/  IMAD.WIDE.U32 R60, R58, 0x60, R60 ;  /* 0x000000603a3c7825 */ /* 0x004fc800078e003c */
[----:B------:R-:W-:Y:S01]  /*b990*/  IMAD R59, R59, 0x60, RZ ;  /* 0x000000603b3b7824 */ /* 0x000fe200078e02ff */
[----:B------:R-:W-:-:S03]  /*b9a0*/  @!P0 IADD3 R58, P3, R15, R60, RZ ;  /* 0x0000003c0f3a8210 */ /* 0x000fc60007f7e0ff */
[----:B------:R-:W-:-:S04]  /*b9b0*/  IMAD.IADD R64, R61, 0x1, R59 ;  /* 0x000000013d407824 */ /* 0x000fc800078e023b */
[----:B------:R-:W-:Y:S01]  /*b9c0*/  @!P0 IMAD.X R59, R64, 0x1, R11, P3 ;  /* 0x00000001403b8824 */ /* 0x000fe200018e060b */
[----:B----4-:R-:W-:-:S04]  /*b9d0*/  @!P0 LEA R54, P3, R58, R54, 0x1 ;  /* 0x000000363a368211 */ /* 0x010fc800078608ff */
[----:B------:R-:W-:Y:S02]  /*b9e0*/  @!P0 LEA.HI.X R55, R58, R55, R59, 0x1, P3 ;  /* 0x000000373a378211 */ /* 0x000fe400018f0c3b */
[----:B------:R-:W-:-:S03]  /*b9f0*/  @!P1 IADD3 R60, P3, R12, R60, RZ ;  /* 0x0000003c0c3c9210 */ /* 0x000fc60007f7e0ff */
[----:B---3--:R2:W-:Y:S02]  /*ba00*/  @!P0 STG.E.128 desc[UR4][R54.64], R44 ;  /* 0x0000002c36008986 */ /* 0x0085e4000c101d04 */
[----:B------:R-:W-:Y:S01]  /*ba10*/  @!P1 IMAD.X R58, R64, 0x1, R7, P3 ;  /* 0x00000001403a9824 */ /* 0x000fe200018e0607 */
[----:B-----5:R-:W-:-:S04]  /*ba20*/  @!P1 LEA R56, P3, R60, R56, 0x1 ;  /* 0x000000383c389211 */ /* 0x020fc800078608ff */
[----:B------:R-:W-:-:S05]  /*ba30*/  @!P1 LEA.HI.X R57, R60, R57, R58, 0x1, P3 ;  /* 0x000000393c399211 */ /* 0x000fca00018f0c3a */
[----:B0-----:R2:W-:Y:S04]  /*ba40*/  @!P1 STG.E.128 desc[UR4][R56.64], R48 ;  /* 0x0000003038009986 */ /* 0x0015e8000c101d04 */
.L_x_716:
[----:B------:R-:W-:Y:S05]  /*ba50*/  BSYNC B1 ;  /* 0x0000000000017941 */ /* 0x000fea0003800000 */
.L_x_715:
        /* <DEDUP_REMOVED lines=21> */
.L_x_718:
[----:B------:R-:W-:Y:S05]  /*bbb0*/  BSYNC B1 ;  /* 0x0000000000017941 */ /* 0x000fea0003800000 */
.L_x_717:
[----:B--2---:R-:W-:-:S05]  /*bbc0*/  VIADD R44, R22, 0xa0 ;  /* 0x000000a0162c7836 */ /* 0x004fca0000000000 */
[----:B------:R-:W-:-:S13]  /*bbd0*/  ISETP.GE.AND P3, PT, R44, R4, PT ;  /* 0x000000042c00720c */ /* 0x000fda0003f66270 */
[----:B------:R-:W-:Y:S05]  /*bbe0*/  @P3 BRA `(.L_x_670) ;  /* 0x0000000000503947 */ /* 0x000fea0003800000 */
[----:B------:R-:W2:Y:S01]  /*bbf0*/  LDC.64 R58, c[0x0][0x300] ;  /* 0x0000c000ff3a7b82 */ /* 0x000ea20000000a00 */
[----:B------:R-:W3:Y:S01]  /*bc00*/  @!P0 LDS.128 R44, [R5+0x23400] ;  /* 0x02340000052c8984 */ /* 0x000ee20000000c00 */
[----:B------:R-:W-:Y:S01]  /*bc10*/  IMAD.MOV.U32 R53, RZ, RZ, R62 ;  /* 0x000000ffff357224 */ /* 0x000fe200078e003e */
[----:B------:R-:W-:Y:S02]  /*bc20*/  ULDC.64 UR4, c[0x0][0x208] ;  /* 0x0000820000047ab9 */ /* 0x000fe40000000a00 */
[----:B0-----:R-:W0:Y:S03]  /*bc30*/  @!P1 LDS.128 R48, [R5+0x28c00] ;  /* 0x028c000005309984 */ /* 0x001e260000000c00 */
[----:B------:R-:W4:Y:S08]  /*bc40*/  @!P0 LDC.64 R54, c[0x0][0x2e8] ;  /* 0x0000ba00ff368b82 */ /* 0x000f300000000a00 */
[----:B------:R-:W5:Y:S01]  /*bc50*/  @!P1 LDC.64 R56, c[0x0][0x2e8] ;  /* 0x0000ba00ff389b82 */ /* 0x000f620000000a00 */
[----:B--2---:R-:W-:-:S04]  /*bc60*/  IMAD.WIDE.U32 R52, R58, 0xa0, R52 ;  /* 0x000000a03a347825 */ /* 0x004fc800078e0034 */
[----:B------:R-:W-:-:S04]  /*bc70*/  IMAD R59, R59, 0xa0, RZ ;  /* 0x000000a03b3b7824 */ /* 0x000fc800078e02ff */
[----:B------:R-:W-:Y:S01]  /*bc80*/  IMAD.IADD R60, R53, 0x1, R59 ;  /* 0x00000001353c7824 */ /* 0x000fe200078e023b */
[----:B------:R-:W-:-:S05]  /*bc90*/  @!P0 IADD3 R53, P3, R15, R52, RZ ;  /* 0x000000340f358210 */ /* 0x000fca0007f7e0ff */
        /* <DEDUP_REMOVED lines=9> */
.L_x_670:
[----:B------:R-:W-:Y:S05]  /*bd30*/  BSYNC B0 ;  /* 0x0000000000007941 */ /* 0x000fea0003800000 */
.L_x_612:
[----:B0-234-:R-:W0:Y:S01]  /*bd40*/  S2R R44, SR_TID.X ;  /* 0x00000000002c7919 */ /* 0x01de220000002100 */
[----:B------:R-:W-:Y:S01]  /*bd50*/  @!PT LDS RZ, [RZ] ;  /* 0x00000000fffff984 */ /* 0x000fe20000000800 */
[----:B------:R-:W-:Y:S01]  /*bd60*/  @!PT LDS RZ, [RZ] ;  /* 0x00000000fffff984 */ /* 0x000fe20000000800 */
[----:B------:R-:W-:Y:S01]  /*bd70*/  @!PT LDS RZ, [RZ] ;  /* 0x00000000fffff984 */ /* 0x000fe20000000800 */
[----:B------:R-:W-:Y:S01]  /*bd80*/  @!PT LDS RZ, [RZ] ;  /* 0x00000000fffff984 */ /* 0x000fe20000000800 */
[----:B------:R2:W-:Y:S06]  /*bd90*/  MEMBAR.ALL.CTA ;  /* 0x0000000000007992 */ /* 0x0005ec0000008000 */
[----:B--2---:R-:W2:Y:S01]  /*bda0*/  FENCE.VIEW.ASYNC.S ;  /* 0x00000000000073c6 */ /* 0x004ea20000000000 */
[----:B------:R-:W-:Y:S05]  /*bdb0*/  WARPSYNC.ALL ;  /* 0x0000000000007948 */ /* 0x000fea0003800000 */
[----:B------:R-:W-:Y:S01]  /*bdc0*/  BSSY B0, `(.L_x_719) ;  /* 0x0000009000007945 */ /* 0x000fe20003800000 */
[----:B0-----:R-:W-:Y:S01]  /*bdd0*/  LOP3.LUT R44, R44, 0x7f, RZ, 0xc0, !PT ;  /* 0x0000007f2c2c7812 */ /* 0x001fe200078ec0ff */
[----:B--2---:R0:W-:Y:S03]  /*bde0*/  BAR.SYNC.DEFER_BLOCKING R162, 0x80 ;  /* 0x000200a20000751d */ /* 0x0041e60000010000 */
[----:B------:R-:W-:-:S13]  /*bdf0*/  ISETP.NE.AND P3, PT, R44, RZ, PT ;  /* 0x000000ff2c00720c */ /* 0x000fda0003f65270 */
[----:B------:R-:W-:-:S05]  /*be00*/  @!P3 VIADD R44, R3, 0x348a0 ;  /* 0x000348a0032cb836 */ /* 0x000fca0000000000 */
[----:B------:R-:W-:-:S04]  /*be10*/  @!P3 PRMT R44, RZ, 0x654, R44 ;  /* 0x00000654ff2cb816 */ /* 0x000fc8000000002c */
[----:B------:R0:W-:Y:S01]  /*be20*/  @!P3 SYNCS.ARRIVE.TRANS64.RED.A1T0 RZ, [R44+URZ], RZ ;  /* 0x000000ff2cffb9a7 */ /* 0x0001e2000810043f */
[----:B------:R-:W-:Y:S05]  /*be30*/  @!P2 BRA `(.L_x_720) ;  /* 0x000000000004a947 */ /* 0x000fea0003800000 */
[----:B------:R-:W-:Y:S01]  /*be40*/  BPT.TRAP 0x1 ;  /* 0x000000040000795c */ /* 0x000fe20000300000 */
.L_x_720:
[----:B------:R-:W-:Y:S05]  /*be50*/  BSYNC B0 ;  /* 0x0000000000007941 */ /* 0x000fea0003800000 */
.L_x_719:
[----:B------:R-:W2:Y:S01]  /*be60*/  SYNCS.PHASECHK.TRANS64.TRYWAIT P2, [R3+URZ+0x348b0], R0 ;  /* 0x0348b000030075a7 */ /* 0x000ea2000804017f */
[----:B------:R-:W-:Y:S01]  /*be70*/  ULDC UR60, c[0x0][0x2f4] ;  /* 0x0000bd00003c7ab9 */ /* 0x000fe20000000800 */
[----:B------:R-:W-:Y:S01]  /*be80*/  ULDC.64 UR38, c[0x0][0x328] ;  /* 0x0000ca0000267ab9 */ /* 0x000fe20000000a00 */
[----:B------:R-:W-:Y:S01]  /*be90*/  ULDC.64 UR36, c[0x0][0x318] ;  /* 0x0000c60000247ab9 */ /* 0x000fe20000000a00 */
[----:B------:R-:W-:Y:S04]  /*bea0*/  BSSY B0, `(.L_x_721) ;  /* 0x0000002000007945 */ /* 0x000fe80003800000 */
[----:B--2---:R-:W-:Y:S05]  /*beb0*/  @!P2 BRA `(.L_x_722) ;  /* 0x000001b800c8a947 */ /* 0x004fea0003800000 */
.L_x_980:
[----:B------:R-:W-:Y:S05]  /*bec0*/  BSYNC B0 ;  /* 0x0000000000007941 */ /* 0x000fea0003800000 */
.L_x_721:
[----:B------:R-:W-:Y:S01]  /*bed0*/  ISETP.GE.AND P2, PT, R22, R4, PT ;  /* 0x000000041600720c */ /* 0x000fe20003f46270 */
[----:B------:R-:W-:Y:S01]  /*bee0*/  BSSY B0, `(.L_x_723) ;  /* 0x0000012000007945 */ /* 0x000fe20003800000 */
[----:B------:R-:W-:-:S11]  /*bef0*/  IMAD.WIDE R48, R24, 0xb0, R118 ;  /* 0x000000b018307825 */ /* 0x000fd600078e0276 */
[----:B------:R-:W-:Y:S05]  /*bf00*/  @P2 BRA `(.L_x_724) ;  /* 0x00000000003c2947 */ /* 0x000fea0003800000 */
[----:B------:R-:W-:Y:S01]  /*bf10*/  IMAD R47, R49, UR38, RZ ;  /* 0x00000026312f7c24 */ /* 0x000fe2000f8e02ff */
[----:B------:R-:W-:Y:S01]  /*bf20*/  ULDC.64 UR4, c[0x0][0x208] ;  /* 0x0000820000047ab9 */ /* 0x000fe20000000a00 */
[----:B0-----:R-:W-:Y:S02]  /*bf30*/  IMAD.MOV.U32 R44, RZ, RZ, R102 ;  /* 0x000000ffff2c7224 */ /* 0x001fe400078e0066 */
[----:B------:R-:W-:Y:S02]  /*bf40*/  IMAD.MOV.U32 R45, RZ, RZ, R6 ;  /* 0x000000ffff2d7224 */ /* 0x000fe400078e0006 */
[C---:B------:R-:W-:Y:S02]  /*bf50*/  IMAD R47, R48.reuse, UR39, R47 ;  /* 0x00000027302f7c24 */ /* 0x040fe4000f8e022f */
[----:B------:R-:W-:-:S04]  /*bf60*/  IMAD.WIDE.U32 R44, R48, UR38, R44 ;  /* 0x00000026302c7c25 */ /* 0x000fc8000f8e002c */
[----:B------:R-:W-:Y:S01]  /*bf70*/  IMAD.IADD R45, R45, 0x1, R47 ;  /* 0x000000012d2d7824 */ /* 0x000fe200078e022f */
[----:B------:R-:W-:-:S04]  /*bf80*/  LEA R50, P2, R44, UR36, 0x1 ;  /* 0x000000242c327c11 */ /* 0x000fc8000f8408ff */
[----:B------:R-:W-:Y:S02]  /*bf90*/  LEA.HI.X R51, R44, UR37, R45, 0x1, P2 ;  /* 0x000000252c337c11 */ /* 0x000fe400090f0c2d */
[----:B------:R-:W-:-:S13]  /*bfa0*/  ISETP.GE.AND P2, PT, R16, UR60, PT ;  /* 0x0000003c10007c0c */ /* 0x000fda000bf46270 */
[----:B------:R-:W0:Y:S04]  /*bfb0*/  @!P2 LDS.128 R44, [R5+0x400] ;  /* 0x00040000052ca984 */ /* 0x000e280000000c00 */
[----:B0-----:R-:W-:Y:S01]  /*bfc0*/  @!P2 STG.E.128 desc[UR4][R50.64], R44 ;  /* 0x0000002c3200a986 */ /* 0x001fe2000c101d04 */
[----:B------:R-:W-:-:S13]  /*bfd0*/  ISETP.GE.AND P2, PT, R221, UR60, PT ;  /* 0x0000003cdd007c0c */ /* 0x000fda000bf46270 */
[----:B------:R-:W0:Y:S04]  /*bfe0*/  @!P2 LDS.128 R44, [R5+0x5c00] ;  /* 0x005c0000052ca984 */ /* 0x000e280000000c00 */
[----:B0-----:R3:W-:Y:S02]  /*bff0*/  @!P2 STG.E.128 desc[UR4][R50.64+0x80], R44 ;  /* 0x0000802c3200a986 */ /* 0x0017e4000c101d04 */
.L_x_724:
[----:B------:R-:W-:Y:S05]  /*c000*/  BSYNC B0 ;  /* 0x0000000000007941 */ /* 0x000fea0003800000 */
.L_x_723:
[----:B-12---:R-:W-:Y:S01]  /*c010*/  VIADD R0, R22, 0x20 ;  /* 0x0000002016007836 */ /* 0x006fe20000000000 */
[----:B------:R-:W-:Y:S04]  /*c020*/  BSSY B0, `(.L_x_725) ;  /* 0x0000014000007945 */ /* 0x000fe80003800000 */
[----:B------:R-:W-:-:S13]  /*c030*/  ISETP.GE.AND P2, PT, R0, R4, PT ;  /* 0x000000040000720c */ /* 0x000fda0003f46270 */
[----:B------:R-:W-:Y:S05]  /*c040*/  @P2 BRA `(.L_x_726) ;  /* 0x0000000000442947 */ /* 0x000fea0003800000 */
[----:B---3--:R-:W-:Y:S01]  /*c050*/  IADD3 R47, P2, R48, 0x20, RZ ;  /* 0x00000020302f7810 */ /* 0x008fe20007f5e0ff */
[----:B0-----:R-:W-:Y:S01]  /*c060*/  IMAD.MOV.U32 R44, RZ, RZ, R102 ;  /* 0x000000ffff2c7224 */ /* 0x001fe200078e0066 */
[----:B------:R-:W-:Y:S01]  /*c070*/  ULDC.64 UR4, c[0x0][0x208] ;  /* 0x0000820000047ab9 */ /* 0x000fe20000000a00 */
[----:B------:R-:W-:Y:S02]  /*c080*/  IMAD.MOV.U32 R45, RZ, RZ, R6 ;  /* 0x000000ffff2d7224 */ /* 0x000fe400078e0006 */
[----:B------:R-:W-:Y:S02]  /*c090*/  IMAD.X R0, RZ, RZ, R49, P2 ;  /* 0x000000ffff007224 */ /* 0x000fe400010e0631 */
[----:B------:R-:W-:-:S04]  /*c0a0*/  IMAD.WIDE.U32 R44, R47, UR38, R44 ;  /* 0x000000262f2c7c25 */ /* 0x000fc8000f8e002c */
[----:B------:R-:W-:Y:S01]  /*c0b0*/  IMAD R0, R0, UR38, RZ ;  /* 0x0000002600007c24 */ /* 0x000fe2000f8e02ff */
[----:B------:R-:W-:-:S03]  /*c0c0*/  LEA R50, P2, R44, UR36, 0x1 ;  /* 0x000000242c327c11 */ /* 0x000fc6000f8408ff */
[----:B------:R-:W-:-:S04]  /*c0d0*/  IMAD R47, R47, UR39, R0 ;  /* 0x000000272f2f7c24 */ /* 0x000fc8000f8e0200 */
[----:B------:R-:W-:-:S05]  /*c0e0*/  IMAD.IADD R45, R45, 0x1, R47 ;  /* 0x000000012d2d7824 */ /* 0x000fca00078e022f */
[----:B------:R-:W-:Y:S02]  /*c0f0*/  LEA.HI.X R51, R44, UR37, R45, 0x1, P2 ;  /* 0x000000252c337c11 */ /* 0x000fe400090f0c2d */
[----:B------:R-:W-:-:S13]  /*c100*/  ISETP.GE.AND P2, PT, R16, UR60, PT ;  /* 0x0000003c10007c0c */ /* 0x000fda000bf46270 */
[----:B------:R-:W0:Y:S04]  /*c110*/  @!P2 LDS.128 R44, [R5+0x1400] ;  /* 0x00140000052ca984 */ /* 0x000e280000000c00 */
[----:B0-----:R-:W-:Y:S01]  /*c120*/  @!P2 STG.E.128 desc[UR4][R50.64], R44 ;  /* 0x0000002c3200a986 */ /* 0x001fe2000c101d04 */
[----:B------:R-:W-:-:S13]  /*c130*/  ISETP.GE.AND P2, PT, R221, UR60, PT ;  /* 0x0000003cdd007c0c */ /* 0x000fda000bf46270 */
[----:B------:R-:W0:Y:S04]  /*c140*/  @!P2 LDS.128 R44, [R5+0x6c00] ;  /* 0x006c0000052ca984 */ /* 0x000e280000000c00 */
[----:B0-----:R1:W-:Y:S02]  /*c150*/  @!P2 STG.E.128 desc[UR4][R50.64+0x80], R44 ;  /* 0x0000802c3200a986 */ /* 0x0013e4000c101d04 */
.L_x_726:
[----:B------:R-:W-:Y:S05]  /*c160*/  BSYNC B0 ;  /* 0x0000000000007941 */ /* 0x000fea0003800000 */
.L_x_725:
[----:B------:R-:W-:Y:S01]  /*c170*/  VIADD R0, R22, 0x40 ;  /* 0x0000004016007836 */ /* 0x000fe20000000000 */
[----:B------:R-:W-:Y:S04]  /*c180*/  BSSY B0, `(.L_x_727) ;  /* 0x0000014000007945 */ /* 0x000fe80003800000 */
[----:B------:R-:W-:-:S13]  /*c190*/  ISETP.GE.AND P2, PT, R0, R4, PT ;  /* 0x000000040000720c */ /* 0x000fda0003f46270 */
[----:B------:R-:W-:Y:S05]  /*c1a0*/  @P2 BRA `(.L_x_728) ;  /* 0x0000000000442947 */ /* 0x000fea0003800000 */
[----:B-1-3--:R-:W-:Y:S01]  /*c1b0*/  IADD3 R47, P2, R48, 0x40, RZ ;  /* 0x00000040302f7810 */ /* 0x00afe20007f5e0ff */
        /* <DEDUP_REMOVED lines=16> */
.L_x_728:
[----:B------:R-:W-:Y:S05]  /*c2c0*/  BSYNC B0 ;  /* 0x0000000000007941 */ /* 0x000fea0003800000 */
.L_x_727:
[----:B------:R-:W-:Y:S01]  /*c2d0*/  VIADD R0, R22, 0x60 ;  /* 0x0000006016007836 */ /* 0x000fe20000000000 */
[----:B------:R-:W-:Y:S04]  /*c2e0*/  BSSY B0, `(.L_x_729) ;  /* 0x0000014000007945 */ /* 0x000fe80003800000 */
[----:B------:R-:W-:-:S13]  /*c2f0*/  ISETP.GE.AND P2, PT, R0, R4, PT ;  /* 0x000000040000720c */ /* 0x000fda0003f46270 */
[----:B------:R-:W-:Y:S05]  /*c300*/  @P2 BRA `(.L_x_730) ;  /* 0x0000000000442947 */ /* 0x000fea0003800000 */
[----:B-123--:R-:W-:Y:S01]  /*c310*/  IADD3 R47, P2, R48, 0x60, RZ ;  /* 0x00000060302f7810 */ /* 0x00efe20007f5e0ff */
        /* <DEDUP_REMOVED lines=16> */
.L_x_730:
[----:B------:R-:W-:Y:S05]  /*c420*/  BSYNC B0 ;  /* 0x0000000000007941 */ /* 0x000fea0003800000 */
.L_x_729:
[----:B------:R-:W-:Y:S01]  /*c430*/  IADD3 R0, R22, 0x80, RZ ;  /* 0x0000008016007810 */ /* 0x000fe20007ffe0ff */
[----:B------:R-:W-:Y:S03]  /*c440*/  BSSY B0, `(.L_x_731) ;  /* 0x0000014000007945 */ /* 0x000fe60003800000 */
[----:B------:R-:W-:-:S13]  /*c450*/  ISETP.GE.AND P2, PT, R0, R4, PT ;  /* 0x000000040000720c */ /* 0x000fda0003f46270 */
[----:B------:R-:W-:Y:S05]  /*c460*/  @P2 BRA `(.L_x_732) ;  /* 0x0000000000442947 */ /* 0x000fea0003800000 */
[----:B-1234-:R-:W-:Y:S01]  /*c470*/  IADD3 R47, P2, R48, 0x80, RZ ;  /* 0x00000080302f7810 */ /* 0x01efe20007f5e0ff */
        /* <DEDUP_REMOVED lines=16> */
.L_x_732:
[----:B------:R-:W-:Y:S05]  /*c580*/  BSYNC B0 ;  /* 0x0000000000007941 */ /* 0x000fea0003800000 */
.L_x_731:
[----:B------:R-:W-:Y:S01]  /*c590*/  VIADD R0, R22, 0xa0 ;  /* 0x000000a016007836 */ /* 0x000fe20000000000 */
[----:B------:R-:W-:Y:S04]  /*c5a0*/  BSSY B0, `(.L_x_733) ;  /* 0x0000014000007945 */ /* 0x000fe80003800000 */
[----:B------:R-:W-:-:S13]  /*c5b0*/  ISETP.GE.AND P2, PT, R0, R4, PT ;  /* 0x000000040000720c */ /* 0x000fda0003f46270 */
[----:B------:R-:W-:Y:S05]  /*c5c0*/  @P2 BRA `(.L_x_734) ;  /* 0x0000000000442947 */ /* 0x000fea0003800000 */
[----:B01234-:R-:W-:Y:S01]  /*c5d0*/  IADD3 R47, P2, R48, 0xa0, RZ ;  /* 0x000000a0302f7810 */ /* 0x01ffe20007f5e0ff */
[----:B------:R-:W-:Y:S01]  /*c5e0*/  IMAD.MOV.U32 R44, RZ, RZ, R102 ;  /* 0x000000ffff2c7224 */ /* 0x000fe200078e0066 */
[----:B------:R-:W-:Y:S01]  /*c5f0*/  ULDC.64 UR4, c[0x0][0x208] ;  /* 0x0000820000047ab9 */ /* 0x000fe20000000a00 */
[----:B------:R-:W-:Y:S02]  /*c600*/  IMAD.MOV.U32 R45, RZ, RZ, R6 ;  /* 0x000000ffff2d7224 */ /* 0x000fe400078e0006 */
[----:B------:R-:W-:Y:S02]  /*c610*/  IMAD.X R48, RZ, RZ, R49, P2 ;  /* 0x000000ffff307224 */ /* 0x000fe400010e0631 */
[----:B------:R-:W-:-:S04]  /*c620*/  IMAD.WIDE.U32 R44, R47, UR38, R44 ;  /* 0x000000262f2c7c25 */ /* 0x000fc8000f8e002c */
[----:B------:R-:W-:-:S04]  /*c630*/  IMAD R48, R48, UR38, RZ ;  /* 0x0000002630307c24 */ /* 0x000fc8000f8e02ff */
[----:B------:R-:W-:Y:S01]  /*c640*/  IMAD R47, R47, UR39, R48 ;  /* 0x000000272f2f7c24 */ /* 0x000fe2000f8e0230 */
[----:B------:R-:W-:-:S03]  /*c650*/  LEA R48, P2, R44, UR36, 0x1 ;  /* 0x000000242c307c11 */ /* 0x000fc6000f8408ff */
        /* <DEDUP_REMOVED lines=8> */
.L_x_734:
[----:B------:R-:W-:Y:S05]  /*c6e0*/  BSYNC B0 ;  /* 0x0000000000007941 */ /* 0x000fea0003800000 */
.L_x_733:
[----:B------:R-:W5:Y:S01]  /*c6f0*/  LDL R0, [R1+0x4] ;  /* 0x0000040001007983 */ /* 0x000f620000100800 */
[----:B------:R-:W-:Y:S02]  /*c700*/  VIADD R23, R23, 0x1 ;  /* 0x0000000117177836 */ /* 0x000fe40000000000 */
[----:B------:R-:W-:Y:S01]  /*c710*/  @!P3 VIADD R3, R3, 0x348c0 ;  /* 0x000348c00303b836 */ /* 0x000fe20000000000 */
[----:B------:R-:W-:Y:S01]  /*c720*/  @!PT LDS RZ, [RZ] ;  /* 0x00000000fffff984 */ /* 0x000fe20000000800 */
[----:B------:R-:W-:Y:S01]  /*c730*/  @!PT LDS RZ, [RZ] ;  /* 0x00000000fffff984 */ /* 0x000fe20000000800 */
[----:B------:R-:W-:Y:S01]  /*c740*/  @!PT LDS RZ, [RZ] ;  /* 0x00000000fffff984 */ /* 0x000fe20000000800 */
[----:B------:R-:W-:Y:S01]  /*c750*/  @!PT LDS RZ, [RZ] ;  /* 0x00000000fffff984 */ /* 0x000fe20000000800 */
[----:B------:R1:W-:Y:S06]  /*c760*/  MEMBAR.ALL.CTA ;  /* 0x0000000000007992 */ /* 0x0003ec0000008000 */
[----:B-1----:R-:W1:Y:S02]  /*c770*/  FENCE.VIEW.ASYNC.S ;  /* 0x00000000000073c6 */ /* 0x002e640000000000 */
[----:B-1----:R1:W-:Y:S01]  /*c780*/  BAR.SYNC.DEFER_BLOCKING R162, 0x80 ;  /* 0x000200a20000751d */ /* 0x0023e20000010000 */
[----:B------:R-:W-:-:S02]  /*c790*/  ISETP.NE.AND P2, PT, R23, 0x2, PT ;  /* 0x000000021700780c */ /* 0x000fc40003f45270 */
[----:B------:R-:W-:Y:S02]  /*c7a0*/  @!P3 PRMT R3, RZ, 0x654, R3 ;  /* 0x00000654ff03b816 */ /* 0x000fe40000000003 */
[----:B------:R-:W-:Y:S02]  /*c7b0*/  SEL R23, R23, RZ, P2 ;  /* 0x000000ff17177207 */ /* 0x000fe40001000000 */
[----:B------:R1:W-:Y:S01]  /*c7c0*/  @!P3 SYNCS.ARRIVE.TRANS64.RED.A1T0 RZ, [R3+URZ], RZ ;  /* 0x000000ff03ffb9a7 */ /* 0x0003e2000810043f */
[----:B-----5:R-:W-:Y:S02]  /*c7d0*/  LOP3.LUT P4, RZ, R0, 0x10, RZ, 0xc0, !PT ;  /* 0x0000001000ff7812 */ /* 0x020fe4000788c0ff */
[----:B------:R-:W-:-:S04]  /*c7e0*/  SEL R0, RZ, 0x1, P2 ;  /* 0x00000001ff007807 */ /* 0x000fc80001000000 */
[----:B------:R-:W-:-:S07]  /*c7f0*/  LOP3.LUT R223, R223, R0, RZ, 0x3c, !PT ;  /* 0x00000000dfdf7212 */ /* 0x000fce00078e3cff */
[----:B-1----:R-:W-:Y:S05]  /*c800*/  @P4 BRA `(.L_x_735) ;  /* 0xffffff6000904947 */ /* 0x002fea000383ffff */
[----:B------:R-:W1:Y:S01]  /*c810*/  S2R R4, SR_TID.X ;  /* 0x0000000000047919 */ /* 0x000e620000002100 */
[----:B------:R-:W-:Y:S02]  /*c820*/  PLOP3.LUT P0, PT, PT, PT, PT, 0x8, 0x0 ;  /* 0x000000000000781c */ /* 0x000fe40003f0e170 */
[----:B-1----:R-:W-:-:S04]  /*c830*/  SHF.R.U32.HI R4, RZ, 0x7, R4 ;  /* 0x00000007ff047819 */ /* 0x002fc80000011604 */
[----:B------:R-:W-:-:S13]  /*c840*/  ISETP.NE.AND P4, PT, R4, 0x1, PT ;  /* 0x000000010400780c */ /* 0x000fda0003f85270 */
[----:B------:R-:W-:Y:S06]  /*c850*/  @!P4 BAR.ARV 0x9, 0x100 ;  /* 0x024400000000cb1d */ /* 0x000fec0000002000 */
.L_x_607:
[----:B------:R-:W-:Y:S01]  /*c860*/  ISETP.GE.AND P2, PT, R161, 0x1, PT ;  /* 0x00000001a100780c */ /* 0x000fe20003f46270 */
[----:B------:R-:W-:Y:S01]  /*c870*/  IMAD.MOV.U32 R3, RZ, RZ, RZ ;  /* 0x000000ffff037224 */ /* 0x000fe200078e00ff */
[----:B------:R-:W-:Y:S01]  /*c880*/  PLOP3.LUT P1, PT, PT, PT, PT, 0x80, 0x0 ;  /* 0x000000000000781c */ /* 0x000fe20003f2f070 */
[----:B------:R-:W-:Y:S01]  /*c890*/  IMAD.MOV.U32 R0, RZ, RZ, RZ ;  /* 0x000000ffff007224 */ /* 0x000fe200078e00ff */
[----:B------:R-:W-:Y:S01]  /*c8a0*/  CS2R R42, SRZ ;  /* 0x00000000002a7805 */ /* 0x000fe2000001ff00 */
[----:B------:R-:W-:Y:S01]  /*c8b0*/  IMAD.MOV.U32 R87, RZ, RZ, RZ ;  /* 0x000000ffff577224 */ /* 0x000fe200078e00ff */
[----:B------:R-:W-:Y:S01]  /*c8c0*/  CS2R R36, SRZ ;  /* 0x0000000000247805 */ /* 0x000fe2000001ff00 */
[----:B------:R-:W-:Y:S01]  /*c8d0*/  IMAD.MOV.U32 R39, RZ, RZ, RZ ;  /* 0x000000ffff277224 */ /* 0x000fe200078e00ff */
[----:B0-234-:R-:W-:Y:S02]  /*c8e0*/  CS2R R46, SRZ ;  /* 0x00000000002e7805 */ /* 0x01dfe4000001ff00 */
        /* <DEDUP_REMOVED lines=8> */
[----:B------:R-:W-:Y:S01]  /*c970*/  CS2R R56, SRZ ;  /* 0x0000000000387805 */ /* 0x000fe2000001ff00 */
[----:B------:R-:W-:Y:S01]  /*c980*/  IMAD.MOV.U32 R45, RZ, RZ, RZ ;  /* 0x000000ffff2d7224 */ /* 0x000fe200078e00ff */
        /* <DEDUP_REMOVED lines=15> */
[----:B------:R-:W-:Y:S01]  /*ca80*/  CS2R R94, SRZ ;  /* 0x00000000005e7805 */ /* 0x000fe2000001ff00 */
[----:B------:R-:W-:Y:S02]  /*ca90*/  IMAD.MOV.U32 R106, RZ, RZ, RZ ;  /* 0x000000ffff6a7224 */ /* 0x000fe400078e00ff */
[----:B------:R-:W-:-:S02]  /*caa0*/  IMAD.MOV.U32 R103, RZ, RZ, RZ ;  /* 0x000000ffff677224 */ /* 0x000fc400078e00ff */
[----:B------:R-:W-:Y:S02]  /*cab0*/  IMAD.MOV.U32 R10, RZ, RZ, RZ ;  /* 0x000000ffff0a7224 */ /* 0x000fe400078e00ff */
[----:B------:R-:W-:Y:S01]  /*cac0*/  IMAD.MOV.U32 R108, RZ, RZ, RZ ;  /* 0x000000ffff6c7224 */ /* 0x000fe200078e00ff */
[----:B------:R-:W-:Y:S06]  /*cad0*/  @P0 BRA `(.L_x_736) ;  /* 0x00000000000c0947 */ /* 0x000fec0003800000 */
[----:B------:R-:W0:Y:S01]  /*cae0*/  FENCE.VIEW.ASYNC.G ;  /* 0x00000000000073c6 */ /* 0x000e220000000100 */
[----:B------:R-:W-:Y:S05]  /*caf0*/  WARPSYNC.ALL ;  /* 0x0000000000007948 */ /* 0x000fea0003800000 */
[----:B0-----:R-:W-:Y:S06]  /*cb00*/  BAR.ARV 0xc, 0x180 ;  /* 0x0306000000007b1d */ /* 0x001fec0000002000 */
.L_x_736:
[----:B------:R-:W-:Y:S02]  /*cb10*/  IMAD.MOV.U32 R102, RZ, RZ, RZ ;  /* 0x000000ffff667224 */ /* 0x000fe400078e00ff */
[----:B------:R-:W-:Y:S01]  /*cb20*/  IMAD.MOV.U32 R11, RZ, RZ, RZ ;  /* 0x000000ffff0b7224 */ /* 0x000fe200078e00ff */
[----:B------:R-:W-:Y:S06]  /*cb30*/  @!P2 BRA `(.L_x_737) ;  /* 0x000001180044a947 */ /* 0x000fec0003800000 */
[----:B------:R-:W-:-:S03]  /*cb40*/  UMOV UR4, 0xffffffff ;  /* 0xffffffff00047882 */ /* 0x000fc60000000000 */
[----:B------:R-:W-:Y:S05]  /*cb50*/  BRA.DIV UR4, `(.L_x_738) ;  /* 0x000001ae04b47947 */ /* 0x000fea000b800000 */
[----:B------:R-:W0:Y:S02]  /*cb60*/  S2R R3, SR_TID.X ;  /* 0x0000000000037919 */ /* 0x000e240000002100 */
[----:B0-----:R-:W-:-:S05]  /*cb70*/  VIADD R3, R3, 0xffffff80 ;  /* 0xffffff8003037836 */ /* 0x001fca0000000000 */
[----:B------:R-:W-:-:S04]  /*cb80*/  SHF.R.S32.HI R0, RZ, 0x1f, R3 ;  /* 0x0000001fff007819 */ /* 0x000fc80000011403 */
[----:B------:R-:W-:-:S04]  /*cb90*/  LEA.HI R0, R0, R3, RZ, 0x7 ;  /* 0x0000000300007211 */ /* 0x000fc800078f38ff */
[----:B------:R-:W-:-:S06]  /*cba0*/  SHF.R.S32.HI R0, RZ, 0x7, R0 ;  /* 0x00000007ff007819 */ /* 0x000fcc0000011400 */
[----:B------:R-:W0:Y:S04]  /*cbb0*/  SHFL.IDX PT, R0, R0, RZ, 0x1f ;  /* 0x00001fff00007589 */ /* 0x000e2800000e0000 */
[----:B0-----:R0:W-:Y:S02]  /*cbc0*/  STL [R1+0x18], R0 ;  /* 0x0000180001007387 */ /* 0x0011e40000100800 */
.L_x_983:
[----:B------:R-:W0:Y:S04]  /*cbd0*/  LDL R4, [R1+0x18] ;  /* 0x0000180001047983 */ /* 0x000e280000100800 */
[----:B------:R-:W2:Y:S01]  /*cbe0*/  LDL R3, [R1+0x6c] ;  /* 0x00006c0001037983 */ /* 0x000ea20000100800 */
[----:B0-----:R-:W-:-:S04]  /*cbf0*/  LEA.HI R0, R4, R4, RZ, 0x1 ;  /* 0x0000000404007211 */ /* 0x001fc800078f08ff */
[----:B------:R-:W-:Y:S02]  /*cc00*/  LOP3.LUT R0, R0, 0x1e, RZ, 0xc0, !PT ;  /* 0x0000001e00007812 */ /* 0x000fe400078ec0ff */
[----:B--2---:R-:W-:-:S03]  /*cc10*/  LOP3.LUT P0, RZ, R3, 0x9f, RZ, 0xc0, !PT ;  /* 0x0000009f03ff7812 */ /* 0x004fc6000780c0ff */
[----:B------:R-:W-:-:S04]  /*cc20*/  IMAD.IADD R0, R4, 0x1, -R0 ;  /* 0x0000000104007824 */ /* 0x000fc800078e0a00 */
[----:B------:R-:W-:-:S05]  /*cc30*/  IMAD R0, R0, 0x2000, R3 ;  /* 0x0000200000007824 */ /* 0x000fca00078e0203 */
[----:B------:R-:W-:-:S04]  /*cc40*/  SHF.R.U32.HI R0, RZ, 0x4, R0 ;  /* 0x00000004ff007819 */ /* 0x000fc80000011600 */
[----:B------:R-:W-:Y:S01]  /*cc50*/  LOP3.LUT R28, R0, 0x3fff, RZ, 0xc0, !PT ;  /* 0x00003fff001c7812 */ /* 0x000fe200078ec0ff */
[----:B------:R-:W-:Y:S06]  /*cc60*/  @!P0 BRA `(.L_x_739) ;  /* 0x0000000000408947 */ /* 0x000fec0003800000 */
[----:B------:R-:W-:Y:S01]  /*cc70*/  MOV R0, 0x0 ;  /* 0x0000000000007802 */ /* 0x000fe20000000f00 */
[----:B------:R-:W-:Y:S01]  /*cc80*/  ULDC.64 UR4, c[0x4][0xa0] ;  /* 0x0100280000047ab9 */ /* 0x000fe20000000a00 */
[----:B------:R-:W-:Y:S01]  /*cc90*/  ULDC.64 UR6, c[0x4][0xa8] ;  /* 0x01002a0000067ab9 */ /* 0x000fe20000000a00 */
[----:B------:R-:W-:Y:S01]  /*cca0*/  IMAD.U32 R4, RZ, RZ, UR4 ;  /* 0x00000004ff047e24 */ /* 0x000fe2000f8e00ff */
[----:B-1----:R0:W1:Y:S01]  /*ccb0*/  LDC.64 R14, c[0x4][R0] ;  /* 0x01000000000e7b82 */ /* 0x0020620000000a00 */
        /* <DEDUP_REMOVED lines=11> */
.L_x_739:
[----:B------:R-:W-:Y:S02]  /*cd70*/  ULDC UR4, c[0x0][0x3f4] ;  /* 0x0000fd0000047ab9 */ /* 0x000fe40000000800 */
[----:B------:R-:W-:-:S13]  /*cd80*/  ISETP.LT.AND P0, PT, RZ, UR4, PT ;  /* 0x00000004ff007c0c */ /* 0x000fda000bf01270 */
[----:B------:R-:W-:Y:S05]  /*cd90*/  @P0 BRA `(.L_x_740) ;  /* 0x0000000000400947 */ /* 0x000fea0003800000 */
[----:B------:R-:W2:Y:S02]  /*cda0*/  LDL R20, [R1+0x64] ;  /* 0x0000640001147983 */ /* 0x000ea40000100800 */
[----:B--2---:R-:W-:-:S04]  /*cdb0*/  LEA.HI R0, R20, R20, RZ, 0x1 ;  /* 0x0000001414007211 */ /* 0x004fc800078f08ff */
[----:B------:R-:W-:-:S05]  /*cdc0*/  LOP3.LUT R0, R0, 0xfffffffe, RZ, 0xc0, !PT ;  /* 0xfffffffe00007812 */ /* 0x000fca00078ec0ff */
[----:B------:R-:W-:-:S05]  /*cdd0*/  IMAD.IADD R0, R20, 0x1, -R0 ;  /* 0x0000000114007824 */ /* 0x000fca00078e0a00 */
[----:B------:R-:W-:-:S04]  /*cde0*/  SHF.L.U32 R3, R0, 0x1f, RZ ;  /* 0x0000001f00037819 */ /* 0x000fc800000006ff */
[----:B------:R0:W2:Y:S03]  /*cdf0*/  SYNCS.PHASECHK.TRANS64.TRYWAIT P0, [R2+URZ+0x34800], R3 ;  /* 0x03480003020075a7 */ /* 0x0000a6000800017f */
[----:B--2---:R-:W-:Y:S05]  /*ce00*/  @!P0 NANOSLEEP.SYNCS 0x989680 ;  /* 0x009896800000895d */ /* 0x004fea0003900000 */
[----:B------:R-:W2:Y:S01]  /*ce10*/  @!P0 SYNCS.PHASECHK.TRANS64 P0, [R2+URZ+0x34800], R3 ;  /* 0x03480003020085a7 */ /* 0x000ea2000800007f */
[----:B------:R-:W-:Y:S04]  /*ce20*/  BSSY B0, `(.L_x_741) ;  /* 0x0000006000007945 */ /* 0x000fe80003800000 */
[----:B--2---:R-:W-:Y:S05]  /*ce30*/  @P0 BRA `(.L_x_742) ;  /* 0x0000000000100947 */ /* 0x004fea0003800000 */
.L_x_743:
[----:B--2---:R2:W3:Y:S02]  /*ce40*/  SYNCS.PHASECHK.TRANS64.TRYWAIT P0, [R2+URZ+0x34800], R3 ;  /* 0x03480003020075a7 */ /* 0x0044e4000800017f */
[----:B---3--:R-:W-:Y:S05]  /*ce50*/  @!P0 NANOSLEEP.SYNCS 0x989680 ;  /* 0x009896800000895d */ /* 0x008fea0003900000 */
[----:B------:R-:W3:Y:S02]  /*ce60*/  @!P0 SYNCS.PHASECHK.TRANS64 P0, [R2+URZ+0x34800], R3 ;  /* 0x03480003020085a7 */ /* 0x000ee4000800007f */
[----:B---3--:R-:W-:Y:S05]  /*ce70*/  @!P0 BRA `(.L_x_743) ;  /* 0xfffffffc00f08947 */ /* 0x008fea000383ffff */
.L_x_742:
[----:B------:R-:W-:Y:S05]  /*ce80*/  BSYNC B0 ;  /* 0x0000000000007941 */ /* 0x000fea0003800000 */
.L_x_741:
[----:B------:R-:W-:Y:S05]  /*ce90*/  BRA `(.L_x_744) ;  /* 0x0000003c00207947 */ /* 0x000fea0003800000 */
.L_x_740:
[----:B------:R-:W2:Y:S01]  /*cea0*/  LDL R29, [R1+0x6c] ;  /* 0x00006c00011d7983 */ /* 0x000ea20000100800 */
[----:B-----5:R-:W-:Y:S01]  /*ceb0*/  SHF.R.S32.HI R0, RZ, 0x1f, R148 ;  /* 0x0000001fff007819 */ /* 0x020fe20000011494 */
[----:B------:R-:W-:Y:S01]  /*cec0*/  ULDC.64 UR4, c[0x0][0x3f8] ;  /* 0x0000fe0000047ab9 */ /* 0x000fe20000000a00 */
[----:B------:R-:W-:Y:S01]  /*ced0*/  ULDC.64 UR6, c[0x0][0x408] ;  /* 0x0001020000067ab9 */ /* 0x000fe20000000a00 */
[----:B------:R-:W-:-:S04]  /*cee0*/  IMAD.WIDE.U32 R4, R148, UR4, RZ ;  /* 0x0000000494047c25 */ /* 0x000fc8000f8e00ff */
[C---:B------:R-:W-:Y:S02]  /*cef0*/  IMAD R3, R0.reuse, UR4, RZ ;  /* 0x0000000400037c24 */ /* 0x040fe4000f8e02ff */
[----:B------:R-:W-:Y:S02]  /*cf00*/  IMAD R7, R0, UR6, RZ ;  /* 0x0000000600077c24 */ /* 0x000fe4000f8e02ff */
[C---:B------:R-:W-:Y:S01]  /*cf10*/  IMAD R3, R148.reuse, UR5, R3 ;  /* 0x0000000594037c24 */ /* 0x040fe2000f8e0203 */
[----:B------:R-:W-:Y:S01]  /*cf20*/  ULDC.64 UR4, c[0x0][0x3e8] ;  /* 0x0000fa0000047ab9 */ /* 0x000fe20000000a00 */
[----:B------:R-:W-:Y:S01]  /*cf30*/  IMAD R7, R148, UR7, R7 ;  /* 0x0000000794077c24 */ /* 0x000fe2000f8e0207 */
[----:B------:R-:W-:Y:S01]  /*cf40*/  LEA R24, P1, R4, UR4, 0x1 ;  /* 0x0000000404187c11 */ /* 0x000fe2000f8208ff */
[----:B------:R-:W-:Y:S01]  /*cf50*/  IMAD.WIDE.U32 R148, R148, UR6, RZ ;  /* 0x0000000694947c25 */ /* 0x000fe2000f8e00ff */
[----:B------:R-:W-:-:S03]  /*cf60*/  ULDC.64 UR6, c[0x0][0x400] ;  /* 0x0001000000067ab9 */ /* 0x000fc60000000a00 */
[----:B------:R-:W-:Y:S01]  /*cf70*/  IMAD.IADD R25, R3, 0x1, R5 ;  /* 0x0000000103197824 */ /* 0x000fe200078e0205 */
[----:B------:R-:W-:Y:S01]  /*cf80*/  LEA R26, P2, R148, UR6, 0x1 ;  /* 0x00000006941a7c11 */ /* 0x000fe2000f8408ff */
[----:B------:R-:W-:-:S03]  /*cf90*/  IMAD.IADD R27, R7, 0x1, R149 ;  /* 0x00000001071b7824 */ /* 0x000fc600078e0295 */
[----:B------:R-:W-:Y:S02]  /*cfa0*/  LEA.HI.X R25, R4, UR5, R25, 0x1, P1 ;  /* 0x0000000504197c11 */ /* 0x000fe400088f0c19 */
[----:B------:R-:W-:Y:S02]  /*cfb0*/  LEA.HI.X R27, R148, UR7, R27, 0x1, P2 ;  /* 0x00000007941b7c11 */ /* 0x000fe400090f0c1b */
[----:B--2---:R-:W-:-:S13]  /*cfc0*/  LOP3.LUT P0, RZ, R29, 0x3ff, RZ, 0xc0, !PT ;  /* 0x000003ff1dff7812 */ /* 0x004fda000780c0ff */
[----:B------:R-:W-:Y:S05]  /*cfd0*/  @!P0 BRA `(.L_x_745) ;  /* 0x0000000000408947 */ /* 0x000fea0003800000 */
[----:B------:R-:W-:Y:S01]  /*cfe0*/  MOV R0, 0x0 ;  /* 0x0000000000007802 */ /* 0x000fe20000000f00 */
[----:B------:R-:W-:Y:S01]  /*cff0*/  ULDC.64 UR4, c[0x4][0xa0] ;  /* 0x0100280000047ab9 */ /* 0x000fe20000000a00 */
[----:B------:R-:W-:Y:S01]  /*d000*/  ULDC.64 UR6, c[0x4][0xa8] ;  /* 0x01002a0000067ab9 */ /* 0x000fe20000000a00 */
[----:B------:R-:W-:Y:S01]  /*d010*/  IMAD.U32 R4, RZ, RZ, UR4 ;  /* 0x00000004ff047e24 */ /* 0x000fe2000f8e00ff */
[----:B-1----:R0:W1:Y:S01]  /*d020*/  LDC.64 R14, c[0x4][R0] ;  /* 0x01000000000e7b82 */ /* 0x0020620000000a00 */
        /* <DEDUP_REMOVED lines=11> */
.L_x_745:
[----:B------:R-:W2:Y:S01]  /*d0e0*/  LDL R20, [R1+0x34] ;  /* 0x0000340001147983 */ /* 0x000ea20000100800 */
[----:B------:R-:W-:Y:S01]  /*d0f0*/  ULDC.U8 UR4, c[0x0][0x410] ;  /* 0x0001040000047ab9 */ /* 0x000fe20000000000 */
[----:B------:R-:W-:Y:S01]  /*d100*/  BSSY B0, `(.L_x_746) ;  /* 0x0000399000007945 */ /* 0x000fe20003800000 */
[----:B------:R-:W-:Y:S01]  /*d110*/  ISETP.NE.AND P0, PT, RZ, UR4, PT ;  /* 0x00000004ff007c0c */ /* 0x000fe2000bf05270 */
[----:B------:R-:W-:Y:S02]  /*d120*/  IMAD R5, R125, 0x80, R22 ;  /* 0x000000807d057824 */ /* 0x000fe400078e0216 */
[----:B--2---:R-:W-:-:S10]  /*d130*/  IMAD R21, R20, 0x2, R29 ;  /* 0x0000000214157824 */ /* 0x004fd400078e021d */
[----:B------:R-:W-:Y:S05]  /*d140*/  @!P0 BRA `(.L_x_747) ;  /* 0x0000001800ac8947 */ /* 0x000fea0003800000 */
[----:B------:R-:W-:-:S03]  /*d150*/  UMOV UR4, 0xffffffff ;  /* 0xffffffff00047882 */ /* 0x000fc60000000000 */
[----:B------:R-:W-:Y:S05]  /*d160*/  BRA.DIV UR4, `(.L_x_748) ;  /* 0x000001aa04707947 */ /* 0x000fea000b800000 */
[----:B------:R0:W2:Y:S04]  /*d170*/  SHFL.IDX PT, R0, R25, RZ, 0x181f ;  /* 0x00181fff19007589 */ /* 0x0000a800000e0000 */
[----:B------:R0:W3:Y:S04]  /*d180*/  SHFL.IDX PT, R3, R24, RZ, 0x181f ;  /* 0x00181fff18037589 */ /* 0x0000e800000e0000 */
[----:B------:R0:W4:Y:S04]  /*d190*/  SHFL.IDX PT, R4, R27, RZ, 0x181f ;  /* 0x00181fff1b047589 */ /* 0x00012800000e0000 */
[----:B-1----:R0:W1:Y:S02]  /*d1a0*/  SHFL.IDX PT, R14, R26, RZ, 0x181f ;  /* 0x00181fff1a0e7589 */ /* 0x00206400000e0000 */
.L_x_989:
[----:B------:R-:W5:Y:S01]  /*d1b0*/  LDL R7, [R1+0x64] ;  /* 0x0000640001077983 */ /* 0x000f620000100800 */
[----:B------:R-:W-:Y:S01]  /*d1c0*/  ULDC UR4, c[0x0][0x448] ;  /* 0x0001120000047ab9 */ /* 0x000fe20000000800 */
[----:B------:R-:W-:Y:S01]  /*d1d0*/  BSSY B1, `(.L_x_749) ;  /* 0x0000026000017945 */ /* 0x000fe20003800000 */
[----:B------:R-:W-:Y:S01]  /*d1e0*/  IMAD R160, R160, UR4, RZ ;  /* 0x00000004a0a07c24 */ /* 0x000fe2000f8e02ff */
[----:B------:R-:W-:Y:S02]  /*d1f0*/  CS2R R8, SRZ ;  /* 0x0000000000087805 */ /* 0x000fe4000001ff00 */
[----:B------:R-:W-:Y:S02]  /*d200*/  CS2R R10, SRZ ;  /* 0x00000000000a7805 */ /* 0x000fe4000001ff00 */
[----:B------:R-:W-:Y:S02]  /*d210*/  CS2R R12, SRZ ;  /* 0x00000000000c7805 */ /* 0x000fe4000001ff00 */
[----:B------:R-:W-:-:S02]  /*d220*/  ISETP.GE.AND P0, PT, R5, R160, PT ;  /* 0x000000a00500720c */ /* 0x000fc40003f06270 */
[----:B-----5:R-:W-:-:S04]  /*d230*/  LEA.HI R6, R7, R7, RZ, 0x1 ;  /* 0x0000000707067211 */ /* 0x020fc800078f08ff */
[----:B------:R-:W-:-:S05]  /*d240*/  LOP3.LUT R6, R6, 0xfffffffe, RZ, 0xc0, !PT ;  /* 0xfffffffe06067812 */ /* 0x000fca00078ec0ff */
[----:B------:R-:W-:Y:S01]  /*d250*/  IMAD.IADD R5, R7, 0x1, -R6 ;  /* 0x0000000107057824 */ /* 0x000fe200078e0a06 */
[----:B------:R-:W-:-:S04]  /*d260*/  CS2R R6, SRZ ;  /* 0x0000000000067805 */ /* 0x000fc8000001ff00 */
[----:B------:R-:W-:Y:S01]  /*d270*/  SHF.L.U32 R5, R5, 0x1f, RZ ;  /* 0x0000001f05057819 */ /* 0x000fe200000006ff */
[----:B------:R-:W-:Y:S06]  /*d280*/  @P0 BRA `(.L_x_750) ;  /* 0x0000000000680947 */ /* 0x000fec0003800000 */
[----:B------:R-:W-:Y:S01]  /*d290*/  ULDC UR4, c[0x0][0x3f4] ;  /* 0x0000fd0000047ab9 */ /* 0x000fe20000000800 */
[----:B------:R-:W-:Y:S01]  /*d2a0*/  IMAD.SHL.U32 R30, R220, 0x2, RZ ;  /* 0x00000002dc1e7824 */ /* 0x000fe200078e00ff */
[----:B------:R-:W-:Y:S02]  /*d2b0*/  ISETP.GE.AND P4, PT, R18, UR4, PT ;  /* 0x0000000412007c0c */ /* 0x000fe4000bf86270 */
[----:B------:R-:W-:Y:S02]  /*d2c0*/  CS2R R12, SRZ ;  /* 0x00000000000c7805 */ /* 0x000fe4000001ff00 */
[----:B------:R-:W-:Y:S02]  /*d2d0*/  ISETP.GE.AND P5, PT, R220, UR4, PT ;  /* 0x00000004dc007c0c */ /* 0x000fe4000bfa6270 */
[----:B------:R-:W-:Y:S01]  /*d2e0*/  SHF.R.S32.HI R9, RZ, 0x1f, R220 ;  /* 0x0000001fff097819 */ /* 0x000fe200000114dc */
[----:B------:R-:W-:Y:S01]  /*d2f0*/  ULDC.64 UR6, c[0x0][0x208] ;  /* 0x0000820000067ab9 */ /* 0x000fe20000000a00 */
[----:B------:R-:W-:-:S02]  /*d300*/  SHF.R.S32.HI R7, RZ, 0x1f, R18 ;  /* 0x0000001fff077819 */ /* 0x000fc40000011412 */
[----:B------:R-:W-:-:S03]  /*d310*/  SHF.L.U64.HI R9, R220, 0x1, R9 ;  /* 0x00000001dc097819 */ /* 0x000fc60000010209 */
[----:B------:R-:W-:-:S04]  /*d320*/  @!P4 IMAD.SHL.U32 R15, R18, 0x2, RZ ;  /* 0x00000002120fc824 */ /* 0x000fc800078e00ff */
[CC--:B0--3--:R-:W-:Y:S02]  /*d330*/  @!P5 IADD3 R26, P2, R3.reuse, R30.reuse, RZ ;  /* 0x0000001e031ad210 */ /* 0x0c9fe40007f5e0ff */
[----:B-1----:R-:W-:Y:S02]  /*d340*/  @!P5 IADD3 R30, P3, R14, R30, RZ ;  /* 0x0000001e0e1ed210 */ /* 0x002fe40007f7e0ff */
[-C--:B------:R-:W-:Y:S01]  /*d350*/  @!P4 IADD3 R24, P0, R3, R15.reuse, RZ ;  /* 0x0000000f0318c210 */ /* 0x080fe20007f1e0ff */
[--C-:B--2---:R-:W-:Y:S01]  /*d360*/  @!P5 IMAD.X R27, R0, 0x1, R9.reuse, P2 ;  /* 0x00000001001bd824 */ /* 0x104fe200010e0609 */
[----:B------:R-:W-:Y:S01]  /*d370*/  @!P4 IADD3 R14, P1, R14, R15, RZ ;  /* 0x0000000f0e0ec210 */ /* 0x000fe20007f3e0ff */
[----:B----4-:R-:W-:Y:S01]  /*d380*/  @!P5 IMAD.X R31, R4, 0x1, R9, P3 ;  /* 0x00000001041fd824 */ /* 0x010fe200018e0609 */
[----:B------:R-:W-:Y:S02]  /*d390*/  @!P4 SHF.L.U64.HI R3, R18, 0x1, R7 ;  /* 0x000000011203c819 */ /* 0x000fe40000010207 */
[----:B------:R-:W-:-:S02]  /*d3a0*/  CS2R R8, SRZ ;  /* 0x0000000000087805 */ /* 0x000fc4000001ff00 */
[----:B------:R-:W-:Y:S02]  /*d3b0*/  CS2R R10, SRZ ;  /* 0x00000000000a7805 */ /* 0x000fe4000001ff00 */
[----:B------:R-:W-:Y:S01]  /*d3c0*/  CS2R R6, SRZ ;  /* 0x0000000000067805 */ /* 0x000fe2000001ff00 */
[----:B------:R0:W5:Y:S01]  /*d3d0*/  @!P5 LD.E.64 R12, desc[UR6][R26.64] ;  /* 0x000000061a0cd980 */ /* 0x000162000c101b00 */
[--C-:B------:R-:W-:Y:S02]  /*d3e0*/  @!P4 IMAD.X R25, R0, 0x1, R3.reuse, P0 ;  /* 0x000000010019c824 */ /* 0x100fe400000e0603 */
[----:B------:R-:W-:Y:S01]  /*d3f0*/  @!P4 IMAD.X R15, R4, 0x1, R3, P1 ;  /* 0x00000001040fc824 */ /* 0x000fe200008e0603 */
[----:B------:R0:W5:Y:S04]  /*d400*/  @!P5 LD.E.64 R8, desc[UR6][R30.64] ;  /* 0x000000061e08d980 */ /* 0x000168000c101b00 */
[----:B------:R0:W5:Y:S04]  /*d410*/  @!P4 LD.E.64 R10, desc[UR6][R24.64] ;  /* 0x00000006180ac980 */ /* 0x000168000c101b00 */
[----:B------:R0:W5:Y:S02]  /*d420*/  @!P4 LD.E.64 R6, desc[UR6][R14.64] ;  /* 0x000000060e06c980 */ /* 0x000164000c101b00 */
.L_x_750:
[----:B------:R-:W-:Y:S05]  /*d430*/  BSYNC B1 ;  /* 0x0000000000017941 */ /* 0x000fea0003800000 */
.L_x_749:
[----:B------:R-:W4:Y:S01]  /*d440*/  SYNCS.PHASECHK.TRANS64.TRYWAIT P0, [R2+URZ+0x34800], R5 ;  /* 0x03480005020075a7 */ /* 0x000f22000800017f */
[----:B--2---:R-:W-:Y:S01]  /*d450*/  IMAD R0, R125, -0x80, R160 ;  /* 0xffffff807d007824 */ /* 0x004fe200078e02a0 */
[--C-:B0----5:R-:W-:Y:S01]  /*d460*/  SHF.R.U32.HI R30, RZ, 0x10, R11.reuse ;  /* 0x00000010ff1e7819 */ /* 0x121fe2000001160b */
[----:B---3--:R-:W-:Y:S01]  /*d470*/  IMAD.MOV.U32 R3, RZ, RZ, R10 ;  /* 0x000000ffff037224 */ /* 0x008fe200078e000a */
[--C-:B------:R-:W-:Y:S01]  /*d480*/  SHF.R.U64 R10, R10, 0x10, R11.reuse ;  /* 0x000000100a0a7819 */ /* 0x100fe2000000120b */
[----:B------:R-:W-:Y:S01]  /*d490*/  IMAD.MOV.U32 R15, RZ, RZ, R11 ;  /* 0x000000ffff0f7224 */ /* 0x000fe200078e000b */
[--C-:B------:R-:W-:Y:S01]  /*d4a0*/  SHF.R.U64 R29, R12, 0x10, R13.reuse ;  /* 0x000000100c1d7819 */ /* 0x100fe2000000120d */
[----:B------:R-:W-:Y:S01]  /*d4b0*/  IMAD.MOV.U32 R20, RZ, RZ, R12 ;  /* 0x000000ffff147224 */ /* 0x000fe200078e000c */
[--C-:B------:R-:W-:Y:S01]  /*d4c0*/  SHF.R.U32.HI R27, RZ, 0x10, R13.reuse ;  /* 0x00000010ff1b7819 */ /* 0x100fe2000001160d */
[----:B------:R-:W-:Y:S01]  /*d4d0*/  IMAD.MOV.U32 R24, RZ, RZ, R13 ;  /* 0x000000ffff187224 */ /* 0x000fe200078e000d */
[----:B------:R-:W-:Y:S01]  /*d4e0*/  VIMNMX R11, R0, 0x80, PT ;  /* 0x00000080000b7848 */ /* 0x000fe20003fe0100 */
[----:B------:R-:W-:Y:S01]  /*d4f0*/  BSSY B1, `(.L_x_751) ;  /* 0x000000f000017945 */ /* 0x000fe20003800000 */
[----:B------:R-:W-:Y:S01]  /*d500*/  IMAD.MOV.U32 R13, RZ, RZ, R6 ;  /* 0x000000ffff0d7224 */ /* 0x000fe200078e0006 */
[--C-:B------:R-:W-:Y:S01]  /*d510*/  SHF.R.U64 R26, R6, 0x10, R7.reuse ;  /* 0x00000010061a7819 */ /* 0x100fe20000001207 */
[--C-:B-1----:R-:W-:Y:S01]  /*d520*/  IMAD.MOV.U32 R14, RZ, RZ, R7.reuse ;  /* 0x000000ffff0e7224 */ /* 0x102fe200078e0007 */
[----:B------:R-:W-:Y:S01]  /*d530*/  SHF.R.U32.HI R25, RZ, 0x10, R7 ;  /* 0x00000010ff197819 */ /* 0x000fe20000011607 */
[--C-:B------:R-:W-:Y:S01]  /*d540*/  IMAD.MOV.U32 R6, RZ, RZ, R9.reuse ;  /* 0x000000ffff067224 */ /* 0x100fe200078e0009 */
[----:B------:R-:W-:Y:S01]  /*d550*/  SHF.R.U64 R7, R8, 0x10, R9 ;  /* 0x0000001008077819 */ /* 0x000fe20000001209 */
[----:B----4-:R-:W-:Y:S01]  /*d560*/  IMAD.MOV.U32 R4, RZ, RZ, R8 ;  /* 0x000000ffff047224 */ /* 0x010fe200078e0008 */
[----:B------:R-:W-:-:S02]  /*d570*/  PRMT R10, R3, 0x5410, R10 ;  /* 0x00005410030a7816 */ /* 0x000fc4000000000a */
[----:B------:R-:W-:Y:S02]  /*d580*/  ISETP.GE.AND P1, PT, R22, R11, PT ;  /* 0x0000000b1600720c */ /* 0x000fe40003f26270 */
[----:B------:R-:W-:Y:S02]  /*d590*/  SHF.R.U32.HI R9, RZ, 0x10, R9 ;  /* 0x00000010ff097819 */ /* 0x000fe40000011609 */
[----:B------:R-:W-:Y:S02]  /*d5a0*/  PRMT R12, R15, 0x5410, R30 ;  /* 0x000054100f0c7816 */ /* 0x000fe4000000001e */
[----:B------:R-:W-:Y:S02]  /*d5b0*/  PRMT R0, R20, 0x5410, R29 ;  /* 0x0000541014007816 */ /* 0x000fe4000000001d */
[----:B------:R-:W-:Y:S01]  /*d5c0*/  PRMT R3, R24, 0x5410, R27 ;  /* 0x0000541018037816 */ /* 0x000fe2000000001b */
[----:B------:R-:W-:Y:S06]  /*d5d0*/  @!P0 BRA `(.L_x_752) ;  /* 0x000001a400c48947 */ /* 0x000fec0003800000 */
.L_x_990:
[----:B------:R-:W-:Y:S05]  /*d5e0*/  BSYNC B1 ;  /* 0x0000000000017941 */ /* 0x000fea0003800000 */
.L_x_751:
[----:B------:R-:W-:Y:S01]  /*d5f0*/  BSSY B1, `(.L_x_753) ;  /* 0x0000059000017945 */ /* 0x000fe20003800000 */
[----:B------:R-:W-:Y:S02]  /*d600*/  PRMT R13, R13, 0x5410, R26 ;  /* 0x000054100d0d7816 */ /* 0x000fe4000000001a */
[----:B------:R-:W-:Y:S02]  /*d610*/  PRMT R14, R14, 0x5410, R25 ;  /* 0x000054100e0e7816 */ /* 0x000fe40000000019 */
[----:B------:R-:W-:Y:S02]  /*d620*/  PRMT R8, R4, 0x5410, R7 ;  /* 0x0000541004087816 */ /* 0x000fe40000000007 */
[----:B------:R-:W-:Y:S01]  /*d630*/  PRMT R9, R6, 0x5410, R9 ;  /* 0x0000541006097816 */ /* 0x000fe20000000009 */
[----:B------:R-:W-:Y:S06]  /*d640*/  @P1 BRA `(.L_x_754) ;  /* 0x00000004004c1947 */ /* 0x000fec0003800000 */
[----:B0-----:R-:W0:Y:S01]  /*d650*/  LDC R5, c[0x0][0x3f4] ;  /* 0x0000fd00ff057b82 */ /* 0x001e220000000800 */
[----:B------:R-:W-:Y:S01]  /*d660*/  BSSY B2, `(.L_x_755) ;  /* 0x000002a000027945 */ /* 0x000fe20003800000 */
[-C--:B0-----:R-:W-:Y:S02]  /*d670*/  ISETP.GE.AND P0, PT, R18, R5.reuse, PT ;  /* 0x000000051200720c */ /* 0x081fe40003f06270 */
[----:B------:R-:W-:-:S11]  /*d680*/  ISETP.GE.AND P1, PT, R220, R5, PT ;  /* 0x00000005dc00720c */ /* 0x000fd60003f26270 */
[----:B------:R-:W-:Y:S05]  /*d690*/  @P0 BRA `(.L_x_756) ;  /* 0x0000000000980947 */ /* 0x000fea0003800000 */
[----:B------:R-:W0:Y:S01]  /*d6a0*/  LDS.128 R4, [R21] ;  /* 0x0000000015047984 */ /* 0x000e220000000c00 */
[C---:B------:R-:W-:Y:S01]  /*d6b0*/  IMAD.U32 R29, R13.reuse, 0x10000, RZ ;  /* 0x000100000d1d7824 */ /* 0x040fe200078e00ff */
[----:B------:R-:W-:Y:S01]  /*d6c0*/  LOP3.LUT R30, R13, 0xffff0000, RZ, 0xc0, !PT ;  /* 0xffff00000d1e7812 */ /* 0x000fe200078ec0ff */
[C---:B------:R-:W-:Y:S01]  /*d6d0*/  IMAD.U32 R26, R10.reuse, 0x10000, RZ ;  /* 0x000100000a1a7824 */ /* 0x040fe200078e00ff */
[----:B------:R-:W-:Y:S01]  /*d6e0*/  LOP3.LUT R27, R10, 0xffff0000, RZ, 0xc0, !PT ;  /* 0xffff00000a1b7812 */ /* 0x000fe200078ec0ff */
[C---:B0-----:R-:W-:Y:S01]  /*d6f0*/  IMAD.U32 R15, R4.reuse, 0x10000, RZ ;  /* 0x00010000040f7824 */ /* 0x041fe200078e00ff */
[----:B------:R-:W-:Y:S01]  /*d700*/  LOP3.LUT R4, R4, 0xffff0000, RZ, 0xc0, !PT ;  /* 0xffff000004047812 */ /* 0x000fe200078ec0ff */
[C---:B------:R-:W-:Y:S01]  /*d710*/  IMAD.U32 R20, R5.reuse, 0x10000, RZ ;  /* 0x0001000005147824 */ /* 0x040fe200078e00ff */
[----:B------:R-:W-:Y:S01]  /*d720*/  LOP3.LUT R5, R5, 0xffff0000, RZ, 0xc0, !PT ;  /* 0xffff000005057812 */ /* 0x000fe200078ec0ff */
[C---:B------:R-:W-:Y:S01]  /*d730*/  IMAD.U32 R24, R6.reuse, 0x10000, RZ ;  /* 0x0001000006187824 */ /* 0x040fe200078e00ff */
[----:B------:R-:W-:Y:S01]  /*d740*/  LOP3.LUT R6, R6, 0xffff0000, RZ, 0xc0, !PT ;  /* 0xffff000006067812 */ /* 0x000fe200078ec0ff */
[C---:B------:R-:W-:Y:S01]  /*d750*/  FMUL.FTZ R32, R4.reuse, R29 ;  /* 0x0000001d04207220 */ /* 0x040fe20000410000 */
[----:B------:R-:W-:Y:S01]  /*d760*/  FMUL.FTZ R4, R4, R26 ;  /* 0x0000001a04047220 */ /* 0x000fe20000410000 */
[----:B------:R-:W-:-:S02]  /*d770*/  IMAD.U32 R25, R7, 0x10000, RZ ;  /* 0x0001000007197824 */ /* 0x000fc400078e00ff */
[----:B------:R-:W-:Y:S01]  /*d780*/  FMUL.FTZ R31, R5, R30 ;  /* 0x0000001e051f7220 */ /* 0x000fe20000410000 */
[C---:B------:R-:W-:Y:S01]  /*d790*/  FFMA.FTZ R32, R15.reuse, R26, -R32 ;  /* 0x0000001a0f207223 */ /* 0x040fe20000010820 */
[----:B------:R-:W-:Y:S01]  /*d7a0*/  FFMA.FTZ R29, R15, R29, R4 ;  /* 0x0000001d0f1d7223 */ /* 0x000fe20000010004 */
[----:B------:R-:W-:Y:S01]  /*d7b0*/  LOP3.LUT R7, R7, 0xffff0000, RZ, 0xc0, !PT ;  /* 0xffff000007077812 */ /* 0x000fe200078ec0ff */
[-C--:B------:R-:W-:Y:S01]  /*d7c0*/  FMUL.FTZ R33, R5, R27.reuse ;  /* 0x0000001b05217220 */ /* 0x080fe20000410000 */
[C---:B------:R-:W-:Y:S01]  /*d7d0*/  LOP3.LUT R26, R14.reuse, 0xffff0000, RZ, 0xc0, !PT ;  /* 0xffff00000e1a7812 */ /* 0x040fe200078ec0ff */
[----:B------:R-:W-:Y:S01]  /*d7e0*/  IMAD.U32 R15, R14, 0x10000, RZ ;  /* 0x000100000e0f7824 */ /* 0x000fe200078e00ff */
[C---:B------:R-:W-:Y:S01]  /*d7f0*/  LOP3.LUT R4, R12.reuse, 0xffff0000, RZ, 0xc0, !PT ;  /* 0xffff00000c047812 */ /* 0x040fe200078ec0ff */
[----:B------:R-:W-:Y:S02]  /*d800*/  IMAD.U32 R5, R12, 0x10000, RZ ;  /* 0x000100000c057824 */ /* 0x000fe400078e00ff */
[C---:B------:R-:W-:Y:S01]  /*d810*/  FFMA.FTZ R31, R20.reuse, R27, -R31 ;  /* 0x0000001b141f7223 */ /* 0x040fe2000001081f */
        /* <DEDUP_REMOVED lines=12> */
[----:B------:R-:W-:-:S05]  /*d8e0*/  F2FP.BF16.F32.PACK_AB R7, R26, R7 ;  /* 0x000000071a07723e */ /* 0x000fca00000010ff */
[----:B------:R0:W-:Y:S02]  /*d8f0*/  STS.128 [R21], R4 ;  /* 0x0000000415007388 */ /* 0x0001e40000000c00 */
.L_x_756:
[----:B------:R-:W-:Y:S05]  /*d900*/  BSYNC B2 ;  /* 0x0000000000027941 */ /* 0x000fea0003800000 */
.L_x_755:
[----:B------:R-:W-:Y:S05]  /*d910*/  @P1 BRA `(.L_x_754) ;  /* 0x0000000000981947 */ /* 0x000fea0003800000 */
[----:B0-----:R-:W0:Y:S01]  /*d920*/  LDS.128 R4, [R21+0x4000] ;  /* 0x0040000015047984 */ /* 0x001e220000000c00 */
        /* <DEDUP_REMOVED lines=36> */
[----:B------:R1:W-:Y:S02]  /*db70*/  STS.128 [R21+0x4000], R4 ;  /* 0x0040000415007388 */ /* 0x0003e40000000c00 */
.L_x_754:
[----:B------:R-:W-:Y:S05]  /*db80*/  BSYNC B1 ;  /* 0x0000000000017941 */ /* 0x000fea0003800000 */
.L_x_753:
[----:B01----:R-:W-:Y:S01]  /*db90*/  VIADD R4, R22, 0x20 ;  /* 0x0000002016047836 */ /* 0x003fe20000000000 */
[----:B------:R-:W-:Y:S04]  /*dba0*/  BSSY B1, `(.L_x_757) ;  /* 0x0000056000017945 */ /* 0x000fe80003800000 */
[----:B------:R-:W-:-:S13]  /*dbb0*/  ISETP.GE.AND P0, PT, R4, R11, PT ;  /* 0x0000000b0400720c */ /* 0x000fda0003f06270 */
[----:B------:R-:W-:Y:S05]  /*dbc0*/  @P0 BRA `(.L_x_758) ;  /* 0x00000004004c0947 */ /* 0x000fea0003800000 */
[----:B------:R-:W0:Y:S01]  /*dbd0*/  LDC R5, c[0x0][0x3f4] ;  /* 0x0000fd00ff057b82 */ /* 0x000e220000000800 */
[----:B------:R-:W-:Y:S01]  /*dbe0*/  BSSY B2, `(.L_x_759) ;  /* 0x000002a000027945 */ /* 0x000fe20003800000 */
[-C--:B0-----:R-:W-:Y:S02]  /*dbf0*/  ISETP.GE.AND P0, PT, R18, R5.reuse, PT ;  /* 0x000000051200720c */ /* 0x081fe40003f06270 */
[----:B------:R-:W-:-:S11]  /*dc00*/  ISETP.GE.AND P1, PT, R220, R5, PT ;  /* 0x00000005dc00720c */ /* 0x000fd60003f26270 */
[----:B------:R-:W-:Y:S05]  /*dc10*/  @P0 BRA `(.L_x_760) ;  /* 0x0000000000980947 */ /* 0x000fea0003800000 */
[----:B------:R-:W0:Y:S01]  /*dc20*/  LDS.128 R4, [R21+0x1000] ;  /* 0x0010000015047984 */ /* 0x000e220000000c00 */
[C---:B------:R-:W-:Y:S01]  /*dc30*/  IMAD.U32 R31, R13.reuse, 0x10000, RZ ;  /* 0x000100000d1f7824 */ /* 0x040fe200078e00ff */
[----:B------:R-:W-:Y:S01]  /*dc40*/  LOP3.LUT R34, R13, 0xffff0000, RZ, 0xc0, !PT ;  /* 0xffff00000d227812 */ /* 0x000fe200078ec0ff */
        /* <DEDUP_REMOVED lines=10> */
[-C--:B------:R-:W-:Y:S01]  /*dcf0*/  FMUL.FTZ R26, R31, R4.reuse ;  /* 0x000000041f1a7220 */ /* 0x080fe20000410000 */
[----:B------:R-:W-:Y:S01]  /*dd00*/  FMUL.FTZ R30, R29, R4 ;  /* 0x000000041d1e7220 */ /* 0x000fe20000410000 */
[----:B------:R-:W-:Y:S01]  /*dd10*/  FMUL.FTZ R27, R34, R5 ;  /* 0x00000005221b7220 */ /* 0x000fe20000410000 */
[----:B------:R-:W-:-:S02]  /*dd20*/  IMAD.U32 R25, R7, 0x10000, RZ ;  /* 0x0001000007197824 */ /* 0x000fc400078e00ff */
[-C--:B------:R-:W-:Y:S01]  /*dd30*/  FFMA.FTZ R4, R29, R15.reuse, -R26 ;  /* 0x0000000f1d047223 */ /* 0x080fe2000001081a */
[----:B------:R-:W-:Y:S01]  /*dd40*/  FFMA.FTZ R15, R31, R15, R30 ;  /* 0x0000000f1f0f7223 */ /* 0x000fe2000001001e */
[C---:B------:R-:W-:Y:S01]  /*dd50*/  FMUL.FTZ R29, R32.reuse, R5 ;  /* 0x00000005201d7220 */ /* 0x040fe20000410000 */
[----:B------:R-:W-:Y:S01]  /*dd60*/  LOP3.LUT R7, R7, 0xffff0000, RZ, 0xc0, !PT ;  /* 0xffff000007077812 */ /* 0x000fe200078ec0ff */
[-C--:B------:R-:W-:Y:S01]  /*dd70*/  FFMA.FTZ R5, R32, R20.reuse, -R27 ;  /* 0x0000001420057223 */ /* 0x080fe2000001081b */
[C---:B------:R-:W-:Y:S01]  /*dd80*/  LOP3.LUT R31, R12.reuse, 0xffff0000, RZ, 0xc0, !PT ;  /* 0xffff00000c1f7812 */ /* 0x040fe200078ec0ff */
[----:B------:R-:W-:Y:S02]  /*dd90*/  IMAD.U32 R32, R12, 0x10000, RZ ;  /* 0x000100000c207824 */ /* 0x000fe400078e00ff */
[----:B------:R-:W-:Y:S01]  /*dda0*/  FFMA.FTZ R20, R34, R20, R29 ;  /* 0x0000001422147223 */ /* 0x000fe2000001001d */
[-C--:B------:R-:W-:Y:S01]  /*ddb0*/  FMUL.FTZ R27, R36, R6.reuse ;  /* 0x00000006241b7220 */ /* 0x080fe20000410000 */
[-C--:B------:R-:W-:Y:S01]  /*ddc0*/  FMUL.FTZ R26, R33, R7.reuse ;  /* 0x00000007211a7220 */ /* 0x080fe20000410000 */
[C---:B------:R-:W-:Y:S01]  /*ddd0*/  FMUL.FTZ R29, R32.reuse, R6 ;  /* 0x00000006201d7220 */ /* 0x040fe20000410000 */
[C---:B------:R-:W-:Y:S01]  /*dde0*/  FMUL.FTZ R30, R31.reuse, R7 ;  /* 0x000000071f1e7220 */ /* 0x040fe20000410000 */
[-C--:B------:R-:W-:Y:S01]  /*ddf0*/  FFMA.FTZ R6, R32, R24.reuse, -R27 ;  /* 0x0000001820067223 */ /* 0x080fe2000001081b */
[-C--:B------:R-:W-:Y:S01]  /*de00*/  FFMA.FTZ R7, R31, R25.reuse, -R26 ;  /* 0x000000191f077223 */ /* 0x080fe2000001081a */
[----:B------:R-:W-:Y:S01]  /*de10*/  FFMA.FTZ R29, R36, R24, R29 ;  /* 0x00000018241d7223 */ /* 0x000fe2000001001d */
[----:B------:R-:W-:Y:S01]  /*de20*/  FFMA.FTZ R30, R33, R25, R30 ;  /* 0x00000019211e7223 */ /* 0x000fe2000001001e */
[----:B------:R-:W-:-:S02]  /*de30*/  F2FP.BF16.F32.PACK_AB R4, R15, R4 ;  /* 0x000000040f04723e */ /* 0x000fc400000010ff */
[----:B------:R-:W-:Y:S02]  /*de40*/  F2FP.BF16.F32.PACK_AB R5, R20, R5 ;  /* 0x000000051405723e */ /* 0x000fe400000010ff */
[----:B------:R-:W-:Y:S02]  /*de50*/  F2FP.BF16.F32.PACK_AB R6, R29, R6 ;  /* 0x000000061d06723e */ /* 0x000fe400000010ff */
[----:B------:R-:W-:-:S05]  /*de60*/  F2FP.BF16.F32.PACK_AB R7, R30, R7 ;  /* 0x000000071e07723e */ /* 0x000fca00000010ff */
[----:B------:R0:W-:Y:S02]  /*de70*/  STS.128 [R21+0x1000], R4 ;  /* 0x0010000415007388 */ /* 0x0001e40000000c00 */
.L_x_760:
[----:B------:R-:W-:Y:S05]  /*de80*/  BSYNC B2 ;  /* 0x0000000000027941 */ /* 0x000fea0003800000 */
.L_x_759:
[----:B------:R-:W-:Y:S05]  /*de90*/  @P1 BRA `(.L_x_758) ;  /* 0x0000000000981947 */ /* 0x000fea0003800000 */
[----:B0-----:R-:W0:Y:S01]  /*dea0*/  LDS.128 R4, [R21+0x5000] ;  /* 0x0050000015047984 */ /* 0x001e220000000c00 */
[C---:B------:R-:W-:Y:S01]  /*deb0*/  IMAD.U32 R31, R8.reuse, 0x10000, RZ ;  /* 0x00010000081f7824 */ /* 0x040fe200078e00ff */
[----:B------:R-:W-:Y:S01]  /*dec0*/  LOP3.LUT R34, R8, 0xffff0000, RZ, 0xc0, !PT ;  /* 0xffff000008227812 */ /* 0x000fe200078ec0ff */
[C---:B------:R-:W-:Y:S01]  /*ded0*/  IMAD.U32 R29, R0.reuse, 0x10000, RZ ;  /* 0x00010000001d7824 */ /* 0x040fe200078e00ff */
[----:B------:R-:W-:Y:S01]  /*dee0*/  LOP3.LUT R32, R0, 0xffff0000, RZ, 0xc0, !PT ;  /* 0xffff000000207812 */ /* 0x000fe200078ec0ff */
[C---:B------:R-:W-:Y:S01]  /*def0*/  IMAD.U32 R36, R9.reuse, 0x10000, RZ ;  /* 0x0001000009247824 */ /* 0x040fe200078e00ff */
[----:B------:R-:W-:Y:S02]  /*df00*/  LOP3.LUT R33, R9, 0xffff0000, RZ, 0xc0, !PT ;  /* 0xffff000009217812 */ /* 0x000fe400078ec0ff */
[C---:B0-----:R-:W-:Y:S01]  /*df10*/  SHF.L.U32 R15, R4.reuse, 0x10, RZ ;  /* 0x00000010040f7819 */ /* 0x041fe200000006ff */
[C---:B------:R-:W-:Y:S01]  /*df20*/  IMAD.U32 R20, R5.reuse, 0x10000, RZ ;  /* 0x0001000005147824 */ /* 0x040fe200078e00ff */
[----:B------:R-:W-:Y:S01]  /*df30*/  LOP3.LUT R4, R4, 0xffff0000, RZ, 0xc0, !PT ;  /* 0xffff000004047812 */ /* 0x000fe200078ec0ff */
[C---:B------:R-:W-:Y:S01]  /*df40*/  IMAD.U32 R24, R6.reuse, 0x10000, RZ ;  /* 0x0001000006187824 */ /* 0x040fe200078e00ff */
[----:B------:R-:W-:Y:S01]  /*df50*/  LOP3.LUT R5, R5, 0xffff0000, RZ, 0xc0, !PT ;  /* 0xffff000005057812 */ /* 0x000fe200078ec0ff */
[----:B------:R-:W-:Y:S01]  /*df60*/  IMAD.U32 R25, R7, 0x10000, RZ ;  /* 0x0001000007197824 */ /* 0x000fe200078e00ff */
[----:B------:R-:W-:Y:S01]  /*df70*/  LOP3.LUT R6, R6, 0xffff0000, RZ, 0xc0, !PT ;  /* 0xffff000006067812 */ /* 0x000fe200078ec0ff */
[-C--:B------:R-:W-:Y:S01]  /*df80*/  FMUL.FTZ R26, R31, R4.reuse ;  /* 0x000000041f1a7220 */ /* 0x080fe20000410000 */
[----:B------:R-:W-:Y:S01]  /*df90*/  FMUL.FTZ R30, R29, R4 ;  /* 0x000000041d1e7220 */ /* 0x000fe20000410000 */
[----:B------:R-:W-:Y:S01]  /*dfa0*/  FMUL.FTZ R27, R34, R5 ;  /* 0x00000005221b7220 */ /* 0x000fe20000410000 */
[----:B------:R-:W-:Y:S01]  /*dfb0*/  LOP3.LUT R7, R7, 0xffff0000, RZ, 0xc0, !PT ;  /* 0xffff000007077812 */ /* 0x000fe200078ec0ff */
[-C--:B------:R-:W-:Y:S01]  /*dfc0*/  FFMA.FTZ R4, R29, R15.reuse, -R26 ;  /* 0x0000000f1d047223 */ /* 0x080fe2000001081a */
[----:B------:R-:W-:Y:S01]  /*dfd0*/  FFMA.FTZ R15, R31, R15, R30 ;  /* 0x0000000f1f0f7223 */ /* 0x000fe2000001001e */
[C---:B------:R-:W-:Y:S01]  /*dfe0*/  FMUL.FTZ R29, R32.reuse, R5 ;  /* 0x00000005201d7220 */ /* 0x040fe20000410000 */
[----:B------:R-:W-:Y:S01]  /*dff0*/  FFMA.FTZ R5, R32, R20, -R27 ;  /* 0x0000001420057223 */ /* 0x000fe2000001081b */
[C---:B------:R-:W-:Y:S01]  /*e000*/  LOP3.LUT R31, R3.reuse, 0xffff0000, RZ, 0xc0, !PT ;  /* 0xffff0000031f7812 */ /* 0x040fe200078ec0ff */
[----:B------:R-:W-:-:S02]  /*e010*/  IMAD.U32 R32, R3, 0x10000, RZ ;  /* 0x0001000003207824 */ /* 0x000fc400078e00ff */
        /* <DEDUP_REMOVED lines=9> */
[----:B------:R-:W-:Y:S02]  /*e0b0*/  F2FP.BF16.F32.PACK_AB R4, R15, R4 ;  /* 0x000000040f04723e */ /* 0x000fe400000010ff */
[----:B------:R-:W-:-:S02]  /*e0c0*/  F2FP.BF16.F32.PACK_AB R5, R20, R5 ;  /* 0x000000051405723e */ /* 0x000fc400000010ff */
[----:B------:R-:W-:Y:S02]  /*e0d0*/  F2FP.BF16.F32.PACK_AB R6, R29, R6 ;  /* 0x000000061d06723e */ /* 0x000fe400000010ff */
[----:B------:R-:W-:-:S05]  /*e0e0*/  F2FP.BF16.F32.PACK_AB R7, R30, R7 ;  /* 0x000000071e07723e */ /* 0x000fca00000010ff */
[----:B------:R1:W-:Y:S02]  /*e0f0*/  STS.128 [R21+0x5000], R4 ;  /* 0x0050000415007388 */ /* 0x0003e40000000c00 */
.L_x_758:
[----:B------:R-:W-:Y:S05]  /*e100*/  BSYNC B1 ;  /* 0x0000000000017941 */ /* 0x000fea0003800000 */
.L_x_757:
        /* <DEDUP_REMOVED lines=47> */
.L_x_764:
[----:B------:R-:W-:Y:S05]  /*e400*/  BSYNC B2 ;  /* 0x0000000000027941 */ /* 0x000fea0003800000 */
.L_x_763:
[----:B------:R-:W-:Y:S05]  /*e410*/  @P1 BRA `(.L_x_762) ;  /* 0x0000000000981947 */ /* 0x000fea0003800000 */
[----:B0-----:R-:W0:Y:S01]  /*e420*/  LDS.128 R4, [R21+0x6000] ;  /* 0x0060000015047984 */ /* 0x001e220000000c00 */
        /* <DEDUP_REMOVED lines=37> */
.L_x_762:
[----:B------:R-:W-:Y:S05]  /*e680*/  BSYNC B1 ;  /* 0x0000000000017941 */ /* 0x000fea0003800000 */
.L_x_761:
[----:B01----:R-:W-:-:S05]  /*e690*/  VIADD R4, R22, 0x60 ;  /* 0x0000006016047836 */ /* 0x003fca0000000000 */
        /* <DEDUP_REMOVED lines=22> */
[----:B------:R-:W-:Y:S01]  /*e800*/  FFMA.FTZ R4, R25, R11, -R20 ;  /* 0x0000000b19047223 */ /* 0x000fe20000010814 */
[----:B------:R-:W-:Y:S01]  /*e810*/  FMUL.FTZ R20, R27, R5 ;  /* 0x000000051b147220 */ /* 0x000fe20000410000 */
[----:B------:R-:W-:Y:S01]  /*e820*/  FFMA.FTZ R11, R29, R11, R24 ;  /* 0x0000000b1d0b7223 */ /* 0x000fe20000010018 */
[-C--:B------:R-:W-:Y:S01]  /*e830*/  FFMA.FTZ R5, R27, R15.reuse, -R26 ;  /* 0x0000000f1b057223 */ /* 0x080fe2000001081a */
[----:B------:R-:W-:Y:S01]  /*e840*/  LOP3.LUT R7, R7, 0xffff0000, RZ, 0xc0, !PT ;  /* 0xffff000007077812 */ /* 0x000fe200078ec0ff */
[C---:B------:R-:W-:Y:S01]  /*e850*/  IMAD.U32 R26, R14.reuse, 0x10000, RZ ;  /* 0x000100000e1a7824 */ /* 0x040fe200078e00ff */
[----:B------:R-:W-:Y:S01]  /*e860*/  LOP3.LUT R29, R14, 0xffff0000, RZ, 0xc0, !PT ;  /* 0xffff00000e1d7812 */ /* 0x000fe200078ec0ff */
[C---:B------:R-:W-:Y:S01]  /*e870*/  IMAD.U32 R24, R12.reuse, 0x10000, RZ ;  /* 0x000100000c187824 */ /* 0x040fe200078e00ff */
[----:B------:R-:W-:Y:S01]  /*e880*/  LOP3.LUT R27, R12, 0xffff0000, RZ, 0xc0, !PT ;  /* 0xffff00000c1b7812 */ /* 0x000fe200078ec0ff */
[----:B------:R-:W-:Y:S01]  /*e890*/  FFMA.FTZ R20, R31, R15, R20 ;  /* 0x0000000f1f147223 */ /* 0x000fe20000010014 */
[-C--:B------:R-:W-:Y:S01]  /*e8a0*/  FMUL.FTZ R15, R26, R6.reuse ;  /* 0x000000061a0f7220 */ /* 0x080fe20000410000 */
[C---:B------:R-:W-:Y:S01]  /*e8b0*/  FMUL.FTZ R25, R24.reuse, R6 ;  /* 0x0000000618197220 */ /* 0x040fe20000410000 */
[-C--:B------:R-:W-:Y:S01]  /*e8c0*/  FMUL.FTZ R12, R29, R7.reuse ;  /* 0x000000071d0c7220 */ /* 0x080fe20000410000 */
[C---:B------:R-:W-:Y:S01]  /*e8d0*/  FMUL.FTZ R14, R27.reuse, R7 ;  /* 0x000000071b0e7220 */ /* 0x040fe20000410000 */
[-C--:B------:R-:W-:Y:S01]  /*e8e0*/  FFMA.FTZ R6, R24, R10.reuse, -R15 ;  /* 0x0000000a18067223 */ /* 0x080fe2000001080f */
[----:B------:R-:W-:Y:S01]  /*e8f0*/  FFMA.FTZ R25, R26, R10, R25 ;  /* 0x0000000a1a197223 */ /* 0x000fe20000010019 */
[-C--:B------:R-:W-:Y:S01]  /*e900*/  FFMA.FTZ R7, R27, R13.reuse, -R12 ;  /* 0x0000000d1b077223 */ /* 0x080fe2000001080c */
[----:B------:R-:W-:Y:S01]  /*e910*/  FFMA.FTZ R14, R29, R13, R14 ;  /* 0x0000000d1d0e7223 */ /* 0x000fe2000001000e */
[----:B------:R-:W-:-:S02]  /*e920*/  F2FP.BF16.F32.PACK_AB R4, R11, R4 ;  /* 0x000000040b04723e */ /* 0x000fc400000010ff */
[----:B------:R-:W-:Y:S02]  /*e930*/  F2FP.BF16.F32.PACK_AB R5, R20, R5 ;  /* 0x000000051405723e */ /* 0x000fe400000010ff */
[----:B------:R-:W-:Y:S02]  /*e940*/  F2FP.BF16.F32.PACK_AB R6, R25, R6 ;  /* 0x000000061906723e */ /* 0x000fe400000010ff */
[----:B------:R-:W-:-:S05]  /*e950*/  F2FP.BF16.F32.PACK_AB R7, R14, R7 ;  /* 0x000000070e07723e */ /* 0x000fca00000010ff */
[----:B------:R0:W-:Y:S02]  /*e960*/  STS.128 [R21+0x3000], R4 ;  /* 0x0030000415007388 */ /* 0x0001e40000000c00 */
.L_x_767:
[----:B------:R-:W-:Y:S05]  /*e970*/  BSYNC B1 ;  /* 0x0000000000017941 */ /* 0x000fea0003800000 */
.L_x_766:
[----:B------:R-:W-:Y:S05]  /*e980*/  @P1 BRA `(.L_x_765) ;  /* 0x0000002000401947 */ /* 0x000fea0003800000 */
[----:B0-----:R-:W0:Y:S01]  /*e990*/  LDS.128 R4, [R21+0x7000] ;  /* 0x0070000015047984 */ /* 0x001e220000000c00 */
[----:B------:R-:W-:Y:S01]  /*e9a0*/  IMAD.U32 R14, R0, 0x10000, RZ ;  /* 0x00010000000e7824 */ /* 0x000fe200078e00ff */
[C---:B------:R-:W-:Y:S01]  /*e9b0*/  LOP3.LUT R27, R8.reuse, 0xffff0000, RZ, 0xc0, !PT ;  /* 0xffff0000081b7812 */ /* 0x040fe200078ec0ff */
[----:B------:R-:W-:Y:S01]  /*e9c0*/  IMAD.U32 R20, R8, 0x10000, RZ ;  /* 0x0001000008147824 */ /* 0x000fe200078e00ff */
[----:B------:R-:W-:Y:S02]  /*e9d0*/  LOP3.LUT R25, R0, 0xffff0000, RZ, 0xc0, !PT ;  /* 0xffff000000197812 */ /* 0x000fe400078ec0ff */
        /* <DEDUP_REMOVED lines=16> */
[----:B------:R-:W-:Y:S01]  /*eae0*/  LOP3.LUT R14, R3, 0xffff0000, RZ, 0xc0, !PT ;  /* 0xffff0000030e7812 */ /* 0x000fe200078ec0ff */
[----:B------:R-:W-:Y:S02]  /*eaf0*/  IMAD.U32 R20, R9, 0x10000, RZ ;  /* 0x0001000009147824 */ /* 0x000fe400078e00ff */
[----:B------:R-:W-:Y:S01]  /*eb00*/  FFMA.FTZ R10, R27, R11, R10 ;  /* 0x0000000b1b0a7223 */ /* 0x000fe2000001000a */
[----:B------:R-:W-:Y:S02]  /*eb10*/  IMAD.U32 R12, R3, 0x10000, RZ ;  /* 0x00010000030c7824 */ /* 0x000fe400078e00ff */
[-C--:B------:R-:W-:Y:S01]  /*eb20*/  FMUL.FTZ R11, R24, R7.reuse ;  /* 0x00000007180b7220 */ /* 0x080fe20000410000 */
[-C--:B------:R-:W-:Y:S01]  /*eb30*/  FMUL.FTZ R3, R20, R6.reuse ;  /* 0x0000000614037220 */ /* 0x080fe20000410000 */
[----:B------:R-:W-:Y:S01]  /*eb40*/  FMUL.FTZ R13, R14, R7 ;  /* 0x000000070e0d7220 */ /* 0x000fe20000410000 */
[----:B------:R-:W-:Y:S01]  /*eb50*/  FMUL.FTZ R9, R12, R6 ;  /* 0x000000060c097220 */ /* 0x000fe20000410000 */
[----:B------:R-:W-:Y:S01]  /*eb60*/  FFMA.FTZ R7, R14, R8, -R11 ;  /* 0x000000080e077223 */ /* 0x000fe2000001080b */
[----:B------:R-:W-:Y:S01]  /*eb70*/  FFMA.FTZ R3, R12, R0, -R3 ;  /* 0x000000000c037223 */ /* 0x000fe20000010803 */
[----:B------:R-:W-:Y:S01]  /*eb80*/  FFMA.FTZ R8, R24, R8, R13 ;  /* 0x0000000818087223 */ /* 0x000fe2000001000d */
[----:B------:R-:W-:Y:S01]  /*eb90*/  FFMA.FTZ R6, R20, R0, R9 ;  /* 0x0000000014067223 */ /* 0x000fe20000010009 */
[----:B------:R-:W-:-:S02]  /*eba0*/  F2FP.BF16.F32.PACK_AB R4, R15, R4 ;  /* 0x000000040f04723e */ /* 0x000fc400000010ff */
[----:B------:R-:W-:Y:S02]  /*ebb0*/  F2FP.BF16.F32.PACK_AB R5, R10, R5 ;  /* 0x000000050a05723e */ /* 0x000fe400000010ff */
[----:B------:R-:W-:Y:S02]  /*ebc0*/  F2FP.BF16.F32.PACK_AB R6, R6, R3 ;  /* 0x000000030606723e */ /* 0x000fe400000010ff */
[----:B------:R-:W-:-:S05]  /*ebd0*/  F2FP.BF16.F32.PACK_AB R7, R8, R7 ;  /* 0x000000070807723e */ /* 0x000fca00000010ff */
[----:B------:R1:W-:Y:S01]  /*ebe0*/  STS.128 [R21+0x7000], R4 ;  /* 0x0070000415007388 */ /* 0x0003e20000000c00 */
[----:B------:R-:W-:Y:S05]  /*ebf0*/  BRA `(.L_x_765) ;  /* 0x0000001c00a47947 */ /* 0x000fea0003800000 */
.L_x_747:
[----:B------:R-:W-:-:S03]  /*ec00*/  UMOV UR4, 0xffffffff ;  /* 0xffffffff00047882 */ /* 0x000fc60000000000 */
[----:B------:R-:W-:Y:S05]  /*ec10*/  BRA.DIV UR4, `(.L_x_768) ;  /* 0x0000019204487947 */ /* 0x000fea000b800000 */
[----:B------:R0:W2:Y:S04]  /*ec20*/  SHFL.IDX PT, R0, R25, RZ, 0x181f ;  /* 0x00181fff19007589 */ /* 0x0000a800000e0000 */
[----:B------:R0:W3:Y:S04]  /*ec30*/  SHFL.IDX PT, R3, R24, RZ, 0x181f ;  /* 0x00181fff18037589 */ /* 0x0000e800000e0000 */
[----:B------:R0:W4:Y:S04]  /*ec40*/  SHFL.IDX PT, R20, R27, RZ, 0x181f ;  /* 0x00181fff1b147589 */ /* 0x00012800000e0000 */
[----:B-1----:R0:W1:Y:S02]  /*ec50*/  SHFL.IDX PT, R14, R26, RZ, 0x181f ;  /* 0x00181fff1a0e7589 */ /* 0x00206400000e0000 */
.L_x_996:
[----:B------:R-:W5:Y:S01]  /*ec60*/  LDL R6, [R1+0x64] ;  /* 0x0000640001067983 */ /* 0x000f620000100800 */
[----:B------:R-:W-:Y:S01]  /*ec70*/  ULDC UR4, c[0x0][0x448] ;  /* 0x0001120000047ab9 */ /* 0x000fe20000000800 */
[----:B------:R-:W0:Y:S01]  /*ec80*/  LDC R13, c[0x0][0x3f4] ;  /* 0x0000fd00ff0d7b82 */ /* 0x000e220000000800 */
[----:B------:R-:W-:Y:S01]  /*ec90*/  IMAD R160, R160, UR4, RZ ;  /* 0x00000004a0a07c24 */ /* 0x000fe2000f8e02ff */
[----:B------:R-:W-:Y:S01]  /*eca0*/  BSSY B1, `(.L_x_769) ;  /* 0x0000018000017945 */ /* 0x000fe20003800000 */
[----:B------:R-:W-:Y:S02]  /*ecb0*/  CS2R R8, SRZ ;  /* 0x0000000000087805 */ /* 0x000fe4000001ff00 */
[----:B------:R-:W-:Y:S02]  /*ecc0*/  CS2R R10, SRZ ;  /* 0x00000000000a7805 */ /* 0x000fe4000001ff00 */
[----:B------:R-:W-:Y:S02]  /*ecd0*/  ISETP.GE.AND P0, PT, R5, R160, PT ;  /* 0x000000a00500720c */ /* 0x000fe40003f06270 */
[----:B-----5:R-:W-:-:S04]  /*ece0*/  LEA.HI R4, R6, R6, RZ, 0x1 ;  /* 0x0000000606047211 */ /* 0x020fc800078f08ff */
[----:B------:R-:W-:-:S05]  /*ecf0*/  LOP3.LUT R4, R4, 0xfffffffe, RZ, 0xc0, !PT ;  /* 0xfffffffe04047812 */ /* 0x000fca00078ec0ff */
[----:B0-----:R-:W-:Y:S01]  /*ed00*/  IMAD.IADD R27, R6, 0x1, -R4 ;  /* 0x00000001061b7824 */ /* 0x001fe200078e0a04 */
[----:B------:R-:W-:Y:S02]  /*ed10*/  CS2R R6, SRZ ;  /* 0x0000000000067805 */ /* 0x000fe4000001ff00 */
[----:B------:R-:W-:Y:S02]  /*ed20*/  CS2R R4, SRZ ;  /* 0x0000000000047805 */ /* 0x000fe4000001ff00 */
[----:B------:R-:W-:Y:S01]  /*ed30*/  SHF.L.U32 R27, R27, 0x1f, RZ ;  /* 0x0000001f1b1b7819 */ /* 0x000fe200000006ff */
[----:B------:R-:W-:Y:S06]  /*ed40*/  @P0 BRA `(.L_x_770) ;  /* 0x0000000000340947 */ /* 0x000fec0003800000 */
[----:B------:R-:W-:Y:S01]  /*ed50*/  ULDC UR4, c[0x0][0x3f4] ;  /* 0x0000fd0000047ab9 */ /* 0x000fe20000000800 */
[C---:B------:R-:W-:Y:S01]  /*ed60*/  IMAD.SHL.U32 R15, R16.reuse, 0x2, RZ ;  /* 0x00000002100f7824 */ /* 0x040fe200078e00ff */
[C---:B------:R-:W-:Y:S02]  /*ed70*/  ISETP.GE.AND P2, PT, R16.reuse, UR4, PT ;  /* 0x0000000410007c0c */ /* 0x040fe4000bf46270 */
[----:B------:R-:W-:Y:S02]  /*ed80*/  SHF.L.U64.HI R9, R16, 0x1, R17 ;  /* 0x0000000110097819 */ /* 0x000fe40000010211 */
[-C--:B---3--:R-:W-:Y:S02]  /*ed90*/  IADD3 R24, P0, R3, R15.reuse, RZ ;  /* 0x0000000f03187210 */ /* 0x088fe40007f1e0ff */
[----:B-1----:R-:W-:-:S03]  /*eda0*/  IADD3 R14, P1, R14, R15, RZ ;  /* 0x0000000f0e0e7210 */ /* 0x002fc60007f3e0ff */
[----:B--2---:R-:W-:Y:S01]  /*edb0*/  IMAD.X R25, R0, 0x1, R9, P0 ;  /* 0x0000000100197824 */ /* 0x004fe200000e0609 */
[----:B----4-:R-:W-:Y:S02]  /*edc0*/  IADD3.X R15, R20, R9, RZ, P1, !PT ;  /* 0x00000009140f7210 */ /* 0x010fe40000ffe4ff */
[----:B------:R-:W-:Y:S01]  /*edd0*/  CS2R R8, SRZ ;  /* 0x0000000000087805 */ /* 0x000fe2000001ff00 */
[----:B------:R-:W-:Y:S06]  /*ede0*/  @P2 BRA `(.L_x_770) ;  /* 0x00000000000c2947 */ /* 0x000fec0003800000 */
[----:B------:R-:W-:Y:S02]  /*edf0*/  ULDC.64 UR4, c[0x0][0x208] ;  /* 0x0000820000047ab9 */ /* 0x000fe40000000a00 */
[----:B------:R0:W5:Y:S04]  /*ee00*/  LD.E.128 R4, desc[UR4][R24.64] ;  /* 0x0000000418047980 */ /* 0x000168000c101d00 */
[----:B------:R0:W5:Y:S02]  /*ee10*/  LD.E.128 R8, desc[UR4][R14.64] ;  /* 0x000000040e087980 */ /* 0x000164000c101d00 */
.L_x_770:
[----:B------:R-:W-:Y:S05]  /*ee20*/  BSYNC B1 ;  /* 0x0000000000017941 */ /* 0x000fea0003800000 */
.L_x_769:
[----:B------:R-:W4:Y:S01]  /*ee30*/  SYNCS.PHASECHK.TRANS64.TRYWAIT P4, [R2+URZ+0x34800], R27 ;  /* 0x0348001b020075a7 */ /* 0x000f22000808017f */
[----:B--2---:R-:W-:Y:S01]  /*ee40*/  IMAD R0, R125, -0x80, R160 ;  /* 0xffffff807d007824 */ /* 0x004fe200078e02a0 */
[--C-:B-----5:R-:W-:Y:S01]  /*ee50*/  SHF.R.U64 R31, R6, 0x10, R7.reuse ;  /* 0x00000010061f7819 */ /* 0x120fe20000001207 */
[----:B---3--:R-:W-:Y:S01]  /*ee60*/  IMAD.MOV.U32 R3, RZ, RZ, R4 ;  /* 0x000000ffff037224 */ /* 0x008fe200078e0004 */
[--C-:B------:R-:W-:Y:S01]  /*ee70*/  SHF.R.U32.HI R29, RZ, 0x10, R7.reuse ;  /* 0x00000010ff1d7819 */ /* 0x100fe20000011607 */
[----:B01----:R-:W-:Y:S01]  /*ee80*/  IMAD.MOV.U32 R14, RZ, RZ, R7 ;  /* 0x000000ffff0e7224 */ /* 0x003fe200078e0007 */
[----:B------:R-:W-:Y:S01]  /*ee90*/  SHF.R.U64 R26, R4, 0x10, R5 ;  /* 0x00000010041a7819 */ /* 0x000fe20000001205 */
[----:B------:R-:W-:Y:S01]  /*eea0*/  IMAD.MOV.U32 R15, RZ, RZ, R8 ;  /* 0x000000ffff0f7224 */ /* 0x000fe200078e0008 */
[----:B------:R-:W-:Y:S01]  /*eeb0*/  SHF.R.U64 R8, R8, 0x10, R9 ;  /* 0x0000001008087819 */ /* 0x000fe20000001209 */
[----:B------:R-:W-:Y:S01]  /*eec0*/  IMAD.MOV.U32 R24, RZ, RZ, R5 ;  /* 0x000000ffff187224 */ /* 0x000fe200078e0005 */
[--C-:B------:R-:W-:Y:S01]  /*eed0*/  SHF.R.U32.HI R7, RZ, 0x10, R9.reuse ;  /* 0x00000010ff077819 */ /* 0x100fe20000011609 */
[----:B----4-:R-:W-:Y:S01]  /*eee0*/  IMAD.MOV.U32 R20, RZ, RZ, R9 ;  /* 0x000000ffff147224 */ /* 0x010fe200078e0009 */
[----:B------:R-:W-:Y:S01]  /*eef0*/  SHF.R.U32.HI R33, RZ, 0x10, R5 ;  /* 0x00000010ff217819 */ /* 0x000fe20000011605 */
[----:B------:R-:W-:Y:S01]  /*ef00*/  VIADD R34, R22, 0x20 ;  /* 0x0000002016227836 */ /* 0x000fe20000000000 */
[----:B------:R-:W-:Y:S01]  /*ef10*/  ISETP.GE.AND P0, PT, R16, R13, PT ;  /* 0x0000000d1000720c */ /* 0x000fe20003f06270 */
[----:B------:R-:W-:Y:S01]  /*ef20*/  VIADD R32, R22, 0x40 ;  /* 0x0000004016207836 */ /* 0x000fe20000000000 */
[----:B------:R-:W-:Y:S01]  /*ef30*/  VIMNMX R9, R0, 0x80, PT ;  /* 0x0000008000097848 */ /* 0x000fe20003fe0100 */
[----:B------:R-:W-:Y:S01]  /*ef40*/  IMAD.MOV.U32 R12, RZ, RZ, R6 ;  /* 0x000000ffff0c7224 */ /* 0x000fe200078e0006 */
[--C-:B------:R-:W-:Y:S01]  /*ef50*/  SHF.R.U64 R5, R10, 0x10, R11.reuse ;  /* 0x000000100a057819 */ /* 0x100fe2000000120b */
[----:B------:R-:W-:Y:S01]  /*ef60*/  IMAD.MOV.U32 R4, RZ, RZ, R10 ;  /* 0x000000ffff047224 */ /* 0x000fe200078e000a */
[--C-:B------:R-:W-:Y:S01]  /*ef70*/  SHF.R.U32.HI R6, RZ, 0x10, R11.reuse ;  /* 0x00000010ff067819 */ /* 0x100fe2000001160b */
[----:B------:R-:W-:Y:S01]  /*ef80*/  IMAD.MOV.U32 R25, RZ, RZ, R11 ;  /* 0x000000ffff197224 */ /* 0x000fe200078e000b */
[----:B------:R-:W-:Y:S01]  /*ef90*/  BSSY B1, `(.L_x_771) ;  /* 0x000000f000017945 */ /* 0x000fe20003800000 */
[----:B------:R-:W-:Y:S01]  /*efa0*/  VIADD R30, R22, 0x60 ;  /* 0x00000060161e7836 */ /* 0x000fe20000000000 */
[----:B------:R-:W-:-:S02]  /*efb0*/  PRMT R0, R3, 0x5410, R26 ;  /* 0x0000541003007816 */ /* 0x000fc4000000001a */
[-C--:B------:R-:W-:Y:S02]  /*efc0*/  ISETP.GE.OR P3, PT, R22, R9.reuse, P0 ;  /* 0x000000091600720c */ /* 0x080fe40000766670 */
[-C--:B------:R-:W-:Y:S02]  /*efd0*/  ISETP.GE.OR P2, PT, R34, R9.reuse, P0 ;  /* 0x000000092200720c */ /* 0x080fe40000746670 */
[-C--:B------:R-:W-:Y:S02]  /*efe0*/  ISETP.GE.OR P1, PT, R32, R9.reuse, P0 ;  /* 0x000000092000720c */ /* 0x080fe40000726670 */
[----:B------:R-:W-:Y:S02]  /*eff0*/  PRMT R3, R24, 0x5410, R33 ;  /* 0x0000541018037816 */ /* 0x000fe40000000021 */
[----:B------:R-:W-:Y:S02]  /*f000*/  ISETP.GE.OR P0, PT, R30, R9, P0 ;  /* 0x000000091e00720c */ /* 0x000fe40000706670 */
[----:B------:R-:W-:-:S02]  /*f010*/  PRMT R12, R12, 0x5410, R31 ;  /* 0x000054100c0c7816 */ /* 0x000fc4000000001f */
[----:B------:R-:W-:Y:S02]  /*f020*/  PRMT R14, R14, 0x5410, R29 ;  /* 0x000054100e0e7816 */ /* 0x000fe4000000001d */
[----:B------:R-:W-:Y:S02]  /*f030*/  PRMT R15, R15, 0x5410, R8 ;  /* 0x000054100f0f7816 */ /* 0x000fe40000000008 */
[----:B------:R-:W-:Y:S02]  /*f040*/  PRMT R20, R20, 0x5410, R7 ;  /* 0x0000541014147816 */ /* 0x000fe40000000007 */
[----:B------:R-:W-:Y:S02]  /*f050*/  PRMT R24, R4, 0x5410, R5 ;  /* 0x0000541004187816 */ /* 0x000fe40000000005 */
[----:B------:R-:W-:Y:S01]  /*f060*/  PRMT R25, R25, 0x5410, R6 ;  /* 0x0000541019197816 */ /* 0x000fe20000000006 */
[----:B------:R-:W-:Y:S06]  /*f070*/  @!P4 BRA `(.L_x_772) ;  /* 0x0000018c00a0c947 */ /* 0x000fec0003800000 */
.L_x_997:
[----:B------:R-:W-:Y:S05]  /*f080*/  BSYNC B1 ;  /* 0x0000000000017941 */ /* 0x000fea0003800000 */
.L_x_771:
[----:B------:R-:W-:Y:S04]  /*f090*/  BSSY B1, `(.L_x_773) ;  /* 0x0000069000017945 */ /* 0x000fe80003800000 */
[----:B------:R-:W-:Y:S05]  /*f0a0*/  @P3 BRA `(.L_x_774) ;  /* 0x00000004009c3947 */ /* 0x000fea0003800000 */
[----:B------:R-:W1:Y:S01]  /*f0b0*/  S2R R5, SR_TID.X ;  /* 0x0000000000057919 */ /* 0x000e620000002100 */
[----:B------:R-:W-:Y:S01]  /*f0c0*/  IMAD.SHL.U32 R6, R22, 0x40, RZ ;  /* 0x0000004016067824 */ /* 0x000fe200078e00ff */
[C---:B------:R-:W-:Y:S01]  /*f0d0*/  LOP3.LUT R39, R15.reuse, 0xffff0000, RZ, 0xc0, !PT ;  /* 0xffff00000f277812 */ /* 0x040fe200078ec0ff */
[----:B------:R-:W-:Y:S01]  /*f0e0*/  IMAD.U32 R38, R15, 0x10000, RZ ;  /* 0x000100000f267824 */ /* 0x000fe200078e00ff */
[----:B------:R-:W2:Y:S01]  /*f0f0*/  S2R R8, SR_TID.X ;  /* 0x0000000000087919 */ /* 0x000ea20000002100 */
[C---:B------:R-:W-:Y:S01]  /*f100*/  IMAD.U32 R36, R0.reuse, 0x10000, RZ ;  /* 0x0001000000247824 */ /* 0x040fe200078e00ff */
[----:B------:R-:W-:Y:S01]  /*f110*/  LOP3.LUT R37, R0, 0xffff0000, RZ, 0xc0, !PT ;  /* 0xffff000000257812 */ /* 0x000fe200078ec0ff */
[----:B-1----:R-:W-:Y:S02]  /*f120*/  VIADD R5, R5, 0xffffff80 ;  /* 0xffffff8005057836 */ /* 0x002fe40000000000 */
[----:B--2---:R-:W-:-:S03]  /*f130*/  VIADD R8, R8, 0xffffff80 ;  /* 0xffffff8008087836 */ /* 0x004fc60000000000 */
[----:B------:R-:W-:-:S04]  /*f140*/  SHF.R.S32.HI R4, RZ, 0x1f, R5 ;  /* 0x0000001fff047819 */ /* 0x000fc80000011405 */
[----:B------:R-:W-:-:S04]  /*f150*/  LEA.HI R4, R4, R5, RZ, 0x3 ;  /* 0x0000000504047211 */ /* 0x000fc800078f18ff */
[----:B------:R-:W-:-:S05]  /*f160*/  LOP3.LUT R4, R4, 0xfffffff8, RZ, 0xc0, !PT ;  /* 0xfffffff804047812 */ /* 0x000fca00078ec0ff */
[----:B------:R-:W-:-:S05]  /*f170*/  IMAD.IADD R4, R5, 0x1, -R4 ;  /* 0x0000000105047824 */ /* 0x000fca00078e0a04 */
[----:B------:R-:W-:-:S04]  /*f180*/  LEA.HI R4, R13, R4, RZ, 0x1d ;  /* 0x000000040d047211 */ /* 0x000fc800078fe8ff */
[----:B------:R-:W-:Y:S01]  /*f190*/  SHF.R.S32.HI R7, RZ, 0x1f, R4 ;  /* 0x0000001fff077819 */ /* 0x000fe20000011404 */
[----:B------:R-:W-:-:S03]  /*f1a0*/  IMAD.SHL.U32 R5, R4, 0x8, RZ ;  /* 0x0000000804057824 */ /* 0x000fc600078e00ff */
[----:B------:R-:W-:Y:S02]  /*f1b0*/  LEA.HI R7, R7, R4, RZ, 0x3 ;  /* 0x0000000407077211 */ /* 0x000fe400078f18ff */
[----:B------:R-:W-:-:S03]  /*f1c0*/  LOP3.LUT R5, R5, 0x38, RZ, 0xc0, !PT ;  /* 0x0000003805057812 */ /* 0x000fc600078ec0ff */
[----:B------:R-:W-:Y:S01]  /*f1d0*/  IMAD.SHL.U32 R7, R7, 0x400, RZ ;  /* 0x0000040007077824 */ /* 0x000fe200078e00ff */
[----:B------:R-:W-:Y:S02]  /*f1e0*/  LOP3.LUT R5, R5, 0x1c0, R6, 0xf8, !PT ;  /* 0x000001c005057812 */ /* 0x000fe400078ef806 */
[----:B------:R-:W-:Y:S02]  /*f1f0*/  SHF.R.S32.HI R6, RZ, 0x1f, R8 ;  /* 0x0000001fff067819 */ /* 0x000fe40000011408 */
[----:B------:R-:W-:Y:S02]  /*f200*/  LOP3.LUT R7, R7, 0x7fffe000, RZ, 0xc0, !PT ;  /* 0x7fffe00007077812 */ /* 0x000fe400078ec0ff */
[----:B------:R-:W-:Y:S01]  /*f210*/  LEA.HI R6, R6, R8, RZ, 0x6 ;  /* 0x0000000806067211 */ /* 0x000fe200078f30ff */
[----:B------:R-:W-:-:S04]  /*f220*/  IMAD.SHL.U32 R8, R22, 0x40, RZ ;  /* 0x0000004016087824 */ /* 0x000fc800078e00ff */
[----:B------:R-:W-:Y:S01]  /*f230*/  IMAD.SHL.U32 R6, R6, 0x8, RZ ;  /* 0x0000000806067824 */ /* 0x000fe200078e00ff */
[----:B------:R-:W-:-:S04]  /*f240*/  LOP3.LUT R8, R8, 0x1c0, RZ, 0xc0, !PT ;  /* 0x000001c008087812 */ /* 0x000fc800078ec0ff */
[----:B------:R-:W-:Y:S02]  /*f250*/  SHF.R.U32.HI R8, RZ, 0x3, R8 ;  /* 0x00000003ff087819 */ /* 0x000fe40000011608 */
[----:B------:R-:W-:Y:S02]  /*f260*/  LOP3.LUT R6, R6, 0xfffffe00, RZ, 0xc0, !PT ;  /* 0xfffffe0006067812 */ /* 0x000fe400078ec0ff */
[----:B------:R-:W-:-:S04]  /*f270*/  LOP3.LUT R4, R5, R8, RZ, 0x3c, !PT ;  /* 0x0000000805047212 */ /* 0x000fc800078e3cff */
[----:B------:R-:W-:Y:S02]  /*f280*/  IADD3 R9, R4, R7, R6 ;  /* 0x0000000704097210 */ /* 0x000fe40007ffe006 */
[----:B------:R-:W0:Y:S03]  /*f290*/  LDS.128 R4, [R21] ;  /* 0x0000000015047984 */ /* 0x000e260000000c00 */
[----:B------:R-:W-:-:S05]  /*f2a0*/  IMAD R26, R9, 0x2, R2 ;  /* 0x00000002091a7824 */ /* 0x000fca00078e0202 */
[----:B------:R-:W1:Y:S01]  /*f2b0*/  LDS.128 R8, [R26+0x16400] ;  /* 0x016400001a087984 */ /* 0x000e620000000c00 */
[C---:B0-----:R-:W-:Y:S01]  /*f2c0*/  IMAD.U32 R27, R4.reuse, 0x10000, RZ ;  /* 0x00010000041b7824 */ /* 0x041fe200078e00ff */
[----:B------:R-:W-:Y:S01]  /*f2d0*/  LOP3.LUT R4, R4, 0xffff0000, RZ, 0xc0, !PT ;  /* 0xffff000004047812 */ /* 0x000fe200078ec0ff */
[C---:B------:R-:W-:Y:S01]  /*f2e0*/  IMAD.U32 R29, R5.reuse, 0x10000, RZ ;  /* 0x00010000051d7824 */ /* 0x040fe200078e00ff */
[----:B------:R-:W-:Y:S01]  /*f2f0*/  LOP3.LUT R5, R5, 0xffff0000, RZ, 0xc0, !PT ;  /* 0xffff000005057812 */ /* 0x000fe200078ec0ff */
[C---:B------:R-:W-:Y:S01]  /*f300*/  IMAD.U32 R30, R6.reuse, 0x10000, RZ ;  /* 0x00010000061e7824 */ /* 0x040fe200078e00ff */
[----:B------:R-:W-:Y:S01]  /*f310*/  LOP3.LUT R6, R6, 0xffff0000, RZ, 0xc0, !PT ;  /* 0xffff000006067812 */ /* 0x000fe200078ec0ff */
[C---:B------:R-:W-:Y:S01]  /*f320*/  IMAD.U32 R31, R7.reuse, 0x10000, RZ ;  /* 0x00010000071f7824 */ /* 0x040fe200078e00ff */
[----:B------:R-:W-:Y:S01]  /*f330*/  LOP3.LUT R7, R7, 0xffff0000, RZ, 0xc0, !PT ;  /* 0xffff000007077812 */ /* 0x000fe200078ec0ff */
[C---:B-1----:R-:W-:Y:S01]  /*f340*/  IMAD.U32 R32, R8.reuse, 0x10000, RZ ;  /* 0x0001000008207824 */ /* 0x042fe200078e00ff */
[----:B------:R-:W-:Y:S01]  /*f350*/  LOP3.LUT R8, R8, 0xffff0000, RZ, 0xc0, !PT ;  /* 0xffff000008087812 */ /* 0x000fe200078ec0ff */
[C---:B------:R-:W-:Y:S01]  /*f360*/  IMAD.U32 R33, R9.reuse, 0x10000, RZ ;  /* 0x0001000009217824 */ /* 0x040fe200078e00ff */
[----:B------:R-:W-:Y:S01]  /*f370*/  LOP3.LUT R9, R9, 0xffff0000, RZ, 0xc0, !PT ;  /* 0xffff000009097812 */ /* 0x000fe200078ec0ff */
[C---:B------:R-:W-:Y:S01]  /*f380*/  FMUL.FTZ R40, R32.reuse, R38 ;  /* 0x0000002620287220 */ /* 0x040fe20000410000 */
[----:B------:R-:W-:Y:S01]  /*f390*/  FMUL.FTZ R32, R32, R36 ;  /* 0x0000002420207220 */ /* 0x000fe20000410000 */
[----:B------:R-:W-:Y:S01]  /*f3a0*/  FMUL.FTZ R41, R8, R39 ;  /* 0x0000002708297220 */ /* 0x000fe20000410000 */
[----:B------:R-:W-:-:S02]  /*f3b0*/  IMAD.U32 R34, R10, 0x10000, RZ ;  /* 0x000100000a227824 */ /* 0x000fc400078e00ff */
[C---:B------:R-:W-:Y:S01]  /*f3c0*/  FFMA.FTZ R40, R27.reuse, R36, -R40 ;  /* 0x000000241b287223 */ /* 0x040fe20000010828 */
[----:B------:R-:W-:Y:S02]  /*f3d0*/  IMAD.U32 R36, R20, 0x10000, RZ ;  /* 0x0001000014247824 */ /* 0x000fe400078e00ff */
[----:B------:R-:W-:Y:S01]  /*f3e0*/  FFMA.FTZ R38, R27, R38, R32 ;  /* 0x000000261b267223 */ /* 0x000fe20000010020 */
[----:B------:R-:W-:Y:S02]  /*f3f0*/  IMAD.U32 R32, R3, 0x10000, RZ ;  /* 0x0001000003207824 */ /* 0x000fe400078e00ff */
[-C--:B------:R-:W-:Y:S01]  /*f400*/  FMUL.FTZ R27, R8, R37.reuse ;  /* 0x00000025081b7220 */ /* 0x080fe20000410000 */
[C---:B------:R-:W-:Y:S01]  /*f410*/  FMUL.FTZ R8, R33.reuse, R36 ;  /* 0x0000002421087220 */ /* 0x040fe20000410000 */
[----:B------:R-:W-:Y:S01]  /*f420*/  FFMA.FTZ R41, R4, R37, -R41 ;  /* 0x0000002504297223 */ /* 0x000fe20000010829 */
[----:B------:R-:W-:Y:S01]  /*f430*/  FMUL.FTZ R33, R33, R32 ;  /* 0x0000002021217220 */ /* 0x000fe20000410000 */
[----:B------:R-:W-:-:S02]  /*f440*/  IMAD.U32 R37, R24, 0x10000, RZ ;  /* 0x0001000018257824 */ /* 0x000fc400078e00ff */
[----:B------:R-:W-:Y:S01]  /*f450*/  FFMA.FTZ R39, R4, R39, R27 ;  /* 0x0000002704277223 */ /* 0x000fe2000001001b */
[----:B------:R-:W-:Y:S01]  /*f460*/  LOP3.LUT R10, R10, 0xffff0000, RZ, 0xc0, !PT ;  /* 0xffff00000a0a7812 */ /* 0x000fe200078ec0ff */
[C---:B------:R-:W-:Y:S01]  /*f470*/  FFMA.FTZ R36, R29.reuse, R36, R33 ;  /* 0x000000241d247223 */ /* 0x040fe20000010021 */
[----:B------:R-:W-:Y:S01]  /*f480*/  FFMA.FTZ R42, R29, R32, -R8 ;  /* 0x000000201d2a7223 */ /* 0x000fe20000010808 */
[----:B------:R-:W-:Y:S02]  /*f490*/  IMAD.U32 R27, R12, 0x10000, RZ ;  /* 0x000100000c1b7824 */ /* 0x000fe400078e00ff */
[----:B------:R-:W-:Y:S01]  /*f4a0*/  FMUL.FTZ R43, R34, R37 ;  /* 0x00000025222b7220 */ /* 0x000fe20000410000 */
[----:B------:R-:W-:Y:S01]  /*f4b0*/  LOP3.LUT R33, R24, 0xffff0000, RZ, 0xc0, !PT ;  /* 0xffff000018217812 */ /* 0x000fe200078ec0ff */
[----:B------:R-:W-:Y:S01]  /*f4c0*/  IMAD.U32 R35, R11, 0x10000, RZ ;  /* 0x000100000b237824 */ /* 0x000fe200078e00ff */
[----:B------:R-:W-:Y:S01]  /*f4d0*/  LOP3.LUT R29, R12, 0xffff0000, RZ, 0xc0, !PT ;  /* 0xffff00000c1d7812 */ /* 0x000fe200078ec0ff */
[----:B------:R-:W-:-:S02]  /*f4e0*/  IMAD.U32 R32, R25, 0x10000, RZ ;  /* 0x0001000019207824 */ /* 0x000fc400078e00ff */
[-C--:B------:R-:W-:Y:S01]  /*f4f0*/  FMUL.FTZ R45, R34, R27.reuse ;  /* 0x0000001b222d7220 */ /* 0x080fe20000410000 */
[----:B------:R-:W-:Y:S01]  /*f500*/  FFMA.FTZ R43, R30, R27, -R43 ;  /* 0x0000001b1e2b7223 */ /* 0x000fe2000001082b */
[----:B------:R-:W-:Y:S01]  /*f510*/  FMUL.FTZ R27, R10, R33 ;  /* 0x000000210a1b7220 */ /* 0x000fe20000410000 */
[----:B------:R-:W-:Y:S02]  /*f520*/  IMAD.U32 R4, R14, 0x10000, RZ ;  /* 0x000100000e047824 */ /* 0x000fe400078e00ff */
[-C--:B------:R-:W-:Y:S01]  /*f530*/  FMUL.FTZ R10, R10, R29.reuse ;  /* 0x0000001d0a0a7220 */ /* 0x080fe20000410000 */
[----:B------:R-:W-:Y:S01]  /*f540*/  FMUL.FTZ R8, R35, R32 ;  /* 0x0000002023087220 */ /* 0x000fe20000410000 */
[----:B------:R-:W-:Y:S01]  /*f550*/  FFMA.FTZ R34, R6, R29, -R27 ;  /* 0x0000001d06227223 */ /* 0x000fe2000001081b */
[----:B------:R-:W-:Y:S01]  /*f560*/  FFMA.FTZ R45, R30, R37, R45 ;  /* 0x000000251e2d7223 */ /* 0x000fe2000001002d */
[----:B------:R-:W-:Y:S01]  /*f570*/  FFMA.FTZ R44, R6, R33, R10 ;  /* 0x00000021062c7223 */ /* 0x000fe2000001000a */
[-C--:B------:R-:W-:Y:S01]  /*f580*/  FFMA.FTZ R29, R31, R4.reuse, -R8 ;  /* 0x000000041f1d7223 */ /* 0x080fe20000010808 */
[----:B------:R-:W-:Y:S01]  /*f590*/  LOP3.LUT R11, R11, 0xffff0000, RZ, 0xc0, !PT ;  /* 0xffff00000b0b7812 */ /* 0x000fe200078ec0ff */
[----:B------:R-:W-:Y:S01]  /*f5a0*/  FMUL.FTZ R30, R35, R4 ;  /* 0x00000004231e7220 */ /* 0x000fe20000410000 */
[----:B------:R-:W-:-:S02]  /*f5b0*/  LOP3.LUT R8, R20, 0xffff0000, RZ, 0xc0, !PT ;  /* 0xffff000014087812 */ /* 0x000fc400078ec0ff */
[----:B------:R-:W-:Y:S01]  /*f5c0*/  LOP3.LUT R10, R25, 0xffff0000, RZ, 0xc0, !PT ;  /* 0xffff0000190a7812 */ /* 0x000fe200078ec0ff */
[----:B------:R-:W-:Y:S01]  /*f5d0*/  FFMA.FTZ R31, R31, R32, R30 ;  /* 0x000000201f1f7223 */ /* 0x000fe2000001001e */
[----:B------:R-:W-:Y:S01]  /*f5e0*/  LOP3.LUT R4, R3, 0xffff0000, RZ, 0xc0, !PT ;  /* 0xffff000003047812 */ /* 0x000fe200078ec0ff */
[----:B------:R-:W-:Y:S01]  /*f5f0*/  FMUL.FTZ R30, R9, R8 ;  /* 0x00000008091e7220 */ /* 0x000fe20000410000 */
[----:B------:R-:W-:Y:S01]  /*f600*/  LOP3.LUT R6, R14, 0xffff0000, RZ, 0xc0, !PT ;  /* 0xffff00000e067812 */ /* 0x000fe200078ec0ff */
[----:B------:R-:W-:Y:S02]  /*f610*/  FMUL.FTZ R32, R11, R10 ;  /* 0x0000000a0b207220 */ /* 0x000fe40000410000 */
[-C--:B------:R-:W-:Y:S01]  /*f620*/  FMUL.FTZ R27, R9, R4.reuse ;  /* 0x00000004091b7220 */ /* 0x080fe20000410000 */
[----:B------:R-:W-:Y:S01]  /*f630*/  FFMA.FTZ R9, R5, R4, -R30 ;  /* 0x0000000405097223 */ /* 0x000fe2000001081e */
[-C--:B------:R-:W-:Y:S01]  /*f640*/  FMUL.FTZ R11, R11, R6.reuse ;  /* 0x000000060b0b7220 */ /* 0x080fe20000410000 */
[----:B------:R-:W-:Y:S01]  /*f650*/  FFMA.FTZ R32, R7, R6, -R32 ;  /* 0x0000000607207223 */ /* 0x000fe20000010820 */
[----:B------:R-:W-:Y:S01]  /*f660*/  FFMA.FTZ R27, R5, R8, R27 ;  /* 0x00000008051b7223 */ /* 0x000fe2000001001b */
[----:B------:R-:W-:Y:S01]  /*f670*/  F2FP.BF16.F32.PACK_AB R6, R34, R43 ;  /* 0x0000002b2206723e */ /* 0x000fe200000010ff */
[----:B------:R-:W-:Y:S01]  /*f680*/  FFMA.FTZ R30, R7, R10, R11 ;  /* 0x0000000a071e7223 */ /* 0x000fe2000001000b */
[----:B------:R-:W-:-:S02]  /*f690*/  F2FP.BF16.F32.PACK_AB R4, R41, R40 ;  /* 0x000000282904723e */ /* 0x000fc400000010ff */
[----:B------:R-:W-:Y:S02]  /*f6a0*/  F2FP.BF16.F32.PACK_AB R5, R9, R42 ;  /* 0x0000002a0905723e */ /* 0x000fe400000010ff */
[----:B------:R-:W-:Y:S02]  /*f6b0*/  F2FP.BF16.F32.PACK_AB R7, R32, R29 ;  /* 0x0000001d2007723e */ /* 0x000fe400000010ff */
[----:B------:R-:W-:Y:S02]  /*f6c0*/  F2FP.BF16.F32.PACK_AB R10, R44, R45 ;  /* 0x0000002d2c0a723e */ /* 0x000fe400000010ff */
[----:B------:R-:W-:Y:S01]  /*f6d0*/  F2FP.BF16.F32.PACK_AB R8, R39, R38 ;  /* 0x000000262708723e */ /* 0x000fe200000010ff */
[----:B------:R1:W-:Y:S01]  /*f6e0*/  STS.128 [R21], R4 ;  /* 0x0000000415007388 */ /* 0x0003e20000000c00 */
[----:B------:R-:W-:Y:S02]  /*f6f0*/  F2FP.BF16.F32.PACK_AB R9, R27, R36 ;  /* 0x000000241b09723e */ /* 0x000fe400000010ff */
[----:B------:R-:W-:-:S05]  /*f700*/  F2FP.BF16.F32.PACK_AB R11, R30, R31 ;  /* 0x0000001f1e0b723e */ /* 0x000fca00000010ff */
[----:B------:R1:W-:Y:S02]  /*f710*/  STS.128 [R26+0x16400], R8 ;  /* 0x016400081a007388 */ /* 0x0003e40000000c00 */
.L_x_774:
[----:B------:R-:W-:Y:S05]  /*f720*/  BSYNC B1 ;  /* 0x0000000000017941 */ /* 0x000fea0003800000 */
.L_x_773:
[----:B------:R-:W-:Y:S04]  /*f730*/  BSSY B1, `(.L_x_775) ;  /* 0x0000067000017945 */ /* 0x000fe80003800000 */
[----:B------:R-:W-:Y:S05]  /*f740*/  @P2 BRA `(.L_x_776) ;  /* 0x0000000400942947 */ /* 0x000fea0003800000 */
[----:B-1----:R-:W2:Y:S04]  /*f750*/  LDL R6, [R1+0x40] ;  /* 0x0000400001067983 */ /* 0x002ea80000100800 */
[----:B------:R-:W3:Y:S01]  /*f760*/  LDL R46, [R1+0x78] ;  /* 0x00007800012e7983 */ /* 0x000ee20000100800 */
[----:B------:R-:W1:Y:S01]  /*f770*/  S2R R5, SR_TID.X ;  /* 0x0000000000057919 */ /* 0x000e620000002100 */
[C---:B------:R-:W-:Y:S02]  /*f780*/  VIADD R8, R22.reuse, 0x20 ;  /* 0x0000002016087836 */ /* 0x040fe40000000000 */
[----:B------:R-:W-:Y:S02]  /*f790*/  VIADD R9, R22, 0x20 ;  /* 0x0000002016097836 */ /* 0x000fe40000000000 */
[----:B------:R-:W-:-:S02]  /*f7a0*/  IMAD.SHL.U32 R8, R8, 0x40, RZ ;  /* 0x0000004008087824 */ /* 0x000fc400078e00ff */
[----:B-1----:R-:W-:-:S05]  /*f7b0*/  VIADD R5, R5, 0xffffff80 ;  /* 0xffffff8005057836 */ /* 0x002fca0000000000 */
[----:B------:R-:W-:-:S04]  /*f7c0*/  SHF.R.S32.HI R4, RZ, 0x1f, R5 ;  /* 0x0000001fff047819 */ /* 0x000fc80000011405 */
[----:B------:R-:W-:-:S04]  /*f7d0*/  LEA.HI R4, R4, R5, RZ, 0x3 ;  /* 0x0000000504047211 */ /* 0x000fc800078f18ff */
[----:B------:R-:W-:-:S05]  /*f7e0*/  LOP3.LUT R4, R4, 0xfffffff8, RZ, 0xc0, !PT ;  /* 0xfffffff804047812 */ /* 0x000fca00078ec0ff */
[----:B------:R-:W-:Y:S02]  /*f7f0*/  IMAD.IADD R4, R5, 0x1, -R4 ;  /* 0x0000000105047824 */ /* 0x000fe400078e0a04 */
[----:B------:R-:W-:-:S03]  /*f800*/  IMAD.SHL.U32 R9, R9, 0x40, RZ ;  /* 0x0000004009097824 */ /* 0x000fc600078e00ff */
[----:B------:R-:W-:-:S04]  /*f810*/  LEA.HI R4, R13, R4, RZ, 0x1d ;  /* 0x000000040d047211 */ /* 0x000fc800078fe8ff */
[----:B------:R-:W-:Y:S01]  /*f820*/  SHF.R.S32.HI R7, RZ, 0x1f, R4 ;  /* 0x0000001fff077819 */ /* 0x000fe20000011404 */
[----:B------:R-:W-:Y:S01]  /*f830*/  IMAD.SHL.U32 R5, R4, 0x8, RZ ;  /* 0x0000000804057824 */ /* 0x000fe200078e00ff */
[----:B------:R-:W-:Y:S02]  /*f840*/  LOP3.LUT R9, R9, 0x1c0, RZ, 0xc0, !PT ;  /* 0x000001c009097812 */ /* 0x000fe400078ec0ff */
[----:B------:R-:W-:Y:S02]  /*f850*/  LOP3.LUT R8, R8, 0x1c0, RZ, 0xc0, !PT ;  /* 0x000001c008087812 */ /* 0x000fe400078ec0ff */
[----:B------:R-:W-:Y:S02]  /*f860*/  LEA.HI R7, R7, R4, RZ, 0x3 ;  /* 0x0000000407077211 */ /* 0x000fe400078f18ff */
[----:B------:R-:W-:Y:S02]  /*f870*/  SHF.R.U32.HI R8, RZ, 0x3, R8 ;  /* 0x00000003ff087819 */ /* 0x000fe40000011608 */
[----:B------:R-:W-:-:S02]  /*f880*/  LOP3.LUT R4, R9, 0x38, R5, 0xf8, !PT ;  /* 0x0000003809047812 */ /* 0x000fc400078ef805 */
[----:B------:R-:W-:Y:S02]  /*f890*/  SHF.L.U32 R7, R7, 0xa, RZ ;  /* 0x0000000a07077819 */ /* 0x000fe400000006ff */
[----:B------:R-:W-:Y:S02]  /*f8a0*/  LOP3.LUT R4, R4, R8, RZ, 0x3c, !PT ;  /* 0x0000000804047212 */ /* 0x000fe400078e3cff */
[----:B------:R-:W-:Y:S01]  /*f8b0*/  LOP3.LUT R7, R7, 0x7fffe000, RZ, 0xc0, !PT ;  /* 0x7fffe00007077812 */ /* 0x000fe200078ec0ff */
[C---:B------:R-:W-:Y:S02]  /*f8c0*/  IMAD.U32 R38, R15.reuse, 0x10000, RZ ;  /* 0x000100000f267824 */ /* 0x040fe400078e00ff */
[----:B------:R-:W-:Y:S01]  /*f8d0*/  IMAD.U32 R36, R0, 0x10000, RZ ;  /* 0x0001000000247824 */ /* 0x000fe200078e00ff */
[----:B------:R-:W-:Y:S01]  /*f8e0*/  LOP3.LUT R40, R15, 0xffff0000, RZ, 0xc0, !PT ;  /* 0xffff00000f287812 */ /* 0x000fe200078ec0ff */
[----:B------:R-:W-:Y:S02]  /*f8f0*/  IMAD.U32 R43, R20, 0x10000, RZ ;  /* 0x00010000142b7824 */ /* 0x000fe400078e00ff */
[----:B------:R-:W-:-:S02]  /*f900*/  IMAD.U32 R41, R3, 0x10000, RZ ;  /* 0x0001000003297824 */ /* 0x000fc400078e00ff */
[C---:B------:R-:W-:Y:S01]  /*f910*/  IMAD.U32 R45, R24.reuse, 0x10000, RZ ;  /* 0x00010000182d7824 */ /* 0x040fe200078e00ff */
[----:B------:R-:W-:Y:S01]  /*f920*/  LOP3.LUT R42, R24, 0xffff0000, RZ, 0xc0, !PT ;  /* 0xffff0000182a7812 */ /* 0x000fe200078ec0ff */
[----:B------:R-:W-:Y:S01]  /*f930*/  IMAD.U32 R44, R25, 0x10000, RZ ;  /* 0x00010000192c7824 */ /* 0x000fe200078e00ff */
[----:B--2---:R-:W-:Y:S02]  /*f940*/  IADD3 R9, R4, R7, R6 ;  /* 0x0000000704097210 */ /* 0x004fe40007ffe006 */
[----:B---3--:R-:W1:Y:S03]  /*f950*/  LDS.128 R4, [R46] ;  /* 0x000000002e047984 */ /* 0x008e660000000c00 */
[----:B------:R-:W-:-:S05]  /*f960*/  IMAD R21, R9, 0x2, R2 ;  /* 0x0000000209157824 */ /* 0x000fca00078e0202 */
[----:B------:R-:W2:Y:S01]  /*f970*/  LDS.128 R8, [R21+0x16400] ;  /* 0x0164000015087984 */ /* 0x000ea20000000c00 */
[----:B-1----:R-:W-:Y:S02]  /*f980*/  IMAD.U32 R26, R4, 0x10000, RZ ;  /* 0x00010000041a7824 */ /* 0x002fe400078e00ff */
[C---:B--2---:R-:W-:Y:S01]  /*f990*/  IMAD.U32 R31, R8.reuse, 0x10000, RZ ;  /* 0x00010000081f7824 */ /* 0x044fe200078e00ff */
[----:B------:R-:W-:-:S03]  /*f9a0*/  LOP3.LUT R8, R8, 0xffff0000, RZ, 0xc0, !PT ;  /* 0xffff000008087812 */ /* 0x000fc600078ec0ff */
[-C--:B------:R-:W-:Y:S01]  /*f9b0*/  FMUL.FTZ R35, R38, R31.reuse ;  /* 0x0000001f26237220 */ /* 0x080fe20000410000 */
[----:B------:R-:W-:-:S03]  /*f9c0*/  FMUL.FTZ R31, R36, R31 ;  /* 0x0000001f241f7220 */ /* 0x000fc60000410000 */
[----:B------:R-:W-:Y:S01]  /*f9d0*/  FFMA.FTZ R35, R36, R26, -R35 ;  /* 0x0000001a24237223 */ /* 0x000fe20000010823 */
[----:B------:R-:W-:Y:S01]  /*f9e0*/  LOP3.LUT R36, R0, 0xffff0000, RZ, 0xc0, !PT ;  /* 0xffff000000247812 */ /* 0x000fe200078ec0ff */
[-C--:B------:R-:W-:Y:S01]  /*f9f0*/  FMUL.FTZ R37, R40, R8.reuse ;  /* 0x0000000828257220 */ /* 0x080fe20000410000 */
[----:B------:R-:W-:Y:S01]  /*fa00*/  LOP3.LUT R4, R4, 0xffff0000, RZ, 0xc0, !PT ;  /* 0xffff000004047812 */ /* 0x000fe200078ec0ff */
[----:B------:R-:W-:Y:S02]  /*fa10*/  IMAD.U32 R32, R9, 0x10000, RZ ;  /* 0x0001000009207824 */ /* 0x000fe400078e00ff */
[----:B------:R-:W-:Y:S01]  /*fa20*/  FMUL.FTZ R39, R36, R8 ;  /* 0x0000000824277220 */ /* 0x000fe20000410000 */
[----:B------:R-:W-:Y:S02]  /*fa30*/  IMAD.U32 R33, R10, 0x10000, RZ ;  /* 0x000100000a217824 */ /* 0x000fe400078e00ff */
[----:B------:R-:W-:Y:S01]  /*fa40*/  FFMA.FTZ R8, R36, R4, -R37 ;  /* 0x0000000424087223 */ /* 0x000fe20000010825 */
[----:B------:R-:W-:Y:S01]  /*fa50*/  FFMA.FTZ R31, R38, R26, R31 ;  /* 0x0000001a261f7223 */ /* 0x000fe2000001001f */
[-C--:B------:R-:W-:Y:S01]  /*fa60*/  FMUL.FTZ R36, R43, R32.reuse ;  /* 0x000000202b247220 */ /* 0x080fe20000410000 */
[----:B0-----:R-:W-:Y:S01]  /*fa70*/  IMAD.U32 R27, R5, 0x10000, RZ ;  /* 0x00010000051b7824 */ /* 0x001fe200078e00ff */
[----:B------:R-:W-:Y:S01]  /*fa80*/  LOP3.LUT R10, R10, 0xffff0000, RZ, 0xc0, !PT ;  /* 0xffff00000a0a7812 */ /* 0x000fe200078ec0ff */
[----:B------:R-:W-:Y:S01]  /*fa90*/  FMUL.FTZ R32, R41, R32 ;  /* 0x0000002029207220 */ /* 0x000fe20000410000 */
[----:B------:R-:W-:Y:S01]  /*faa0*/  FFMA.FTZ R26, R40, R4, R39 ;  /* 0x00000004281a7223 */ /* 0x000fe20000010027 */
[----:B------:R-:W-:-:S02]  /*fab0*/  IMAD.U32 R37, R12, 0x10000, RZ ;  /* 0x000100000c257824 */ /* 0x000fc400078e00ff */
[----:B------:R-:W-:Y:S01]  /*fac0*/  FMUL.FTZ R4, R45, R33 ;  /* 0x000000212d047220 */ /* 0x000fe20000410000 */
[----:B------:R-:W-:Y:S01]  /*fad0*/  IMAD.U32 R29, R6, 0x10000, RZ ;  /* 0x00010000061d7824 */ /* 0x000fe200078e00ff */
[----:B------:R-:W-:Y:S01]  /*fae0*/  LOP3.LUT R40, R12, 0xffff0000, RZ, 0xc0, !PT ;  /* 0xffff00000c287812 */ /* 0x000fe200078ec0ff */
[-C--:B------:R-:W-:Y:S01]  /*faf0*/  FFMA.FTZ R36, R41, R27.reuse, -R36 ;  /* 0x0000001b29247223 */ /* 0x080fe20000010824 */
[----:B------:R-:W-:Y:S01]  /*fb00*/  LOP3.LUT R6, R6, 0xffff0000, RZ, 0xc0, !PT ;  /* 0xffff000006067812 */ /* 0x000fe200078ec0ff */
[----:B------:R-:W-:Y:S01]  /*fb10*/  FFMA.FTZ R32, R43, R27, R32 ;  /* 0x0000001b2b207223 */ /* 0x000fe20000010020 */
[----:B------:R-:W-:Y:S01]  /*fb20*/  FMUL.FTZ R38, R37, R33 ;  /* 0x0000002125267220 */ /* 0x000fe20000410000 */
[----:B------:R-:W-:Y:S02]  /*fb30*/  IMAD.U32 R34, R11, 0x10000, RZ ;  /* 0x000100000b227824 */ /* 0x000fe400078e00ff */
[----:B------:R-:W-:Y:S01]  /*fb40*/  FFMA.FTZ R27, R37, R29, -R4 ;  /* 0x0000001d251b7223 */ /* 0x000fe20000010804 */
[----:B------:R-:W-:Y:S01]  /*fb50*/  FMUL.FTZ R33, R42, R10 ;  /* 0x0000000a2a217220 */ /* 0x000fe20000410000 */
[----:B------:R-:W-:-:S02]  /*fb60*/  IMAD.U32 R4, R14, 0x10000, RZ ;  /* 0x000100000e047824 */ /* 0x000fc400078e00ff */
[----:B------:R-:W-:Y:S01]  /*fb70*/  FMUL.FTZ R37, R40, R10 ;  /* 0x0000000a28257220 */ /* 0x000fe20000410000 */
[----:B------:R-:W-:Y:S01]  /*fb80*/  FFMA.FTZ R10, R45, R29, R38 ;  /* 0x0000001d2d0a7223 */ /* 0x000fe20000010026 */
[----:B------:R-:W-:Y:S01]  /*fb90*/  IMAD.U32 R30, R7, 0x10000, RZ ;  /* 0x00010000071e7824 */ /* 0x000fe200078e00ff */
[----:B------:R-:W-:Y:S01]  /*fba0*/  LOP3.LUT R9, R9, 0xffff0000, RZ, 0xc0, !PT ;  /* 0xffff000009097812 */ /* 0x000fe200078ec0ff */
[----:B------:R-:W-:Y:S01]  /*fbb0*/  FMUL.FTZ R29, R44, R34 ;  /* 0x000000222c1d7220 */ /* 0x000fe20000410000 */
[----:B------:R-:W-:Y:S01]  /*fbc0*/  FFMA.FTZ R38, R40, R6, -R33 ;  /* 0x0000000628267223 */ /* 0x000fe20000010821 */
[----:B------:R-:W-:Y:S01]  /*fbd0*/  LOP3.LUT R43, R20, 0xffff0000, RZ, 0xc0, !PT ;  /* 0xffff0000142b7812 */ /* 0x000fe200078ec0ff */
[----:B------:R-:W-:Y:S01]  /*fbe0*/  FMUL.FTZ R33, R4, R34 ;  /* 0x0000002204217220 */ /* 0x000fe20000410000 */
[----:B------:R-:W-:Y:S02]  /*fbf0*/  LOP3.LUT R11, R11, 0xffff0000, RZ, 0xc0, !PT ;  /* 0xffff00000b0b7812 */ /* 0x000fe400078ec0ff */
[----:B------:R-:W-:-:S02]  /*fc00*/  LOP3.LUT R39, R3, 0xffff0000, RZ, 0xc0, !PT ;  /* 0xffff000003277812 */ /* 0x000fc400078ec0ff */
[----:B------:R-:W-:Y:S02]  /*fc10*/  LOP3.LUT R45, R25, 0xffff0000, RZ, 0xc0, !PT ;  /* 0xffff0000192d7812 */ /* 0x000fe400078ec0ff */
[----:B------:R-:W-:Y:S01]  /*fc20*/  LOP3.LUT R41, R14, 0xffff0000, RZ, 0xc0, !PT ;  /* 0xffff00000e297812 */ /* 0x000fe200078ec0ff */
[----:B------:R-:W-:Y:S01]  /*fc30*/  FFMA.FTZ R29, R4, R30, -R29 ;  /* 0x0000001e041d7223 */ /* 0x000fe2000001081d */
[----:B------:R-:W-:Y:S01]  /*fc40*/  LOP3.LUT R5, R5, 0xffff0000, RZ, 0xc0, !PT ;  /* 0xffff000005057812 */ /* 0x000fe200078ec0ff */
[----:B------:R-:W-:Y:S01]  /*fc50*/  FFMA.FTZ R37, R42, R6, R37 ;  /* 0x000000062a257223 */ /* 0x000fe20000010025 */
[----:B------:R-:W-:Y:S01]  /*fc60*/  LOP3.LUT R7, R7, 0xffff0000, RZ, 0xc0, !PT ;  /* 0xffff000007077812 */ /* 0x000fe200078ec0ff */
[----:B------:R-:W-:Y:S01]  /*fc70*/  FFMA.FTZ R33, R44, R30, R33 ;  /* 0x0000001e2c217223 */ /* 0x000fe20000010021 */
[-C--:B------:R-:W-:Y:S01]  /*fc80*/  FMUL.FTZ R4, R43, R9.reuse ;  /* 0x000000092b047220 */ /* 0x080fe20000410000 */
[----:B------:R-:W-:Y:S01]  /*fc90*/  FMUL.FTZ R6, R39, R9 ;  /* 0x0000000927067220 */ /* 0x000fe20000410000 */
[-C--:B------:R-:W-:Y:S01]  /*fca0*/  FMUL.FTZ R30, R45, R11.reuse ;  /* 0x0000000b2d1e7220 */ /* 0x080fe20000410000 */
[----:B------:R-:W-:Y:S01]  /*fcb0*/  FMUL.FTZ R34, R41, R11 ;  /* 0x0000000b29227220 */ /* 0x000fe20000410000 */
[-C--:B------:R-:W-:Y:S01]  /*fcc0*/  FFMA.FTZ R9, R39, R5.reuse, -R4 ;  /* 0x0000000527097223 */ /* 0x080fe20000010804 */
[----:B------:R-:W-:Y:S01]  /*fcd0*/  FFMA.FTZ R11, R43, R5, R6 ;  /* 0x000000052b0b7223 */ /* 0x000fe20000010006 */
[-C--:B------:R-:W-:Y:S01]  /*fce0*/  FFMA.FTZ R30, R41, R7.reuse, -R30 ;  /* 0x00000007291e7223 */ /* 0x080fe2000001081e */
[----:B------:R-:W-:Y:S01]  /*fcf0*/  FFMA.FTZ R34, R45, R7, R34 ;  /* 0x000000072d227223 */ /* 0x000fe20000010022 */
        /* <DEDUP_REMOVED lines=8> */
[----:B------:R2:W-:Y:S04]  /*fd80*/  STS.128 [R46], R4 ;  /* 0x000000042e007388 */ /* 0x0005e80000000c00 */
[----:B------:R2:W-:Y:S02]  /*fd90*/  STS.128 [R21+0x16400], R8 ;  /* 0x0164000815007388 */ /* 0x0005e40000000c00 */
.L_x_776:
[----:B------:R-:W-:Y:S05]  /*fda0*/  BSYNC B1 ;  /* 0x0000000000017941 */ /* 0x000fea0003800000 */
.L_x_775:
[----:B------:R-:W-:Y:S04]  /*fdb0*/  BSSY B1, `(.L_x_777) ;  /* 0x0000067000017945 */ /* 0x000fe80003800000 */
[----:B------:R-:W-:Y:S05]  /*fdc0*/  @P1 BRA `(.L_x_778) ;  /* 0x0000000400941947 */ /* 0x000fea0003800000 */
[----:B-12---:R-:W2:Y:S04]  /*fdd0*/  LDL R6, [R1+0x3c] ;  /* 0x00003c0001067983 */ /* 0x006ea80000100800 */
[----:B------:R-:W3:Y:S01]  /*fde0*/  LDL R46, [R1+0x74] ;  /* 0x00007400012e7983 */ /* 0x000ee20000100800 */
[----:B------:R-:W1:Y:S01]  /*fdf0*/  S2R R5, SR_TID.X ;  /* 0x0000000000057919 */ /* 0x000e620000002100 */
[C---:B------:R-:W-:Y:S02]  /*fe00*/  VIADD R8, R22.reuse, 0x40 ;  /* 0x0000004016087836 */ /* 0x040fe40000000000 */
[----:B------:R-:W-:Y:S02]  /*fe10*/  VIADD R9, R22, 0x40 ;  /* 0x0000004016097836 */ /* 0x000fe40000000000 */
[----:B-1----:R-:W-:-:S05]  /*fe20*/  VIADD R5, R5, 0xffffff80 ;  /* 0xffffff8005057836 */ /* 0x002fca0000000000 */
[----:B------:R-:W-:-:S04]  /*fe30*/  SHF.R.S32.HI R4, RZ, 0x1f, R5 ;  /* 0x0000001fff047819 */ /* 0x000fc80000011405 */
[----:B------:R-:W-:-:S04]  /*fe40*/  LEA.HI R4, R4, R5, RZ, 0x3 ;  /* 0x0000000504047211 */ /* 0x000fc800078f18ff */
[----:B------:R-:W-:-:S05]  /*fe50*/  LOP3.LUT R4, R4, 0xfffffff8, RZ, 0xc0, !PT ;  /* 0xfffffff804047812 */ /* 0x000fca00078ec0ff */
[----:B------:R-:W-:-:S05]  /*fe60*/  IMAD.IADD R4, R5, 0x1, -R4 ;  /* 0x0000000105047824 */ /* 0x000fca00078e0a04 */
[----:B------:R-:W-:Y:S01]  /*fe70*/  LEA.HI R4, R13, R4, RZ, 0x1d ;  /* 0x000000040d047211 */ /* 0x000fe200078fe8ff */
[----:B------:R-:W-:Y:S02]  /*fe80*/  IMAD.SHL.U32 R8, R8, 0x40, RZ ;  /* 0x0000004008087824 */ /* 0x000fe400078e00ff */
[----:B------:R-:W-:Y:S01]  /*fe90*/  IMAD.SHL.U32 R9, R9, 0x40, RZ ;  /* 0x0000004009097824 */ /* 0x000fe200078e00ff */
[----:B------:R-:W-:Y:S01]  /*fea0*/  SHF.R.S32.HI R7, RZ, 0x1f, R4 ;  /* 0x0000001fff077819 */ /* 0x000fe20000011404 */
[----:B------:R-:W-:Y:S01]  /*feb0*/  IMAD.SHL.U32 R5, R4, 0x8, RZ ;  /* 0x0000000804057824 */ /* 0x000fe200078e00ff */
[----:B------:R-:W-:Y:S02]  /*fec0*/  LOP3.LUT R8, R8, 0x1c0, RZ, 0xc0, !PT ;  /* 0x000001c008087812 */ /* 0x000fe400078ec0ff */
[----:B------:R-:W-:Y:S02]  /*fed0*/  LEA.HI R7, R7, R4, RZ, 0x3 ;  /* 0x0000000407077211 */ /* 0x000fe400078f18ff */
[----:B------:R-:W-:-:S02]  /*fee0*/  LOP3.LUT R9, R9, 0x1c0, RZ, 0xc0, !PT ;  /* 0x000001c009097812 */ /* 0x000fc400078ec0ff */
[----:B------:R-:W-:Y:S01]  /*fef0*/  SHF.R.U32.HI R8, RZ, 0x3, R8 ;  /* 0x00000003ff087819 */ /* 0x000fe20000011608 */
[----:B------:R-:W-:Y:S01]  /*ff00*/  IMAD.SHL.U32 R7, R7, 0x400, RZ ;  /* 0x0000040007077824 */ /* 0x000fe200078e00ff */
[----:B------:R-:W-:-:S04]  /*ff10*/  LOP3.LUT R4, R9, 0x38, R5, 0xf8, !PT ;  /* 0x0000003809047812 */ /* 0x000fc800078ef805 */
[----:B------:R-:W-:Y:S02]  /*ff20*/  LOP3.LUT R4, R4, R8, RZ, 0x3c, !PT ;  /* 0x0000000804047212 */ /* 0x000fe400078e3cff */
[----:B------:R-:W-:Y:S01]  /*ff30*/  LOP3.LUT R7, R7, 0x7fffe000, RZ, 0xc0, !PT ;  /* 0x7fffe00007077812 */ /* 0x000fe200078ec0ff */
[C---:B------:R-:W-:Y:S02]  /*ff40*/  IMAD.U32 R38, R15.reuse, 0x10000, RZ ;  /* 0x000100000f267824 */ /* 0x040fe400078e00ff */
[----:B------:R-:W-:Y:S01]  /*ff50*/  IMAD.U32 R36, R0, 0x10000, RZ ;  /* 0x0001000000247824 */ /* 0x000fe200078e00ff */
[----:B------:R-:W-:Y:S01]  /*ff60*/  LOP3.LUT R40, R15, 0xffff0000, RZ, 0xc0, !PT ;  /* 0xffff00000f287812 */ /* 0x000fe200078ec0ff */
[----:B------:R-:W-:Y:S02]  /*ff70*/  IMAD.U32 R43, R20, 0x10000, RZ ;  /* 0x00010000142b7824 */ /* 0x000fe400078e00ff */
[----:B------:R-:W-:Y:S02]  /*ff80*/  IMAD.U32 R41, R3, 0x10000, RZ ;  /* 0x0001000003297824 */ /* 0x000fe400078e00ff */
[C---:B------:R-:W-:Y:S01]  /*ff90*/  IMAD.U32 R45, R24.reuse, 0x10000, RZ ;  /* 0x00010000182d7824 */ /* 0x040fe200078e00ff */
[----:B------:R-:W-:Y:S01]  /*ffa0*/  LOP3.LUT R42, R24, 0xffff0000, RZ, 0xc0, !PT ;  /* 0xffff0000182a7812 */ /* 0x000fe200078ec0ff */
[----:B------:R-:W-:Y:S01]  /*ffb0*/  IMAD.U32 R44, R25, 0x10000, RZ ;  /* 0x00010000192c7824 */ /* 0x000fe200078e00ff */
[----:B--2---:R-:W-:-:S02]  /*ffc0*/  IADD3 R9, R4, R7, R6 ;  /* 0x0000000704097210 */ /* 0x004fc40007ffe006 */
        /* <DEDUP_REMOVED lines=69> */
.L_x_778:
[----:B------:R-:W-:Y:S05]  /*10420*/  BSYNC B1 ;  /* 0x0000000000017941 */ /* 0x000fea0003800000 */
.L_x_777:
[----:B------:R-:W-:Y:S05]  /*10430*/  @P0 BRA `(.L_x_765) ;  /* 0x0000000400940947 */ /* 0x000fea0003800000 */
[----:B-123--:R-:W1:Y:S01]  /*10440*/  S2R R5, SR_TID.X ;  /* 0x0000000000057919 */ /* 0x00ee620000002100 */
[----:B------:R-:W2:Y:S01]  /*10450*/  LDL R42, [R1+0x70] ;  /* 0x00007000012a7983 */ /* 0x000ea20000100800 */
[----:B-1----:R-:W-:-:S05]  /*10460*/  VIADD R5, R5, 0xffffff80 ;  /* 0xffffff8005057836 */ /* 0x002fca0000000000 */
[----:B------:R-:W-:-:S04]  /*10470*/  SHF.R.S32.HI R4, RZ, 0x1f, R5 ;  /* 0x0000001fff047819 */ /* 0x000fc80000011405 */
[----:B------:R-:W-:-:S04]  /*10480*/  LEA.HI R4, R4, R5, RZ, 0x3 ;  /* 0x0000000504047211 */ /* 0x000fc800078f18ff */
[----:B------:R-:W-:-:S04]  /*10490*/  LOP3.LUT R4, R4, 0xfffffff8, RZ, 0xc0, !PT ;  /* 0xfffffff804047812 */ /* 0x000fc800078ec0ff */
[----:B------:R-:W-:Y:S02]  /*104a0*/  IADD3 R4, R5, -R4, RZ ;  /* 0x8000000405047210 */ /* 0x000fe40007ffe0ff */
[----:B------:R-:W3:Y:S01]  /*104b0*/  LDL R5, [R1+0x38] ;  /* 0x0000380001057983 */ /* 0x000ee20000100800 */
[C---:B------:R-:W-:Y:S01]  /*104c0*/  VIADD R7, R22.reuse, 0x60 ;  /* 0x0000006016077836 */ /* 0x040fe20000000000 */
[----:B------:R-:W-:Y:S01]  /*104d0*/  LEA.HI R13, R13, R4, RZ, 0x1d ;  /* 0x000000040d0d7211 */ /* 0x000fe200078fe8ff */
[----:B------:R-:W-:Y:S02]  /*104e0*/  VIADD R8, R22, 0x60 ;  /* 0x0000006016087836 */ /* 0x000fe40000000000 */
[----:B------:R-:W-:Y:S01]  /*104f0*/  IMAD.SHL.U32 R7, R7, 0x40, RZ ;  /* 0x0000004007077824 */ /* 0x000fe200078e00ff */
[----:B------:R-:W-:Y:S01]  /*10500*/  SHF.R.S32.HI R6, RZ, 0x1f, R13 ;  /* 0x0000001fff067819 */ /* 0x000fe2000001140d */
[----:B------:R-:W-:Y:S02]  /*10510*/  IMAD.SHL.U32 R8, R8, 0x40, RZ ;  /* 0x0000004008087824 */ /* 0x000fe400078e00ff */
[----:B------:R-:W-:Y:S01]  /*10520*/  IMAD.SHL.U32 R4, R13, 0x8, RZ ;  /* 0x000000080d047824 */ /* 0x000fe200078e00ff */
[----:B------:R-:W-:-:S02]  /*10530*/  LEA.HI R6, R6, R13, RZ, 0x3 ;  /* 0x0000000d06067211 */ /* 0x000fc400078f18ff */
[----:B------:R-:W-:Y:S02]  /*10540*/  LOP3.LUT R8, R8, 0x1c0, RZ, 0xc0, !PT ;  /* 0x000001c008087812 */ /* 0x000fe400078ec0ff */
[----:B------:R-:W-:Y:S01]  /*10550*/  LOP3.LUT R7, R7, 0x1c0, RZ, 0xc0, !PT ;  /* 0x000001c007077812 */ /* 0x000fe200078ec0ff */
[----:B------:R-:W-:Y:S01]  /*10560*/  IMAD.SHL.U32 R6, R6, 0x400, RZ ;  /* 0x0000040006067824 */ /* 0x000fe200078e00ff */
[----:B------:R-:W-:Y:S02]  /*10570*/  LOP3.LUT R4, R8, 0x38, R4, 0xf8, !PT ;  /* 0x0000003808047812 */ /* 0x000fe400078ef804 */
[----:B------:R-:W-:Y:S02]  /*10580*/  SHF.R.U32.HI R7, RZ, 0x3, R7 ;  /* 0x00000003ff077819 */ /* 0x000fe40000011607 */
[----:B------:R-:W-:Y:S02]  /*10590*/  LOP3.LUT R9, R6, 0x7fffe000, RZ, 0xc0, !PT ;  /* 0x7fffe00006097812 */ /* 0x000fe400078ec0ff */
[----:B------:R-:W-:Y:S01]  /*105a0*/  LOP3.LUT R4, R4, R7, RZ, 0x3c, !PT ;  /* 0x0000000704047212 */ /* 0x000fe200078e3cff */
[C---:B------:R-:W-:Y:S01]  /*105b0*/  IMAD.U32 R37, R15.reuse, 0x10000, RZ ;  /* 0x000100000f257824 */ /* 0x040fe200078e00ff */
[----:B------:R-:W-:Y:S01]  /*105c0*/  LOP3.LUT R38, R15, 0xffff0000, RZ, 0xc0, !PT ;  /* 0xffff00000f267812 */ /* 0x000fe200078ec0ff */
[C---:B------:R-:W-:Y:S01]  /*105d0*/  IMAD.U32 R35, R0.reuse, 0x10000, RZ ;  /* 0x0001000000237824 */ /* 0x040fe200078e00ff */
[----:B------:R-:W-:Y:S01]  /*105e0*/  LOP3.LUT R0, R0, 0xffff0000, RZ, 0xc0, !PT ;  /* 0xffff000000007812 */ /* 0x000fe200078ec0ff */
[C---:B------:R-:W-:Y:S01]  /*105f0*/  IMAD.U32 R43, R24.reuse, 0x10000, RZ ;  /* 0x00010000182b7824 */ /* 0x040fe200078e00ff */
[----:B------:R-:W-:Y:S01]  /*10600*/  LOP3.LUT R24, R24, 0xffff0000, RZ, 0xc0, !PT ;  /* 0xffff000018187812 */ /* 0x000fe200078ec0ff */
[----:B------:R-:W-:-:S02]  /*10610*/  IMAD.U32 R45, R25, 0x10000, RZ ;  /* 0x00010000192d7824 */ /* 0x000fc400078e00ff */
[----:B------:R-:W-:Y:S02]  /*10620*/  IMAD.U32 R41, R14, 0x10000, RZ ;  /* 0x000100000e297824 */ /* 0x000fe400078e00ff */
[C---:B------:R-:W-:Y:S01]  /*10630*/  IMAD.U32 R36, R3.reuse, 0x10000, RZ ;  /* 0x0001000003247824 */ /* 0x040fe200078e00ff */
[----:B------:R-:W-:Y:S01]  /*10640*/  LOP3.LUT R3, R3, 0xffff0000, RZ, 0xc0, !PT ;  /* 0xffff000003037812 */ /* 0x000fe200078ec0ff */
[----:B------:R-:W-:Y:S01]  /*10650*/  IMAD.U32 R40, R20, 0x10000, RZ ;  /* 0x0001000014287824 */ /* 0x000fe200078e00ff */
[----:B---3--:R-:W-:Y:S02]  /*10660*/  IADD3 R9, R4, R9, R5 ;  /* 0x0000000904097210 */ /* 0x008fe40007ffe005 */
[----:B--2---:R-:W1:Y:S03]  /*10670*/  LDS.128 R4, [R42] ;  /* 0x000000002a047984 */ /* 0x004e660000000c00 */
[----:B------:R-:W-:-:S05]  /*10680*/  IMAD R13, R9, 0x2, R2 ;  /* 0x00000002090d7824 */ /* 0x000fca00078e0202 */
[----:B------:R-:W2:Y:S01]  /*10690*/  LDS.128 R8, [R13+0x16400] ;  /* 0x016400000d087984 */ /* 0x000ea20000000c00 */
[C---:B-1----:R-:W-:Y:S01]  /*106a0*/  IMAD.U32 R21, R4.reuse, 0x10000, RZ ;  /* 0x0001000004157824 */ /* 0x042fe200078e00ff */
[----:B------:R-:W-:Y:S01]  /*106b0*/  LOP3.LUT R4, R4, 0xffff0000, RZ, 0xc0, !PT ;  /* 0xffff000004047812 */ /* 0x000fe200078ec0ff */
[C---:B--2---:R-:W-:Y:S01]  /*106c0*/  IMAD.U32 R30, R8.reuse, 0x10000, RZ ;  /* 0x00010000081e7824 */ /* 0x044fe200078e00ff */
[----:B------:R-:W-:-:S03]  /*106d0*/  LOP3.LUT R8, R8, 0xffff0000, RZ, 0xc0, !PT ;  /* 0xffff000008087812 */ /* 0x000fc600078ec0ff */
[-C--:B------:R-:W-:Y:S01]  /*106e0*/  FMUL.FTZ R34, R37, R30.reuse ;  /* 0x0000001e25227220 */ /* 0x080fe20000410000 */
[C---:B------:R-:W-:Y:S01]  /*106f0*/  FMUL.FTZ R30, R35.reuse, R30 ;  /* 0x0000001e231e7220 */ /* 0x040fe20000410000 */
[-C--:B------:R-:W-:Y:S01]  /*10700*/  FMUL.FTZ R15, R38, R8.reuse ;  /* 0x00000008260f7220 */ /* 0x080fe20000410000 */
[----:B------:R-:W-:Y:S02]  /*10710*/  IMAD.U32 R32, R10, 0x10000, RZ ;  /* 0x000100000a207824 */ /* 0x000fe400078e00ff */
[-C--:B------:R-:W-:Y:S01]  /*10720*/  FFMA.FTZ R34, R35, R21.reuse, -R34 ;  /* 0x0000001523227223 */ /* 0x080fe20000010822 */
[----:B------:R-:W-:Y:S01]  /*10730*/  FFMA.FTZ R30, R37, R21, R30 ;  /* 0x00000015251e7223 */ /* 0x000fe2000001001e */
[----:B------:R-:W-:Y:S02]  /*10740*/  IMAD.U32 R37, R12, 0x10000, RZ ;  /* 0x000100000c257824 */ /* 0x000fe400078e00ff */
[C---:B------:R-:W-:Y:S01]  /*10750*/  FMUL.FTZ R21, R0.reuse, R8 ;  /* 0x0000000800157220 */ /* 0x040fe20000410000 */
[----:B------:R-:W-:Y:S01]  /*10760*/  FFMA.FTZ R15, R0, R4, -R15 ;  /* 0x00000004000f7223 */ /* 0x000fe2000001080f */
[----:B0-----:R-:W-:Y:S01]  /*10770*/  IMAD.U32 R27, R6, 0x10000, RZ ;  /* 0x00010000061b7824 */ /* 0x001fe200078e00ff */
[----:B------:R-:W-:Y:S01]  /*10780*/  LOP3.LUT R10, R10, 0xffff0000, RZ, 0xc0, !PT ;  /* 0xffff00000a0a7812 */ /* 0x000fe200078ec0ff */
[-C--:B------:R-:W-:Y:S01]  /*10790*/  FMUL.FTZ R0, R43, R32.reuse ;  /* 0x000000202b007220 */ /* 0x080fe20000410000 */
[----:B------:R-:W-:Y:S01]  /*107a0*/  LOP3.LUT R12, R12, 0xffff0000, RZ, 0xc0, !PT ;  /* 0xffff00000c0c7812 */ /* 0x000fe200078ec0ff */
[----:B------:R-:W-:Y:S01]  /*107b0*/  FMUL.FTZ R32, R37, R32 ;  /* 0x0000002025207220 */ /* 0x000fe20000410000 */
[----:B------:R-:W-:-:S02]  /*107c0*/  IMAD.U32 R33, R11, 0x10000, RZ ;  /* 0x000100000b217824 */ /* 0x000fc400078e00ff */
[-C--:B------:R-:W-:Y:S01]  /*107d0*/  FFMA.FTZ R8, R37, R27.reuse, -R0 ;  /* 0x0000001b25087223 */ /* 0x080fe20000010800 */
[----:B------:R-:W-:Y:S01]  /*107e0*/  LOP3.LUT R6, R6, 0xffff0000, RZ, 0xc0, !PT ;  /* 0xffff000006067812 */ /* 0x000fe200078ec0ff */
[-C--:B------:R-:W-:Y:S01]  /*107f0*/  FMUL.FTZ R37, R24, R10.reuse ;  /* 0x0000000a18257220 */ /* 0x080fe20000410000 */
[----:B------:R-:W-:Y:S01]  /*10800*/  FMUL.FTZ R39, R12, R10 ;  /* 0x0000000a0c277220 */ /* 0x000fe20000410000 */
[----:B------:R-:W-:Y:S02]  /*10810*/  IMAD.U32 R31, R9, 0x10000, RZ ;  /* 0x00010000091f7824 */ /* 0x000fe400078e00ff */
[----:B------:R-:W-:Y:S01]  /*10820*/  FFMA.FTZ R21, R38, R4, R21 ;  /* 0x0000000426157223 */ /* 0x000fe20000010015 */
[----:B------:R-:W-:Y:S01]  /*10830*/  FFMA.FTZ R10, R43, R27, R32 ;  /* 0x0000001b2b0a7223 */ /* 0x000fe20000010020 */
[----:B------:R-:W-:Y:S01]  /*10840*/  IMAD.U32 R29, R7, 0x10000, RZ ;  /* 0x00010000071d7824 */ /* 0x000fe200078e00ff */
[----:B------:R-:W-:Y:S01]  /*10850*/  LOP3.LUT R9, R9, 0xffff0000, RZ, 0xc0, !PT ;  /* 0xffff000009097812 */ /* 0x000fe200078ec0ff */
[-C--:B------:R-:W-:Y:S01]  /*10860*/  FMUL.FTZ R0, R45, R33.reuse ;  /* 0x000000212d007220 */ /* 0x080fe20000410000 */
[----:B------:R-:W-:Y:S01]  /*10870*/  FMUL.FTZ R4, R41, R33 ;  /* 0x0000002129047220 */ /* 0x000fe20000410000 */
[----:B------:R-:W-:-:S02]  /*10880*/  LOP3.LUT R27, R20, 0xffff0000, RZ, 0xc0, !PT ;  /* 0xffff0000141b7812 */ /* 0x000fc400078ec0ff */
[----:B------:R-:W-:Y:S02]  /*10890*/  LOP3.LUT R11, R11, 0xffff0000, RZ, 0xc0, !PT ;  /* 0xffff00000b0b7812 */ /* 0x000fe400078ec0ff */
[----:B------:R-:W-:Y:S01]  /*108a0*/  LOP3.LUT R33, R25, 0xffff0000, RZ, 0xc0, !PT ;  /* 0xffff000019217812 */ /* 0x000fe200078ec0ff */
[C---:B------:R-:W-:Y:S01]  /*108b0*/  IMAD.U32 R26, R5.reuse, 0x10000, RZ ;  /* 0x00010000051a7824 */ /* 0x040fe200078e00ff */
[----:B------:R-:W-:Y:S01]  /*108c0*/  LOP3.LUT R25, R14, 0xffff0000, RZ, 0xc0, !PT ;  /* 0xffff00000e197812 */ /* 0x000fe200078ec0ff */
[-C--:B------:R-:W-:Y:S01]  /*108d0*/  FFMA.FTZ R39, R24, R6.reuse, R39 ;  /* 0x0000000618277223 */ /* 0x080fe20000010027 */
[----:B------:R-:W-:Y:S01]  /*108e0*/  LOP3.LUT R5, R5, 0xffff0000, RZ, 0xc0, !PT ;  /* 0xffff000005057812 */ /* 0x000fe200078ec0ff */
[----:B------:R-:W-:Y:S01]  /*108f0*/  FFMA.FTZ R24, R41, R29, -R0 ;  /* 0x0000001d29187223 */ /* 0x000fe20000010800 */
[----:B------:R-:W-:Y:S01]  /*10900*/  LOP3.LUT R7, R7, 0xffff0000, RZ, 0xc0, !PT ;  /* 0xffff000007077812 */ /* 0x000fe200078ec0ff */
[----:B------:R-:W-:Y:S01]  /*10910*/  FFMA.FTZ R37, R12, R6, -R37 ;  /* 0x000000060c257223 */ /* 0x000fe20000010825 */
[----:B------:R-:W-:Y:S01]  /*10920*/  FMUL.FTZ R0, R27, R9 ;  /* 0x000000091b007220 */ /* 0x000fe20000410000 */
[----:B------:R-:W-:Y:S01]  /*10930*/  FMUL.FTZ R35, R40, R31 ;  /* 0x0000001f28237220 */ /* 0x000fe20000410000 */
[----:B------:R-:W-:Y:S01]  /*10940*/  FFMA.FTZ R29, R45, R29, R4 ;  /* 0x0000001d2d1d7223 */ /* 0x000fe20000010004 */
[----:B------:R-:W-:Y:S01]  /*10950*/  FMUL.FTZ R6, R33, R11 ;  /* 0x0000000b21067220 */ /* 0x000fe20000410000 */
[C---:B------:R-:W-:Y:S01]  /*10960*/  FMUL.FTZ R31, R36.reuse, R31 ;  /* 0x0000001f241f7220 */ /* 0x040fe20000410000 */
[----:B------:R-:W-:Y:S01]  /*10970*/  FMUL.FTZ R4, R3, R9 ;  /* 0x0000000903047220 */ /* 0x000fe20000410000 */
[----:B------:R-:W-:Y:S01]  /*10980*/  FMUL.FTZ R14, R25, R11 ;  /* 0x0000000b190e7220 */ /* 0x000fe20000410000 */
[----:B------:R-:W-:Y:S01]  /*10990*/  FFMA.FTZ R0, R3, R5, -R0 ;  /* 0x0000000503007223 */ /* 0x000fe20000010800 */
[-C--:B------:R-:W-:Y:S01]  /*109a0*/  FFMA.FTZ R35, R36, R26.reuse, -R35 ;  /* 0x0000001a24237223 */ /* 0x080fe20000010823 */
[----:B------:R-:W-:Y:S01]  /*109b0*/  FFMA.FTZ R3, R25, R7, -R6 ;  /* 0x0000000719037223 */ /* 0x000fe20000010806 */
[----:B------:R-:W-:Y:S01]  /*109c0*/  FFMA.FTZ R31, R40, R26, R31 ;  /* 0x0000001a281f7223 */ /* 0x000fe2000001001f */
[----:B------:R-:W-:Y:S01]  /*109d0*/  FFMA.FTZ R12, R27, R5, R4 ;  /* 0x000000051b0c7223 */ /* 0x000fe20000010004 */
        /* <DEDUP_REMOVED lines=11> */
.L_x_765:
[----:B------:R-:W-:Y:S05]  /*10a90*/  BSYNC B0 ;  /* 0x0000000000007941 */ /* 0x000fea0003800000 */
.L_x_746:
[----:B------:R-:W-:Y:S01]  /*10aa0*/  @!PT LDS RZ, [RZ] ;  /* 0x00000000fffff984 */ /* 0x000fe20000000800 */
[----:B------:R-:W-:Y:S01]  /*10ab0*/  @!PT LDS RZ, [RZ] ;  /* 0x00000000fffff984 */ /* 0x000fe20000000800 */
[----:B------:R-:W-:Y:S01]  /*10ac0*/  @!PT LDS RZ, [RZ] ;  /* 0x00000000fffff984 */ /* 0x000fe20000000800 */
[----:B------:R-:W-:Y:S01]  /*10ad0*/  @!PT LDS RZ, [RZ] ;  /* 0x00000000fffff984 */ /* 0x000fe20000000800 */
[----:B------:R5:W-:Y:S06]  /*10ae0*/  MEMBAR.ALL.CTA ;  /* 0x0000000000007992 */ /* 0x000bec0000008000 */
[----:B-----5:R-:W5:Y:S01]  /*10af0*/  FENCE.VIEW.ASYNC.S ;  /* 0x00000000000073c6 */ /* 0x020f620000000000 */
[----:B------:R-:W-:Y:S05]  /*10b00*/  WARPSYNC.ALL ;  /* 0x0000000000007948 */ /* 0x000fea0003800000 */
[----:B-----5:R-:W-:Y:S06]  /*10b10*/  BAR.SYNC.DEFER_BLOCKING 0xd, 0x100 ;  /* 0x0344000000007b1d */ /* 0x020fec0000010000 */
.L_x_744:
[----:B------:R-:W-:-:S13]  /*10b20*/  ISETP.NE.AND P0, PT, R224, 0x3, PT ;  /* 0x00000003e000780c */ /* 0x000fda0003f05270 */
[----:B------:R-:W-:Y:S05]  /*10b30*/  @!P0 BRA `(.L_x_779) ;  /* 0x0000000000048947 */ /* 0x000fea0003800000 */
[----:B------:R-:W-:Y:S01]  /*10b40*/  BPT.TRAP 0x1 ;  /* 0x000000040000795c */ /* 0x000fe20000300000 */
.L_x_779:
[----:B0-2---:R-:W2:Y:S01]  /*10b50*/  LDL R3, [R1] ;  /* 0x0000000001037983 */ /* 0x005ea20000100800 */
[----:B------:R-:W-:Y:S01]  /*10b60*/  IMAD R0, R222, 0x8, R2 ;  /* 0x00000008de007824 */ /* 0x000fe200078e0202 */
[----:B--2---:R-:W-:-:S04]  /*10b70*/  SHF.L.U32 R3, R3, 0x1f, RZ ;  /* 0x0000001f03037819 */ /* 0x004fc800000006ff */
[----:B------:R0:W2:Y:S01]  /*10b80*/  SYNCS.PHASECHK.TRANS64.TRYWAIT P2, [R0+URZ+0x34830], R3 ;  /* 0x03483003000075a7 */ /* 0x0000a2000804017f */
[----:B------:R-:W-:Y:S05]  /*10b90*/  @!P0 BRA `(.L_x_780) ;  /* 0x0000000000048947 */ /* 0x000fea0003800000 */
[----:B------:R-:W-:Y:S01]  /*10ba0*/  BPT.TRAP 0x1 ;  /* 0x000000040000795c */ /* 0x000fe20000300000 */
.L_x_780:
[----:B-1-34-:R-:W1:Y:S01]  /*10bb0*/  S2R R4, SR_TID.X ;  /* 0x0000000000047919 */ /* 0x01ae620000002100 */
[----:B------:R-:W-:Y:S01]  /*10bc0*/  IMAD.MOV.U32 R87, RZ, RZ, RZ ;  /* 0x000000ffff577224 */ /* 0x000fe200078e00ff */
[----:B-1----:R-:W-:-:S04]  /*10bd0*/  LOP3.LUT R4, R4, 0x7f, RZ, 0xc0, !PT ;  /* 0x0000007f04047812 */ /* 0x002fc800078ec0ff */
[----:B------:R-:W-:Y:S01]  /*10be0*/  ISETP.NE.AND P1, PT, R4, RZ, PT ;  /* 0x000000ff0400720c */ /* 0x000fe20003f25270 */
[----:B--2---:R-:W-:-:S12]  /*10bf0*/  @P2 BRA `(.L_x_781) ;  /* 0x0000000000082947 */ /* 0x004fd80003800000 */
[----:B------:R-:W1:Y:S02]  /*10c00*/  SYNCS.PHASECHK.TRANS64.TRYWAIT P2, [R0+URZ+0x34830], R3 ;  /* 0x03483003000075a7 */ /* 0x000e64000804017f */
[----:B-1----:R-:W-:Y:S05]  /*10c10*/  @!P2 BRA `(.L_x_782) ;  /* 0x0000017000cca947 */ /* 0x002fea0003800000 */
.L_x_781:
[----:B------:R-:W-:Y:S05]  /*10c20*/  WARPSYNC.ALL ;  /* 0x0000000000007948 */ /* 0x000fea0003800000 */
[----:B01----:R-:W-:Y:S01]  /*10c30*/  VIADD R3, R2, 0x1e400 ;  /* 0x0001e40002037836 */ /* 0x003fe20000000000 */
[----:B------:R-:W-:Y:S01]  /*10c40*/  R2UR UR56, R28 ;  /* 0x000000001c3872ca */ /* 0x000fe200000e0000 */
[----:B------:R-:W-:Y:S01]  /*10c50*/  IMAD.MOV.U32 R5, RZ, RZ, 0x40000040 ;  /* 0x40000040ff057424 */ /* 0x000fe200078e00ff */
[----:B------:R-:W-:Y:S01]  /*10c60*/  WARPGROUP.ARRIVE ;  /* 0x00000000000079c5 */ /* 0x000fe20000000000 */
[----:B------:R-:W-:Y:S01]  /*10c70*/  UMOV UR9, 0x40000040 ;  /* 0x4000004000097882 */ /* 0x000fe20000000000 */
[----:B------:R-:W-:Y:S01]  /*10c80*/  SHF.R.U32.HI R3, RZ, 0x4, R3 ;  /* 0x00000004ff037819 */ /* 0x000fe20000011603 */
[----:B------:R-:W-:Y:S01]  /*10c90*/  IMAD.MOV.U32 R11, RZ, RZ, 0x40000040 ;  /* 0x40000040ff0b7424 */ /* 0x000fe200078e00ff */
[----:B------:R-:W-:Y:S01]  /*10ca0*/  R2UR UR11, R5 ;  /* 0x00000000050b72ca */ /* 0x000fe200000e0000 */
[----:B------:R-:W-:Y:S01]  /*10cb0*/  IMAD.MOV.U32 R13, RZ, RZ, 0x40000040 ;  /* 0x40000040ff0d7424 */ /* 0x000fe200078e00ff */
[----:B------:R-:W-:Y:S01]  /*10cc0*/  LOP3.LUT R3, R3, 0x3fff, RZ, 0xc0, !PT ;  /* 0x00003fff03037812 */ /* 0x000fe200078ec0ff */
[----:B------:R-:W-:Y:S01]  /*10cd0*/  IMAD.MOV.U32 R15, RZ, RZ, 0x40000040 ;  /* 0x40000040ff0f7424 */ /* 0x000fe200078e00ff */
[----:B------:R-:W-:-:S02]  /*10ce0*/  R2UR UR15, R11 ;  /* 0x000000000b0f72ca */ /* 0x000fc400000e0000 */
[----:B------:R-:W-:Y:S01]  /*10cf0*/  MOV R8, UR37 ;  /* 0x0000002500087c02 */ /* 0x000fe20008000f00 */
[----:B------:R-:W-:Y:S01]  /*10d00*/  ULOP3.LUT UR56, UR56, 0x10000, URZ, 0xfc, !UPT ;  /* 0x0001000038387892 */ /* 0x000fe2000f8efc3f */
[----:B------:R-:W-:Y:S01]  /*10d10*/  LOP3.LUT R4, R3, 0x10000, RZ, 0xfc, !PT ;  /* 0x0001000003047812 */ /* 0x000fe200078efcff */
[----:B------:R-:W-:Y:S01]  /*10d20*/  UMOV UR37, UR9 ;  /* 0x0000000900257c82 */ /* 0x000fe20008000000 */
[----:B------:R-:W-:Y:S01]  /*10d30*/  MOV R9, UR36 ;  /* 0x0000002400097c02 */ /* 0x000fe20008000f00 */
[----:B------:R-:W-:Y:S01]  /*10d40*/  UMOV UR13, UR37 ;  /* 0x00000025000d7c82 */ /* 0x000fe20008000000 */
[----:B------:R-:W-:Y:S01]  /*10d50*/  R2UR UR23, R13 ;  /* 0x000000000d1772ca */ /* 0x000fe200000e0000 */
[----:B------:R0:W-:Y:S01]  /*10d60*/  STL [R1+0x1c], R4 ;  /* 0x00001c0401007387 */ /* 0x0001e20000100800 */
[----:B------:R-:W-:Y:S01]  /*10d70*/  UMOV UR8, UR56 ;  /* 0x0000003800087c82 */ /* 0x000fe20008000000 */
[----:B------:R-:W-:Y:S01]  /*10d80*/  UMOV UR21, UR37 ;  /* 0x0000002500157c82 */ /* 0x000fe20008000000 */
[----:B------:R-:W-:Y:S01]  /*10d90*/  UMOV UR36, UR8 ;  /* 0x0000000800247c82 */ /* 0x000fe20008000000 */
[----:B------:R-:W-:Y:S01]  /*10da0*/  R2UR UR55, R15 ;  /* 0x000000000f3772ca */ /* 0x000fe200000e0000 */
[----:B------:R-:W-:Y:S01]  /*10db0*/  UMOV UR12, UR36 ;  /* 0x00000024000c7c82 */ /* 0x000fe20008000000 */
[----:B------:R-:W-:Y:S01]  /*10dc0*/  UMOV UR20, UR36 ;  /* 0x0000002400147c82 */ /* 0x000fe20008000000 */
[----:B------:R-:W-:Y:S01]  /*10dd0*/  UMOV UR52, UR36 ;  /* 0x0000002400347c82 */ /* 0x000fe20008000000 */
[----:B------:R-:W-:Y:S01]  /*10de0*/  UMOV UR53, UR37 ;  /* 0x0000002500357c82 */ /* 0x000fe20008000000 */
[----:B------:R-:W-:Y:S01]  /*10df0*/  R2UR UR35, R11 ;  /* 0x000000000b2372ca */ /* 0x000fe200000e0000 */
[----:B0-----:R-:W-:Y:S01]  /*10e00*/  IMAD R4, R222, 0xb00, R4 ;  /* 0x00000b00de047824 */ /* 0x001fe200078e0204 */
[----:B------:R-:W-:Y:S01]  /*10e10*/  UMOV UR32, UR36 ;  /* 0x0000002400207c82 */ /* 0x000fe20008000000 */
[----:B------:R-:W-:Y:S01]  /*10e20*/  UMOV UR33, UR37 ;  /* 0x0000002500217c82 */ /* 0x000fe20008000000 */
[----:B------:R-:W-:Y:S01]  /*10e30*/  R2UR UR31, R13 ;  /* 0x000000000d1f72ca */ /* 0x000fe200000e0000 */
[C---:B------:R-:W-:Y:S01]  /*10e40*/  VIADD R10, R4.reuse, 0x80 ;  /* 0x00000080040a7836 */ /* 0x040fe20000000000 */
[C---:B------:R-:W-:Y:S01]  /*10e50*/  R2UR UR10, R4.reuse ;  /* 0x00000000040a72ca */ /* 0x040fe200000e0000 */
[C---:B------:R-:W-:Y:S01]  /*10e60*/  VIADD R12, R4.reuse, 0x100 ;  /* 0x00000100040c7836 */ /* 0x040fe20000000000 */
[----:B------:R-:W-:Y:S01]  /*10e70*/  UMOV UR28, UR36 ;  /* 0x00000024001c7c82 */ /* 0x000fe20008000000 */
[----:B------:R-:W-:Y:S01]  /*10e80*/  VIADD R14, R4, 0x180 ;  /* 0x00000180040e7836 */ /* 0x000fe20000000000 */
[----:B------:R-:W-:Y:S01]  /*10e90*/  R2UR UR14, R10 ;  /* 0x000000000a0e72ca */ /* 0x000fe200000e0000 */
[----:B------:R-:W-:Y:S01]  /*10ea0*/  VIADD R10, R4, 0x200 ;  /* 0x00000200040a7836 */ /* 0x000fe20000000000 */
[----:B------:R-:W-:Y:S01]  /*10eb0*/  R2UR UR22, R12 ;  /* 0x000000000c1672ca */ /* 0x000fe200000e0000 */
[----:B------:R-:W-:Y:S01]  /*10ec0*/  VIADD R12, R4, 0x280 ;  /* 0x00000280040c7836 */ /* 0x000fe20000000000 */
[----:B------:R-:W-:Y:S01]  /*10ed0*/  R2UR UR54, R14 ;  /* 0x000000000e3672ca */ /* 0x000fe200000e0000 */
[----:B------:R-:W-:Y:S01]  /*10ee0*/  UMOV UR29, UR37 ;  /* 0x00000025001d7c82 */ /* 0x000fe20008000000 */
[----:B------:R-:W-:Y:S01]  /*10ef0*/  R2UR UR34, R10 ;  /* 0x000000000a2272ca */ /* 0x000fe200000e0000 */
[----:B------:R-:W-:Y:S01]  /*10f00*/  VIADD R14, R4, 0x300 ;  /* 0x00000300040e7836 */ /* 0x000fe20000000000 */
[----:B------:R-:W-:Y:S01]  /*10f10*/  R2UR UR30, R12 ;  /* 0x000000000c1e72ca */ /* 0x000fe200000e0000 */
[----:B------:R-:W-:Y:S01]  /*10f20*/  HGMMA.64x16x16.F32.BF16 R112, gdesc[UR8], RZ, !UPT, gsb0 ;  /* 0x00200000087079f0 */ /* 0x000fe2000c0018ff */
[----:B------:R-:W-:Y:S01]  /*10f30*/  R2UR UR47, R15 ;  /* 0x000000000f2f72ca */ /* 0x000fe200000e0000 */
[----:B------:R-:W-:Y:S01]  /*10f40*/  UMOV UR44, UR36 ;  /* 0x00000024002c7c82 */ /* 0x000fe20008000000 */
[----:B------:R-:W-:Y:S01]  /*10f50*/  R2UR UR46, R14 ;  /* 0x000000000e2e72ca */ /* 0x000fe200000e0000 */
[----:B------:R-:W-:Y:S01]  /*10f60*/  UMOV UR45, UR37 ;  /* 0x00000025002d7c82 */ /* 0x000fe20008000000 */
[C---:B------:R-:W-:Y:S01]  /*10f70*/  VIADD R10, R4.reuse, 0x380 ;  /* 0x00000380040a7836 */ /* 0x040fe20000000000 */
[----:B------:R-:W-:Y:S01]  /*10f80*/  R2UR UR27, R11 ;  /* 0x000000000b1b72ca */ /* 0x000fe200000e0000 */
[----:B------:R-:W-:Y:S01]  /*10f90*/  UMOV UR24, UR36 ;  /* 0x0000002400187c82 */ /* 0x000fe20008000000 */
[----:B------:R-:W-:Y:S01]  /*10fa0*/  UMOV UR25, UR37 ;  /* 0x0000002500197c82 */ /* 0x000fe20008000000 */
[----:B------:R-:W-:Y:S01]  /*10fb0*/  VIADD R12, R4, 0x400 ;  /* 0x00000400040c7836 */ /* 0x000fe20000000000 */
[----:B------:R-:W-:Y:S01]  /*10fc0*/  R2UR UR26, R10 ;  /* 0x000000000a1a72ca */ /* 0x000fe200000e0000 */
[----:B------:R-:W-:Y:S01]  /*10fd0*/  UMOV UR16, UR36 ;  /* 0x0000002400107c82 */ /* 0x000fe20008000000 */
[----:B------:R-:W-:Y:S01]  /*10fe0*/  R2UR UR19, R13 ;  /* 0x000000000d1372ca */ /* 0x000fe200000e0000 */
[----:B------:R-:W-:Y:S01]  /*10ff0*/  UMOV UR17, UR37 ;  /* 0x0000002500117c82 */ /* 0x000fe20008000000 */
[----:B------:R-:W-:Y:S01]  /*11000*/  R2UR UR18, R12 ;  /* 0x000000000c1272ca */ /* 0x000fe200000e0000 */
        /* <DEDUP_REMOVED lines=10> */
[----:B------:R-:W-:Y:S01]  /*110b0*/  VIADD R10, R4, 0x2 ;  /* 0x00000002040a7836 */ /* 0x000fe20000000000 */
[----:B------:R-:W-:Y:S01]  /*110c0*/  MOV R6, UR39 ;  /* 0x0000002700067c02 */ /* 0x000fe20008000f00 */
[----:B------:R-:W-:Y:S01]  /*110d0*/  IMAD.MOV.U32 R11, RZ, RZ, 0x40000040 ;  /* 0x40000040ff0b7424 */ /* 0x000fe200078e00ff */
[----:B------:R-:W-:Y:S01]  /*110e0*/  MOV R7, UR38 ;  /* 0x0000002600077c02 */ /* 0x000fe20008000f00 */
[----:B------:R-:W-:Y:S01]  /*110f0*/  IMAD.U32 R20, RZ, RZ, UR8 ;  /* 0x00000008ff147e24 */ /* 0x000fe2000f8e00ff */
[----:B------:R-:W-:Y:S01]  /*11100*/  R2UR UR38, R10 ;  /* 0x000000000a2672ca */ /* 0x000fe200000e0000 */
[----:B------:R-:W-:Y:S01]  /*11110*/  UIADD3 UR8, UR56, 0x2, URZ ;  /* 0x0000000238087890 */ /* 0x000fe2000fffe03f */
[----:B------:R-:W-:Y:S01]  /*11120*/  R2UR UR39, R11 ;  /* 0x000000000b2772ca */ /* 0x000fe200000e0000 */
[----:B------:R-:W-:Y:S01]  /*11130*/  UMOV UR37, 0x40000040 ;  /* 0x4000004000257882 */ /* 0x000fe20000000000 */
[----:B------:R-:W-:Y:S01]  /*11140*/  VIADD R14, R4, 0x82 ;  /* 0x00000082040e7836 */ /* 0x000fe20000000000 */
[----:B------:R-:W-:Y:S01]  /*11150*/  MOV R21, UR9 ;  /* 0x0000000900157c02 */ /* 0x000fe20008000f00 */
[----:B------:R-:W-:Y:S01]  /*11160*/  IMAD.MOV.U32 R15, RZ, RZ, 0x40000040 ;  /* 0x40000040ff0f7424 */ /* 0x000fe200078e00ff */
[----:B------:R-:W-:Y:S01]  /*11170*/  ULDC UR61, c[0x0][0x988] ;  /* 0x00026200003d7ab9 */ /* 0x000fe20000000800 */
[----:B------:R-:W-:Y:S01]  /*11180*/  UMOV UR36, UR8 ;  /* 0x0000000800247c82 */ /* 0x000fe20008000000 */
[----:B------:R-:W-:Y:S01]  /*11190*/  R2UR UR10, R14 ;  /* 0x000000000e0a72ca */ /* 0x000fe200000e0000 */
[C---:B------:R-:W-:Y:S01]  /*111a0*/  VIADD R12, R4.reuse, 0x102 ;  /* 0x00000102040c7836 */ /* 0x040fe20000000000 */
[----:B------:R-:W-:Y:S01]  /*111b0*/  R2UR UR11, R15 ;  /* 0x000000000f0b72ca */ /* 0x000fe200000e0000 */
[----:B------:R-:W-:Y:S01]  /*111c0*/  IMAD.MOV.U32 R13, RZ, RZ, 0x40000040 ;  /* 0x40000040ff0d7424 */ /* 0x000fe200078e00ff */
[----:B------:R0:W-:Y:S01]  /*111d0*/  STL.64 [R1+0x10], R20 ;  /* 0x0000101401007387 */ /* 0x0001e20000100a00 */
[----:B------:R-:W-:Y:S01]  /*111e0*/  VIADD R10, R4, 0x182 ;  /* 0x00000182040a7836 */ /* 0x000fe20000000000 */
[----:B------:R-:W-:Y:S01]  /*111f0*/  R2UR UR50, R12 ;  /* 0x000000000c3272ca */ /* 0x000fe200000e0000 */
[----:B------:R-:W-:Y:S01]  /*11200*/  IMAD.MOV.U32 R11, RZ, RZ, 0x40000040 ;  /* 0x40000040ff0b7424 */ /* 0x000fe200078e00ff */
[----:B------:R-:W-:Y:S01]  /*11210*/  R2UR UR51, R13 ;  /* 0x000000000d3372ca */ /* 0x000fe200000e0000 */
[----:B------:R-:W-:Y:S01]  /*11220*/  VIADD R12, R4, 0x202 ;  /* 0x00000202040c7836 */ /* 0x000fe20000000000 */
[----:B------:R-:W2:Y:S01]  /*11230*/  LDL R120, [R1+0x80] ;  /* 0x0000800001787983 */ /* 0x000ea20000100800 */
[----:B------:R-:W-:Y:S01]  /*11240*/  IMAD.MOV.U32 R13, RZ, RZ, 0x40000040 ;  /* 0x40000040ff0d7424 */ /* 0x000fe200078e00ff */
[----:B------:R-:W-:-:S02]  /*11250*/  WARPGROUP.DEPBAR.LE gsb0, 0x0 ;  /* 0x00008000000079c5 */ /* 0x000fc40000010000 */
[----:B------:R-:W-:Y:S01]  /*11260*/  WARPGROUP.ARRIVE ;  /* 0x00000000000079c5 */ /* 0x000fe20000000000 */
[----:B------:R-:W-:Y:S02]  /*11270*/  VIADD R14, R4, 0x4 ;  /* 0x00000004040e7836 */ /* 0x000fe40000000000 */
[----:B------:R-:W-:Y:S02]  /*11280*/  IMAD.MOV.U32 R15, RZ, RZ, 0x40000040 ;  /* 0x40000040ff0f7424 */ /* 0x000fe400078e00ff */
[----:B0-----:R-:W-:Y:S01]  /*11290*/  IMAD.U32 R20, RZ, RZ, UR36 ;  /* 0x00000024ff147e24 */ /* 0x001fe2000f8e00ff */
[----:B------:R-:W-:Y:S01]  /*112a0*/  HGMMA.64x16x16.F32.BF16 R104, gdesc[UR12], RZ, !UPT, gsb0 ;  /* 0x002000000c6879f0 */ /* 0x000fe2000c0018ff */
[----:B------:R-:W-:Y:S01]  /*112b0*/  R2UR UR14, R10 ;  /* 0x000000000a0e72ca */ /* 0x000fe200000e0000 */
[----:B------:R-:W-:Y:S01]  /*112c0*/  VIADD R10, R4, 0x282 ;  /* 0x00000282040a7836 */ /* 0x000fe20000000000 */
[----:B------:R-:W-:Y:S01]  /*112d0*/  R2UR UR15, R11 ;  /* 0x000000000b0f72ca */ /* 0x000fe200000e0000 */
[----:B------:R-:W-:-:S02]  /*112e0*/  IMAD.MOV.U32 R11, RZ, RZ, 0x40000040 ;  /* 0x40000040ff0b7424 */ /* 0x000fc400078e00ff */
[----:B------:R-:W-:Y:S01]  /*112f0*/  IMAD.U32 R21, RZ, RZ, UR37 ;  /* 0x00000025ff157e24 */ /* 0x000fe2000f8e00ff */
[----:B------:R-:W-:Y:S02]  /*11300*/  WARPGROUP.DEPBAR.LE gsb0, 0x0 ;  /* 0x00008000000079c5 */ /* 0x000fe40000010000 */
[----:B------:R-:W-:-:S06]  /*11310*/  WARPGROUP.ARRIVE ;  /* 0x00000000000079c5 */ /* 0x000fcc0000000000 */
[----:B------:R-:W-:Y:S01]  /*11320*/  HGMMA.64x16x16.F32.BF16 R96, gdesc[UR20], RZ, !UPT, gsb0 ;  /* 0x00200000146079f0 */ /* 0x000fe2000c0018ff */
[----:B------:R-:W-:Y:S01]  /*11330*/  R2UR UR22, R12 ;  /* 0x000000000c1672ca */ /* 0x000fe200000e0000 */
[----:B------:R-:W-:Y:S01]  /*11340*/  VIADD R12, R4, 0x302 ;  /* 0x00000302040c7836 */ /* 0x000fe20000000000 */
[----:B------:R-:W-:Y:S01]  /*11350*/  R2UR UR23, R13 ;  /* 0x000000000d1772ca */ /* 0x000fe200000e0000 */
[----:B------:R-:W-:Y:S01]  /*11360*/  IMAD.MOV.U32 R13, RZ, RZ, 0x40000040 ;  /* 0x40000040ff0d7424 */ /* 0x000fe200078e00ff */
[----:B------:R-:W-:Y:S02]  /*11370*/  WARPGROUP.DEPBAR.LE gsb0, 0x0 ;  /* 0x00008000000079c5 */ /* 0x000fe40000010000 */
[----:B------:R-:W-:-:S06]  /*11380*/  WARPGROUP.ARRIVE ;  /* 0x00000000000079c5 */ /* 0x000fcc0000000000 */
[----:B------:R-:W-:Y:S03]  /*11390*/  HGMMA.64x16x16.F32.BF16 R88, gdesc[UR52], RZ, !UPT, gsb0 ;  /* 0x00200000345879f0 */ /* 0x000fe6000c0018ff */
        /* <DEDUP_REMOVED lines=20> */
[----:B------:R-:W-:Y:S01]  /*114e0*/  UMOV UR44, UR36 ;  /* 0x00000024002c7c82 */ /* 0x000fe20008000000 */
[----:B------:R-:W-:Y:S01]  /*114f0*/  UMOV UR45, UR37 ;  /* 0x00000025002d7c82 */ /* 0x000fe20008000000 */
[----:B------:R-:W-:Y:S02]  /*11500*/  R2UR UR26, R10 ;  /* 0x000000000a1a72ca */ /* 0x000fe400000e0000 */
[----:B------:R-:W-:Y:S01]  /*11510*/  R2UR UR27, R11 ;  /* 0x000000000b1b72ca */ /* 0x000fe200000e0000 */
[----:B------:R-:W-:Y:S02]  /*11520*/  WARPGROUP.DEPBAR.LE gsb0, 0x0 ;  /* 0x00008000000079c5 */ /* 0x000fe40000010000 */
[----:B------:R-:W-:Y:S01]  /*11530*/  WARPGROUP.ARRIVE ;  /* 0x00000000000079c5 */ /* 0x000fe20000000000 */
[----:B------:R-:W-:Y:S01]  /*11540*/  UMOV UR8, UR44 ;  /* 0x0000002c00087c82 */ /* 0x000fe20008000000 */
[----:B------:R-:W-:Y:S01]  /*11550*/  UMOV UR9, UR45 ;  /* 0x0000002d00097c82 */ /* 0x000fe20008000000 */
[----:B------:R-:W-:Y:S01]  /*11560*/  UMOV UR48, UR44 ;  /* 0x0000002c00307c82 */ /* 0x000fe20008000000 */
[----:B------:R-:W-:Y:S01]  /*11570*/  UMOV UR49, UR45 ;  /* 0x0000002d00317c82 */ /* 0x000fe20008000000 */
[----:B------:R-:W-:Y:S01]  /*11580*/  UMOV UR12, UR44 ;  /* 0x0000002c000c7c82 */ /* 0x000fe20008000000 */
[----:B------:R-:W-:Y:S01]  /*11590*/  HGMMA.64x16x16.F32.BF16 R40, gdesc[UR16], RZ, !UPT, gsb0 ;  /* 0x00200000102879f0 */ /* 0x000fe2000c0018ff */
        /* <DEDUP_REMOVED lines=9> */
[----:B------:R-:W-:Y:S01]  /*11630*/  R2UR UR18, R12 ;  /* 0x000000000c1272ca */ /* 0x000fe200000e0000 */
[----:B------:R-:W-:Y:S01]  /*11640*/  UMOV UR16, UR44 ;  /* 0x0000002c00107c82 */ /* 0x000fe20008000000 */
[----:B------:R-:W-:Y:S01]  /*11650*/  R2UR UR19, R13 ;  /* 0x000000000d1372ca */ /* 0x000fe200000e0000 */
[----:B------:R-:W-:Y:S01]  /*11660*/  UMOV UR17, UR45 ;  /* 0x0000002d00117c82 */ /* 0x000fe20008000000 */
[----:B------:R-:W-:-:S02]  /*11670*/  VIADD R10, R4, 0x482 ;  /* 0x00000482040a7836 */ /* 0x000fc40000000000 */
[----:B------:R-:W-:Y:S02]  /*11680*/  IMAD.MOV.U32 R11, RZ, RZ, 0x40000040 ;  /* 0x40000040ff0b7424 */ /* 0x000fe400078e00ff */
[----:B------:R-:W-:Y:S01]  /*11690*/  VIADD R12, R4, 0x502 ;  /* 0x00000502040c7836 */ /* 0x000fe20000000000 */
[----:B------:R-:W-:Y:S02]  /*116a0*/  WARPGROUP.DEPBAR.LE gsb0, 0x0 ;  /* 0x00008000000079c5 */ /* 0x000fe40000010000 */
[----:B------:R-:W-:-:S06]  /*116b0*/  WARPGROUP.ARRIVE ;  /* 0x00000000000079c5 */ /* 0x000fcc0000000000 */
[----:B------:R-:W-:Y:S03]  /*116c0*/  HGMMA.64x16x16.F32.BF16 R32, gdesc[UR4], RZ, !UPT, gsb0 ;  /* 0x00200000042079f0 */ /* 0x000fe6000c0018ff */
[----:B------:R-:W-:Y:S02]  /*116d0*/  WARPGROUP.DEPBAR.LE gsb0, 0x0 ;  /* 0x00008000000079c5 */ /* 0x000fe40000010000 */
[----:B------:R-:W-:-:S06]  /*116e0*/  WARPGROUP.ARRIVE ;  /* 0x00000000000079c5 */ /* 0x000fcc0000000000 */
[----:B------:R-:W-:Y:S03]  /*116f0*/  HGMMA.64x16x16.F32.BF16 R24, gdesc[UR40], RZ, !UPT, gsb0 ;  /* 0x00200000281879f0 */ /* 0x000fe6000c0018ff */
        /* <DEDUP_REMOVED lines=27> */
[----:B------:R-:W-:Y:S02]  /*118b0*/  R2UR UR42, R10 ;  /* 0x000000000a2a72ca */ /* 0x000fe400000e0000 */
[----:B------:R-:W-:Y:S01]  /*118c0*/  R2UR UR43, R11 ;  /* 0x000000000b2b72ca */ /* 0x000fe200000e0000 */
[----:B------:R-:W-:Y:S01]  /*118d0*/  UMOV UR40, UR44 ;  /* 0x0000002c00287c82 */ /* 0x000fe20008000000 */
[----:B------:R-:W-:Y:S01]  /*118e0*/  UMOV UR41, UR45 ;  /* 0x0000002d00297c82 */ /* 0x000fe20008000000 */
[----:B------:R-:W-:Y:S02]  /*118f0*/  WARPGROUP.DEPBAR.LE gsb0, 0x0 ;  /* 0x00008000000079c5 */ /* 0x000fe40000010000 */
[----:B------:R-:W-:-:S08]  /*11900*/  WARPGROUP.ARRIVE ;  /* 0x00000000000079c5 */ /* 0x000fd00000000000 */
[----:B------:R-:W-:Y:S01]  /*11910*/  HGMMA.64x16x16.F32.BF16 R32, gdesc[UR40], R32, gsb0 ;  /* 0x00200000282079f0 */ /* 0x000fe20008001820 */
[----:B------:R-:W-:Y:S01]  /*11920*/  IMAD.MOV.U32 R13, RZ, RZ, 0x40000040 ;  /* 0x40000040ff0d7424 */ /* 0x000fe200078e00ff */
[----:B------:R-:W-:-:S04]  /*11930*/  R2UR UR46, R12 ;  /* 0x000000000c2e72ca */ /* 0x000fc800000e0000 */
[----:B------:R-:W-:Y:S01]  /*11940*/  R2UR UR47, R13 ;  /* 0x000000000d2f72ca */ /* 0x000fe200000e0000 */
[----:B------:R-:W-:Y:S02]  /*11950*/  WARPGROUP.DEPBAR.LE gsb0, 0x0 ;  /* 0x00008000000079c5 */ /* 0x000fe40000010000 */
[----:B------:R-:W-:-:S10]  /*11960*/  WARPGROUP.ARRIVE ;  /* 0x00000000000079c5 */ /* 0x000fd40000000000 */
[----:B------:R-:W-:Y:S01]  /*11970*/  HGMMA.64x16x16.F32.BF16 R24, gdesc[UR44], R24, gsb0 ;  /* 0x002000002c1879f0 */ /* 0x000fe20008001818 */
[----:B------:R-:W-:Y:S02]  /*11980*/  R2UR UR54, R14 ;  /* 0x000000000e3672ca */ /* 0x000fe400000e0000 */
[----:B------:R-:W-:Y:S01]  /*11990*/  R2UR UR55, R15 ;  /* 0x000000000f3772ca */ /* 0x000fe200000e0000 */
[----:B------:R-:W-:Y:S01]  /*119a0*/  UIADD3 UR4, UR56, 0x4, URZ ;  /* 0x0000000438047890 */ /* 0x000fe2000fffe03f */
[----:B------:R-:W-:-:S06]  /*119b0*/  UMOV UR53, 0x40000040 ;  /* 0x4000004000357882 */ /* 0x000fcc0000000000 */
[----:B------:R-:W-:Y:S01]  /*119c0*/  UMOV UR52, UR4 ;  /* 0x0000000400347c82 */ /* 0x000fe20008000000 */
[----:B------:R-:W-:Y:S02]  /*119d0*/  WARPGROUP.DEPBAR.LE gsb0, 0x0 ;  /* 0x00008000000079c5 */ /* 0x000fe40000010000 */
[----:B------:R-:W-:-:S06]  /*119e0*/  WARPGROUP.ARRIVE ;  /* 0x00000000000079c5 */ /* 0x000fcc0000000000 */
[----:B------:R-:W-:Y:S01]  /*119f0*/  HGMMA.64x16x16.F32.BF16 R112, gdesc[UR52], R112, gsb0 ;  /* 0x00200000347079f0 */ /* 0x000fe20008001870 */
[----:B------:R-:W-:Y:S01]  /*11a00*/  R2UR UR39, R6 ;  /* 0x00000000062772ca */ /* 0x000fe200000e0000 */
[----:B------:R-:W-:Y:S01]  /*11a10*/  VIADD R6, R4, 0x84 ;  /* 0x0000008404067836 */ /* 0x000fe20000000000 */
[----:B------:R-:W-:Y:S01]  /*11a20*/  R2UR UR38, R7 ;  /* 0x00000000072672ca */ /* 0x000fe200000e0000 */
[----:B------:R-:W-:-:S03]  /*11a30*/  IMAD.MOV.U32 R7, RZ, RZ, 0x40000040 ;  /* 0x40000040ff077424 */ /* 0x000fc600078e00ff */
[----:B------:R-:W-:Y:S02]  /*11a40*/  R2UR UR6, R6 ;  /* 0x00000000060672ca */ /* 0x000fe400000e0000 */
[----:B------:R-:W-:Y:S01]  /*11a50*/  R2UR UR7, R7 ;  /* 0x00000000070772ca */ /* 0x000fe200000e0000 */
[----:B------:R-:W-:Y:S01]  /*11a60*/  UMOV UR40, UR52 ;  /* 0x0000003400287c82 */ /* 0x000fe20008000000 */
[----:B------:R-:W-:Y:S01]  /*11a70*/  UMOV UR41, UR53 ;  /* 0x0000003500297c82 */ /* 0x000fe20008000000 */
[----:B------:R-:W-:Y:S01]  /*11a80*/  UMOV UR4, UR40 ;  /* 0x0000002800047c82 */ /* 0x000fe20008000000 */
        /* <DEDUP_REMOVED lines=12> */
[----:B------:R-:W-:Y:S02]  /*11b50*/  WARPGROUP.DEPBAR.LE gsb0, 0x0 ;  /* 0x00008000000079c5 */ /* 0x000fe40000010000 */
[----:B------:R-:W-:-:S08]  /*11b60*/  WARPGROUP.ARRIVE ;  /* 0x00000000000079c5 */ /* 0x000fd00000000000 */
[----:B------:R-:W-:Y:S01]  /*11b70*/  HGMMA.64x16x16.F32.BF16 R96, gdesc[UR8], R96, gsb0 ;  /* 0x00200000086079f0 */ /* 0x000fe20008001860 */
[----:B------:R-:W-:Y:S02]  /*11b80*/  VIADD R6, R4, 0x184 ;  /* 0x0000018404067836 */ /* 0x000fe40000000000 */
        /* <DEDUP_REMOVED lines=44> */
[----:B------:R-:W-:Y:S01]  /*11e50*/  VIADD R6, R4, 0x404 ;  /* 0x0000040404067836 */ /* 0x000fe20000000000 */
[----:B------:R-:W-:-:S04]  /*11e60*/  MOV R7, 0x40000040 ;  /* 0x4000004000077802 */ /* 0x000fc80000000f00 */
        /* <DEDUP_REMOVED lines=20> */
[----:B------:R-:W-:Y:S02]  /*11fb0*/  WARPGROUP.DEPBAR.LE gsb0, 0x0 ;  /* 0x00008000000079c5 */ /* 0x000fe40000010000 */
[----:B------:R-:W-:-:S10]  /*11fc0*/  WARPGROUP.ARRIVE ;  /* 0x00000000000079c5 */ /* 0x000fd40000000000 */
[----:B------:R-:W-:Y:S01]  /*11fd0*/  HGMMA.64x16x16.F32.BF16 R24, gdesc[UR40], R24, gsb0 ;  /* 0x00200000281879f0 */ /* 0x000fe20008001818 */
[----:B------:R-:W-:Y:S02]  /*11fe0*/  VIADD R6, R4, 0x6 ;  /* 0x0000000604067836 */ /* 0x000fe40000000000 */
[----:B------:R-:W-:-:S03]  /*11ff0*/  IMAD.MOV.U32 R7, RZ, RZ, 0x40000040 ;  /* 0x40000040ff077424 */ /* 0x000fc600078e00ff */
        /* <DEDUP_REMOVED lines=8> */
[----:B------:R-:W-:Y:S02]  /*12080*/  VIADD R6, R4, 0x86 ;  /* 0x0000008604067836 */ /* 0x000fe40000000000 */
        /* <DEDUP_REMOVED lines=167> */
[----:B------:R-:W-:-:S04]  /*12b00*/  IADD3 R6, R4, 0x980, RZ ;  /* 0x0000098004067810 */ /* 0x000fc80007ffe0ff */
        /* <DEDUP_REMOVED lines=130> */
[----:B------:R-:W-:Y:S01]  /*13330*/  UMOV UR5, 0x40000040 ;  /* 0x4000004000057882 */ /* 0x000fe20000000000 */
        /* <DEDUP_REMOVED lines=64> */
[C---:B------:R-:W-:Y:S01]  /*13740*/  VIADD R6, R4.reuse, 0x984 ;  /* 0x0000098404067836 */ /* 0x040fe20000000000 */
[----:B------:R-:W-:Y:S01]  /*13750*/  UMOV UR8, UR4 ;  /* 0x0000000400087c82 */ /* 0x000fe20008000000 */
[----:B------:R-:W-:Y:S01]  /*13760*/  IMAD.MOV.U32 R7, RZ, RZ, 0x40000040 ;  /* 0x40000040ff077424 */ /* 0x000fe200078e00ff */
[----:B------:R-:W-:Y:S01]  /*13770*/  UMOV UR9, UR5 ;  /* 0x0000000500097c82 */ /* 0x000fe20008000000 */
[----:B------:R-:W-:Y:S01]  /*13780*/  VIADD R8, R4, 0xa04 ;  /* 0x00000a0404087836 */ /* 0x000fe20000000000 */
[----:B------:R-:W-:Y:S01]  /*13790*/  R2UR UR10, R6 ;  /* 0x00000000060a72ca */ /* 0x000fe200000e0000 */
[----:B------:R-:W-:Y:S01]  /*137a0*/  IMAD.MOV.U32 R9, RZ, RZ, 0x40000040 ;  /* 0x40000040ff097424 */ /* 0x000fe200078e00ff */
[----:B------:R-:W-:Y:S01]  /*137b0*/  R2UR UR11, R7 ;  /* 0x00000000070b72ca */ /* 0x000fe200000e0000 */
[----:B------:R-:W-:Y:S01]  /*137c0*/  UMOV UR12, UR4 ;  /* 0x00000004000c7c82 */ /* 0x000fe20008000000 */
[----:B------:R-:W-:Y:S01]  /*137d0*/  UMOV UR13, UR5 ;  /* 0x00000005000d7c82 */ /* 0x000fe20008000000 */
[----:B------:R-:W-:Y:S01]  /*137e0*/  UMOV UR16, UR4 ;  /* 0x0000000400107c82 */ /* 0x000fe20008000000 */
[----:B------:R-:W-:Y:S01]  /*137f0*/  UMOV UR17, UR5 ;  /* 0x0000000500117c82 */ /* 0x000fe20008000000 */
[----:B------:R-:W-:Y:S01]  /*13800*/  UIADD3 UR20, UR56, 0x406, URZ ;  /* 0x0000040638147890 */ /* 0x000fe2000fffe03f */
[----:B------:R-:W-:Y:S01]  /*13810*/  UMOV UR21, 0x40000040 ;  /* 0x4000004000157882 */ /* 0x000fe20000000000 */
[----:B------:R-:W-:Y:S01]  /*13820*/  ULDC UR6, c[0x0][0x9d8] ;  /* 0x0002760000067ab9 */ /* 0x000fe20000000800 */
[----:B------:R0:W-:Y:S01]  /*13830*/  STL.64 [R1+0x8], R20 ;  /* 0x0000081401007387 */ /* 0x0001e20000100a00 */
[----:B------:R-:W-:Y:S01]  /*13840*/  IMAD.MOV.U32 R5, RZ, RZ, 0x40000040 ;  /* 0x40000040ff057424 */ /* 0x000fe200078e00ff */
[----:B------:R-:W-:Y:S01]  /*13850*/  ULDC UR7, c[0x0][0x988] ;  /* 0x0002620000077ab9 */ /* 0x000fe20000000800 */
[----:B------:R-:W-:-:S02]  /*13860*/  WARPGROUP.DEPBAR.LE gsb0, 0x0 ;  /* 0x00008000000079c5 */ /* 0x000fc40000010000 */
[----:B------:R-:W-:-:S06]  /*13870*/  WARPGROUP.ARRIVE ;  /* 0x00000000000079c5 */ /* 0x000fcc0000000000 */
[----:B------:R-:W-:Y:S01]  /*13880*/  HGMMA.64x16x16.F32.BF16 R40, gdesc[UR8], R40, gsb0 ;  /* 0x00200000082879f0 */ /* 0x000fe20008001828 */
[----:B------:R-:W-:Y:S02]  /*13890*/  R2UR UR14, R8 ;  /* 0x00000000080e72ca */ /* 0x000fe400000e0000 */
[----:B------:R-:W-:Y:S01]  /*138a0*/  R2UR UR15, R9 ;  /* 0x00000000090f72ca */ /* 0x000fe200000e0000 */
[----:B------:R-:W-:Y:S01]  /*138b0*/  VIADD R6, R4, 0xa84 ;  /* 0x00000a8404067836 */ /* 0x000fe20000000000 */
[----:B------:R-:W-:Y:S02]  /*138c0*/  WARPGROUP.DEPBAR.LE gsb0, 0x0 ;  /* 0x00008000000079c5 */ /* 0x000fe40000010000 */
[----:B------:R-:W-:-:S09]  /*138d0*/  WARPGROUP.ARRIVE ;  /* 0x00000000000079c5 */ /* 0x000fd20000000000 */
[----:B------:R-:W-:Y:S01]  /*138e0*/  HGMMA.64x16x16.F32.BF16 R32, gdesc[UR12], R32, gsb0 ;  /* 0x002000000c2079f0 */ /* 0x000fe20008001820 */
[----:B------:R-:W-:Y:S01]  /*138f0*/  IMAD.MOV.U32 R7, RZ, RZ, 0x40000040 ;  /* 0x40000040ff077424 */ /* 0x000fe200078e00ff */
[----:B------:R-:W-:-:S04]  /*13900*/  R2UR UR18, R6 ;  /* 0x00000000061272ca */ /* 0x000fc800000e0000 */
        /* <DEDUP_REMOVED lines=71> */
[----:B------:R-:W-:Y:S01]  /*13d80*/  UMOV UR8, UR20 ;  /* 0x0000001400087c82 */ /* 0x000fe20008000000 */
[----:B------:R-:W-:Y:S01]  /*13d90*/  UMOV UR9, UR21 ;  /* 0x0000001500097c82 */ /* 0x000fe20008000000 */
[----:B------:R-:W-:Y:S01]  /*13da0*/  FMUL.FTZ R12, R113, UR6 ;  /* 0x00000006710c7c20 */ /* 0x000fe20008410000 */
[----:B0-----:R-:W-:Y:S01]  /*13db0*/  FMUL.FTZ R20, R115, UR6 ;  /* 0x0000000673147c20 */ /* 0x001fe20008410000 */
[----:B------:R-:W-:Y:S01]  /*13dc0*/  FMUL.FTZ R3, R112, UR6 ;  /* 0x0000000670037c20 */ /* 0x000fe20008410000 */
[----:B------:R-:W-:Y:S02]  /*13dd0*/  WARPGROUP.DEPBAR.LE gsb0, 0x0 ;  /* 0x00008000000079c5 */ /* 0x000fe40000010000 */
[----:B------:R-:W-:-:S06]  /*13de0*/  WARPGROUP.ARRIVE ;  /* 0x00000000000079c5 */ /* 0x000fcc0000000000 */
[----:B------:R-:W-:Y:S01]  /*13df0*/  HGMMA.64x16x16.F32.BF16 R32, gdesc[UR8], R32, gsb0 ;  /* 0x00200000082079f0 */ /* 0x000fe20008001820 */
[----:B------:R-:W-:Y:S01]  /*13e00*/  FMUL.FTZ R10, R105, UR6 ;  /* 0x00000006690a7c20 */ /* 0x000fe20008410000 */
[----:B------:R-:W-:Y:S01]  /*13e10*/  MUFU.TANH R12, R12 ;  /* 0x0000000c000c7308 */ /* 0x000fe20000002400 */
[----:B------:R-:W-:Y:S01]  /*13e20*/  FMUL.FTZ R8, R116, UR6 ;  /* 0x0000000674087c20 */ /* 0x000fe20008410000 */
[----:B------:R-:W-:Y:S01]  /*13e30*/  FMUL.FTZ R112, R114, UR6 ;  /* 0x0000000672707c20 */ /* 0x000fe20008410000 */
[----:B------:R-:W-:Y:S01]  /*13e40*/  FMUL.FTZ R11, R117, UR6 ;  /* 0x00000006750b7c20 */ /* 0x000fe20008410000 */
[----:B--2---:R-:W-:-:S04]  /*13e50*/  IMAD.IADD R6, R120, 0x1, R161 ;  /* 0x0000000178067824 */ /* 0x004fc800078e02a1 */
[----:B------:R-:W0:Y:S01]  /*13e60*/  MUFU.TANH R20, R20 ;  /* 0x0000001400147308 */ /* 0x000e220000002400 */
[----:B------:R-:W-:Y:S01]  /*13e70*/  FMUL.FTZ R9, R104, UR6 ;  /* 0x0000000668097c20 */ /* 0x000fe20008410000 */
[----:B------:R-:W-:-:S06]  /*13e80*/  IMAD R6, R163, -0xb0, R6 ;  /* 0xffffff50a3067824 */ /* 0x000fcc00078e0206 */
[----:B------:R-:W1:Y:S01]  /*13e90*/  MUFU.TANH R3, R3 ;  /* 0x0000000300037308 */ /* 0x000e620000002400 */
[----:B------:R-:W-:-:S07]  /*13ea0*/  FMUL.FTZ R84, R118, UR6 ;  /* 0x0000000676547c20 */ /* 0x000fce0008410000 */
[----:B------:R-:W2:Y:S01]  /*13eb0*/  MUFU.TANH R10, R10 ;  /* 0x0000000a000a7308 */ /* 0x000ea20000002400 */
[----:B------:R-:W-:-:S07]  /*13ec0*/  ISETP.GT.AND P3, PT, R6, 0x1, PT ;  /* 0x000000010600780c */ /* 0x000fce0003f64270 */
[----:B------:R-:W3:Y:S01]  /*13ed0*/  MUFU.TANH R8, R8 ;  /* 0x0000000800087308 */ /* 0x000ee20000002400 */
[----:B------:R-:W-:Y:S01]  /*13ee0*/  FMUL.FTZ R21, R119, UR6 ;  /* 0x0000000677157c20 */ /* 0x000fe20008410000 */
[----:B------:R-:W-:-:S06]  /*13ef0*/  ISETP.GT.AND P2, PT, R6, RZ, PT ;  /* 0x000000ff0600720c */ /* 0x000fcc0003f44270 */
[----:B------:R-:W4:Y:S01]  /*13f00*/  MUFU.TANH R112, R112 ;  /* 0x0000007000707308 */ /* 0x000f220000002400 */
[----:B------:R-:W-:-:S07]  /*13f10*/  FMUL.FTZ R13, R108, UR6 ;  /* 0x000000066c0d7c20 */ /* 0x000fce0008410000 */
[----:B------:R-:W4:Y:S01]  /*13f20*/  MUFU.TANH R11, R11 ;  /* 0x0000000b000b7308 */ /* 0x000f220000002400 */
[----:B------:R-:W-:Y:S01]  /*13f30*/  FMUL.FTZ R7, R52, UR6 ;  /* 0x0000000634077c20 */ /* 0x000fe20008410000 */
[----:B0-----:R-:W-:Y:S01]  /*13f40*/  FSEL R20, R20, -INF , P3 ;  /* 0xff80000014147808 */ /* 0x001fe20001800000 */
[----:B------:R-:W-:Y:S02]  /*13f50*/  WARPGROUP.DEPBAR.LE gsb0, 0x0 ;  /* 0x00008000000079c5 */ /* 0x000fe40000010000 */
[----:B------:R-:W-:-:S03]  /*13f60*/  FSEL R12, R12, -INF , P3 ;  /* 0xff8000000c0c7808 */ /* 0x000fc60001800000 */
[----:B------:R-:W0:Y:S01]  /*13f70*/  MUFU.TANH R9, R9 ;  /* 0x0000000900097308 */ /* 0x000e220000002400 */
[----:B------:R-:W-:Y:S01]  /*13f80*/  FMUL.FTZ R52, R33, UR6 ;  /* 0x0000000621347c20 */ /* 0x000fe20008410000 */
[----:B------:R-:W-:Y:S01]  /*13f90*/  ISETP.GT.AND P3, PT, R6, 0x11, PT ;  /* 0x000000110600780c */ /* 0x000fe20003f64270 */
[----:B------:R-:W-:Y:S01]  /*13fa0*/  FMUL.FTZ R83, R106, UR6 ;  /* 0x000000066a537c20 */ /* 0x000fe20008410000 */
[----:B------:R-:W-:Y:S01]  /*13fb0*/  FMUL.FTZ R81, R100, UR6 ;  /* 0x0000000664517c20 */ /* 0x000fe20008410000 */
[----:B------:R-:W-:-:S03]  /*13fc0*/  ISETP.GT.AND P4, PT, R6, 0x8, PT ;  /* 0x000000080600780c */ /* 0x000fc60003f84270 */
[----:B------:R-:W0:Y:S01]  /*13fd0*/  MUFU.TANH R84, R84 ;  /* 0x0000005400547308 */ /* 0x000e220000002400 */
[----:B-1----:R-:W-:Y:S01]  /*13fe0*/  FSEL R33, R3, -INF , P2 ;  /* 0xff80000003217808 */ /* 0x002fe20001000000 */
[----:B------:R-:W-:Y:S01]  /*13ff0*/  FMUL.FTZ R15, R109, UR6 ;  /* 0x000000066d0f7c20 */ /* 0x000fe20008410000 */
[----:B------:R-:W-:Y:S01]  /*14000*/  FMUL.FTZ R100, R102, UR6 ;  /* 0x0000000666647c20 */ /* 0x000fe20008410000 */
[----:B------:R-:W-:Y:S01]  /*14010*/  FMUL.FTZ R50, R50, UR6 ;  /* 0x0000000632327c20 */ /* 0x000fe20008410000 */
[----:B------:R-:W-:Y:S01]  /*14020*/  FMUL.FTZ R109, R43, UR6 ;  /* 0x000000062b6d7c20 */ /* 0x000fe20008410000 */
[----:B------:R-:W-:Y:S01]  /*14030*/  FMUL.FTZ R102, R46, UR6 ;  /* 0x000000062e667c20 */ /* 0x000fe20008410000 */
[----:B------:R-:W-:Y:S01]  /*14040*/  FMUL.FTZ R46, R35, UR6 ;  /* 0x00000006232e7c20 */ /* 0x000fe20008410000 */
[----:B------:R-:W1:Y:S01]  /*14050*/  MUFU.TANH R21, R21 ;  /* 0x0000001500157308 */ /* 0x000e620000002400 */
[----:B--2---:R-:W-:Y:S01]  /*14060*/  FSEL R43, R10, -INF , P3 ;  /* 0xff8000000a2b7808 */ /* 0x004fe20001800000 */
[----:B------:R-:W-:Y:S01]  /*14070*/  FMUL.FTZ R82, R107, UR6 ;  /* 0x000000066b527c20 */ /* 0x000fe20008410000 */
[----:B------:R-:W-:Y:S01]  /*14080*/  FMUL.FTZ R157, R40, UR6 ;  /* 0x00000006289d7c20 */ /* 0x000fe20008410000 */
[----:B------:R-:W-:Y:S01]  /*14090*/  ISETP.GT.AND P5, PT, R6, 0x9, PT ;  /* 0x000000090600780c */ /* 0x000fe20003fa4270 */
[----:B------:R-:W-:Y:S01]  /*140a0*/  FMUL.FTZ R80, R96, UR6 ;  /* 0x0000000660507c20 */ /* 0x000fe20008410000 */
[----:B---3--:R-:W-:-:S02]  /*140b0*/  FSEL R35, R8, -INF , P4 ;  /* 0xff80000008237808 */ /* 0x008fc40002000000 */
[----:B------:R-:W2:Y:S01]  /*140c0*/  MUFU.TANH R13, R13 ;  /* 0x0000000d000d7308 */ /* 0x000ea20000002400 */
[----:B------:R-:W-:Y:S02]  /*140d0*/  FMNMX.FTZ R10, R33, R12, !PT ;  /* 0x0000000c210a7209 */ /* 0x000fe40007810000 */
[----:B------:R-:W-:Y:S01]  /*140e0*/  R2UR UR23, R5 ;  /* 0x00000000051772ca */ /* 0x000fe200000e0000 */
[----:B------:R-:W-:Y:S01]  /*140f0*/  FMUL.FTZ R105, R110, UR6 ;  /* 0x000000066e697c20 */ /* 0x000fe20008410000 */
[----:B----4-:R-:W-:-:S03]  /*14100*/  FSEL R5, R112, -INF , P2 ;  /* 0xff80000070057808 */ /* 0x010fc60001000000 */
[----:B------:R3:W-:Y:S01]  /*14110*/  MUFU.TANH R40, R50 ;  /* 0x0000003200287308 */ /* 0x0007e20000002400 */
[----:B------:R-:W-:Y:S01]  /*14120*/  ISETP.GT.AND P2, PT, R6, 0x10, PT ;  /* 0x000000100600780c */ /* 0x000fe20003f44270 */
[----:B------:R-:W-:Y:S01]  /*14130*/  FMUL.FTZ R14, R97, UR6 ;  /* 0x00000006610e7c20 */ /* 0x000fe20008410000 */
[----:B------:R-:W-:Y:S01]  /*14140*/  FMNMX.FTZ R10, R35, R10, !PT ;  /* 0x0000000a230a7209 */ /* 0x000fe20007810000 */
[----:B------:R-:W-:-:S04]  /*14150*/  FMUL.FTZ R86, R101, UR6 ;  /* 0x0000000665567c20 */ /* 0x000fc80008410000 */
[----:B------:R-:W4:Y:S01]  /*14160*/  MUFU.TANH R83, R83 ;  /* 0x0000005300537308 */ /* 0x000f220000002400 */
[----:B---3--:R-:W-:Y:S01]  /*14170*/  FMUL.FTZ R50, R34, UR6 ;  /* 0x0000000622327c20 */ /* 0x008fe20008410000 */
[----:B------:R-:W-:Y:S01]  /*14180*/  FMUL.FTZ R34, R37, UR6 ;  /* 0x0000000625227c20 */ /* 0x000fe20008410000 */
[----:B------:R-:W-:Y:S01]  /*14190*/  FSEL R37, R11, -INF , P5 ;  /* 0xff8000000b257808 */ /* 0x000fe20002800000 */
[----:B------:R-:W-:-:S04]  /*141a0*/  FMUL.FTZ R101, R90, UR6 ;  /* 0x000000065a657c20 */ /* 0x000fc80008410000 */
[----:B------:R-:W3:Y:S01]  /*141b0*/  MUFU.TANH R15, R15 ;  /* 0x0000000f000f7308 */ /* 0x000ee20000002400 */
[----:B------:R-:W-:Y:S01]  /*141c0*/  FMUL.FTZ R159, R41, UR6 ;  /* 0x00000006299f7c20 */ /* 0x000fe20008410000 */
[----:B------:R-:W-:Y:S01]  /*141d0*/  FMUL.FTZ R104, R111, UR6 ;  /* 0x000000066f687c20 */ /* 0x000fe20008410000 */
[----:B------:R-:W-:Y:S01]  /*141e0*/  FMUL.FTZ R90, R72, UR6 ;  /* 0x00000006485a7c20 */ /* 0x000fe20008410000 */
[----:B0-----:R-:W-:Y:S01]  /*141f0*/  FSEL R41, R9, -INF , P2 ;  /* 0xff80000009297808 */ /* 0x001fe20001000000 */
[----:B------:R-:W-:Y:S01]  /*14200*/  FMUL.FTZ R72, R73, UR6 ;  /* 0x0000000649487c20 */ /* 0x000fe20008410000 */
[----:B------:R-:W-:Y:S02]  /*14210*/  FMNMX.FTZ R10, R37, R10, !PT ;  /* 0x0000000a250a7209 */ /* 0x000fe40007810000 */
[----:B------:R-:W-:Y:S01]  /*14220*/  MUFU.TANH R82, R82 ;  /* 0x0000005200527308 */ /* 0x000fe20000002400 */
[----:B------:R-:W-:Y:S01]  /*14230*/  FMUL.FTZ R73, R76, UR6 ;  /* 0x000000064c497c20 */ /* 0x000fe20008410000 */
[----:B------:R-:W-:Y:S01]  /*14240*/  FMUL.FTZ R76, R64, UR6 ;  /* 0x00000006404c7c20 */ /* 0x000fe20008410000 */
[----:B------:R-:W-:-:S05]  /*14250*/  FSEL R3, R84, -INF , P4 ;  /* 0xff80000054037808 */ /* 0x000fca0002000000 */
[----:B------:R-:W-:Y:S01]  /*14260*/  MUFU.TANH R80, R80 ;  /* 0x0000005000507308 */ /* 0x000fe20000002400 */
[----:B------:R-:W-:Y:S01]  /*14270*/  FMUL.FTZ R98, R98, UR6 ;  /* 0x0000000662627c20 */ /* 0x000fe20008410000 */
[----:B------:R-:W-:Y:S01]  /*14280*/  FMUL.FTZ R64, R65, UR6 ;  /* 0x0000000641407c20 */ /* 0x000fe20008410000 */
[----:B------:R-:W-:Y:S01]  /*14290*/  ISETP.GT.AND P4, PT, R6, 0x18, PT ;  /* 0x000000180600780c */ /* 0x000fe20003f84270 */
[----:B------:R-:W-:Y:S01]  /*142a0*/  FMUL.FTZ R65, R68, UR6 ;  /* 0x0000000644417c20 */ /* 0x000fe20008410000 */
[----:B------:R-:W-:-:S03]  /*142b0*/  FMNMX.FTZ R10, R41, R10, !PT ;  /* 0x0000000a290a7209 */ /* 0x000fc60007810000 */
[----:B------:R-:W0:Y:S01]  /*142c0*/  MUFU.TANH R105, R105 ;  /* 0x0000006900697308 */ /* 0x000e220000002400 */
[----:B------:R-:W-:Y:S01]  /*142d0*/  FMUL.FTZ R68, R70, UR6 ;  /* 0x0000000646447c20 */ /* 0x000fe20008410000 */
[----:B------:R-:W-:Y:S01]  /*142e0*/  FMUL.FTZ R70, R59, UR6 ;  /* 0x000000063b467c20 */ /* 0x000fe20008410000 */
[----:B------:R-:W-:Y:S01]  /*142f0*/  FMUL.FTZ R167, R45, UR6 ;  /* 0x000000062da77c20 */ /* 0x000fe20008410000 */
[----:B-1----:R-:W-:-:S04]  /*14300*/  FSEL R21, R21, -INF , P5 ;  /* 0xff80000015157808 */ /* 0x002fc80002800000 */
[----:B------:R-:W1:Y:S01]  /*14310*/  MUFU.TANH R14, R14 ;  /* 0x0000000e000e7308 */ /* 0x000e620000002400 */
[----:B------:R-:W-:Y:S01]  /*14320*/  FMUL.FTZ R97, R99, UR6 ;  /* 0x0000000663617c20 */ /* 0x000fe20008410000 */
[----:B------:R-:W-:Y:S01]  /*14330*/  FMUL.FTZ R59, R60, UR6 ;  /* 0x000000063c3b7c20 */ /* 0x000fe20008410000 */
[----:B------:R-:W-:Y:S01]  /*14340*/  ISETP.GT.AND P5, PT, R6, 0x19, PT ;  /* 0x000000190600780c */ /* 0x000fe20003fa4270 */
[----:B------:R-:W-:Y:S01]  /*14350*/  FMUL.FTZ R96, R88, UR6 ;  /* 0x0000000658607c20 */ /* 0x000fe20008410000 */
[----:B--2---:R-:W-:-:S03]  /*14360*/  FSEL R45, R13, -INF , P4 ;  /* 0xff8000000d2d7808 */ /* 0x004fc60002000000 */
[----:B------:R-:W2:Y:S01]  /*14370*/  MUFU.TANH R104, R104 ;  /* 0x0000006800687308 */ /* 0x000ea20000002400 */
[----:B------:R-:W-:Y:S01]  /*14380*/  FMNMX.FTZ R10, R43, R10, !PT ;  /* 0x0000000a2b0a7209 */ /* 0x000fe20007810000 */
[----:B------:R-:W-:Y:S01]  /*14390*/  FMUL.FTZ R60, R63, UR6 ;  /* 0x000000063f3c7c20 */ /* 0x000fe20008410000 */
[----:B------:R-:W-:Y:S01]  /*143a0*/  FMUL.FTZ R63, R54, UR6 ;  /* 0x00000006363f7c20 */ /* 0x000fe20008410000 */
[----:B------:R-:W-:-:S04]  /*143b0*/  FMUL.FTZ R51, R51, UR6 ;  /* 0x0000000633337c20 */ /* 0x000fc80008410000 */
[----:B------:R-:W2:Y:S01]  /*143c0*/  MUFU.TANH R81, R81 ;  /* 0x0000005100517308 */ /* 0x000ea20000002400 */
[----:B------:R-:W-:Y:S01]  /*143d0*/  FMUL.FTZ R54, R47, UR6 ;  /* 0x000000062f367c20 */ /* 0x000fe20008410000 */
[----:B----4-:R-:W-:Y:S01]  /*143e0*/  FSEL R83, R83, -INF , P2 ;  /* 0xff80000053537808 */ /* 0x010fe20001000000 */
[----:B------:R-:W-:Y:S01]  /*143f0*/  FMUL.FTZ R165, R44, UR6 ;  /* 0x000000062ca57c20 */ /* 0x000fe20008410000 */
[----:B------:R-:W-:Y:S01]  /*14400*/  ISETP.GT.AND P2, PT, R6, 0x20, PT ;  /* 0x000000200600780c */ /* 0x000fe20003f44270 */
[----:B------:R-:W-:Y:S01]  /*14410*/  FMUL.FTZ R85, R89, UR6 ;  /* 0x0000000659557c20 */ /* 0x000fe20008410000 */
[----:B---3--:R-:W-:Y:S02]  /*14420*/  FSEL R47, R15, -INF , P5 ;  /* 0xff8000000f2f7808 */ /* 0x008fe40002800000 */
[----:B------:R-:W3:Y:S01]  /*14430*/  MUFU.TANH R98, R98 ;  /* 0x0000006200627308 */ /* 0x000ee20000002400 */
[----:B------:R-:W-:Y:S01]  /*14440*/  FMNMX.FTZ R10, R45, R10, !PT ;  /* 0x0000000a2d0a7209 */ /* 0x000fe20007810000 */
[----:B------:R-:W-:Y:S01]  /*14450*/  FMUL.FTZ R44, R36, UR6 ;  /* 0x00000006242c7c20 */ /* 0x000fe20008410000 */
[----:B------:R-:W-:-:S05]  /*14460*/  FMUL.FTZ R107, R42, UR6 ;  /* 0x000000062a6b7c20 */ /* 0x000fca0008410000 */
[----:B------:R-:W-:Y:S01]  /*14470*/  MUFU.TANH R86, R86 ;  /* 0x0000005600567308 */ /* 0x000fe20000002400 */
[----:B------:R-:W-:Y:S01]  /*14480*/  FMUL.FTZ R99, R103, UR6 ;  /* 0x0000000667637c20 */ /* 0x000fe20008410000 */
[----:B------:R-:W-:Y:S01]  /*14490*/  FMNMX.FTZ R10, R47, R10, !PT ;  /* 0x0000000a2f0a7209 */ /* 0x000fe20007810000 */
[----:B------:R-:W-:-:S05]  /*144a0*/  FMUL.FTZ R88, R92, UR6 ;  /* 0x000000065c587c20 */ /* 0x000fca0008410000 */
[----:B------:R-:W4:Y:S01]  /*144b0*/  MUFU.TANH R97, R97 ;  /* 0x0000006100617308 */ /* 0x000f220000002400 */
[----:B------:R-:W-:Y:S01]  /*144c0*/  FMUL.FTZ R103, R55, UR6 ;  /* 0x0000000637677c20 */ /* 0x000fe20008410000 */
[----:B0-----:R-:W-:-:S06]  /*144d0*/  FSEL R105, R105, -INF , P4 ;  /* 0xff80000069697808 */ /* 0x001fcc0002000000 */
[----:B------:R0:W-:Y:S01]  /*144e0*/  MUFU.TANH R36, R7 ;  /* 0x0000000700247308 */ /* 0x0001e20000002400 */
[----:B------:R-:W-:Y:S01]  /*144f0*/  ISETP.GT.AND P4, PT, R6, 0x28, PT ;  /* 0x000000280600780c */ /* 0x000fe20003f84270 */
[----:B------:R-:W-:-:S06]  /*14500*/  FMUL.FTZ R89, R93, UR6 ;  /* 0x000000065d597c20 */ /* 0x000fcc0008410000 */
[----:B------:R-:W4:Y:S01]  /*14510*/  MUFU.TANH R96, R96 ;  /* 0x0000006000607308 */ /* 0x000f220000002400 */
[----:B0-----:R-:W-:Y:S02]  /*14520*/  FSEL R7, R82, -INF , P3 ;  /* 0xff80000052077808 */ /* 0x001fe40001800000 */
[----:B------:R-:W-:-:S05]  /*14530*/  ISETP.GT.AND P3, PT, R6, 0x21, PT ;  /* 0x000000210600780c */ /* 0x000fca0003f64270 */
[----:B------:R0:W-:Y:S01]  /*14540*/  MUFU.TANH R42, R51 ;  /* 0x00000033002a7308 */ /* 0x0001e20000002400 */
[----:B-1----:R-:W-:Y:S02]  /*14550*/  FSEL R55, R14, -INF , P3 ;  /* 0xff8000000e377808 */ /* 0x002fe40001800000 */
[----:B0-----:R-:W-:-:S05]  /*14560*/  FSEL R51, R80, -INF , P2 ;  /* 0xff80000050337808 */ /* 0x001fca0001000000 */
[----:B------:R-:W0:Y:S01]  /*14570*/  MUFU.TANH R100, R100 ;  /* 0x0000006400647308 */ /* 0x000e220000002400 */
[----:B------:R-:W-:-:S07]  /*14580*/  FMNMX.FTZ R10, R51, R10, !PT ;  /* 0x0000000a330a7209 */ /* 0x000fce0007810000 */
[----:B------:R-:W1:Y:S01]  /*14590*/  MUFU.TANH R85, R85 ;  /* 0x0000005500557308 */ /* 0x000e620000002400 */
[----:B--2---:R-:W-:Y:S01]  /*145a0*/  FSEL R9, R104, -INF , P5 ;  /* 0xff80000068097808 */ /* 0x004fe20002800000 */
[----:B------:R-:W-:Y:S01]  /*145b0*/  FMUL.FTZ R91, R91, UR6 ;  /* 0x000000065b5b7c20 */ /* 0x000fe20008410000 */
[----:B------:R-:W-:Y:S02]  /*145c0*/  ISETP.GT.AND P5, PT, R6, 0x29, PT ;  /* 0x000000290600780c */ /* 0x000fe40003fa4270 */
[----:B------:R-:W-:-:S03]  /*145d0*/  FSEL R81, R81, -INF , P4 ;  /* 0xff80000051517808 */ /* 0x000fc60002000000 */
[----:B------:R-:W2:Y:S01]  /*145e0*/  MUFU.TANH R99, R99 ;  /* 0x0000006300637308 */ /* 0x000ea20000002400 */
[----:B------:R-:W-:Y:S01]  /*145f0*/  FMNMX.FTZ R10, R55, R10, !PT ;  /* 0x0000000a370a7209 */ /* 0x000fe20007810000 */
[----:B------:R-:W-:Y:S01]  /*14600*/  FMUL.FTZ R94, R94, UR6 ;  /* 0x000000065e5e7c20 */ /* 0x000fe20008410000 */
[----:B---3--:R-:W-:-:S05]  /*14610*/  FSEL R11, R98, -INF , P2 ;  /* 0xff800000620b7808 */ /* 0x008fca0001000000 */
[----:B------:R-:W3:Y:S01]  /*14620*/  MUFU.TANH R88, R88 ;  /* 0x0000005800587308 */ /* 0x000ee20000002400 */
[----:B------:R-:W-:Y:S02]  /*14630*/  ISETP.GT.AND P2, PT, R6, 0x30, PT ;  /* 0x000000300600780c */ /* 0x000fe40003f44270 */
[----:B------:R-:W-:-:S05]  /*14640*/  FMNMX.FTZ R10, R81, R10, !PT ;  /* 0x0000000a510a7209 */ /* 0x000fca0007810000 */
[----:B------:R-:W3:Y:S01]  /*14650*/  MUFU.TANH R101, R101 ;  /* 0x0000006500657308 */ /* 0x000ee20000002400 */
[----:B------:R-:W-:Y:S01]  /*14660*/  FMUL.FTZ R92, R95, UR6 ;  /* 0x000000065f5c7c20 */ /* 0x000fe20008410000 */
[----:B----4-:R-:W-:-:S06]  /*14670*/  FSEL R97, R97, -INF , P3 ;  /* 0xff80000061617808 */ /* 0x010fcc0001800000 */
[----:B------:R-:W4:Y:S01]  /*14680*/  MUFU.TANH R89, R89 ;  /* 0x0000005900597308 */ /* 0x000f220000002400 */
[----:B------:R-:W-:Y:S02]  /*14690*/  ISETP.GT.AND P3, PT, R6, 0x31, PT ;  /* 0x000000310600780c */ /* 0x000fe40003f64270 */
[----:B------:R-:W-:-:S05]  /*146a0*/  FSEL R95, R96, -INF , P2 ;  /* 0xff800000605f7808 */ /* 0x000fca0001000000 */
[----:B------:R1:W-:Y:S01]  /*146b0*/  MUFU.TANH R8, R63 ;  /* 0x0000003f00087308 */ /* 0x0003e20000002400 */
[----:B0-----:R-:W-:Y:S02]  /*146c0*/  FSEL R13, R100, -INF , P4 ;  /* 0xff800000640d7808 */ /* 0x001fe40002000000 */
[----:B-1----:R-:W-:-:S05]  /*146d0*/  FSEL R63, R86, -INF , P5 ;  /* 0xff800000563f7808 */ /* 0x002fca0002800000 */
[----:B------:R-:W0:Y:S01]  /*146e0*/  MUFU.TANH R91, R91 ;  /* 0x0000005b005b7308 */ /* 0x000e220000002400 */
[----:B------:R-:W-:-:S07]  /*146f0*/  FMNMX.FTZ R10, R63, R10, !PT ;  /* 0x0000000a3f0a7209 */ /* 0x000fce0007810000 */
[----:B------:R-:W1:Y:S01]  /*14700*/  MUFU.TANH R90, R90 ;  /* 0x0000005a005a7308 */ /* 0x000e620000002400 */
[----:B------:R-:W-:Y:S01]  /*14710*/  FMUL.FTZ R93, R74, UR6 ;  /* 0x000000064a5d7c20 */ /* 0x000fe20008410000 */
[C---:B------:R-:W-:Y:S01]  /*14720*/  ISETP.GT.AND P4, PT, R6.reuse, 0x38, PT ;  /* 0x000000380600780c */ /* 0x040fe20003f84270 */
[----:B------:R-:W-:Y:S01]  /*14730*/  FMUL.FTZ R74, R77, UR6 ;  /* 0x000000064d4a7c20 */ /* 0x000fe20008410000 */
[----:B------:R-:W-:Y:S02]  /*14740*/  FSEL R119, R85, -INF , P3 ;  /* 0xff80000055777808 */ /* 0x000fe40001800000 */
[----:B------:R-:W-:Y:S02]  /*14750*/  FMNMX.FTZ R10, R95, R10, !PT ;  /* 0x0000000a5f0a7209 */ /* 0x000fe40007810000 */
[----:B------:R-:W1:Y:S01]  /*14760*/  MUFU.TANH R94, R94 ;  /* 0x0000005e005e7308 */ /* 0x000e620000002400 */
[----:B--2---:R-:W-:Y:S01]  /*14770*/  FSEL R99, R99, -INF , P5 ;  /* 0xff80000063637808 */ /* 0x004fe20002800000 */
[----:B------:R-:W-:Y:S01]  /*14780*/  FMUL.FTZ R75, R75, UR6 ;  /* 0x000000064b4b7c20 */ /* 0x000fe20008410000 */
[----:B------:R-:W-:-:S05]  /*14790*/  ISETP.GT.AND P5, PT, R6, 0x39, PT ;  /* 0x000000390600780c */ /* 0x000fca0003fa4270 */
[----:B------:R-:W2:Y:S01]  /*147a0*/  MUFU.TANH R72, R72 ;  /* 0x0000004800487308 */ /* 0x000ea20000002400 */
[----:B---3--:R-:W-:Y:S02]  /*147b0*/  FSEL R121, R88, -INF , P4 ;  /* 0xff80000058797808 */ /* 0x008fe40002000000 */
[----:B------:R-:W-:-:S05]  /*147c0*/  FMNMX.FTZ R10, R119, R10, !PT ;  /* 0x0000000a770a7209 */ /* 0x000fca0007810000 */
[----:B------:R-:W3:Y:S01]  /*147d0*/  MUFU.TANH R92, R92 ;  /* 0x0000005c005c7308 */ /* 0x000ee20000002400 */
[----:B------:R-:W-:Y:S01]  /*147e0*/  FSEL R101, R101, -INF , P2 ;  /* 0xff80000065657808 */ /* 0x000fe20001000000 */
[----:B------:R-:W-:Y:S01]  /*147f0*/  FMUL.FTZ R78, R78, UR6 ;  /* 0x000000064e4e7c20 */ /* 0x000fe20008410000 */
[----:B------:R-:W-:-:S05]  /*14800*/  ISETP.GT.AND P2, PT, R6, 0x40, PT ;  /* 0x000000400600780c */ /* 0x000fca0003f44270 */
[----:B------:R-:W3:Y:S01]  /*14810*/  MUFU.TANH R73, R73 ;  /* 0x0000004900497308 */ /* 0x000ee20000002400 */
[----:B----4-:R-:W-:Y:S02]  /*14820*/  FSEL R123, R89, -INF , P5 ;  /* 0xff800000597b7808 */ /* 0x010fe40002800000 */
[----:B------:R-:W-:Y:S01]  /*14830*/  FMNMX.FTZ R10, R121, R10, !PT ;  /* 0x0000000a790a7209 */ /* 0x000fe20007810000 */
[----:B------:R-:W-:-:S04]  /*14840*/  FMUL.FTZ R77, R79, UR6 ;  /* 0x000000064f4d7c20 */ /* 0x000fc80008410000 */
[----:B------:R-:W4:Y:S01]  /*14850*/  MUFU.TANH R93, R93 ;  /* 0x0000005d005d7308 */ /* 0x000f220000002400 */
[----:B------:R-:W-:Y:S01]  /*14860*/  FMUL.FTZ R79, R66, UR6 ;  /* 0x00000006424f7c20 */ /* 0x000fe20008410000 */
[----:B0-----:R-:W-:Y:S01]  /*14870*/  FSEL R91, R91, -INF , P3 ;  /* 0xff8000005b5b7808 */ /* 0x001fe20001800000 */
[----:B------:R-:W-:-:S05]  /*14880*/  FMUL.FTZ R66, R69, UR6 ;  /* 0x0000000645427c20 */ /* 0x000fca0008410000 */
[----:B------:R-:W0:Y:S01]  /*14890*/  MUFU.TANH R74, R74 ;  /* 0x0000004a004a7308 */ /* 0x000e220000002400 */
[----:B------:R-:W-:Y:S01]  /*148a0*/  ISETP.GT.AND P3, PT, R6, 0x41, PT ;  /* 0x000000410600780c */ /* 0x000fe20003f64270 */
[----:B------:R-:W-:Y:S01]  /*148b0*/  FMUL.FTZ R69, R71, UR6 ;  /* 0x0000000647457c20 */ /* 0x000fe20008410000 */
[----:B-1----:R-:W-:Y:S02]  /*148c0*/  FSEL R125, R90, -INF , P2 ;  /* 0xff8000005a7d7808 */ /* 0x002fe40001000000 */
[----:B------:R-:W-:-:S03]  /*148d0*/  FMNMX.FTZ R10, R123, R10, !PT ;  /* 0x0000000a7b0a7209 */ /* 0x000fc60007810000 */
[----:B------:R-:W1:Y:S01]  /*148e0*/  MUFU.TANH R75, R75 ;  /* 0x0000004b004b7308 */ /* 0x000e620000002400 */
[----:B------:R-:W-:Y:S01]  /*148f0*/  FMUL.FTZ R71, R58, UR6 ;  /* 0x000000063a477c20 */ /* 0x000fe20008410000 */
[----:B------:R-:W-:Y:S02]  /*14900*/  VIADD R4, R4, 0xa86 ;  /* 0x00000a8604047836 */ /* 0x000fe40000000000 */
[----:B------:R-:W-:Y:S01]  /*14910*/  FMUL.FTZ R58, R61, UR6 ;  /* 0x000000063d3a7c20 */ /* 0x000fe20008410000 */
[----:B------:R-:W-:-:S03]  /*14920*/  FSEL R15, R94, -INF , P4 ;  /* 0xff8000005e0f7808 */ /* 0x000fc60002000000 */
[----:B------:R-:W1:Y:S01]  /*14930*/  MUFU.TANH R76, R76 ;  /* 0x0000004c004c7308 */ /* 0x000e620000002400 */
[----:B------:R-:W-:Y:S01]  /*14940*/  FMUL.FTZ R61, R62, UR6 ;  /* 0x000000063e3d7c20 */ /* 0x000fe20008410000 */
[----:B------:R-:W-:Y:S01]  /*14950*/  ISETP.GT.AND P4, PT, R6, 0x48, PT ;  /* 0x000000480600780c */ /* 0x000fe20003f84270 */
[----:B------:R-:W-:Y:S01]  /*14960*/  FMUL.FTZ R62, R32, UR6 ;  /* 0x00000006203e7c20 */ /* 0x000fe20008410000 */
[----:B--2---:R-:W-:Y:S02]  /*14970*/  FSEL R127, R72, -INF , P3 ;  /* 0xff800000487f7808 */ /* 0x004fe40001800000 */
[----:B------:R-:W-:Y:S02]  /*14980*/  FMNMX.FTZ R10, R125, R10, !PT ;  /* 0x0000000a7d0a7209 */ /* 0x000fe40007810000 */
[----:B------:R-:W-:Y:S01]  /*14990*/  MUFU.TANH R78, R78 ;  /* 0x0000004e004e7308 */ /* 0x000fe20000002400 */
[----:B------:R-:W-:Y:S01]  /*149a0*/  FMUL.FTZ R32, R39, UR6 ;  /* 0x0000000627207c20 */ /* 0x000fe20008410000 */
[----:B------:R-:W-:Y:S01]  /*149b0*/  R2UR UR22, R4 ;  /* 0x00000000041672ca */ /* 0x000fe200000e0000 */
[----:B------:R-:W-:Y:S01]  /*149c0*/  FMUL.FTZ R67, R67, UR6 ;  /* 0x0000000643437c20 */ /* 0x000fe20008410000 */
[----:B---3--:R-:W-:-:S04]  /*149d0*/  FSEL R39, R92, -INF , P5 ;  /* 0xff8000005c277808 */ /* 0x008fc80002800000 */
[----:B------:R-:W2:Y:S01]  /*149e0*/  MUFU.TANH R64, R64 ;  /* 0x0000004000407308 */ /* 0x000ea20000002400 */
[----:B------:R-:W-:Y:S01]  /*149f0*/  ISETP.GT.AND P5, PT, R6, 0x49, PT ;  /* 0x000000490600780c */ /* 0x000fe20003fa4270 */
[----:B------:R-:W-:Y:S01]  /*14a00*/  FMUL.FTZ R56, R56, UR6 ;  /* 0x0000000638387c20 */ /* 0x000fe20008410000 */
[----:B------:R-:W-:Y:S02]  /*14a10*/  FSEL R129, R73, -INF , P4 ;  /* 0xff80000049817808 */ /* 0x000fe40002000000 */
[----:B------:R-:W-:-:S03]  /*14a20*/  FMNMX.FTZ R10, R127, R10, !PT ;  /* 0x0000000a7f0a7209 */ /* 0x000fc60007810000 */
[----:B------:R-:W3:Y:S01]  /*14a30*/  MUFU.TANH R77, R77 ;  /* 0x0000004d004d7308 */ /* 0x000ee20000002400 */
[----:B----4-:R-:W-:Y:S01]  /*14a40*/  FSEL R93, R93, -INF , P2 ;  /* 0xff8000005d5d7808 */ /* 0x010fe20001000000 */
[----:B------:R-:W-:Y:S01]  /*14a50*/  FMUL.FTZ R57, R57, UR6 ;  /* 0x0000000639397c20 */ /* 0x000fe20008410000 */
[----:B------:R-:W-:-:S05]  /*14a60*/  ISETP.GT.AND P2, PT, R6, 0x50, PT ;  /* 0x000000500600780c */ /* 0x000fca0003f44270 */
[----:B------:R-:W4:Y:S01]  /*14a70*/  MUFU.TANH R65, R65 ;  /* 0x0000004100417308 */ /* 0x000f220000002400 */
[----:B0-----:R-:W-:Y:S02]  /*14a80*/  FSEL R131, R74, -INF , P5 ;  /* 0xff8000004a837808 */ /* 0x001fe40002800000 */
[----:B------:R-:W-:Y:S01]  /*14a90*/  FMNMX.FTZ R10, R129, R10, !PT ;  /* 0x0000000a810a7209 */ /* 0x000fe20007810000 */
[----:B------:R-:W-:-:S04]  /*14aa0*/  FMUL.FTZ R53, R53, UR6 ;  /* 0x0000000635357c20 */ /* 0x000fc80008410000 */
[----:B------:R-:W0:Y:S01]  /*14ab0*/  MUFU.TANH R79, R79 ;  /* 0x0000004f004f7308 */ /* 0x000e220000002400 */
[----:B------:R-:W-:Y:S01]  /*14ac0*/  WARPGROUP.ARRIVE ;  /* 0x00000000000079c5 */ /* 0x000fe20000000000 */
[----:B-1----:R-:W-:-:S06]  /*14ad0*/  FSEL R75, R75, -INF , P3 ;  /* 0xff8000004b4b7808 */ /* 0x002fcc0001800000 */
[----:B------:R-:W1:Y:S01]  /*14ae0*/  MUFU.TANH R66, R66 ;  /* 0x0000004200427308 */ /* 0x000e620000002400 */
[----:B------:R-:W-:Y:S01]  /*14af0*/  ISETP.GT.AND P3, PT, R6, 0x51, PT ;  /* 0x000000510600780c */ /* 0x000fe20003f64270 */
[----:B------:R-:W-:Y:S01]  /*14b00*/  HGMMA.64x16x16.F32.BF16 R24, gdesc[UR20], R24, gsb0 ;  /* 0x00200000141879f0 */ /* 0x000fe20008001818 */
[----:B------:R-:W-:Y:S02]  /*14b10*/  FSEL R133, R76, -INF , P2 ;  /* 0xff8000004c857808 */ /* 0x000fe40001000000 */
[----:B------:R-:W-:-:S03]  /*14b20*/  FMNMX.FTZ R10, R131, R10, !PT ;  /* 0x0000000a830a7209 */ /* 0x000fc60007810000 */
[----:B------:R-:W1:Y:S01]  /*14b30*/  MUFU.TANH R67, R67 ;  /* 0x0000004300437308 */ /* 0x000e620000002400 */
[----:B--2---:R-:W-:Y:S02]  /*14b40*/  FSEL R135, R64, -INF , P3 ;  /* 0xff80000040877808 */ /* 0x004fe40001800000 */
[----:B------:R-:W-:-:S05]  /*14b50*/  FMNMX.FTZ R10, R133, R10, !PT ;  /* 0x0000000a850a7209 */ /* 0x000fca0007810000 */
[----:B------:R-:W2:Y:S01]  /*14b60*/  MUFU.TANH R56, R56 ;  /* 0x0000003800387308 */ /* 0x000ea20000002400 */
[----:B---3--:R-:W-:-:S07]  /*14b70*/  FSEL R77, R77, -INF , P5 ;  /* 0xff8000004d4d7808 */ /* 0x008fce0002800000 */
[----:B------:R-:W3:Y:S01]  /*14b80*/  MUFU.TANH R68, R68 ;  /* 0x0000004400447308 */ /* 0x000ee20000002400 */
[----:B------:R-:W-:-:S07]  /*14b90*/  ISETP.GT.AND P5, PT, R6, 0x59, PT ;  /* 0x000000590600780c */ /* 0x000fce0003fa4270 */
[----:B------:R4:W-:Y:S01]  /*14ba0*/  MUFU.TANH R4, R53 ;  /* 0x0000003500047308 */ /* 0x0009e20000002400 */
[----:B------:R-:W-:Y:S01]  /*14bb0*/  FMNMX.FTZ R10, R135, R10, !PT ;  /* 0x0000000a870a7209 */ /* 0x000fe20007810000 */
[----:B------:R-:W-:-:S06]  /*14bc0*/  FMUL.FTZ R48, R48, UR6 ;  /* 0x0000000630307c20 */ /* 0x000fcc0008410000 */
[----:B------:R-:W3:Y:S01]  /*14bd0*/  MUFU.TANH R57, R57 ;  /* 0x0000003900397308 */ /* 0x000ee20000002400 */
[----:B----4-:R-:W-:Y:S02]  /*14be0*/  FSEL R53, R78, -INF , P4 ;  /* 0xff8000004e357808 */ /* 0x010fe40002000000 */
[----:B------:R-:W-:-:S05]  /*14bf0*/  ISETP.GT.AND P4, PT, R6, 0x58, PT ;  /* 0x000000580600780c */ /* 0x000fca0003f84270 */
[----:B------:R-:W4:Y:S01]  /*14c00*/  MUFU.TANH R69, R69 ;  /* 0x0000004500457308 */ /* 0x000f220000002400 */
[----:B------:R-:W-:Y:S02]  /*14c10*/  FSEL R137, R65, -INF , P4 ;  /* 0xff80000041897808 */ /* 0x000fe40002000000 */
[----:B0-----:R-:W-:-:S05]  /*14c20*/  FSEL R79, R79, -INF , P2 ;  /* 0xff8000004f4f7808 */ /* 0x001fca0001000000 */
[----:B------:R-:W0:Y:S01]  /*14c30*/  MUFU.TANH R59, R59 ;  /* 0x0000003b003b7308 */ /* 0x000e220000002400 */
[----:B------:R-:W-:Y:S01]  /*14c40*/  ISETP.GT.AND P2, PT, R6, 0x60, PT ;  /* 0x000000600600780c */ /* 0x000fe20003f44270 */
[----:B------:R-:W-:Y:S01]  /*14c50*/  FMUL.FTZ R49, R49, UR6 ;  /* 0x0000000631317c20 */ /* 0x000fe20008410000 */
[----:B-1----:R-:W-:Y:S02]  /*14c60*/  FSEL R139, R66, -INF , P5 ;  /* 0xff800000428b7808 */ /* 0x002fe40002800000 */
[----:B------:R-:W-:-:S03]  /*14c70*/  FMNMX.FTZ R10, R137, R10, !PT ;  /* 0x0000000a890a7209 */ /* 0x000fc60007810000 */
[----:B------:R-:W1:Y:S01]  /*14c80*/  MUFU.TANH R71, R71 ;  /* 0x0000004700477308 */ /* 0x000e620000002400 */
[----:B------:R-:W-:Y:S02]  /*14c90*/  FSEL R67, R67, -INF , P3 ;  /* 0xff80000043437808 */ /* 0x000fe40001800000 */
[----:B------:R-:W-:-:S05]  /*14ca0*/  ISETP.GT.AND P3, PT, R6, 0x61, PT ;  /* 0x000000610600780c */ /* 0x000fca0003f64270 */
[----:B------:R-:W1:Y:S01]  /*14cb0*/  MUFU.TANH R58, R58 ;  /* 0x0000003a003a7308 */ /* 0x000e620000002400 */
[----:B--2---:R-:W-:Y:S02]  /*14cc0*/  FSEL R141, R56, -INF , P2 ;  /* 0xff800000388d7808 */ /* 0x004fe40001000000 */
[----:B------:R-:W-:-:S05]  /*14cd0*/  FMNMX.FTZ R10, R139, R10, !PT ;  /* 0x0000000a8b0a7209 */ /* 0x000fca0007810000 */
[----:B------:R-:W2:Y:S01]  /*14ce0*/  MUFU.TANH R70, R70 ;  /* 0x0000004600467308 */ /* 0x000ea20000002400 */
[----:B---3--:R-:W-:Y:S02]  /*14cf0*/  FSEL R73, R68, -INF , P4 ;  /* 0xff80000044497808 */ /* 0x008fe40002000000 */
[----:B------:R-:W-:-:S05]  /*14d00*/  ISETP.GT.AND P4, PT, R6, 0x68, PT ;  /* 0x000000680600780c */ /* 0x000fca0003f84270 */
[----:B------:R-:W3:Y:S01]  /*14d10*/  MUFU.TANH R48, R48 ;  /* 0x0000003000307308 */ /* 0x000ee20000002400 */
[----:B------:R-:W-:Y:S02]  /*14d20*/  FSEL R143, R57, -INF , P3 ;  /* 0xff800000398f7808 */ /* 0x000fe40001800000 */
[----:B------:R-:W-:-:S05]  /*14d30*/  FMNMX.FTZ R10, R141, R10, !PT ;  /* 0x0000000a8d0a7209 */ /* 0x000fca0007810000 */
[----:B------:R-:W3:Y:S01]  /*14d40*/  MUFU.TANH R61, R61 ;  /* 0x0000003d003d7308 */ /* 0x000ee20000002400 */
[----:B----4-:R-:W-:Y:S02]  /*14d50*/  FSEL R69, R69, -INF , P5 ;  /* 0xff80000045457808 */ /* 0x010fe40002800000 */
[----:B------:R-:W-:-:S05]  /*14d60*/  ISETP.GT.AND P5, PT, R6, 0x69, PT ;  /* 0x000000690600780c */ /* 0x000fca0003fa4270 */
[----:B------:R-:W4:Y:S01]  /*14d70*/  MUFU.TANH R49, R49 ;  /* 0x0000003100317308 */ /* 0x000f220000002400 */
[----:B0-----:R-:W-:Y:S02]  /*14d80*/  FSEL R145, R59, -INF , P4 ;  /* 0xff8000003b917808 */ /* 0x001fe40002000000 */
[----:B------:R-:W-:-:S05]  /*14d90*/  FMNMX.FTZ R10, R143, R10, !PT ;  /* 0x0000000a8f0a7209 */ /* 0x000fca0007810000 */
[----:B------:R-:W0:Y:S01]  /*14da0*/  MUFU.TANH R60, R60 ;  /* 0x0000003c003c7308 */ /* 0x000e220000002400 */
[----:B-1----:R-:W-:Y:S02]  /*14db0*/  FSEL R71, R71, -INF , P2 ;  /* 0xff80000047477808 */ /* 0x002fe40001000000 */
[----:B------:R-:W-:Y:S02]  /*14dc0*/  ISETP.GT.AND P2, PT, R6, 0x70, PT ;  /* 0x000000700600780c */ /* 0x000fe40003f44270 */
[----:B------:R-:W-:Y:S02]  /*14dd0*/  FSEL R147, R58, -INF , P5 ;  /* 0xff8000003a937808 */ /* 0x000fe40002800000 */
[----:B------:R-:W-:Y:S01]  /*14de0*/  FMNMX.FTZ R10, R145, R10, !PT ;  /* 0x0000000a910a7209 */ /* 0x000fe20007810000 */
[----:B------:R-:W1:Y:S01]  /*14df0*/  MUFU.TANH R157, R157 ;  /* 0x0000009d009d7308 */ /* 0x000e620000002400 */
[----:B--2---:R-:W-:Y:S02]  /*14e00*/  FSEL R65, R70, -INF , P3 ;  /* 0xff80000046417808 */ /* 0x004fe40001800000 */
[----:B------:R-:W-:-:S02]  /*14e10*/  ISETP.GT.AND P3, PT, R6, 0x71, PT ;  /* 0x000000710600780c */ /* 0x000fc40003f64270 */
[----:B---3--:R-:W-:Y:S02]  /*14e20*/  FSEL R151, R48, -INF , P2 ;  /* 0xff80000030977808 */ /* 0x008fe40001000000 */
[----:B------:R-:W-:Y:S01]  /*14e30*/  FMNMX.FTZ R10, R147, R10, !PT ;  /* 0x0000000a930a7209 */ /* 0x000fe20007810000 */
[----:B------:R-:W2:Y:S01]  /*14e40*/  MUFU.TANH R159, R159 ;  /* 0x0000009f009f7308 */ /* 0x000ea20000002400 */
[----:B------:R-:W-:Y:S02]  /*14e50*/  FSEL R61, R61, -INF , P4 ;  /* 0xff8000003d3d7808 */ /* 0x000fe40002000000 */
[----:B------:R-:W-:Y:S02]  /*14e60*/  ISETP.GT.AND P4, PT, R6, 0x78, PT ;  /* 0x000000780600780c */ /* 0x000fe40003f84270 */
[----:B----4-:R-:W-:Y:S02]  /*14e70*/  FSEL R149, R49, -INF , P3 ;  /* 0xff80000031957808 */ /* 0x010fe40001800000 */
[----:B------:R-:W-:Y:S01]  /*14e80*/  FMNMX.FTZ R10, R151, R10, !PT ;  /* 0x0000000a970a7209 */ /* 0x000fe20007810000 */
[----:B------:R-:W3:Y:S01]  /*14e90*/  MUFU.TANH R103, R103 ;  /* 0x0000006700677308 */ /* 0x000ee20000002400 */
[----:B0-----:R-:W-:-:S02]  /*14ea0*/  FSEL R57, R60, -INF , P5 ;  /* 0xff8000003c397808 */ /* 0x001fc40002800000 */
[----:B------:R-:W-:Y:S02]  /*14eb0*/  ISETP.GT.AND P5, PT, R6, 0x79, PT ;  /* 0x000000790600780c */ /* 0x000fe40003fa4270 */
[----:B------:R-:W-:Y:S02]  /*14ec0*/  FSEL R153, R36, -INF , P4 ;  /* 0xff80000024997808 */ /* 0x000fe40002000000 */
[----:B------:R-:W-:Y:S01]  /*14ed0*/  FMNMX.FTZ R10, R149, R10, !PT ;  /* 0x0000000a950a7209 */ /* 0x000fe20007810000 */
[----:B------:R-:W0:Y:S01]  /*14ee0*/  MUFU.TANH R165, R165 ;  /* 0x000000a500a57308 */ /* 0x000e220000002400 */
[----:B------:R-:W-:Y:S02]  /*14ef0*/  FSEL R59, R40, -INF , P2 ;  /* 0xff800000283b7808 */ /* 0x000fe40001000000 */
[----:B------:R-:W-:Y:S02]  /*14f00*/  ISETP.GT.AND P2, PT, R6, 0x80, PT ;  /* 0x000000800600780c */ /* 0x000fe40003f44270 */
[----:B------:R-:W-:-:S03]  /*14f10*/  FSEL R155, R4, -INF , P5 ;  /* 0xff800000049b7808 */ /* 0x000fc60002800000 */
[----:B------:R-:W4:Y:S01]  /*14f20*/  MUFU.TANH R107, R107 ;  /* 0x0000006b006b7308 */ /* 0x000f220000002400 */
[----:B------:R-:W-:Y:S02]  /*14f30*/  FMNMX.FTZ R10, R153, R10, !PT ;  /* 0x0000000a990a7209 */ /* 0x000fe40007810000 */
[----:B------:R-:W-:-:S05]  /*14f40*/  FSEL R85, R42, -INF , P3 ;  /* 0xff8000002a557808 */ /* 0x000fca0001800000 */
[----:B------:R-:W4:Y:S01]  /*14f50*/  MUFU.TANH R167, R167 ;  /* 0x000000a700a77308 */ /* 0x000f220000002400 */
[----:B------:R-:W-:Y:S02]  /*14f60*/  ISETP.GT.AND P3, PT, R6, 0x81, PT ;  /* 0x000000810600780c */ /* 0x000fe40003f64270 */
        /* <DEDUP_REMOVED lines=9> */
[----:B---3--:R-:W-:Y:S01]  /*15000*/  FSEL R103, R103, -INF , P5 ;  /* 0xff80000067677808 */ /* 0x008fe20002800000 */
[----:B------:R-:W-:-:S06]  /*15010*/  WARPGROUP.DEPBAR.LE gsb0, 0x0 ;  /* 0x00008000000079c5 */ /* 0x000fcc0000010000 */
[----:B------:R-:W3:Y:S01]  /*15020*/  MUFU.TANH R52, R52 ;  /* 0x0000003400347308 */ /* 0x000ee20000002400 */
[----:B------:R-:W-:Y:S01]  /*15030*/  ISETP.GT.AND P5, PT, R6, 0x89, PT ;  /* 0x000000890600780c */ /* 0x000fe20003fa4270 */
[----:B------:R-:W-:Y:S01]  /*15040*/  FMUL.FTZ R24, R24, UR6 ;  /* 0x0000000618187c20 */ /* 0x000fe20008410000 */
[----:B0-----:R-:W-:Y:S02]  /*15050*/  FSEL R165, R165, -INF , P4 ;  /* 0xff800000a5a57808 */ /* 0x001fe40002000000 */
[----:B------:R-:W-:-:S03]  /*15060*/  FMNMX.FTZ R10, R159, R10, !PT ;  /* 0x0000000a9f0a7209 */ /* 0x000fc60007810000 */
[----:B------:R-:W0:Y:S01]  /*15070*/  MUFU.TANH R54, R54 ;  /* 0x0000003600367308 */ /* 0x000e220000002400 */
[----:B----4-:R-:W-:Y:S01]  /*15080*/  FSEL R107, R107, -INF , P2 ;  /* 0xff8000006b6b7808 */ /* 0x010fe20001000000 */
[----:B------:R-:W-:Y:S01]  /*15090*/  FMUL.FTZ R38, R38, UR6 ;  /* 0x0000000626267c20 */ /* 0x000fe20008410000 */
[----:B------:R-:W-:-:S05]  /*150a0*/  ISETP.GT.AND P2, PT, R6, 0x90, PT ;  /* 0x000000900600780c */ /* 0x000fca0003f44270 */
[----:B------:R-:W4:Y:S01]  /*150b0*/  MUFU.TANH R44, R44 ;  /* 0x0000002c002c7308 */ /* 0x000f220000002400 */
[----:B------:R-:W-:Y:S01]  /*150c0*/  FSEL R167, R167, -INF , P5 ;  /* 0xff800000a7a77808 */ /* 0x000fe20002800000 */
[----:B------:R-:W-:Y:S01]  /*150d0*/  FMUL.FTZ R4, R25, UR6 ;  /* 0x0000000619047c20 */ /* 0x000fe20008410000 */
[----:B------:R-:W-:-:S05]  /*150e0*/  FMNMX.FTZ R10, R165, R10, !PT ;  /* 0x0000000aa50a7209 */ /* 0x000fca0007810000 */
[----:B------:R-:W4:Y:S01]  /*150f0*/  MUFU.TANH R50, R50 ;  /* 0x0000003200327308 */ /* 0x000f220000002400 */
[----:B-1----:R-:W-:Y:S01]  /*15100*/  FSEL R109, R109, -INF , P3 ;  /* 0xff8000006d6d7808 */ /* 0x002fe20001800000 */
[----:B------:R-:W-:Y:S01]  /*15110*/  FMUL.FTZ R28, R28, UR6 ;  /* 0x000000061c1c7c20 */ /* 0x000fe20008410000 */
[----:B------:R-:W-:-:S05]  /*15120*/  ISETP.GT.AND P3, PT, R6, 0x91, PT ;  /* 0x000000910600780c */ /* 0x000fca0003f64270 */
[----:B------:R-:W1:Y:S01]  /*15130*/  MUFU.TANH R34, R34 ;  /* 0x0000002200227308 */ /* 0x000e620000002400 */
[----:B------:R-:W-:Y:S02]  /*15140*/  FSEL R169, R62, -INF , P2 ;  /* 0xff8000003ea97808 */ /* 0x000fe40001000000 */
[----:B------:R-:W-:-:S05]  /*15150*/  FMNMX.FTZ R10, R167, R10, !PT ;  /* 0x0000000aa70a7209 */ /* 0x000fca0007810000 */
        /* <DEDUP_REMOVED lines=8> */
[----:B0-----:R-:W-:Y:S02]  /*151e0*/  FSEL R111, R54, -INF , P5 ;  /* 0xff800000366f7808 */ /* 0x001fe40002800000 */
[----:B------:R-:W-:-:S05]  /*151f0*/  ISETP.GT.AND P5, PT, R6, 0x99, PT ;  /* 0x000000990600780c */ /* 0x000fca0003fa4270 */
[----:B------:R-:W0:Y:S01]  /*15200*/  MUFU.TANH R4, R4 ;  /* 0x0000000400047308 */ /* 0x000e220000002400 */
[----:B----4-:R-:W-:Y:S02]  /*15210*/  FSEL R173, R44, -INF , P4 ;  /* 0xff8000002cad7808 */ /* 0x010fe40002000000 */
[----:B------:R-:W-:-:S05]  /*15220*/  FMNMX.FTZ R10, R171, R10, !PT ;  /* 0x0000000aab0a7209 */ /* 0x000fca0007810000 */
[----:B------:R-:W4:Y:S01]  /*15230*/  MUFU.TANH R32, R32 ;  /* 0x0000002000207308 */ /* 0x000f220000002400 */
[----:B------:R-:W-:Y:S02]  /*15240*/  FSEL R29, R50, -INF , P2 ;  /* 0xff800000321d7808 */ /* 0x000fe40001000000 */
[----:B------:R-:W-:-:S05]  /*15250*/  ISETP.GT.AND P2, PT, R6, 0xa0, PT ;  /* 0x000000a00600780c */ /* 0x000fca0003f44270 */
[----:B------:R-:W4:Y:S01]  /*15260*/  MUFU.TANH R28, R28 ;  /* 0x0000001c001c7308 */ /* 0x000f220000002400 */
[----:B-1----:R-:W-:Y:S02]  /*15270*/  FSEL R175, R34, -INF , P5 ;  /* 0xff80000022af7808 */ /* 0x002fe40002800000 */
[----:B------:R-:W-:-:S05]  /*15280*/  FMNMX.FTZ R10, R173, R10, !PT ;  /* 0x0000000aad0a7209 */ /* 0x000fca0007810000 */
[----:B------:R-:W1:Y:S01]  /*15290*/  MUFU.TANH R8, R8 ;  /* 0x0000000800087308 */ /* 0x000e620000002400 */
[----:B------:R-:W-:Y:S02]  /*152a0*/  FSEL R115, R46, -INF , P3 ;  /* 0xff8000002e737808 */ /* 0x000fe40001800000 */
[----:B------:R-:W-:Y:S02]  /*152b0*/  ISETP.GT.AND P3, PT, R6, 0xa1, PT ;  /* 0x000000a10600780c */ /* 0x000fe40003f64270 */
[----:B--2---:R-:W-:Y:S02]  /*152c0*/  FSEL R177, R24, -INF , P2 ;  /* 0xff80000018b17808 */ /* 0x004fe40001000000 */
[----:B------:R-:W-:Y:S02]  /*152d0*/  FMNMX.FTZ R10, R175, R10, !PT ;  /* 0x0000000aaf0a7209 */ /* 0x000fe40007810000 */
[----:B---3--:R-:W-:Y:S02]  /*152e0*/  FSEL R117, R38, -INF , P4 ;  /* 0xff80000026757808 */ /* 0x008fe40002000000 */
[----:B------:R-:W-:-:S02]  /*152f0*/  ISETP.GT.AND P4, PT, R6, 0xa8, PT ;  /* 0x000000a80600780c */ /* 0x000fc40003f84270 */
[----:B0-----:R-:W-:Y:S02]  /*15300*/  FSEL R179, R4, -INF , P3 ;  /* 0xff80000004b37808 */ /* 0x001fe40001800000 */
[----:B------:R-:W-:Y:S02]  /*15310*/  FMNMX.FTZ R10, R177, R10, !PT ;  /* 0x0000000ab10a7209 */ /* 0x000fe40007810000 */
[----:B----4-:R-:W-:Y:S02]  /*15320*/  FSEL R113, R32, -INF , P5 ;  /* 0xff80000020717808 */ /* 0x010fe40002800000 */
[----:B------:R-:W-:Y:S02]  /*15330*/  ISETP.GT.AND P5, PT, R6, 0xa9, PT ;  /* 0x000000a90600780c */ /* 0x000fe40003fa4270 */
[----:B------:R-:W-:Y:S02]  /*15340*/  FSEL R183, R28, -INF , P4 ;  /* 0xff8000001cb77808 */ /* 0x000fe40002000000 */
[----:B------:R-:W-:-:S02]  /*15350*/  FMNMX.FTZ R10, R179, R10, !PT ;  /* 0x0000000ab30a7209 */ /* 0x000fc40007810000 */
[----:B-1----:R-:W-:Y:S02]  /*15360*/  FSEL R181, R8, -INF , P5 ;  /* 0xff80000008b57808 */ /* 0x002fe40002800000 */
[----:B------:R-:W-:-:S04]  /*15370*/  FMNMX.FTZ R10, R183, R10, !PT ;  /* 0x0000000ab70a7209 */ /* 0x000fc80007810000 */
[----:B------:R-:W-:-:S05]  /*15380*/  FMNMX.FTZ R6, R181, R10, !PT ;  /* 0x0000000ab5067209 */ /* 0x000fca0007810000 */
[----:B------:R-:W0:Y:S02]  /*15390*/  SHFL.BFLY PT, R89, R6, 0x2, 0x1f ;  /* 0x0c401f0006597f89 */ /* 0x000e2400000e0000 */
[----:B0-----:R-:W-:-:S05]  /*153a0*/  FMNMX.FTZ R8, R6, R89, !PT ;  /* 0x0000005906087209 */ /* 0x001fca0007810000 */
[----:B------:R-:W0:Y:S01]  /*153b0*/  SHFL.BFLY PT, R89, R8, 0x1, 0x1f ;  /* 0x0c201f0008597f89 */ /* 0x000e2200000e0000 */
[----:B------:R-:W-:Y:S02]  /*153c0*/  IMAD.U32 R88, RZ, RZ, UR7 ;  /* 0x00000007ff587e24 */ /* 0x000fe4000f8e00ff */
[----:B------:R-:W-:Y:S01]  /*153d0*/  FMUL.FTZ R14, R27, UR6 ;  /* 0x000000061b0e7c20 */ /* 0x000fe20008410000 */
[----:B0-----:R-:W-:-:S04]  /*153e0*/  FMNMX.FTZ R89, R8, R89, !PT ;  /* 0x0000005908597209 */ /* 0x001fc80007810000 */
[C---:B------:R-:W-:Y:S01]  /*153f0*/  FSETP.NEU.FTZ.AND P6, PT, R89.reuse, -INF , PT ;  /* 0xff8000005900780b */ /* 0x040fe20003fdd000 */
[----:B------:R-:W-:-:S05]  /*15400*/  FMUL.FTZ R4, R89, R88 ;  /* 0x0000005859047220 */ /* 0x000fca0000410000 */
[----:B------:R-:W-:-:S05]  /*15410*/  FSEL R4, R4, RZ, P6 ;  /* 0x000000ff04047208 */ /* 0x000fca0003000000 */
[----:B------:R-:W-:Y:S01]  /*15420*/  FFMA.FTZ R27, R12, R88, -R4 ;  /* 0x000000580c1b7223 */ /* 0x000fe20000010804 */
        /* <DEDUP_REMOVED lines=32> */
[----:B------:R-:W-:-:S03]  /*15630*/  FMUL.FTZ R10, R26, UR6 ;  /* 0x000000061a0a7c20 */ /* 0x000fc60008410000 */
[----:B------:R-:W-:-:S04]  /*15640*/  FMNMX.FTZ R12, R109, R12, !PT ;  /* 0x0000000c6d0c7209 */ /* 0x000fc80007810000 */
[----:B------:R-:W-:Y:S01]  /*15650*/  FMNMX.FTZ R12, R25, R12, !PT ;  /* 0x0000000c190c7209 */ /* 0x000fe20007810000 */
[----:B------:R-:W0:Y:S01]  /*15660*/  MUFU.TANH R10, R10 ;  /* 0x0000000a000a7308 */ /* 0x000e220000002400 */
[----:B------:R-:W-:Y:S02]  /*15670*/  FMUL.FTZ R6, R30, UR6 ;  /* 0x000000061e067c20 */ /* 0x000fe40008410000 */
[----:B------:R-:W-:Y:S01]  /*15680*/  FMNMX.FTZ R12, R111, R12, !PT ;  /* 0x0000000c6f0c7209 */ /* 0x000fe20007810000 */
[----:B------:R-:W-:-:S03]  /*15690*/  FMUL.FTZ R8, R31, UR6 ;  /* 0x000000061f087c20 */ /* 0x000fc60008410000 */
[----:B------:R-:W-:Y:S01]  /*156a0*/  FMNMX.FTZ R12, R29, R12, !PT ;  /* 0x0000000c1d0c7209 */ /* 0x000fe20007810000 */
[----:B------:R-:W1:Y:S03]  /*156b0*/  MUFU.TANH R14, R14 ;  /* 0x0000000e000e7308 */ /* 0x000e660000002400 */
[----:B------:R-:W-:-:S05]  /*156c0*/  FMNMX.FTZ R12, R115, R12, !PT ;  /* 0x0000000c730c7209 */ /* 0x000fca0007810000 */
[----:B------:R-:W2:Y:S01]  /*156d0*/  MUFU.TANH R6, R6 ;  /* 0x0000000600067308 */ /* 0x000ea20000002400 */
[----:B------:R-:W-:Y:S01]  /*156e0*/  FMNMX.FTZ R12, R117, R12, !PT ;  /* 0x0000000c750c7209 */ /* 0x000fe20007810000 */
[-CC-:B------:R-:W-:Y:S01]  /*156f0*/  FFMA.FTZ R182, R45, R88.reuse, -R4.reuse ;  /* 0x000000582db67223 */ /* 0x180fe20000010804 */
[----:B------:R-:W-:-:S05]  /*15700*/  FFMA.FTZ R45, R123, R88, -R4 ;  /* 0x000000587b2d7223 */ /* 0x000fca0000010804 */
[----:B------:R-:W3:Y:S01]  /*15710*/  MUFU.TANH R8, R8 ;  /* 0x0000000800087308 */ /* 0x000ee20000002400 */
[----:B0-----:R-:W-:Y:S01]  /*15720*/  FSEL R123, R10, -INF , P2 ;  /* 0xff8000000a7b7808 */ /* 0x001fe20001000000 */
[--C-:B------:R-:W-:Y:S01]  /*15730*/  FFMA.FTZ R178, R35, R88, -R4.reuse ;  /* 0x0000005823b27223 */ /* 0x100fe20000010804 */
[----:B------:R-:W-:Y:S01]  /*15740*/  FMNMX.FTZ R12, R113, R12, !PT ;  /* 0x0000000c710c7209 */ /* 0x000fe20007810000 */
[-CC-:B------:R-:W-:Y:S01]  /*15750*/  FFMA.FTZ R35, R47, R88.reuse, -R4.reuse ;  /* 0x000000582f237223 */ /* 0x180fe20000010804 */
[--C-:B------:R-:W-:Y:S01]  /*15760*/  FFMA.FTZ R47, R127, R88, -R4.reuse ;  /* 0x000000587f2f7223 */ /* 0x100fe20000010804 */
[----:B-1----:R-:W-:Y:S02]  /*15770*/  FSEL R127, R14, -INF , P3 ;  /* 0xff8000000e7f7808 */ /* 0x002fe40001800000 */
[----:B------:R-:W-:Y:S01]  /*15780*/  FMNMX.FTZ R12, R123, R12, !PT ;  /* 0x0000000c7b0c7209 */ /* 0x000fe20007810000 */
[-CC-:B------:R-:W-:Y:S01]  /*15790*/  FFMA.FTZ R184, R51, R88.reuse, -R4.reuse ;  /* 0x0000005833b87223 */ /* 0x180fe20000010804 */
[----:B------:R-:W-:Y:S01]  /*157a0*/  FFMA.FTZ R51, R131, R88, -R4 ;  /* 0x0000005883337223 */ /* 0x000fe20000010804 */
[----:B--2---:R-:W-:-:S02]  /*157b0*/  FSEL R131, R6, -INF , P4 ;  /* 0xff80000006837808 */ /* 0x004fc40002000000 */
[----:B------:R-:W-:Y:S01]  /*157c0*/  FMNMX.FTZ R12, R127, R12, !PT ;  /* 0x0000000c7f0c7209 */ /* 0x000fe20007810000 */
[--C-:B------:R-:W-:Y:S01]  /*157d0*/  FFMA.FTZ R196, R133, R88, -R4.reuse ;  /* 0x0000005885c47223 */ /* 0x100fe20000010804 */
[----:B---3--:R-:W-:Y:S02]  /*157e0*/  FSEL R133, R8, -INF , P5 ;  /* 0xff80000008857808 */ /* 0x008fe40002800000 */
[----:B------:R-:W-:Y:S01]  /*157f0*/  FMNMX.FTZ R12, R131, R12, !PT ;  /* 0x0000000c830c7209 */ /* 0x000fe20007810000 */
[----:B------:R-:W-:-:S03]  /*15800*/  FFMA.FTZ R31, R37, R88, -R4 ;  /* 0x00000058251f7223 */ /* 0x000fc60000010804 */
[----:B------:R-:W-:Y:S01]  /*15810*/  FMNMX.FTZ R12, R133, R12, !PT ;  /* 0x0000000c850c7209 */ /* 0x000fe20007810000 */
[-CC-:B------:R-:W-:Y:S01]  /*15820*/  FFMA.FTZ R37, R55, R88.reuse, -R4.reuse ;  /* 0x0000005837257223 */ /* 0x180fe20000010804 */
[----:B------:R-:W-:-:S03]  /*15830*/  FFMA.FTZ R55, R135, R88, -R4 ;  /* 0x0000005887377223 */ /* 0x000fc60000010804 */
[----:B------:R-:W0:Y:S01]  /*15840*/  SHFL.BFLY PT, R135, R12, 0x2, 0x1f ;  /* 0x0c401f000c877f89 */ /* 0x000e2200000e0000 */
[-CC-:B------:R-:W-:Y:S01]  /*15850*/  FFMA.FTZ R180, R41, R88.reuse, -R4.reuse ;  /* 0x0000005829b47223 */ /* 0x180fe20000010804 */
[-CC-:B------:R-:W-:Y:S01]  /*15860*/  FFMA.FTZ R41, R63, R88.reuse, -R4.reuse ;  /* 0x000000583f297223 */ /* 0x180fe20000010804 */
[----:B------:R-:W-:Y:S01]  /*15870*/  FFMA.FTZ R63, R139, R88, -R4 ;  /* 0x000000588b3f7223 */ /* 0x000fe20000010804 */
[----:B0-----:R-:W-:-:S05]  /*15880*/  FMNMX.FTZ R6, R12, R135, !PT ;  /* 0x000000870c067209 */ /* 0x001fca0007810000 */
[----:B------:R-:W0:Y:S01]  /*15890*/  SHFL.BFLY PT, R139, R6, 0x1, 0x1f ;  /* 0x0c201f00068b7f89 */ /* 0x000e2200000e0000 */
[-CC-:B------:R-:W-:Y:S01]  /*158a0*/  FFMA.FTZ R176, R33, R88.reuse, -R4.reuse ;  /* 0x0000005821b07223 */ /* 0x180fe20000010804 */
[----:B------:R-:W-:Y:S08]  /*158b0*/  MUFU.EX2 R27, R27 ;  /* 0x0000001b001b7308 */ /* 0x000ff00000000800 */
[----:B------:R-:W1:Y:S01]  /*158c0*/  MUFU.EX2 R176, R176 ;  /* 0x000000b000b07308 */ /* 0x000e620000000800 */
[----:B------:R-:W-:-:S07]  /*158d0*/  FFMA.FTZ R33, R43, R88, -R4 ;  /* 0x000000582b217223 */ /* 0x000fce0000010804 */
[----:B------:R-:W2:Y:S01]  /*158e0*/  MUFU.EX2 R178, R178 ;  /* 0x000000b200b27308 */ /* 0x000ea20000000800 */
[----:B0-----:R-:W-:-:S07]  /*158f0*/  FMNMX.FTZ R92, R6, R139, !PT ;  /* 0x0000008b065c7209 */ /* 0x001fce0007810000 */
[----:B------:R-:W0:Y:S01]  /*15900*/  MUFU.EX2 R31, R31 ;  /* 0x0000001f001f7308 */ /* 0x000e220000000800 */
[C---:B------:R-:W-:Y:S01]  /*15910*/  FSETP.NEU.FTZ.AND P2, PT, R92.reuse, -INF , PT ;  /* 0xff8000005c00780b */ /* 0x040fe20003f5d000 */
[-C--:B------:R-:W-:Y:S01]  /*15920*/  FMUL.FTZ R26, R92, R88.reuse ;  /* 0x000000585c1a7220 */ /* 0x080fe20000410000 */
[----:B------:R-:W-:-:S04]  /*15930*/  FFMA.FTZ R179, R179, R88, -R4 ;  /* 0x00000058b3b37223 */ /* 0x000fc80000010804 */
[----:B------:R-:W-:Y:S01]  /*15940*/  FSEL R26, R26, RZ, P2 ;  /* 0x000000ff1a1a7208 */ /* 0x000fe20001000000 */
[----:B------:R-:W3:Y:S01]  /*15950*/  MUFU.EX2 R180, R180 ;  /* 0x000000b400b47308 */ /* 0x000ee20000000800 */
[-CC-:B------:R-:W-:Y:S01]  /*15960*/  FFMA.FTZ R186, R81, R88.reuse, -R4.reuse ;  /* 0x0000005851ba7223 */ /* 0x180fe20000010804 */
[-CC-:B------:R-:W-:Y:S01]  /*15970*/  FFMA.FTZ R188, R95, R88.reuse, -R4.reuse ;  /* 0x000000585fbc7223 */ /* 0x180fe20000010804 */
[-CC-:B------:R-:W-:Y:S01]  /*15980*/  FFMA.FTZ R43, R119, R88.reuse, -R4.reuse ;  /* 0x00000058772b7223 */ /* 0x180fe20000010804 */
[-CC-:B------:R-:W-:Y:S01]  /*15990*/  FFMA.FTZ R190, R121, R88.reuse, -R4.reuse ;  /* 0x0000005879be7223 */ /* 0x180fe20000010804 */
[----:B------:R-:W-:-:S03]  /*159a0*/  FFMA.FTZ R192, R125, R88, -R4 ;  /* 0x000000587dc07223 */ /* 0x000fc60000010804 */
[----:B------:R4:W-:Y:S01]  /*159b0*/  MUFU.EX2 R139, R179 ;  /* 0x000000b3008b7308 */ /* 0x0009e20000000800 */
[-CC-:B------:R-:W-:Y:S01]  /*159c0*/  FFMA.FTZ R194, R129, R88.reuse, -R4.reuse ;  /* 0x0000005881c27223 */ /* 0x180fe20000010804 */
[-CC-:B------:R-:W-:Y:S01]  /*159d0*/  FFMA.FTZ R198, R137, R88.reuse, -R4.reuse ;  /* 0x0000005889c67223 */ /* 0x180fe20000010804 */
[-CC-:B------:R-:W-:Y:S01]  /*159e0*/  FFMA.FTZ R200, R141, R88.reuse, -R4.reuse ;  /* 0x000000588dc87223 */ /* 0x180fe20000010804 */
[-CC-:B------:R-:W-:Y:S01]  /*159f0*/  FFMA.FTZ R81, R143, R88.reuse, -R4.reuse ;  /* 0x000000588f517223 */ /* 0x180fe20000010804 */
[----:B------:R-:W-:-:S03]  /*15a00*/  FFMA.FTZ R202, R145, R88, -R4 ;  /* 0x0000005891ca7223 */ /* 0x000fc60000010804 */
[----:B------:R-:W3:Y:S01]  /*15a10*/  MUFU.EX2 R33, R33 ;  /* 0x0000002100217308 */ /* 0x000ee20000000800 */
[-C--:B----4-:R-:W-:Y:S01]  /*15a20*/  FFMA.FTZ R179, R3, R88.reuse, -R26 ;  /* 0x0000005803b37223 */ /* 0x090fe2000001081a */
[----:B-1----:R-:W-:Y:S01]  /*15a30*/  FADD.FTZ R3, R176, R27 ;  /* 0x0000001bb0037221 */ /* 0x002fe20000010000 */
        /* <DEDUP_REMOVED lines=16> */
[----:B------:R-:W1:Y:S01]  /*15b40*/  MUFU.EX2 R182, R182 ;  /* 0x000000b600b67308 */ /* 0x000e620000000800 */
[-CC-:B------:R-:W-:Y:S01]  /*15b50*/  FFMA.FTZ R4, R20, R88.reuse, -R26.reuse ;  /* 0x0000005814047223 */ /* 0x180fe2000001081a */
[----:B--2---:R-:W-:Y:S01]  /*15b60*/  FADD.FTZ R20, R178, R3 ;  /* 0x00000003b2147221 */ /* 0x004fe20000010000 */
[----:B------:R-:W-:-:S03]  /*15b70*/  FFMA.FTZ R177, R5, R88, -R26 ;  /* 0x0000005805b17223 */ /* 0x000fc6000001081a */
[----:B0-----:R-:W-:Y:S02]  /*15b80*/  FADD.FTZ R3, R31, R20 ;  /* 0x000000141f037221 */ /* 0x001fe40000010000 */
[----:B------:R-:W0:Y:S02]  /*15b90*/  MUFU.EX2 R35, R35 ;  /* 0x0000002300237308 */ /* 0x000e240000000800 */
[----:B---3--:R-:W-:Y:S01]  /*15ba0*/  FADD.FTZ R20, R180, R3 ;  /* 0x00000003b4147221 */ /* 0x008fe20000010000 */
[----:B------:R-:W-:-:S05]  /*15bb0*/  FFMA.FTZ R6, R21, R88, -R26 ;  /* 0x0000005815067223 */ /* 0x000fca000001081a */
[----:B------:R-:W2:Y:S01]  /*15bc0*/  MUFU.EX2 R184, R184 ;  /* 0x000000b800b87308 */ /* 0x000ea20000000800 */
[----:B------:R-:W-:Y:S01]  /*15bd0*/  FADD.FTZ R3, R33, R20 ;  /* 0x0000001421037221 */ /* 0x000fe20000010000 */
[----:B------:R-:W-:-:S06]  /*15be0*/  FFMA.FTZ R181, R83, R88, -R26 ;  /* 0x0000005853b57223 */ /* 0x000fcc000001081a */
[----:B------:R-:W-:Y:S01]  /*15bf0*/  MUFU.EX2 R177, R177 ;  /* 0x000000b100b17308 */ /* 0x000fe20000000800 */
[----:B-1----:R-:W-:-:S07]  /*15c00*/  FADD.FTZ R20, R182, R3 ;  /* 0x00000003b6147221 */ /* 0x002fce0000010000 */
[----:B------:R-:W1:Y:S08]  /*15c10*/  MUFU.EX2 R4, R4 ;  /* 0x0000000400047308 */ /* 0x000e700000000800 */
[----:B------:R-:W3:Y:S01]  /*15c20*/  MUFU.EX2 R37, R37 ;  /* 0x0000002500257308 */ /* 0x000ee20000000800 */
[----:B------:R-:W-:-:S07]  /*15c30*/  FFMA.FTZ R8, R7, R88, -R26 ;  /* 0x0000005807087223 */ /* 0x000fce000001081a */
[----:B------:R-:W4:Y:S01]  /*15c40*/  MUFU.EX2 R179, R179 ;  /* 0x000000b300b37308 */ /* 0x000f220000000800 */
[----:B0-----:R-:W-:-:S07]  /*15c50*/  FADD.FTZ R3, R35, R20 ;  /* 0x0000001423037221 */ /* 0x001fce0000010000 */
[----:B------:R-:W0:Y:S01]  /*15c60*/  MUFU.EX2 R186, R186 ;  /* 0x000000ba00ba7308 */ /* 0x000e220000000800 */
[----:B------:R-:W-:-:S07]  /*15c70*/  FFMA.FTZ R183, R105, R88, -R26 ;  /* 0x0000005869b77223 */ /* 0x000fce000001081a */
[----:B------:R-:W0:Y:S01]  /*15c80*/  MUFU.EX2 R6, R6 ;  /* 0x0000000600067308 */ /* 0x000e220000000800 */
[----:B--2---:R-:W-:-:S07]  /*15c90*/  FADD.FTZ R38, R184, R3 ;  /* 0x00000003b8267221 */ /* 0x004fce0000010000 */
[----:B------:R-:W2:Y:S01]  /*15ca0*/  MUFU.EX2 R41, R41 ;  /* 0x0000002900297308 */ /* 0x000ea20000000800 */
[----:B-1----:R-:W-:Y:S01]  /*15cb0*/  FADD.FTZ R20, R177, R4 ;  /* 0x00000004b1147221 */ /* 0x002fe20000010000 */
[----:B------:R-:W-:-:S06]  /*15cc0*/  FFMA.FTZ R10, R9, R88, -R26 ;  /* 0x00000058090a7223 */ /* 0x000fcc000001081a */
[----:B------:R-:W1:Y:S01]  /*15cd0*/  MUFU.EX2 R181, R181 ;  /* 0x000000b500b57308 */ /* 0x000e620000000800 */
[----:B---3--:R-:W-:-:S07]  /*15ce0*/  FADD.FTZ R5, R37, R38 ;  /* 0x0000002625057221 */ /* 0x008fce0000010000 */
[----:B------:R-:W3:Y:S01]  /*15cf0*/  MUFU.EX2 R188, R188 ;  /* 0x000000bc00bc7308 */ /* 0x000ee20000000800 */
[----:B----4-:R-:W-:Y:S01]  /*15d00*/  FADD.FTZ R3, R179, R20 ;  /* 0x00000014b3037221 */ /* 0x010fe20000010000 */
[----:B------:R-:W-:-:S06]  /*15d10*/  FFMA.FTZ R185, R11, R88, -R26 ;  /* 0x000000580bb97223 */ /* 0x000fcc000001081a */
[----:B------:R-:W4:Y:S01]  /*15d20*/  MUFU.EX2 R8, R8 ;  /* 0x0000000800087308 */ /* 0x000f220000000800 */
[----:B0-----:R-:W-:-:S07]  /*15d30*/  FADD.FTZ R40, R186, R5 ;  /* 0x00000005ba287221 */ /* 0x001fce0000010000 */
[----:B------:R-:W0:Y:S01]  /*15d40*/  MUFU.EX2 R43, R43 ;  /* 0x0000002b002b7308 */ /* 0x000e220000000800 */
[----:B------:R-:W-:Y:S01]  /*15d50*/  FADD.FTZ R20, R6, R3 ;  /* 0x0000000306147221 */ /* 0x000fe20000010000 */
[----:B------:R-:W-:-:S06]  /*15d60*/  FFMA.FTZ R12, R97, R88, -R26 ;  /* 0x00000058610c7223 */ /* 0x000fcc000001081a */
        /* <DEDUP_REMOVED lines=26> */
[----:B0-----:R-:W-:Y:S01]  /*15f10*/  FADD.FTZ R42, R192, R5 ;  /* 0x00000005c02a7221 */ /* 0x001fe20000010000 */
[----:B------:R-:W-:-:S06]  /*15f20*/  FADD.FTZ R20, R12, R3 ;  /* 0x000000030c147221 */ /* 0x000fcc0000010000 */
[----:B------:R-:W0:Y:S01]  /*15f30*/  MUFU.EX2 R189, R189 ;  /* 0x000000bd00bd7308 */ /* 0x000e220000000800 */
[----:B------:R-:W-:Y:S01]  /*15f40*/  FFMA.FTZ R28, R39, R88, -R26 ;  /* 0x00000058271c7223 */ /* 0x000fe2000001081a */
[----:B--2---:R-:W-:Y:S01]  /*15f50*/  FADD.FTZ R3, R47, R42 ;  /* 0x0000002a2f037221 */ /* 0x004fe20000010000 */
[----:B------:R-:W-:-:S05]  /*15f60*/  @!P1 VIADD R0, R0, 0x34840 ;  /* 0x0003484000009836 */ /* 0x000fca0000000000 */
[----:B------:R-:W2:Y:S01]  /*15f70*/  MUFU.EX2 R24, R24 ;  /* 0x0000001800187308 */ /* 0x000ea20000000800 */
[----:B-1----:R-:W-:Y:S01]  /*15f80*/  FADD.FTZ R5, R187, R20 ;  /* 0x00000014bb057221 */ /* 0x002fe20000010000 */
[----:B------:R-:W-:Y:S01]  /*15f90*/  FFMA.FTZ R193, R93, R88, -R26 ;  /* 0x000000585dc17223 */ /* 0x000fe2000001081a */
[----:B---3--:R-:W-:Y:S01]  /*15fa0*/  FADD.FTZ R42, R194, R3 ;  /* 0x00000003c22a7221 */ /* 0x008fe20000010000 */
[----:B------:R-:W-:-:S04]  /*15fb0*/  @!P1 PRMT R3, RZ, 0x654, R0 ;  /* 0x00000654ff039816 */ /* 0x000fc80000000000 */
[----:B------:R-:W1:Y:S01]  /*15fc0*/  MUFU.EX2 R191, R191 ;  /* 0x000000bf00bf7308 */ /* 0x000e620000000800 */
[----:B----4-:R-:W-:Y:S01]  /*15fd0*/  FADD.FTZ R20, R14, R5 ;  /* 0x000000050e147221 */ /* 0x010fe20000010000 */
[-CC-:B------:R-:W-:Y:S01]  /*15fe0*/  FFMA.FTZ R30, R75, R88.reuse, -R26.reuse ;  /* 0x000000584b1e7223 */ /* 0x180fe2000001081a */
[----:B------:R0:W-:Y:S05]  /*15ff0*/  @!P1 SYNCS.ARRIVE.TRANS64.RED.A1T0 RZ, [R3+URZ], RZ ;  /* 0x000000ff03ff99a7 */ /* 0x0001ea000810043f */
[----:B------:R-:W3:Y:S01]  /*16000*/  MUFU.EX2 R51, R51 ;  /* 0x0000003300337308 */ /* 0x000ee20000000800 */
[----:B------:R-:W-:Y:S01]  /*16010*/  FFMA.FTZ R195, R53, R88, -R26 ;  /* 0x0000005835c37223 */ /* 0x000fe2000001081a */
[----:B0-----:R-:W-:-:S06]  /*16020*/  FADD.FTZ R3, R189, R20 ;  /* 0x00000014bd037221 */ /* 0x001fcc0000010000 */
[----:B------:R-:W0:Y:S08]  /*16030*/  MUFU.EX2 R28, R28 ;  /* 0x0000001c001c7308 */ /* 0x000e300000000800 */
[----:B------:R-:W4:Y:S01]  /*16040*/  MUFU.EX2 R196, R196 ;  /* 0x000000c400c47308 */ /* 0x000f220000000800 */
[----:B--2---:R-:W-:Y:S01]  /*16050*/  FADD.FTZ R20, R24, R3 ;  /* 0x0000000318147221 */ /* 0x004fe20000010000 */
[----:B------:R-:W-:-:S06]  /*16060*/  FFMA.FTZ R32, R77, R88, -R26 ;  /* 0x000000584d207223 */ /* 0x000fcc000001081a */
[----:B------:R-:W2:Y:S08]  /*16070*/  MUFU.EX2 R193, R193 ;  /* 0x000000c100c17308 */ /* 0x000eb00000000800 */
[----:B------:R-:W2:Y:S01]  /*16080*/  MUFU.EX2 R55, R55 ;  /* 0x0000003700377308 */ /* 0x000ea20000000800 */
[----:B-1----:R-:W-:Y:S01]  /*16090*/  FADD.FTZ R3, R191, R20 ;  /* 0x00000014bf037221 */ /* 0x002fe20000010000 */
[----:B------:R-:W-:-:S06]  /*160a0*/  FFMA.FTZ R197, R79, R88, -R26 ;  /* 0x000000584fc57223 */ /* 0x000fcc000001081a */
[----:B------:R-:W1:Y:S01]  /*160b0*/  MUFU.EX2 R30, R30 ;  /* 0x0000001e001e7308 */ /* 0x000e620000000800 */
[----:B---3--:R-:W-:-:S07]  /*160c0*/  FADD.FTZ R5, R51, R42 ;  /* 0x0000002a33057221 */ /* 0x008fce0000010000 */
[----:B------:R-:W3:Y:S01]  /*160d0*/  MUFU.EX2 R198, R198 ;  /* 0x000000c600c67308 */ /* 0x000ee20000000800 */
[----:B0-----:R-:W-:Y:S01]  /*160e0*/  FADD.FTZ R20, R28, R3 ;  /* 0x000000031c147221 */ /* 0x001fe20000010000 */
[----:B------:R-:W-:-:S06]  /*160f0*/  FFMA.FTZ R34, R67, R88, -R26 ;  /* 0x0000005843227223 */ /* 0x000fcc000001081a */
[----:B------:R-:W0:Y:S01]  /*16100*/  MUFU.EX2 R195, R195 ;  /* 0x000000c300c37308 */ /* 0x000e220000000800 */
[----:B----4-:R-:W-:-:S07]  /*16110*/  FADD.FTZ R44, R196, R5 ;  /* 0x00000005c42c7221 */ /* 0x010fce0000010000 */
[----:B------:R-:W4:Y:S01]  /*16120*/  MUFU.EX2 R63, R63 ;  /* 0x0000003f003f7308 */ /* 0x000f220000000800 */
[----:B--2---:R-:W-:Y:S01]  /*16130*/  FADD.FTZ R3, R193, R20 ;  /* 0x00000014c1037221 */ /* 0x004fe20000010000 */
[----:B------:R-:W-:-:S06]  /*16140*/  FFMA.FTZ R199, R73, R88, -R26 ;  /* 0x0000005849c77223 */ /* 0x000fcc000001081a */
[----:B------:R-:W2:Y:S01]  /*16150*/  MUFU.EX2 R32, R32 ;  /* 0x0000002000207308 */ /* 0x000ea20000000800 */
[----:B------:R-:W-:-:S07]  /*16160*/  FADD.FTZ R5, R55, R44 ;  /* 0x0000002c37057221 */ /* 0x000fce0000010000 */
        /* <DEDUP_REMOVED lines=32> */
[----:B---3--:R-:W-:-:S06]  /*16370*/  FADD.FTZ R46, R204, R5 ;  /* 0x00000005cc2e7221 */ /* 0x008fcc0000010000 */
[----:B------:R-:W1:Y:S01]  /*16380*/  MUFU.EX2 R203, R203 ;  /* 0x000000cb00cb7308 */ /* 0x000e620000000800 */
[----:B------:R-:W-:-:S07]  /*16390*/  FFMA.FTZ R85, R85, R88, -R26 ;  /* 0x0000005855557223 */ /* 0x000fce000001081a */
        /* <DEDUP_REMOVED lines=34> */
[----:B----4-:R-:W-:Y:S01]  /*165c0*/  FADD.FTZ R5, R129, R48 ;  /* 0x0000003081057221 */ /* 0x010fe20000010000 */
[----:B------:R-:W-:-:S06]  /*165d0*/  FFMA.FTZ R115, R115, R88, -R26 ;  /* 0x0000005873737223 */ /* 0x000fcc000001081a */
[----:B------:R-:W4:Y:S01]  /*165e0*/  MUFU.EX2 R214, R214 ;  /* 0x000000d600d67308 */ /* 0x000f220000000800 */
[-CC-:B------:R-:W-:Y:S01]  /*165f0*/  FFMA.FTZ R117, R117, R88.reuse, -R26.reuse ;  /* 0x0000005875757223 */ /* 0x180fe2000001081a */
[-CC-:B------:R-:W-:Y:S01]  /*16600*/  FFMA.FTZ R113, R113, R88.reuse, -R26.reuse ;  /* 0x0000005871717223 */ /* 0x180fe2000001081a */
[-CC-:B------:R-:W-:Y:S01]  /*16610*/  FFMA.FTZ R123, R123, R88.reuse, -R26.reuse ;  /* 0x000000587b7b7223 */ /* 0x180fe2000001081a */
[-CC-:B------:R-:W-:Y:S01]  /*16620*/  FFMA.FTZ R127, R127, R88.reuse, -R26.reuse ;  /* 0x000000587f7f7223 */ /* 0x180fe2000001081a */
[----:B------:R-:W-:-:S03]  /*16630*/  FFMA.FTZ R131, R131, R88, -R26 ;  /* 0x0000005883837223 */ /* 0x000fc6000001081a */
[----:B------:R-:W4:Y:S01]  /*16640*/  MUFU.EX2 R211, R211 ;  /* 0x000000d300d37308 */ /* 0x000f220000000800 */
[----:B------:R-:W-:Y:S01]  /*16650*/  FFMA.FTZ R133, R133, R88, -R26 ;  /* 0x0000005885857223 */ /* 0x000fe2000001081a */
[----:B--2---:R-:W-:Y:S01]  /*16660*/  FADD.FTZ R20, R42, R3 ;  /* 0x000000032a147221 */ /* 0x004fe20000010000 */
[----:B------:R-:W-:-:S05]  /*16670*/  FADD.FTZ R48, R212, R5 ;  /* 0x00000005d4307221 */ /* 0x000fca0000010000 */
[----:B------:R-:W2:Y:S01]  /*16680*/  MUFU.EX2 R137, R137 ;  /* 0x0000008900897308 */ /* 0x000ea20000000800 */
[----:B-1----:R-:W-:Y:S01]  /*16690*/  FADD.FTZ R3, R209, R20 ;  /* 0x00000014d1037221 */ /* 0x002fe20000010000 */
[----:B---3--:R-:W-:-:S06]  /*166a0*/  FADD.FTZ R5, R135, R48 ;  /* 0x0000003087057221 */ /* 0x008fcc0000010000 */
[----:B------:R-:W1:Y:S08]  /*166b0*/  MUFU.EX2 R26, R111 ;  /* 0x0000006f001a7308 */ /* 0x000e700000000800 */
[----:B------:R-:W3:Y:S01]  /*166c0*/  MUFU.EX2 R216, R216 ;  /* 0x000000d800d87308 */ /* 0x000ee20000000800 */
[----:B0-----:R-:W-:Y:S01]  /*166d0*/  FADD.FTZ R20, R44, R3 ;  /* 0x000000032c147221 */ /* 0x001fe20000010000 */
[----:B----4-:R-:W-:-:S06]  /*166e0*/  FADD.FTZ R50, R214, R5 ;  /* 0x00000005d6327221 */ /* 0x010fcc0000010000 */
[----:B------:R-:W0:Y:S01]  /*166f0*/  MUFU.EX2 R29, R29 ;  /* 0x0000001d001d7308 */ /* 0x000e220000000800 */
[----:B------:R-:W-:Y:S01]  /*16700*/  FADD.FTZ R3, R211, R20 ;  /* 0x00000014d3037221 */ /* 0x000fe20000010000 */
[----:B--2---:R-:W-:-:S06]  /*16710*/  FADD.FTZ R5, R137, R50 ;  /* 0x0000003289057221 */ /* 0x004fcc0000010000 */
[----:B------:R-:W2:Y:S01]  /*16720*/  MUFU.EX2 R46, R115 ;  /* 0x00000073002e7308 */ /* 0x000ea20000000800 */
[----:B-1----:R-:W-:Y:S01]  /*16730*/  FADD.FTZ R52, R26, R3 ;  /* 0x000000031a347221 */ /* 0x002fe20000010000 */
[----:B---3--:R-:W-:-:S06]  /*16740*/  FADD.FTZ R50, R216, R5 ;  /* 0x00000005d8327221 */ /* 0x008fcc0000010000 */
[----:B------:R-:W1:Y:S01]  /*16750*/  MUFU.EX2 R117, R117 ;  /* 0x0000007500757308 */ /* 0x000e620000000800 */
[----:B0-----:R-:W-:-:S07]  /*16760*/  FADD.FTZ R3, R29, R52 ;  /* 0x000000341d037221 */ /* 0x001fce0000010000 */
[----:B------:R-:W0:Y:S01]  /*16770*/  MUFU.EX2 R48, R113 ;  /* 0x0000007100307308 */ /* 0x000e220000000800 */
[----:B------:R-:W-:Y:S01]  /*16780*/  FADD.FTZ R5, R139, R50 ;  /* 0x000000328b057221 */ /* 0x000fe20000010000 */
[----:B------:R-:W-:Y:S01]  /*16790*/  F2FP.BF16.F32.PACK_AB R177, R4, R177 ;  /* 0x000000b104b1723e */ /* 0x000fe200000010ff */
[----:B--2---:R-:W-:-:S05]  /*167a0*/  FADD.FTZ R4, R46, R3 ;  /* 0x000000032e047221 */ /* 0x004fca0000010000 */
[----:B------:R-:W2:Y:S01]  /*167b0*/  MUFU.EX2 R123, R123 ;  /* 0x0000007b007b7308 */ /* 0x000ea20000000800 */
[----:B-1----:R-:W-:-:S07]  /*167c0*/  FADD.FTZ R3, R117, R4 ;  /* 0x0000000475037221 */ /* 0x002fce0000010000 */
[----:B------:R-:W1:Y:S01]  /*167d0*/  MUFU.EX2 R50, R127 ;  /* 0x0000007f00327308 */ /* 0x000e620000000800 */
[----:B------:R-:W-:Y:S01]  /*167e0*/  F2FP.BF16.F32.PACK_AB R179, R6, R179 ;  /* 0x000000b306b3723e */ /* 0x000fe200000010ff */
[----:B0-----:R-:W-:-:S06]  /*167f0*/  FADD.FTZ R6, R48, R3 ;  /* 0x0000000330067221 */ /* 0x001fcc0000010000 */
[----:B------:R-:W0:Y:S01]  /*16800*/  MUFU.EX2 R218, R218 ;  /* 0x000000da00da7308 */ /* 0x000e220000000800 */
[----:B------:R-:W-:-:S07]  /*16810*/  ISETP.GE.AND P2, PT, R161, 0xb1, PT ;  /* 0x000000b1a100780c */ /* 0x000fce0003f46270 */
[----:B------:R-:W3:Y:S01]  /*16820*/  MUFU.EX2 R131, R131 ;  /* 0x0000008300837308 */ /* 0x000ee20000000800 */
[----:B--2---:R-:W-:-:S07]  /*16830*/  FADD.FTZ R3, R123, R6 ;  /* 0x000000067b037221 */ /* 0x004fce0000010000 */
[----:B------:R-:W2:Y:S08]  /*16840*/  MUFU.EX2 R141, R141 ;  /* 0x0000008d008d7308 */ /* 0x000eb00000000800 */
[----:B------:R-:W4:Y:S01]  /*16850*/  MUFU.EX2 R4, R133 ;  /* 0x0000008500047308 */ /* 0x000f220000000800 */
[----:B------:R-:W-:Y:S01]  /*16860*/  F2FP.BF16.F32.PACK_AB R205, R0, R205 ;  /* 0x000000cd00cd723e */ /* 0x000fe200000010ff */
[----:B-1----:R-:W-:Y:S01]  /*16870*/  FADD.FTZ R0, R50, R3 ;  /* 0x0000000332007221 */ /* 0x002fe20000010000 */
[----:B0-----:R-:W-:Y:S01]  /*16880*/  FADD.FTZ R20, R218, R5 ;  /* 0x00000005da147221 */ /* 0x001fe20000010000 */
[----:B------:R-:W-:-:S02]  /*16890*/  IMAD.U32 R236, RZ, RZ, UR52 ;  /* 0x00000034ffec7e24 */ /* 0x000fc4000f8e00ff */
[----:B---3--:R-:W-:Y:S01]  /*168a0*/  FADD.FTZ R15, R131, R0 ;  /* 0x00000000830f7221 */ /* 0x008fe20000010000 */
[----:B------:R-:W-:Y:S02]  /*168b0*/  IMAD.U32 R237, RZ, RZ, UR53 ;  /* 0x00000035ffed7e24 */ /* 0x000fe4000f8e00ff */
[----:B------:R-:W-:Y:S02]  /*168c0*/  IMAD.U32 R234, RZ, RZ, UR48 ;  /* 0x00000030ffea7e24 */ /* 0x000fe4000f8e00ff */
[----:B------:R-:W-:Y:S02]  /*168d0*/  IMAD.U32 R235, RZ, RZ, UR49 ;  /* 0x00000031ffeb7e24 */ /* 0x000fe4000f8e00ff */
[----:B------:R-:W-:Y:S02]  /*168e0*/  IMAD.U32 R232, RZ, RZ, UR44 ;  /* 0x0000002cffe87e24 */ /* 0x000fe4000f8e00ff */
[----:B------:R-:W-:Y:S02]  /*168f0*/  IMAD.U32 R233, RZ, RZ, UR45 ;  /* 0x0000002dffe97e24 */ /* 0x000fe4000f8e00ff */
[----:B------:R-:W-:-:S02]  /*16900*/  IMAD.U32 R230, RZ, RZ, UR40 ;  /* 0x00000028ffe67e24 */ /* 0x000fc4000f8e00ff */
[----:B------:R-:W-:Y:S01]  /*16910*/  IMAD.U32 R231, RZ, RZ, UR41 ;  /* 0x00000029ffe77e24 */ /* 0x000fe2000f8e00ff */
[----:B------:R-:W-:Y:S01]  /*16920*/  F2FP.BF16.F32.PACK_AB R176, R27, R176 ;  /* 0x000000b01bb0723e */ /* 0x000fe200000010ff */
[----:B--2---:R-:W-:Y:S01]  /*16930*/  FADD.FTZ R20, R141, R20 ;  /* 0x000000148d147221 */ /* 0x004fe20000010000 */
[----:B------:R-:W-:Y:S01]  /*16940*/  F2FP.BF16.F32.PACK_AB R178, R31, R178 ;  /* 0x000000b21fb2723e */ /* 0x000fe200000010ff */
[----:B----4-:R-:W-:Y:S01]  /*16950*/  FADD.FTZ R15, R4, R15 ;  /* 0x0000000f040f7221 */ /* 0x010fe20000010000 */
[----:B------:R-:W-:Y:S01]  /*16960*/  F2FP.BF16.F32.PACK_AB R180, R33, R180 ;  /* 0x000000b421b4723e */ /* 0x000fe200000010ff */
[--C-:B------:R-:W-:Y:S01]  /*16970*/  IMAD.MOV.U32 R86, RZ, RZ, R87.reuse ;  /* 0x000000ffff567224 */ /* 0x100fe200078e0057 */
        /* <DEDUP_REMOVED lines=76> */
[-C--:B------:R-:W-:Y:S01]  /*16e40*/  MOV R76, R87.reuse ;  /* 0x00000057004c7202 */ /* 0x080fe20000000f00 */
[--C-:B------:R-:W-:Y:S01]  /*16e50*/  IMAD.MOV.U32 R46, RZ, RZ, R87.reuse ;  /* 0x000000ffff2e7224 */ /* 0x100fe200078e0057 */
[----:B------:R-:W-:Y:S01]  /*16e60*/  MOV R32, R87 ;  /* 0x0000005700207202 */ /* 0x000fe20000000f00 */
[----:B------:R-:W-:-:S02]  /*16e70*/  IMAD.MOV.U32 R45, RZ, RZ, R87 ;  /* 0x000000ffff2d7224 */ /* 0x000fc400078e0057 */
[--C-:B------:R-:W-:Y:S02]  /*16e80*/  IMAD.MOV.U32 R44, RZ, RZ, R87.reuse ;  /* 0x000000ffff2c7224 */ /* 0x100fe400078e0057 */
[--C-:B------:R-:W-:Y:S02]  /*16e90*/  IMAD.MOV.U32 R43, RZ, RZ, R87.reuse ;  /* 0x000000ffff2b7224 */ /* 0x100fe400078e0057 */
[--C-:B------:R-:W-:Y:S02]  /*16ea0*/  IMAD.MOV.U32 R42, RZ, RZ, R87.reuse ;  /* 0x000000ffff2a7224 */ /* 0x100fe400078e0057 */
[--C-:B------:R-:W-:Y:S02]  /*16eb0*/  IMAD.MOV.U32 R41, RZ, RZ, R87.reuse ;  /* 0x000000ffff297224 */ /* 0x100fe400078e0057 */
[--C-:B------:R-:W-:Y:S02]  /*16ec0*/  IMAD.MOV.U32 R40, RZ, RZ, R87.reuse ;  /* 0x000000ffff287224 */ /* 0x100fe400078e0057 */
        /* <DEDUP_REMOVED lines=14> */
[----:B------:R-:W-:Y:S01]  /*16fb0*/  IMAD.MOV.U32 R24, RZ, RZ, R87 ;  /* 0x000000ffff187224 */ /* 0x000fe200078e0057 */
[----:B------:R-:W-:Y:S06]  /*16fc0*/  @!P2 BRA `(.L_x_783) ;  /* 0x00000068000ca947 */ /* 0x000fec0003800000 */
[----:B------:R0:W5:Y:S01]  /*16fd0*/  LDL.LU R5, [R1] ;  /* 0x0000000001057983 */ /* 0x0001620000300800 */
[----:B------:R-:W-:Y:S01]  /*16fe0*/  VIADD R0, R163, 0xfffffffe ;  /* 0xfffffffea3007836 */ /* 0x000fe20000000000 */
[----:B------:R-:W-:Y:S01]  /*16ff0*/  CS2R R86, SRZ ;  /* 0x0000000000567805 */ /* 0x000fe2000001ff00 */
[----:B------:R-:W-:Y:S01]  /*17000*/  IMAD.MOV.U32 R3, RZ, RZ, R92 ;  /* 0x000000ffff037224 */ /* 0x000fe200078e005c */
[----:B------:R-:W-:Y:S01]  /*17010*/  CS2R R84, SRZ ;  /* 0x0000000000547805 */ /* 0x000fe2000001ff00 */
[----:B------:R-:W-:Y:S01]  /*17020*/  IMAD.MOV.U32 R4, RZ, RZ, R89 ;  /* 0x000000ffff047224 */ /* 0x000fe200078e0059 */
[----:B------:R-:W-:Y:S01]  /*17030*/  CS2R R82, SRZ ;  /* 0x0000000000527805 */ /* 0x000fe2000001ff00 */
[----:B------:R-:W-:Y:S01]  /*17040*/  IMAD.MOV.U32 R6, RZ, RZ, R222 ;  /* 0x000000ffff067224 */ /* 0x000fe200078e00de */
        /* <DEDUP_REMOVED lines=28> */
[----:B0-----:R-:W-:-:S07]  /*17210*/  CS2R R24, SRZ ;  /* 0x0000000000187805 */ /* 0x001fce000001ff00 */
.L_x_793:
[----:B------:R-:W2:Y:S01]  /*17220*/  LDL R7, [R1+0x18] ;  /* 0x0000180001077983 */ /* 0x000ea20000100800 */
[----:B------:R-:W-:Y:S01]  /*17230*/  VIADD R222, R6, 0x1 ;  /* 0x0000000106de7836 */ /* 0x000fe20000000000 */
[----:B------:R-:W-:Y:S05]  /*17240*/  YIELD ;  /* 0x0000000000007946 */ /* 0x000fea0003800000 */
[----:B------:R-:W-:-:S04]  /*17250*/  ISETP.NE.AND P3, PT, R222, 0x2, PT ;  /* 0x00000002de00780c */ /* 0x000fc80003f65270 */
[----:B------:R-:W-:Y:S02]  /*17260*/  SEL R8, RZ, 0x1, P3 ;  /* 0x00000001ff087807 */ /* 0x000fe40001800000 */
[----:B------:R-:W-:Y:S02]  /*17270*/  SEL R222, R222, RZ, P3 ;  /* 0x000000ffdede7207 */ /* 0x000fe40001800000 */
[----:B-----5:R-:W-:-:S05]  /*17280*/  LOP3.LUT R8, R5, R8, RZ, 0x3c, !PT ;  /* 0x0000000805087212 */ /* 0x020fca00078e3cff */
[----:B------:R0:W-:Y:S01]  /*17290*/  STL [R1], R8 ;  /* 0x0000000801007387 */ /* 0x0001e20000100800 */
[----:B--2---:R-:W-:-:S13]  /*172a0*/  ISETP.NE.AND P2, PT, R7, RZ, PT ;  /* 0x000000ff0700720c */ /* 0x004fda0003f45270 */
[----:B0-----:R-:W-:Y:S05]  /*172b0*/  @P2 BRA `(.L_x_784) ;  /* 0x0000000000302947 */ /* 0x001fea0003800000 */
[----:B------:R-:W-:Y:S05]  /*172c0*/  @!P0 BRA `(.L_x_785) ;  /* 0x0000000000048947 */ /* 0x000fea0003800000 */
[----:B------:R-:W-:Y:S01]  /*172d0*/  BPT.TRAP 0x1 ;  /* 0x000000040000795c */ /* 0x000fe20000300000 */
.L_x_785:
[----:B------:R-:W-:Y:S01]  /*172e0*/  IMAD R7, R222, 0x8, R2 ;  /* 0x00000008de077824 */ /* 0x000fe200078e0202 */
[----:B------:R-:W-:-:S04]  /*172f0*/  SHF.L.U32 R8, R8, 0x1f, RZ ;  /* 0x0000001f08087819 */ /* 0x000fc800000006ff */
[----:B------:R0:W1:Y:S01]  /*17300*/  SYNCS.PHASECHK.TRANS64.TRYWAIT P3, [R7+URZ+0x34830], R8 ;  /* 0x03483008070075a7 */ /* 0x000062000806017f */
[----:B------:R-:W-:Y:S05]  /*17310*/  @!P0 BRA `(.L_x_786) ;  /* 0x0000000000048947 */ /* 0x000fea0003800000 */
[----:B------:R-:W-:Y:S01]  /*17320*/  BPT.TRAP 0x1 ;  /* 0x000000040000795c */ /* 0x000fe20000300000 */
.L_x_786:
[----:B------:R-:W-:Y:S04]  /*17330*/  BSSY B0, `(.L_x_784) ;  /* 0x0000004000007945 */ /* 0x000fe80003800000 */
[----:B-1----:R-:W-:Y:S05]  /*17340*/  @P3 BRA `(.L_x_787) ;  /* 0x0000000000083947 */ /* 0x002fea0003800000 */
[----:B------:R-:W1:Y:S02]  /*17350*/  SYNCS.PHASECHK.TRANS64.TRYWAIT P3, [R7+URZ+0x34830], R8 ;  /* 0x03483008070075a7 */ /* 0x000e64000806017f */
[----:B-1----:R-:W-:Y:S05]  /*17360*/  @!P3 BRA `(.L_x_788) ;  /* 0x0000010c000cb947 */ /* 0x002fea0003800000 */
.L_x_787:
[----:B------:R-:W-:Y:S05]  /*17370*/  BSYNC B0 ;  /* 0x0000000000007941 */ /* 0x000fea0003800000 */
.L_x_784:
[----:B------:R-:W2:Y:S04]  /*17380*/  LDL R10, [R1+0x1c] ;  /* 0x00001c00010a7983 */ /* 0x000ea80000100800 */
[----:B01----:R-:W3:Y:S01]  /*17390*/  LDL.64 R8, [R1+0x10] ;  /* 0x0000100001087983 */ /* 0x003ee20000100a00 */
[----:B------:R-:W0:Y:S01]  /*173a0*/  S2R R7, SR_TID.X ;  /* 0x0000000000077919 */ /* 0x000e220000002100 */
[----:B------:R-:W-:Y:S05]  /*173b0*/  WARPSYNC.ALL ;  /* 0x0000000000007948 */ /* 0x000fea0003800000 */
[----:B------:R-:W-:Y:S01]  /*173c0*/  IMAD.MOV.U32 R11, RZ, RZ, 0x40000040 ;  /* 0x40000040ff0b7424 */ /* 0x000fe200078e00ff */
[----:B------:R-:W4:Y:S01]  /*173d0*/  LDL.64 R92, [R1+0x8] ;  /* 0x00000800015c7983 */ /* 0x000f220000100a00 */
[----:B0-----:R-:W-:-:S05]  /*173e0*/  SHF.R.U32.HI R7, RZ, 0x7, R7 ;  /* 0x00000007ff077819 */ /* 0x001fca0000011607 */
[----:B------:R-:W-:-:S05]  /*173f0*/  VIADD R7, R7, 0x8 ;  /* 0x0000000807077836 */ /* 0x000fca0000000000 */
[----:B------:R0:W-:Y:S01]  /*17400*/  BAR.SYNC.DEFER_BLOCKING R7, 0x100 ;  /* 0x000400070000751d */ /* 0x0001e20000010000 */
[----:B------:R-:W-:-:S05]  /*17410*/  R2UR UR15, R11 ;  /* 0x000000000b0f72ca */ /* 0x000fca00000e0000 */
[----:B------:R-:W-:Y:S01]  /*17420*/  WARPGROUP.ARRIVE ;  /* 0x00000000000079c5 */ /* 0x000fe20000000000 */
[----:B------:R-:W-:-:S05]  /*17430*/  IMAD.MOV.U32 R89, RZ, RZ, 0x40000040 ;  /* 0x40000040ff597424 */ /* 0x000fca00078e00ff */
[----:B------:R-:W-:Y:S01]  /*17440*/  R2UR UR19, R89 ;  /* 0x00000000591372ca */ /* 0x000fe200000e0000 */
[----:B------:R-:W-:Y:S01]  /*17450*/  IMAD.MOV.U32 R13, RZ, RZ, 0x40000040 ;  /* 0x40000040ff0d7424 */ /* 0x000fe200078e00ff */
[----:B------:R-:W-:Y:S02]  /*17460*/  MOV R229, UR39 ;  /* 0x0000002700e57c02 */ /* 0x000fe40008000f00 */
[----:B------:R-:W-:Y:S02]  /*17470*/  MOV R228, UR38 ;  /* 0x0000002600e47c02 */ /* 0x000fe40008000f00 */
[----:B------:R-:W-:Y:S02]  /*17480*/  R2UR UR39, R13 ;  /* 0x000000000d2772ca */ /* 0x000fe400000e0000 */
[----:B------:R-:W-:Y:S02]  /*17490*/  MOV R227, UR37 ;  /* 0x0000002500e37c02 */ /* 0x000fe40008000f00 */
[----:B------:R-:W-:Y:S01]  /*174a0*/  MOV R226, UR36 ;  /* 0x0000002400e27c02 */ /* 0x000fe20008000f00 */
[----:B------:R-:W-:Y:S01]  /*174b0*/  IMAD.MOV.U32 R91, RZ, RZ, 0x40000040 ;  /* 0x40000040ff5b7424 */ /* 0x000fe200078e00ff */
[----:B------:R-:W-:-:S04]  /*174c0*/  R2UR UR25, R89 ;  /* 0x00000000591972ca */ /* 0x000fc800000e0000 */
[----:B------:R-:W-:Y:S02]  /*174d0*/  R2UR UR59, R91 ;  /* 0x000000005b3b72ca */ /* 0x000fe400000e0000 */
[----:B------:R-:W-:-:S11]  /*174e0*/  R2UR UR27, R89 ;  /* 0x00000000591b72ca */ /* 0x000fd600000e0000 */
[----:B0-----:R-:W-:Y:S01]  /*174f0*/  MOV R7, UR59 ;  /* 0x0000003b00077c02 */ /* 0x001fe20008000f00 */
[----:B--2---:R-:W-:Y:S01]  /*17500*/  IMAD R10, R222, 0xb00, R10 ;  /* 0x00000b00de0a7824 */ /* 0x004fe200078e020a */
[----:B---3--:R-:W-:Y:S02]  /*17510*/  R2UR UR8, R8 ;  /* 0x00000000080872ca */ /* 0x008fe400000e0000 */
[----:B------:R-:W-:Y:S02]  /*17520*/  R2UR UR9, R9 ;  /* 0x00000000090972ca */ /* 0x000fe400000e0000 */
[----:B------:R-:W-:-:S09]  /*17530*/  R2UR UR14, R10 ;  /* 0x000000000a0e72ca */ /* 0x000fd200000e0000 */
[----:B------:R-:W-:Y:S02]  /*17540*/  UMOV UR12, UR8 ;  /* 0x00000008000c7c82 */ /* 0x000fe40008000000 */
[----:B------:R-:W-:Y:S02]  /*17550*/  UMOV UR13, UR9 ;  /* 0x00000009000d7c82 */ /* 0x000fe40008000000 */
[----:B------:R-:W-:Y:S01]  /*17560*/  HGMMA.64x16x16.F32.BF16 R168, gdesc[UR12], RZ, !UPT, gsb0 ;  /* 0x002000000ca879f0 */ /* 0x000fe2000c0018ff */
[----:B------:R-:W-:-:S05]  /*17570*/  VIADD R88, R10, 0x80 ;  /* 0x000000800a587836 */ /* 0x000fca0000000000 */
[----:B------:R-:W-:Y:S01]  /*17580*/  R2UR UR18, R88 ;  /* 0x00000000581272ca */ /* 0x000fe200000e0000 */
[----:B------:R-:W-:Y:S01]  /*17590*/  UMOV UR16, UR8 ;  /* 0x0000000800107c82 */ /* 0x000fe20008000000 */
[----:B------:R-:W-:Y:S01]  /*175a0*/  UMOV UR17, UR9 ;  /* 0x0000000900117c82 */ /* 0x000fe20008000000 */
[----:B------:R-:W-:Y:S02]  /*175b0*/  WARPGROUP.DEPBAR.LE gsb0, 0x0 ;  /* 0x00008000000079c5 */ /* 0x000fe40000010000 */
[----:B------:R-:W-:-:S08]  /*175c0*/  WARPGROUP.ARRIVE ;  /* 0x00000000000079c5 */ /* 0x000fd00000000000 */
[----:B------:R-:W-:Y:S01]  /*175d0*/  HGMMA.64x16x16.F32.BF16 R160, gdesc[UR16], RZ, !UPT, gsb0 ;  /* 0x0020000010a079f0 */ /* 0x000fe2000c0018ff */
[----:B------:R-:W-:-:S05]  /*175e0*/  VIADD R12, R10, 0x100 ;  /* 0x000001000a0c7836 */ /* 0x000fca0000000000 */
[----:B------:R-:W-:Y:S01]  /*175f0*/  R2UR UR38, R12 ;  /* 0x000000000c2672ca */ /* 0x000fe200000e0000 */
[----:B------:R-:W-:Y:S01]  /*17600*/  UMOV UR36, UR8 ;  /* 0x0000000800247c82 */ /* 0x000fe20008000000 */
[----:B------:R-:W-:Y:S01]  /*17610*/  UMOV UR37, UR9 ;  /* 0x0000000900257c82 */ /* 0x000fe20008000000 */
[C---:B------:R-:W-:Y:S02]  /*17620*/  VIADD R88, R10.reuse, 0x180 ;  /* 0x000001800a587836 */ /* 0x040fe40000000000 */
[----:B------:R-:W-:-:S03]  /*17630*/  VIADD R90, R10, 0x280 ;  /* 0x000002800a5a7836 */ /* 0x000fc60000000000 */
[----:B------:R-:W-:Y:S01]  /*17640*/  R2UR UR26, R88 ;  /* 0x00000000581a72ca */ /* 0x000fe200000e0000 */
[----:B------:R-:W-:Y:S01]  /*17650*/  VIADD R88, R10, 0x300 ;  /* 0x000003000a587836 */ /* 0x000fe20000000000 */
[----:B------:R-:W-:Y:S02]  /*17660*/  WARPGROUP.DEPBAR.LE gsb0, 0x0 ;  /* 0x00008000000079c5 */ /* 0x000fe40000010000 */
[----:B------:R-:W-:-:S06]  /*17670*/  WARPGROUP.ARRIVE ;  /* 0x00000000000079c5 */ /* 0x000fcc0000000000 */
[----:B------:R-:W-:Y:S01]  /*17680*/  HGMMA.64x16x16.F32.BF16 R152, gdesc[UR36], RZ, !UPT, gsb0 ;  /* 0x00200000249879f0 */ /* 0x000fe2000c0018ff */
[----:B------:R-:W-:Y:S01]  /*17690*/  R2UR UR34, R90 ;  /* 0x000000005a2272ca */ /* 0x000fe200000e0000 */
[----:B------:R-:W-:Y:S01]  /*176a0*/  VIADD R90, R10, 0x480 ;  /* 0x000004800a5a7836 */ /* 0x000fe20000000000 */
[----:B------:R-:W-:Y:S01]  /*176b0*/  R2UR UR42, R88 ;  /* 0x00000000582a72ca */ /* 0x000fe200000e0000 */
[----:B------:R-:W-:-:S03]  /*176c0*/  VIADD R88, R10, 0x400 ;  /* 0x000004000a587836 */ /* 0x000fc60000000000 */
[----:B------:R-:W-:Y:S01]  /*176d0*/  R2UR UR54, R90 ;  /* 0x000000005a3672ca */ /* 0x000fe200000e0000 */
[----:B------:R-:W-:Y:S01]  /*176e0*/  VIADD R90, R10, 0x82 ;  /* 0x000000820a5a7836 */ /* 0x000fe20000000000 */
[----:B------:R-:W-:Y:S01]  /*176f0*/  R2UR UR50, R88 ;  /* 0x00000000583272ca */ /* 0x000fe200000e0000 */
[----:B------:R-:W-:-:S03]  /*17700*/  VIADD R88, R10, 0x2 ;  /* 0x000000020a587836 */ /* 0x000fc60000000000 */
[----:B------:R-:W-:Y:S02]  /*17710*/  R2UR UR58, R90 ;  /* 0x000000005a3a72ca */ /* 0x000fe400000e0000 */
[----:B------:R-:W-:Y:S01]  /*17720*/  R2UR UR24, R88 ;  /* 0x00000000581872ca */ /* 0x000fe200000e0000 */
[----:B------:R-:W-:Y:S01]  /*17730*/  UMOV UR59, UR25 ;  /* 0x00000019003b7c82 */ /* 0x000fe20008000000 */
[----:B------:R-:W-:-:S09]  /*17740*/  UMOV UR25, UR9 ;  /* 0x0000000900197c82 */ /* 0x000fd20008000000 */
[----:B------:R-:W-:Y:S02]  /*17750*/  MOV R8, UR58 ;  /* 0x0000003a00087c02 */ /* 0x000fe40008000f00 */
[----:B------:R-:W-:Y:S01]  /*17760*/  UMOV UR58, UR24 ;  /* 0x00000018003a7c82 */ /* 0x000fe20008000000 */
[----:B------:R-:W-:Y:S01]  /*17770*/  UMOV UR24, UR8 ;  /* 0x0000000800187c82 */ /* 0x000fe20008000000 */
[----:B------:R-:W-:Y:S02]  /*17780*/  WARPGROUP.DEPBAR.LE gsb0, 0x0 ;  /* 0x00008000000079c5 */ /* 0x000fe40000010000 */
[----:B------:R-:W-:-:S06]  /*17790*/  WARPGROUP.ARRIVE ;  /* 0x00000000000079c5 */ /* 0x000fcc0000000000 */
[----:B------:R-:W-:Y:S01]  /*177a0*/  HGMMA.64x16x16.F32.BF16 R144, gdesc[UR24], RZ, !UPT, gsb0 ;  /* 0x00200000189079f0 */ /* 0x000fe2000c0018ff */
[----:B------:R-:W-:Y:S01]  /*177b0*/  VIADD R12, R10, 0x200 ;  /* 0x000002000a0c7836 */ /* 0x000fe20000000000 */
[----:B------:R-:W-:-:S04]  /*177c0*/  R2UR UR31, R13 ;  /* 0x000000000d1f72ca */ /* 0x000fc800000e0000 */
[----:B------:R-:W-:Y:S01]  /*177d0*/  R2UR UR30, R12 ;  /* 0x000000000c1e72ca */ /* 0x000fe200000e0000 */
[----:B------:R-:W-:Y:S01]  /*177e0*/  UMOV UR28, UR8 ;  /* 0x00000008001c7c82 */ /* 0x000fe20008000000 */
[----:B------:R-:W-:Y:S01]  /*177f0*/  UMOV UR29, UR9 ;  /* 0x00000009001d7c82 */ /* 0x000fe20008000000 */
[----:B------:R-:W-:Y:S02]  /*17800*/  WARPGROUP.DEPBAR.LE gsb0, 0x0 ;  /* 0x00008000000079c5 */ /* 0x000fe40000010000 */
[----:B------:R-:W-:-:S08]  /*17810*/  WARPGROUP.ARRIVE ;  /* 0x00000000000079c5 */ /* 0x000fd00000000000 */
[----:B------:R-:W-:Y:S01]  /*17820*/  HGMMA.64x16x16.F32.BF16 R136, gdesc[UR28], RZ, !UPT, gsb0 ;  /* 0x002000001c8879f0 */ /* 0x000fe2000c0018ff */
        /* <DEDUP_REMOVED lines=9> */
[----:B------:R-:W-:Y:S01]  /*178c0*/  VIADD R12, R10, 0x380 ;  /* 0x000003800a0c7836 */ /* 0x000fe20000000000 */
[----:B------:R-:W-:Y:S02]  /*178d0*/  WARPGROUP.DEPBAR.LE gsb0, 0x0 ;  /* 0x00008000000079c5 */ /* 0x000fe40000010000 */
[----:B------:R-:W-:-:S07]  /*178e0*/  WARPGROUP.ARRIVE ;  /* 0x00000000000079c5 */ /* 0x000fce0000000000 */
[----:B------:R-:W-:Y:S01]  /*178f0*/  HGMMA.64x16x16.F32.BF16 R120, gdesc[UR40], RZ, !UPT, gsb0 ;  /* 0x00200000287879f0 */ /* 0x000fe2000c0018ff */
[----:B------:R-:W-:Y:S02]  /*17900*/  R2UR UR46, R12 ;  /* 0x000000000c2e72ca */ /* 0x000fe400000e0000 */
        /* <DEDUP_REMOVED lines=16> */
[----:B------:R-:W-:Y:S01]  /*17a10*/  R2UR UR11, R89 ;  /* 0x00000000590b72ca */ /* 0x000fe200000e0000 */
[----:B------:R-:W-:-:S03]  /*17a20*/  IMAD.MOV.U32 R89, RZ, RZ, 0x40000040 ;  /* 0x40000040ff597424 */ /* 0x000fc600078e00ff */
[----:B------:R-:W-:Y:S01]  /*17a30*/  R2UR UR10, R88 ;  /* 0x00000000580a72ca */ /* 0x000fe200000e0000 */
[----:B------:R-:W-:Y:S01]  /*17a40*/  VIADD R88, R10, 0x282 ;  /* 0x000002820a587836 */ /* 0x000fe20000000000 */
[----:B------:R-:W-:Y:S01]  /*17a50*/  R2UR UR19, R89 ;  /* 0x00000000591372ca */ /* 0x000fe200000e0000 */
[----:B------:R-:W-:Y:S02]  /*17a60*/  WARPGROUP.DEPBAR.LE gsb0, 0x0 ;  /* 0x00008000000079c5 */ /* 0x000fe40000010000 */
[----:B------:R-:W-:-:S06]  /*17a70*/  WARPGROUP.ARRIVE ;  /* 0x00000000000079c5 */ /* 0x000fcc0000000000 */
[----:B------:R-:W-:Y:S01]  /*17a80*/  HGMMA.64x16x16.F32.BF16 R96, gdesc[UR52], RZ, !UPT, gsb0 ;  /* 0x00200000346079f0 */ /* 0x000fe2000c0018ff */
[----:B------:R-:W-:Y:S01]  /*17a90*/  R2UR UR18, R88 ;  /* 0x00000000581272ca */ /* 0x000fe200000e0000 */
[C---:B------:R-:W-:Y:S02]  /*17aa0*/  VIADD R88, R10.reuse, 0x382 ;  /* 0x000003820a587836 */ /* 0x040fe40000000000 */
[----:B------:R-:W-:Y:S02]  /*17ab0*/  IMAD.MOV.U32 R89, RZ, RZ, 0x40000040 ;  /* 0x40000040ff597424 */ /* 0x000fe400078e00ff */
[----:B------:R-:W-:Y:S01]  /*17ac0*/  VIADD R12, R10, 0x500 ;  /* 0x000005000a0c7836 */ /* 0x000fe20000000000 */
[----:B------:R-:W-:Y:S01]  /*17ad0*/  R2UR UR26, R88 ;  /* 0x00000000581a72ca */ /* 0x000fe200000e0000 */
[----:B------:R-:W-:Y:S01]  /*17ae0*/  VIADD R88, R10, 0x482 ;  /* 0x000004820a587836 */ /* 0x000fe20000000000 */
[----:B------:R-:W-:Y:S01]  /*17af0*/  R2UR UR27, R89 ;  /* 0x00000000591b72ca */ /* 0x000fe200000e0000 */
[----:B------:R-:W-:Y:S01]  /*17b00*/  IMAD.MOV.U32 R89, RZ, RZ, 0x40000040 ;  /* 0x40000040ff597424 */ /* 0x000fe200078e00ff */
[----:B------:R-:W-:-:S02]  /*17b10*/  R2UR UR22, R12 ;  /* 0x000000000c1672ca */ /* 0x000fc400000e0000 */
[----:B------:R-:W-:Y:S02]  /*17b20*/  R2UR UR23, R13 ;  /* 0x000000000d1772ca */ /* 0x000fe400000e0000 */
[----:B------:R-:W-:Y:S01]  /*17b30*/  R2UR UR34, R88 ;  /* 0x00000000582272ca */ /* 0x000fe200000e0000 */
[----:B------:R-:W-:Y:S01]  /*17b40*/  VIADD R88, R10, 0x4 ;  /* 0x000000040a587836 */ /* 0x000fe20000000000 */
[----:B------:R-:W-:Y:S01]  /*17b50*/  R2UR UR35, R89 ;  /* 0x00000000592372ca */ /* 0x000fe200000e0000 */
[----:B------:R-:W-:Y:S01]  /*17b60*/  IMAD.MOV.U32 R89, RZ, RZ, 0x40000040 ;  /* 0x40000040ff597424 */ /* 0x000fe200078e00ff */
[----:B------:R-:W-:Y:S02]  /*17b70*/  MOV R225, UR5 ;  /* 0x0000000500e17c02 */ /* 0x000fe40008000f00 */
[----:B------:R-:W-:Y:S02]  /*17b80*/  MOV R21, UR4 ;  /* 0x0000000400157c02 */ /* 0x000fe40008000f00 */
[----:B----4-:R-:W-:-:S02]  /*17b90*/  R2UR UR4, R92 ;  /* 0x000000005c0472ca */ /* 0x010fc400000e0000 */
[----:B------:R-:W-:Y:S02]  /*17ba0*/  R2UR UR5, R93 ;  /* 0x000000005d0572ca */ /* 0x000fe400000e0000 */
[----:B------:R-:W-:Y:S02]  /*17bb0*/  R2UR UR46, R88 ;  /* 0x00000000582e72ca */ /* 0x000fe400000e0000 */
[----:B------:R-:W-:Y:S02]  /*17bc0*/  R2UR UR47, R89 ;  /* 0x00000000592f72ca */ /* 0x000fe400000e0000 */
[----:B------:R-:W-:Y:S01]  /*17bd0*/  MOV R14, UR21 ;  /* 0x00000015000e7c02 */ /* 0x000fe20008000f00 */
[----:B------:R-:W-:Y:S01]  /*17be0*/  UMOV UR21, UR9 ;  /* 0x0000000900157c82 */ /* 0x000fe20008000000 */
[----:B------:R-:W-:Y:S01]  /*17bf0*/  MOV R9, UR20 ;  /* 0x0000001400097c02 */ /* 0x000fe20008000f00 */
[----:B------:R-:W-:Y:S01]  /*17c00*/  UMOV UR20, UR8 ;  /* 0x0000000800147c82 */ /* 0x000fe20008000000 */
[----:B------:R-:W-:-:S02]  /*17c10*/  WARPGROUP.DEPBAR.LE gsb0, 0x0 ;  /* 0x00008000000079c5 */ /* 0x000fc40000010000 */
[----:B------:R-:W-:-:S06]  /*17c20*/  WARPGROUP.ARRIVE ;  /* 0x00000000000079c5 */ /* 0x000fcc0000000000 */
[----:B------:R-:W-:Y:S01]  /*17c30*/  HGMMA.64x16x16.F32.BF16 R88, gdesc[UR20], RZ, !UPT, gsb0 ;  /* 0x00200000145879f0 */ /* 0x000fe2000c0018ff */
[----:B------:R-:W-:Y:S01]  /*17c40*/  UMOV UR56, UR4 ;  /* 0x0000000400387c82 */ /* 0x000fe20008000000 */
[----:B------:R-:W-:Y:S01]  /*17c50*/  UMOV UR57, UR5 ;  /* 0x0000000500397c82 */ /* 0x000fe20008000000 */
[----:B------:R-:W-:Y:S02]  /*17c60*/  WARPGROUP.DEPBAR.LE gsb0, 0x0 ;  /* 0x00008000000079c5 */ /* 0x000fe40000010000 */
[----:B------:R-:W-:-:S06]  /*17c70*/  WARPGROUP.ARRIVE ;  /* 0x00000000000079c5 */ /* 0x000fcc0000000000 */
[----:B------:R-:W-:Y:S01]  /*17c80*/  HGMMA.64x16x16.F32.BF16 R168, gdesc[UR56], R168, gsb0 ;  /* 0x0020000038a879f0 */ /* 0x000fe200080018a8 */
[----:B------:R-:W-:Y:S01]  /*17c90*/  VIADD R12, R10, 0x102 ;  /* 0x000001020a0c7836 */ /* 0x000fe20000000000 */
[----:B------:R-:W-:Y:S02]  /*17ca0*/  R2UR UR59, R7 ;  /* 0x00000000073b72ca */ /* 0x000fe400000e0000 */
[----:B------:R-:W-:Y:S02]  /*17cb0*/  R2UR UR58, R8 ;  /* 0x00000000083a72ca */ /* 0x000fe400000e0000 */
[----:B------:R-:W-:Y:S01]  /*17cc0*/  R2UR UR6, R12 ;  /* 0x000000000c0672ca */ /* 0x000fe200000e0000 */
[----:B------:R-:W-:Y:S01]  /*17cd0*/  VIADD R12, R10, 0x202 ;  /* 0x000002020a0c7836 */ /* 0x000fe20000000000 */
[C---:B------:R-:W-:Y:S02]  /*17ce0*/  R2UR UR7, R13.reuse ;  /* 0x000000000d0772ca */ /* 0x040fe400000e0000 */
[----:B------:R-:W-:Y:S01]  /*17cf0*/  R2UR UR15, R13 ;  /* 0x000000000d0f72ca */ /* 0x000fe200000e0000 */
[----:B------:R-:W-:Y:S01]  /*17d00*/  IMAD.MOV.U32 R13, RZ, RZ, 0x40000040 ;  /* 0x40000040ff0d7424 */ /* 0x000fe200078e00ff */
[----:B------:R-:W-:Y:S01]  /*17d10*/  R2UR UR14, R12 ;  /* 0x000000000c0e72ca */ /* 0x000fe200000e0000 */
[----:B------:R-:W-:Y:S01]  /*17d20*/  VIADD R12, R10, 0x302 ;  /* 0x000003020a0c7836 */ /* 0x000fe20000000000 */
[----:B------:R-:W-:Y:S01]  /*17d30*/  UMOV UR56, UR4 ;  /* 0x0000000400387c82 */ /* 0x000fe20008000000 */
[----:B------:R-:W-:Y:S01]  /*17d40*/  UMOV UR57, UR5 ;  /* 0x0000000500397c82 */ /* 0x000fe20008000000 */
[----:B------:R-:W-:Y:S01]  /*17d50*/  R2UR UR39, R13 ;  /* 0x000000000d2772ca */ /* 0x000fe200000e0000 */
[----:B------:R-:W-:Y:S01]  /*17d60*/  IMAD.MOV.U32 R13, RZ, RZ, 0x40000040 ;  /* 0x40000040ff0d7424 */ /* 0x000fe200078e00ff */
[----:B------:R-:W-:Y:S01]  /*17d70*/  R2UR UR38, R12 ;  /* 0x000000000c2672ca */ /* 0x000fe200000e0000 */
[----:B------:R-:W-:-:S03]  /*17d80*/  VIADD R12, R10, 0x402 ;  /* 0x000004020a0c7836 */ /* 0x000fc60000000000 */
[----:B------:R-:W-:Y:S01]  /*17d90*/  R2UR UR31, R13 ;  /* 0x000000000d1f72ca */ /* 0x000fe200000e0000 */
[----:B------:R-:W-:Y:S01]  /*17da0*/  IMAD.MOV.U32 R13, RZ, RZ, 0x40000040 ;  /* 0x40000040ff0d7424 */ /* 0x000fe200078e00ff */
[----:B------:R-:W-:Y:S02]  /*17db0*/  R2UR UR30, R12 ;  /* 0x000000000c1e72ca */ /* 0x000fe400000e0000 */
[----:B------:R-:W-:Y:S02]  /*17dc0*/  IADD3 R12, R10, 0x502, RZ ;  /* 0x000005020a0c7810 */ /* 0x000fe40007ffe0ff */
[----:B------:R-:W-:Y:S01]  /*17dd0*/  R2UR UR43, R13 ;  /* 0x000000000d2b72ca */ /* 0x000fe200000e0000 */
[----:B------:R-:W-:Y:S01]  /*17de0*/  IMAD.MOV.U32 R13, RZ, RZ, 0x40000040 ;  /* 0x40000040ff0d7424 */ /* 0x000fe200078e00ff */
[----:B------:R-:W-:Y:S01]  /*17df0*/  R2UR UR42, R12 ;  /* 0x000000000c2a72ca */ /* 0x000fe200000e0000 */
[----:B------:R-:W-:Y:S01]  /*17e00*/  VIADD R12, R10, 0x84 ;  /* 0x000000840a0c7836 */ /* 0x000fe20000000000 */
[----:B------:R-:W-:-:S02]  /*17e10*/  WARPGROUP.DEPBAR.LE gsb0, 0x0 ;  /* 0x00008000000079c5 */ /* 0x000fc40000010000 */
[----:B------:R-:W-:-:S06]  /*17e20*/  WARPGROUP.ARRIVE ;  /* 0x00000000000079c5 */ /* 0x000fcc0000000000 */
[----:B------:R-:W-:Y:S01]  /*17e30*/  HGMMA.64x16x16.F32.BF16 R160, gdesc[UR56], R160, gsb0 ;  /* 0x0020000038a079f0 */ /* 0x000fe200080018a0 */
[----:B------:R-:W-:Y:S01]  /*17e40*/  R2UR UR50, R12 ;  /* 0x000000000c3272ca */ /* 0x000fe200000e0000 */
[----:B------:R-:W-:Y:S01]  /*17e50*/  VIADD R12, R10, 0x104 ;  /* 0x000001040a0c7836 */ /* 0x000fe20000000000 */
[----:B------:R-:W-:Y:S01]  /*17e60*/  R2UR UR51, R13 ;  /* 0x000000000d3372ca */ /* 0x000fe200000e0000 */
[----:B------:R-:W-:-:S03]  /*17e70*/  IMAD.MOV.U32 R13, RZ, RZ, 0x40000040 ;  /* 0x40000040ff0d7424 */ /* 0x000fc600078e00ff */
        /* <DEDUP_REMOVED lines=12> */
[----:B------:R-:W-:Y:S02]  /*17f40*/  R2UR UR58, R12 ;  /* 0x000000000c3a72ca */ /* 0x000fe400000e0000 */
[----:B------:R-:W-:Y:S01]  /*17f50*/  R2UR UR59, R13 ;  /* 0x000000000d3b72ca */ /* 0x000fe200000e0000 */
[----:B------:R-:W-:Y:S01]  /*17f60*/  UMOV UR56, UR4 ;  /* 0x0000000400387c82 */ /* 0x000fe20008000000 */
[----:B------:R-:W-:-:S09]  /*17f70*/  UMOV UR57, UR5 ;  /* 0x0000000500397c82 */ /* 0x000fd20008000000 */
[----:B------:R-:W-:Y:S01]  /*17f80*/  MOV R8, UR58 ;  /* 0x0000003a00087c02 */ /* 0x000fe20008000f00 */
[----:B------:R-:W-:Y:S01]  /*17f90*/  UMOV UR58, UR6 ;  /* 0x00000006003a7c82 */ /* 0x000fe20008000000 */
[----:B------:R-:W-:Y:S01]  /*17fa0*/  MOV R7, UR59 ;  /* 0x0000003b00077c02 */ /* 0x000fe20008000f00 */
[----:B------:R-:W-:Y:S01]  /*17fb0*/  UMOV UR59, UR7 ;  /* 0x00000007003b7c82 */ /* 0x000fe20008000000 */
[----:B------:R-:W-:Y:S02]  /*17fc0*/  WARPGROUP.DEPBAR.LE gsb0, 0x0 ;  /* 0x00008000000079c5 */ /* 0x000fe40000010000 */
[----:B------:R-:W-:-:S06]  /*17fd0*/  WARPGROUP.ARRIVE ;  /* 0x00000000000079c5 */ /* 0x000fcc0000000000 */
[----:B------:R-:W-:Y:S01]  /*17fe0*/  HGMMA.64x16x16.F32.BF16 R152, gdesc[UR56], R152, gsb0 ;  /* 0x00200000389879f0 */ /* 0x000fe20008001898 */
[----:B------:R-:W-:Y:S01]  /*17ff0*/  UMOV UR8, UR4 ;  /* 0x0000000400087c82 */ /* 0x000fe20008000000 */
        /* <DEDUP_REMOVED lines=39> */
[----:B------:R-:W-:Y:S02]  /*18270*/  R2UR UR36, R236 ;  /* 0x00000000ec2472ca */ /* 0x000fe400000e0000 */
[----:B------:R-:W-:-:S11]  /*18280*/  R2UR UR37, R237 ;  /* 0x00000000ed2572ca */ /* 0x000fd600000e0000 */
[----:B------:R-:W-:Y:S02]  /*18290*/  UMOV UR44, UR36 ;  /* 0x00000024002c7c82 */ /* 0x000fe40008000000 */
        /* <DEDUP_REMOVED lines=77> */
[----:B------:R-:W-:Y:S01]  /*18770*/  IMAD.MOV.U32 R13, RZ, RZ, 0x40000040 ;  /* 0x40000040ff0d7424 */ /* 0x000fe200078e00ff */
[----:B------:R-:W-:Y:S02]  /*18780*/  R2UR UR4, R234 ;  /* 0x00000000ea0472ca */ /* 0x000fe400000e0000 */
[----:B------:R-:W-:Y:S02]  /*18790*/  R2UR UR5, R235 ;  /* 0x00000000eb0572ca */ /* 0x000fe400000e0000 */
[----:B------:R-:W-:Y:S02]  /*187a0*/  R2UR UR26, R12 ;  /* 0x000000000c1a72ca */ /* 0x000fe400000e0000 */
[----:B------:R-:W-:-:S07]  /*187b0*/  R2UR UR27, R13 ;  /* 0x000000000d1b72ca */ /* 0x000fce00000e0000 */
[----:B------:R-:W-:Y:S02]  /*187c0*/  UMOV UR24, UR4 ;  /* 0x0000000400187c82 */ /* 0x000fe40008000000 */
        /* <DEDUP_REMOVED lines=55> */
[----:B------:R-:W-:Y:S02]  /*18b40*/  VIADD R12, R10, 0x386 ;  /* 0x000003860a0c7836 */ /* 0x000fe40000000000 */
[----:B------:R-:W-:Y:S01]  /*18b50*/  IMAD.MOV.U32 R13, RZ, RZ, 0x40000040 ;  /* 0x40000040ff0d7424 */ /* 0x000fe200078e00ff */
[----:B------:R-:W-:Y:S02]  /*18b60*/  WARPGROUP.DEPBAR.LE gsb0, 0x0 ;  /* 0x00008000000079c5 */ /* 0x000fe40000010000 */
        /* <DEDUP_REMOVED lines=8> */
[----:B------:R-:W-:Y:S02]  /*18bf0*/  R2UR UR21, R13 ;  /* 0x000000000d1572ca */ /* 0x000fe400000e0000 */
[----:B------:R-:W-:Y:S02]  /*18c00*/  MOV R13, 0x40000040 ;  /* 0x40000040000d7802 */ /* 0x000fe40000000f00 */
[----:B------:R-:W-:Y:S02]  /*18c10*/  R2UR UR58, R12 ;  /* 0x000000000c3a72ca */ /* 0x000fe400000e0000 */
[----:B------:R-:W-:-:S11]  /*18c20*/  R2UR UR59, R13 ;  /* 0x000000000d3b72ca */ /* 0x000fd600000e0000 */
[----:B------:R-:W-:Y:S01]  /*18c30*/  MOV R8, UR58 ;  /* 0x0000003a00087c02 */ /* 0x000fe20008000f00 */
[----:B------:R-:W-:Y:S01]  /*18c40*/  UMOV UR58, UR20 ;  /* 0x00000014003a7c82 */ /* 0x000fe20008000000 */
[----:B------:R-:W-:Y:S01]  /*18c50*/  MOV R7, UR59 ;  /* 0x0000003b00077c02 */ /* 0x000fe20008000f00 */
        /* <DEDUP_REMOVED lines=97> */
[----:B------:R-:W-:Y:S01]  /*19270*/  UMOV UR24, UR20 ;  /* 0x0000001400187c82 */ /* 0x000fe20008000000 */
[----:B------:R-:W-:Y:S01]  /*19280*/  UMOV UR25, UR21 ;  /* 0x0000001500197c82 */ /* 0x000fe20008000000 */
[----:B------:R-:W-:Y:S01]  /*19290*/  R2UR UR28, R12 ;  /* 0x000000000c1c72ca */ /* 0x000fe200000e0000 */
[----:B------:R-:W-:Y:S01]  /*192a0*/  VIADD R12, R10, 0x682 ;  /* 0x000006820a0c7836 */ /* 0x000fe20000000000 */
[----:B------:R-:W-:Y:S01]  /*192b0*/  R2UR UR29, R13 ;  /* 0x000000000d1d72ca */ /* 0x000fe200000e0000 */
[----:B------:R-:W-:Y:S01]  /*192c0*/  IMAD.MOV.U32 R13, RZ, RZ, 0x40000040 ;  /* 0x40000040ff0d7424 */ /* 0x000fe200078e00ff */
        /* <DEDUP_REMOVED lines=29> */
[----:B------:R-:W-:Y:S02]  /*194a0*/  WARPGROUP.DEPBAR.LE gsb0, 0x0 ;  /* 0x00008000000079c5 */ /* 0x000fe40000010000 */
[----:B------:R-:W-:-:S10]  /*194b0*/  WARPGROUP.ARRIVE ;  /* 0x00000000000079c5 */ /* 0x000fd40000000000 */
[----:B------:R-:W-:Y:S01]  /*194c0*/  MOV R7, UR27 ;  /* 0x0000001b00077c02 */ /* 0x000fe20008000f00 */
[----:B------:R-:W-:Y:S01]  /*194d0*/  UMOV UR27, UR29 ;  /* 0x0000001d001b7c82 */ /* 0x000fe20008000000 */
[----:B------:R-:W-:Y:S01]  /*194e0*/  MOV R11, UR26 ;  /* 0x0000001a000b7c02 */ /* 0x000fe20008000f00 */
[----:B------:R-:W-:Y:S01]  /*194f0*/  UMOV UR26, UR28 ;  /* 0x0000001c001a7c82 */ /* 0x000fe20008000000 */
[----:B------:R-:W-:Y:S01]  /*19500*/  UMOV UR28, UR20 ;  /* 0x00000014001c7c82 */ /* 0x000fe20008000000 */
[----:B------:R-:W-:Y:S02]  /*19510*/  UMOV UR29, UR21 ;  /* 0x00000015001d7c82 */ /* 0x000fe40008000000 */
[----:B------:R-:W-:Y:S01]  /*19520*/  HGMMA.64x16x16.F32.BF16 R128, gdesc[UR28], R128, gsb0 ;  /* 0x002000001c8079f0 */ /* 0x000fe20008001880 */
[----:B------:R-:W-:Y:S01]  /*19530*/  UMOV UR32, UR20 ;  /* 0x0000001400207c82 */ /* 0x000fe20008000000 */
[----:B------:R-:W-:Y:S01]  /*19540*/  UMOV UR33, UR21 ;  /* 0x0000001500217c82 */ /* 0x000fe20008000000 */
[----:B------:R-:W-:-:S02]  /*19550*/  WARPGROUP.DEPBAR.LE gsb0, 0x0 ;  /* 0x00008000000079c5 */ /* 0x000fc40000010000 */
        /* <DEDUP_REMOVED lines=126> */
[----:B------:R-:W-:Y:S01]  /*19d40*/  R2UR UR20, R9 ;  /* 0x00000000091472ca */ /* 0x000fe200000e0000 */
[----:B------:R-:W-:Y:S01]  /*19d50*/  VIADD R8, R10, 0x784 ;  /* 0x000007840a087836 */ /* 0x000fe20000000000 */
[----:B------:R-:W-:Y:S02]  /*19d60*/  WARPGROUP.DEPBAR.LE gsb0, 0x0 ;  /* 0x00008000000079c5 */ /* 0x000fe40000010000 */
[----:B------:R-:W-:-:S06]  /*19d70*/  WARPGROUP.ARRIVE ;  /* 0x00000000000079c5 */ /* 0x000fcc0000000000 */
[----:B------:R-:W-:Y:S01]  /*19d80*/  HGMMA.64x16x16.F32.BF16 R144, gdesc[UR52], R144, gsb0 ;  /* 0x00200000349079f0 */ /* 0x000fe20008001890 */
[----:B------:R-:W-:Y:S01]  /*19d90*/  IMAD.MOV.U32 R9, RZ, RZ, 0x40000040 ;  /* 0x40000040ff097424 */ /* 0x000fe200078e00ff */
[----:B------:R-:W-:Y:S01]  /*19da0*/  R2UR UR22, R8 ;  /* 0x00000000081672ca */ /* 0x000fe200000e0000 */
[----:B------:R-:W-:-:S03]  /*19db0*/  VIADD R8, R10, 0x804 ;  /* 0x000008040a087836 */ /* 0x000fc60000000000 */
[----:B------:R-:W-:Y:S01]  /*19dc0*/  R2UR UR23, R9 ;  /* 0x00000000091772ca */ /* 0x000fe200000e0000 */
[----:B------:R-:W-:Y:S01]  /*19dd0*/  IMAD.MOV.U32 R9, RZ, RZ, 0x40000040 ;  /* 0x40000040ff097424 */ /* 0x000fe200078e00ff */
[----:B------:R-:W-:-:S04]  /*19de0*/  R2UR UR38, R8 ;  /* 0x00000000082672ca */ /* 0x000fc800000e0000 */
[----:B------:R-:W-:Y:S01]  /*19df0*/  R2UR UR39, R9 ;  /* 0x00000000092772ca */ /* 0x000fe200000e0000 */
[----:B------:R-:W-:Y:S01]  /*19e00*/  UMOV UR36, UR4 ;  /* 0x0000000400247c82 */ /* 0x000fe20008000000 */
[----:B------:R-:W-:-:S07]  /*19e10*/  UMOV UR37, UR5 ;  /* 0x0000000500257c82 */ /* 0x000fce0008000000 */
[----:B------:R-:W-:Y:S01]  /*19e20*/  MOV R12, UR38 ;  /* 0x00000026000c7c02 */ /* 0x000fe20008000f00 */
[----:B------:R-:W-:-:S03]  /*19e30*/  UMOV UR38, UR22 ;  /* 0x0000001600267c82 */ /* 0x000fc60008000000 */
[----:B------:R-:W-:Y:S01]  /*19e40*/  MOV R13, UR39 ;  /* 0x00000027000d7c02 */ /* 0x000fe20008000f00 */
        /* <DEDUP_REMOVED lines=152> */
[----:B------:R-:W-:Y:S02]  /*1a7d0*/  R2UR UR39, R229 ;  /* 0x00000000e52772ca */ /* 0x000fe400000e0000 */
[----:B------:R-:W-:Y:S02]  /*1a7e0*/  R2UR UR38, R228 ;  /* 0x00000000e42672ca */ /* 0x000fe400000e0000 */
[----:B------:R-:W-:Y:S02]  /*1a7f0*/  R2UR UR37, R227 ;  /* 0x00000000e32572ca */ /* 0x000fe400000e0000 */
[----:B------:R-:W-:Y:S01]  /*1a800*/  R2UR UR36, R226 ;  /* 0x00000000e22472ca */ /* 0x000fe200000e0000 */
[----:B------:R-:W-:Y:S02]  /*1a810*/  WARPGROUP.DEPBAR.LE gsb0, 0x0 ;  /* 0x00008000000079c5 */ /* 0x000fe40000010000 */
[----:B------:R-:W-:-:S12]  /*1a820*/  @P2 BRA `(.L_x_789) ;  /* 0x0000000000282947 */ /* 0x000fd80003800000 */
[----:B------:R-:W-:Y:S05]  /*1a830*/  @!P0 BRA `(.L_x_790) ;  /* 0x0000000000048947 */ /* 0x000fea0003800000 */
[----:B------:R-:W-:Y:S01]  /*1a840*/  BPT.TRAP 0x1 ;  /* 0x000000040000795c */ /* 0x000fe20000300000 */
.L_x_790:
[----:B------:R-:W-:Y:S01]  /*1a850*/  SHF.L.U32 R5, R5, 0x1f, RZ ;  /* 0x0000001f05057819 */ /* 0x000fe200000006ff */
[----:B------:R-:W-:-:S04]  /*1a860*/  IMAD R7, R6, 0x8, R2 ;  /* 0x0000000806077824 */ /* 0x000fc800078e0202 */
[----:B------:R0:W1:Y:S01]  /*1a870*/  SYNCS.PHASECHK.TRANS64.TRYWAIT P2, [R7+URZ+0x34850], R5 ;  /* 0x03485005070075a7 */ /* 0x000062000804017f */
[----:B------:R-:W-:Y:S05]  /*1a880*/  @!P0 BRA `(.L_x_791) ;  /* 0x0000000000048947 */ /* 0x000fea0003800000 */
[----:B------:R-:W-:Y:S01]  /*1a890*/  BPT.TRAP 0x1 ;  /* 0x000000040000795c */ /* 0x000fe20000300000 */
.L_x_791:
[----:B-1----:R-:W-:Y:S05]  /*1a8a0*/  @P2 BRA `(.L_x_789) ;  /* 0x0000000000082947 */ /* 0x002fea0003800000 */
[----:B------:R-:W1:Y:S02]  /*1a8b0*/  SYNCS.PHASECHK.TRANS64.TRYWAIT P2, [R7+URZ+0x34850], R5 ;  /* 0x03485005070075a7 */ /* 0x000e64000804017f */
[----:B-1----:R-:W-:Y:S05]  /*1a8c0*/  @!P2 BRA `(.L_x_792) ;  /* 0x000000d400c8a947 */ /* 0x002fea0003800000 */
.L_x_789:
[----:B01----:R-:W-:Y:S01]  /*1a8d0*/  VIADD R5, R2, 0x400 ;  /* 0x0000040002057836 */ /* 0x003fe20000000000 */
[----:B------:R-:W-:Y:S05]  /*1a8e0*/  WARPSYNC.ALL ;  /* 0x0000000000007948 */ /* 0x000fea0003800000 */
[----:B------:R-:W-:Y:S01]  /*1a8f0*/  SHF.R.U32.HI R5, RZ, 0x4, R5 ;  /* 0x00000004ff057819 */ /* 0x000fe20000011605 */
[----:B------:R-:W-:Y:S01]  /*1a900*/  IMAD.MOV.U32 R9, RZ, RZ, 0x40000040 ;  /* 0x40000040ff097424 */ /* 0x000fe200078e00ff */
[----:B------:R-:W-:Y:S01]  /*1a910*/  WARPGROUP.ARRIVE ;  /* 0x00000000000079c5 */ /* 0x000fe20000000000 */
[----:B------:R-:W-:Y:S01]  /*1a920*/  IMAD.MOV.U32 R11, RZ, RZ, 0x40000040 ;  /* 0x40000040ff0b7424 */ /* 0x000fe200078e00ff */
[----:B------:R-:W-:Y:S01]  /*1a930*/  LOP3.LUT R5, R5, 0x3fff, RZ, 0xc0, !PT ;  /* 0x00003fff05057812 */ /* 0x000fe200078ec0ff */
[----:B------:R-:W-:Y:S01]  /*1a940*/  ULDC UR8, c[0x0][0x9d8] ;  /* 0x0002760000087ab9 */ /* 0x000fe20000000800 */
[----:B------:R-:W-:Y:S01]  /*1a950*/  R2UR UR7, R9 ;  /* 0x00000000090772ca */ /* 0x000fe200000e0000 */
[----:B------:R-:W-:Y:S01]  /*1a960*/  FMUL.FTZ R7, R169, UR8 ;  /* 0x00000008a9077c20 */ /* 0x000fe20008410000 */
[----:B------:R-:W-:Y:S01]  /*1a970*/  LOP3.LUT R5, R5, 0x5800000, RZ, 0xfc, !PT ;  /* 0x0580000005057812 */ /* 0x000fe200078efcff */
[----:B------:R-:W-:Y:S01]  /*1a980*/  FMUL.FTZ R12, R173, UR8 ;  /* 0x00000008ad0c7c20 */ /* 0x000fe20008410000 */
[----:B------:R-:W-:Y:S01]  /*1a990*/  FMUL.FTZ R21, R160, UR8 ;  /* 0x00000008a0157c20 */ /* 0x000fe20008410000 */
[----:B------:R-:W-:Y:S01]  /*1a9a0*/  FMUL.FTZ R160, R161, UR8 ;  /* 0x00000008a1a07c20 */ /* 0x000fe20008410000 */
[----:B------:R-:W-:Y:S01]  /*1a9b0*/  FMUL.FTZ R161, R162, UR8 ;  /* 0x00000008a2a17c20 */ /* 0x000fe20008410000 */
[----:B------:R-:W-:-:S02]  /*1a9c0*/  IMAD R8, R6, 0xb00, R5 ;  /* 0x00000b0006087824 */ /* 0x000fc400078e0205 */
[----:B------:R-:W-:Y:S01]  /*1a9d0*/  FMUL.FTZ R5, R168, UR8 ;  /* 0x00000008a8057c20 */ /* 0x000fe20008410000 */
[----:B------:R-:W-:Y:S01]  /*1a9e0*/  MUFU.TANH R7, R7 ;  /* 0x0000000700077308 */ /* 0x000fe20000002400 */
[----:B------:R-:W-:Y:S01]  /*1a9f0*/  FMUL.FTZ R162, R163, UR8 ;  /* 0x00000008a3a27c20 */ /* 0x000fe20008410000 */
[C---:B------:R-:W-:Y:S01]  /*1aa00*/  VIADD R10, R8.reuse, 0x80 ;  /* 0x00000080080a7836 */ /* 0x040fe20000000000 */
[----:B------:R-:W-:Y:S01]  /*1aa10*/  R2UR UR6, R8 ;  /* 0x00000000080672ca */ /* 0x000fe200000e0000 */
        /* <DEDUP_REMOVED lines=12> */
[----:B------:R-:W-:Y:S01]  /*1aae0*/  HGMMA.64x128x16.F32.BF16 R24, R176, gdesc[UR4].tnspB, R24, gsb0 ;  /* 0x41e00004b0187df0 */ /* 0x000fe20008001818 */
[----:B------:R-:W-:Y:S01]  /*1aaf0*/  R2UR UR6, R10 ;  /* 0x000000000a0672ca */ /* 0x000fe200000e0000 */
[----:B------:R-:W-:Y:S01]  /*1ab00*/  VIADD R10, R8, 0x100 ;  /* 0x00000100080a7836 */ /* 0x000fe20000000000 */
[----:B------:R-:W-:Y:S01]  /*1ab10*/  R2UR UR7, R11 ;  /* 0x000000000b0772ca */ /* 0x000fe200000e0000 */
[----:B------:R-:W-:Y:S01]  /*1ab20*/  IMAD.MOV.U32 R11, RZ, RZ, 0x40000040 ;  /* 0x40000040ff0b7424 */ /* 0x000fe200078e00ff */
[----:B------:R-:W-:Y:S01]  /*1ab30*/  MUFU.TANH R12, R12 ;  /* 0x0000000c000c7308 */ /* 0x000fe20000002400 */
[----:B------:R-:W-:Y:S01]  /*1ab40*/  FMUL.FTZ R149, R149, UR8 ;  /* 0x0000000895957c20 */ /* 0x000fe20008410000 */
[----:B------:R-:W-:Y:S01]  /*1ab50*/  FMUL.FTZ R136, R136, UR8 ;  /* 0x0000000888887c20 */ /* 0x000fe20008410000 */
[----:B------:R-:W-:Y:S01]  /*1ab60*/  FMUL.FTZ R137, R137, UR8 ;  /* 0x0000000889897c20 */ /* 0x000fe20008410000 */
[----:B0-----:R-:W-:Y:S01]  /*1ab70*/  FMNMX.FTZ R167, R5, R4, !PT ;  /* 0x0000000405a77209 */ /* 0x001fe20007810000 */
[----:B------:R-:W-:Y:S01]  /*1ab80*/  FMUL.FTZ R140, R140, UR8 ;  /* 0x000000088c8c7c20 */ /* 0x000fe20008410000 */
[----:B------:R-:W-:Y:S01]  /*1ab90*/  FMUL.FTZ R141, R141, UR8 ;  /* 0x000000088d8d7c20 */ /* 0x000fe20008410000 */
[----:B------:R-:W-:Y:S01]  /*1aba0*/  FMUL.FTZ R128, R128, UR8 ;  /* 0x0000000880807c20 */ /* 0x000fe20008410000 */
[----:B------:R-:W-:Y:S01]  /*1abb0*/  MUFU.TANH R21, R21 ;  /* 0x0000001500157308 */ /* 0x000fe20000002400 */
[----:B------:R-:W-:Y:S01]  /*1abc0*/  FMNMX.FTZ R167, R7, R167, !PT ;  /* 0x000000a707a77209 */ /* 0x000fe20007810000 */
[----:B------:R-:W-:Y:S01]  /*1abd0*/  FMUL.FTZ R129, R129, UR8 ;  /* 0x0000000881817c20 */ /* 0x000fe20008410000 */
[----:B------:R-:W-:Y:S01]  /*1abe0*/  FMUL.FTZ R132, R132, UR8 ;  /* 0x0000000884847c20 */ /* 0x000fe20008410000 */
[----:B------:R-:W-:Y:S01]  /*1abf0*/  FMUL.FTZ R133, R133, UR8 ;  /* 0x0000000885857c20 */ /* 0x000fe20008410000 */
[----:B------:R-:W-:Y:S01]  /*1ac00*/  FMUL.FTZ R120, R120, UR8 ;  /* 0x0000000878787c20 */ /* 0x000fe20008410000 */
[----:B------:R-:W-:Y:S01]  /*1ac10*/  FMUL.FTZ R121, R121, UR8 ;  /* 0x0000000879797c20 */ /* 0x000fe20008410000 */
[----:B------:R-:W-:Y:S01]  /*1ac20*/  FMUL.FTZ R124, R124, UR8 ;  /* 0x000000087c7c7c20 */ /* 0x000fe20008410000 */
[----:B------:R-:W-:Y:S01]  /*1ac30*/  MUFU.TANH R160, R160 ;  /* 0x000000a000a07308 */ /* 0x000fe20000002400 */
[----:B------:R-:W-:Y:S01]  /*1ac40*/  FMUL.FTZ R125, R125, UR8 ;  /* 0x000000087d7d7c20 */ /* 0x000fe20008410000 */
        /* <DEDUP_REMOVED lines=61> */
[----:B------:R-:W0:Y:S01]  /*1b020*/  S2R R225, SR_TID.X ;  /* 0x0000000000e17919 */ /* 0x000e220000002100 */
[----:B------:R-:W-:Y:S01]  /*1b030*/  MUFU.TANH R145, R145 ;  /* 0x0000009100917308 */ /* 0x000fe20000002400 */
[C---:B------:R-:W-:Y:S01]  /*1b040*/  ISETP.GT.AND P2, PT, R0.reuse, RZ, PT ;  /* 0x000000ff0000720c */ /* 0x040fe20003f44270 */
[----:B------:R-:W-:-:S06]  /*1b050*/  VIADD R0, R0, 0xffffffff ;  /* 0xffffffff00007836 */ /* 0x000fcc0000000000 */
[----:B------:R-:W-:Y:S08]  /*1b060*/  MUFU.TANH R148, R148 ;  /* 0x0000009400947308 */ /* 0x000ff00000002400 */
[----:B------:R-:W-:Y:S08]  /*1b070*/  MUFU.TANH R149, R149 ;  /* 0x0000009500957308 */ /* 0x000ff00000002400 */
[----:B------:R-:W-:Y:S01]  /*1b080*/  MUFU.TANH R136, R136 ;  /* 0x0000008800887308 */ /* 0x000fe20000002400 */
[----:B0-----:R-:W-:-:S07]  /*1b090*/  SHF.R.U32.HI R225, RZ, 0x7, R225 ;  /* 0x00000007ffe17819 */ /* 0x001fce00000116e1 */
[----:B------:R-:W-:Y:S08]  /*1b0a0*/  MUFU.TANH R137, R137 ;  /* 0x0000008900897308 */ /* 0x000ff00000002400 */
[----:B------:R-:W-:Y:S08]  /*1b0b0*/  MUFU.TANH R140, R140 ;  /* 0x0000008c008c7308 */ /* 0x000ff00000002400 */
[----:B------:R-:W-:Y:S08]  /*1b0c0*/  MUFU.TANH R141, R141 ;  /* 0x0000008d008d7308 */ /* 0x000ff00000002400 */
[----:B------:R-:W-:Y:S01]  /*1b0d0*/  MUFU.TANH R128, R128 ;  /* 0x0000008000807308 */ /* 0x000fe20000002400 */
[----:B------:R-:W-:-:S02]  /*1b0e0*/  WARPGROUP.DEPBAR.LE gsb0, 0x0 ;  /* 0x00008000000079c5 */ /* 0x000fc40000010000 */
[----:B------:R-:W-:-:S05]  /*1b0f0*/  WARPGROUP.ARRIVE ;  /* 0x00000000000079c5 */ /* 0x000fca0000000000 */
[----:B------:R-:W-:Y:S01]  /*1b100*/  MUFU.TANH R129, R129 ;  /* 0x0000008100817308 */ /* 0x000fe20000002400 */
[----:B------:R-:W-:Y:S01]  /*1b110*/  HGMMA.64x128x16.F32.BF16 R24, R180, gdesc[UR4].tnspB, R24, gsb0 ;  /* 0x41e00004b4187df0 */ /* 0x000fe20008001818 */
[----:B------:R-:W-:Y:S01]  /*1b120*/  R2UR UR6, R10 ;  /* 0x000000000a0672ca */ /* 0x000fe200000e0000 */
[----:B------:R-:W-:Y:S01]  /*1b130*/  VIADD R10, R8, 0x180 ;  /* 0x00000180080a7836 */ /* 0x000fe20000000000 */
[----:B------:R-:W-:Y:S01]  /*1b140*/  R2UR UR7, R11 ;  /* 0x000000000b0772ca */ /* 0x000fe200000e0000 */
[----:B------:R-:W-:-:S03]  /*1b150*/  IMAD.MOV.U32 R11, RZ, RZ, 0x40000040 ;  /* 0x40000040ff0b7424 */ /* 0x000fc600078e00ff */
        /* <DEDUP_REMOVED lines=48> */
[----:B------:R-:W-:Y:S01]  /*1b460*/  FMUL.FTZ R11, R172, UR8 ;  /* 0x00000008ac0b7c20 */ /* 0x000fe20008410000 */
[----:B------:R-:W-:Y:S01]  /*1b470*/  R2UR UR6, R10 ;  /* 0x000000000a0672ca */ /* 0x000fe200000e0000 */
[----:B------:R-:W-:-:S03]  /*1b480*/  FMUL.FTZ R10, R171, UR8 ;  /* 0x00000008ab0a7c20 */ /* 0x000fc60008410000 */
[----:B------:R-:W-:Y:S08]  /*1b490*/  MUFU.TANH R142, R142 ;  /* 0x0000008e008e7308 */ /* 0x000ff00000002400 */
[----:B------:R-:W0:Y:S08]  /*1b4a0*/  MUFU.TANH R11, R11 ;  /* 0x0000000b000b7308 */ /* 0x000e300000002400 */
[----:B------:R-:W-:Y:S08]  /*1b4b0*/  MUFU.TANH R10, R10 ;  /* 0x0000000a000a7308 */ /* 0x000ff00000002400 */
[----:B------:R-:W-:Y:S01]  /*1b4c0*/  MUFU.TANH R143, R143 ;  /* 0x0000008f008f7308 */ /* 0x000fe20000002400 */
[----:B0-----:R-:W-:-:S04]  /*1b4d0*/  FMNMX.FTZ R167, R11, R167, !PT ;  /* 0x000000a70ba77209 */ /* 0x001fc80007810000 */
[----:B------:R-:W-:-:S03]  /*1b4e0*/  FMNMX.FTZ R167, R12, R167, !PT ;  /* 0x000000a70ca77209 */ /* 0x000fc60007810000 */
[----:B------:R-:W-:Y:S01]  /*1b4f0*/  MUFU.TANH R130, R130 ;  /* 0x0000008200827308 */ /* 0x000fe20000002400 */
[----:B------:R-:W-:-:S04]  /*1b500*/  FMNMX.FTZ R167, R21, R167, !PT ;  /* 0x000000a715a77209 */ /* 0x000fc80007810000 */
        /* <DEDUP_REMOVED lines=36> */
[----:B------:R-:W-:Y:S01]  /*1b750*/  FMNMX.FTZ R167, R113, R167, !PT ;  /* 0x000000a771a77209 */ /* 0x000fe20007810000 */
[----:B------:R-:W-:Y:S02]  /*1b760*/  WARPGROUP.DEPBAR.LE gsb0, 0x0 ;  /* 0x00008000000079c5 */ /* 0x000fe40000010000 */
[----:B------:R-:W-:Y:S01]  /*1b770*/  WARPGROUP.ARRIVE ;  /* 0x00000000000079c5 */ /* 0x000fe20000000000 */
[----:B------:R-:W-:Y:S01]  /*1b780*/  FMNMX.FTZ R167, R116, R167, !PT ;  /* 0x000000a774a77209 */ /* 0x000fe20007810000 */
[----:B------:R-:W-:Y:S03]  /*1b790*/  MUFU.TANH R107, R107 ;  /* 0x0000006b006b7308 */ /* 0x000fe60000002400 */
[----:B------:R-:W-:Y:S01]  /*1b7a0*/  FMNMX.FTZ R168, R117, R167, !PT ;  /* 0x000000a775a87209 */ /* 0x000fe20007810000 */
[----:B------:R-:W-:Y:S03]  /*1b7b0*/  HGMMA.64x128x16.F32.BF16 R24, R192, gdesc[UR4].tnspB, R24, gsb0 ;  /* 0x41e00004c0187df0 */ /* 0x000fe60008001818 */
[----:B------:R-:W-:Y:S01]  /*1b7c0*/  FMNMX.FTZ R168, R104, R168, !PT ;  /* 0x000000a868a87209 */ /* 0x000fe20007810000 */
[----:B------:R0:W1:Y:S08]  /*1b7d0*/  MUFU.TANH R167, R88 ;  /* 0x0000005800a77308 */ /* 0x0000700000002400 */
[----:B------:R-:W-:Y:S01]  /*1b7e0*/  MUFU.TANH R110, R110 ;  /* 0x0000006e006e7308 */ /* 0x000fe20000002400 */
[----:B0-----:R-:W-:-:S04]  /*1b7f0*/  FMNMX.FTZ R88, R105, R168, !PT ;  /* 0x000000a869587209 */ /* 0x001fc80007810000 */
[----:B------:R-:W-:-:S03]  /*1b800*/  FMNMX.FTZ R88, R108, R88, !PT ;  /* 0x000000586c587209 */ /* 0x000fc60007810000 */
[----:B------:R0:W2:Y:S01]  /*1b810*/  MUFU.TANH R168, R89 ;  /* 0x0000005900a87308 */ /* 0x0000a20000002400 */
[----:B------:R-:W-:-:S04]  /*1b820*/  FMNMX.FTZ R88, R109, R88, !PT ;  /* 0x000000586d587209 */ /* 0x000fc80007810000 */
[----:B------:R-:W-:-:S03]  /*1b830*/  FMNMX.FTZ R88, R96, R88, !PT ;  /* 0x0000005860587209 */ /* 0x000fc60007810000 */
[----:B------:R-:W-:Y:S01]  /*1b840*/  MUFU.TANH R111, R111 ;  /* 0x0000006f006f7308 */ /* 0x000fe20000002400 */
[----:B------:R-:W-:-:S04]  /*1b850*/  FMNMX.FTZ R88, R97, R88, !PT ;  /* 0x0000005861587209 */ /* 0x000fc80007810000 */
[----:B------:R-:W-:-:S03]  /*1b860*/  FMNMX.FTZ R88, R100, R88, !PT ;  /* 0x0000005864587209 */ /* 0x000fc60007810000 */
[----:B------:R-:W-:Y:S01]  /*1b870*/  MUFU.TANH R98, R98 ;  /* 0x0000006200627308 */ /* 0x000fe20000002400 */
[----:B0-----:R-:W-:Y:S01]  /*1b880*/  FMNMX.FTZ R89, R101, R88, !PT ;  /* 0x0000005865597209 */ /* 0x001fe20007810000 */
[----:B------:R-:W-:-:S03]  /*1b890*/  VIADD R88, R8, 0x280 ;  /* 0x0000028008587836 */ /* 0x000fc60000000000 */
[----:B-1----:R-:W-:Y:S02]  /*1b8a0*/  FMNMX.FTZ R89, R167, R89, !PT ;  /* 0x00000059a7597209 */ /* 0x002fe40007810000 */
[----:B------:R-:W-:Y:S01]  /*1b8b0*/  R2UR UR6, R88 ;  /* 0x00000000580672ca */ /* 0x000fe200000e0000 */
[----:B------:R-:W-:Y:S01]  /*1b8c0*/  MUFU.TANH R99, R99 ;  /* 0x0000006300637308 */ /* 0x000fe20000002400 */
[----:B--2---:R-:W-:Y:S01]  /*1b8d0*/  FMNMX.FTZ R169, R168, R89, !PT ;  /* 0x00000059a8a97209 */ /* 0x004fe20007810000 */
[----:B------:R-:W-:-:S03]  /*1b8e0*/  IMAD.MOV.U32 R89, RZ, RZ, 0x40000040 ;  /* 0x40000040ff597424 */ /* 0x000fc600078e00ff */
[----:B------:R-:W-:Y:S01]  /*1b8f0*/  FMNMX.FTZ R88, R92, R169, !PT ;  /* 0x000000a95c587209 */ /* 0x000fe20007810000 */
[----:B------:R-:W-:Y:S01]  /*1b900*/  FMUL.FTZ R169, R90, UR8 ;  /* 0x000000085aa97c20 */ /* 0x000fe20008410000 */
[----:B------:R-:W-:Y:S01]  /*1b910*/  R2UR UR7, R89 ;  /* 0x00000000590772ca */ /* 0x000fe200000e0000 */
[----:B------:R-:W-:Y:S01]  /*1b920*/  MUFU.TANH R102, R102 ;  /* 0x0000006600667308 */ /* 0x000fe20000002400 */
[----:B------:R-:W-:-:S05]  /*1b930*/  FMNMX.FTZ R88, R93, R88, !PT ;  /* 0x000000585d587209 */ /* 0x000fca0007810000 */
[----:B------:R-:W0:Y:S02]  /*1b940*/  SHFL.BFLY PT, R89, R88, 0x2, 0x1f ;  /* 0x0c401f0058597f89 */ /* 0x000e2400000e0000 */
[----:B------:R-:W-:Y:S08]  /*1b950*/  MUFU.TANH R103, R103 ;  /* 0x0000006700677308 */ /* 0x000ff00000002400 */
[----:B------:R-:W-:Y:S08]  /*1b960*/  MUFU.TANH R169, R169 ;  /* 0x000000a900a97308 */ /* 0x000ff00000002400 */
[----:B------:R-:W-:Y:S01]  /*1b970*/  MUFU.TANH R91, R91 ;  /* 0x0000005b005b7308 */ /* 0x000fe20000002400 */
[----:B0-----:R-:W-:-:S07]  /*1b980*/  FMNMX.FTZ R89, R88, R89, !PT ;  /* 0x0000005958597209 */ /* 0x001fce0007810000 */
[----:B------:R-:W-:Y:S01]  /*1b990*/  MUFU.TANH R94, R94 ;  /* 0x0000005e005e7308 */ /* 0x000fe20000002400 */
[----:B------:R-:W0:Y:S07]  /*1b9a0*/  SHFL.BFLY PT, R88, R89, 0x1, 0x1f ;  /* 0x0c201f0059587f89 */ /* 0x000e2e00000e0000 */
[----:B------:R-:W-:Y:S01]  /*1b9b0*/  MUFU.TANH R95, R95 ;  /* 0x0000005f005f7308 */ /* 0x000fe20000002400 */
[----:B0-----:R-:W-:Y:S01]  /*1b9c0*/  FMNMX.FTZ R89, R89, R88, !PT ;  /* 0x0000005859597209 */ /* 0x001fe20007810000 */
[----:B------:R-:W-:-:S04]  /*1b9d0*/  IMAD.U32 R88, RZ, RZ, UR61 ;  /* 0x0000003dff587e24 */ /* 0x000fc8000f8e00ff */
[CC--:B------:R-:W-:Y:S01]  /*1b9e0*/  FMUL.FTZ R171, R89.reuse, R88.reuse ;  /* 0x0000005859ab7220 */ /* 0x0c0fe20000410000 */
[----:B------:R-:W-:Y:S01]  /*1b9f0*/  FADD.FTZ R90, -R89, R4 ;  /* 0x00000004595a7221 */ /* 0x000fe20000010100 */
[----:B------:R-:W-:Y:S02]  /*1ba00*/  VIADD R4, R8, 0x300 ;  /* 0x0000030008047836 */ /* 0x000fe40000000000 */
[-CC-:B------:R-:W-:Y:S01]  /*1ba10*/  FFMA.FTZ R176, R5, R88.reuse, -R171.reuse ;  /* 0x0000005805b07223 */ /* 0x180fe200000108ab */
[----:B------:R-:W-:Y:S02]  /*1ba20*/  IMAD.MOV.U32 R5, RZ, RZ, 0x40000040 ;  /* 0x40000040ff057424 */ /* 0x000fe400078e00ff */
[-CC-:B------:R-:W-:Y:S01]  /*1ba30*/  FFMA.FTZ R93, R93, R88.reuse, -R171.reuse ;  /* 0x000000585d5d7223 */ /* 0x180fe200000108ab */
[-C--:B------:R-:W-:Y:S01]  /*1ba40*/  FMUL.FTZ R90, R90, R88.reuse ;  /* 0x000000585a5a7220 */ /* 0x080fe20000410000 */
        /* <DEDUP_REMOVED lines=10> */
[----:B------:R-:W0:Y:S01]  /*1baf0*/  MUFU.EX2 R90, R90 ;  /* 0x0000005a005a7308 */ /* 0x000e220000000800 */
[-CC-:B------:R-:W-:Y:S01]  /*1bb00*/  FFMA.FTZ R186, R156, R88.reuse, -R171.reuse ;  /* 0x000000589cba7223 */ /* 0x180fe200000108ab */
[-CC-:B------:R-:W-:Y:S01]  /*1bb10*/  FFMA.FTZ R21, R157, R88.reuse, -R171.reuse ;  /* 0x000000589d157223 */ /* 0x180fe200000108ab */
[-CC-:B------:R-:W-:Y:S01]  /*1bb20*/  FFMA.FTZ R188, R144, R88.reuse, -R171.reuse ;  /* 0x0000005890bc7223 */ /* 0x180fe200000108ab */
[-CC-:B------:R-:W-:Y:S01]  /*1bb30*/  FFMA.FTZ R144, R145, R88.reuse, -R171.reuse ;  /* 0x0000005891907223 */ /* 0x180fe200000108ab */
[-CC-:B------:R-:W-:Y:S01]  /*1bb40*/  FFMA.FTZ R190, R148, R88.reuse, -R171.reuse ;  /* 0x0000005894be7223 */ /* 0x180fe200000108ab */
[-CC-:B------:R-:W-:Y:S01]  /*1bb50*/  FFMA.FTZ R145, R149, R88.reuse, -R171.reuse ;  /* 0x0000005895917223 */ /* 0x180fe200000108ab */
[----:B------:R-:W-:Y:S01]  /*1bb60*/  FFMA.FTZ R141, R141, R88, -R171 ;  /* 0x000000588d8d7223 */ /* 0x000fe200000108ab */
[----:B------:R-:W-:-:S02]  /*1bb70*/  WARPGROUP.DEPBAR.LE gsb0, 0x0 ;  /* 0x00008000000079c5 */ /* 0x000fc40000010000 */
[----:B------:R-:W-:Y:S01]  /*1bb80*/  WARPGROUP.ARRIVE ;  /* 0x00000000000079c5 */ /* 0x000fe20000000000 */
[-CC-:B------:R-:W-:Y:S01]  /*1bb90*/  FFMA.FTZ R192, R136, R88.reuse, -R171.reuse ;  /* 0x0000005888c07223 */ /* 0x180fe200000108ab */
[-CC-:B------:R-:W-:Y:S01]  /*1bba0*/  FFMA.FTZ R136, R137, R88.reuse, -R171.reuse ;  /* 0x0000005889887223 */ /* 0x180fe200000108ab */
[----:B------:R-:W1:Y:S01]  /*1bbb0*/  MUFU.EX2 R7, R7 ;  /* 0x0000000700077308 */ /* 0x000e620000000800 */
[-CC-:B------:R-:W-:Y:S01]  /*1bbc0*/  FFMA.FTZ R194, R140, R88.reuse, -R171.reuse ;  /* 0x000000588cc27223 */ /* 0x180fe200000108ab */
[--C-:B------:R-:W-:Y:S01]  /*1bbd0*/  FFMA.FTZ R129, R129, R88, -R171.reuse ;  /* 0x0000005881817223 */ /* 0x100fe200000108ab */
[----:B------:R-:W-:Y:S01]  /*1bbe0*/  HGMMA.64x128x16.F32.BF16 R24, R196, gdesc[UR4].tnspB, R24, gsb0 ;  /* 0x41e00004c4187df0 */ /* 0x000fe20008001818 */
[----:B------:R-:W-:Y:S01]  /*1bbf0*/  R2UR UR6, R4 ;  /* 0x00000000040672ca */ /* 0x000fe200000e0000 */
[----:B0-----:R-:W-:Y:S01]  /*1bc00*/  FFMA.FTZ R20, R90, R20, R176 ;  /* 0x000000145a147223 */ /* 0x001fe200000100b0 */
[----:B------:R-:W-:Y:S01]  /*1bc10*/  R2UR UR7, R5 ;  /* 0x00000000050772ca */ /* 0x000fe200000e0000 */
[-CC-:B------:R-:W-:Y:S01]  /*1bc20*/  FFMA.FTZ R96, R96, R88.reuse, -R171.reuse ;  /* 0x0000005860607223 */ /* 0x180fe200000108ab */
[----:B------:R-:W-:Y:S01]  /*1bc30*/  FMNMX.FTZ R4, R9, R3, !PT ;  /* 0x0000000309047209 */ /* 0x000fe20007810000 */
[----:B------:R-:W-:Y:S01]  /*1bc40*/  MUFU.EX2 R178, R178 ;  /* 0x000000b200b27308 */ /* 0x000fe20000000800 */
[-CC-:B------:R-:W-:Y:S01]  /*1bc50*/  FFMA.FTZ R97, R97, R88.reuse, -R171.reuse ;  /* 0x0000005861617223 */ /* 0x180fe200000108ab */
[--C-:B------:R-:W-:Y:S01]  /*1bc60*/  FFMA.FTZ R100, R100, R88, -R171.reuse ;  /* 0x0000005864647223 */ /* 0x100fe200000108ab */
[----:B------:R-:W-:Y:S01]  /*1bc70*/  FMNMX.FTZ R4, R10, R4, !PT ;  /* 0x000000040a047209 */ /* 0x000fe20007810000 */
[----:B------:R-:W-:-:S03]  /*1bc80*/  FFMA.FTZ R101, R101, R88, -R171 ;  /* 0x0000005865657223 */ /* 0x000fc600000108ab */
[----:B------:R-:W-:Y:S01]  /*1bc90*/  FMNMX.FTZ R4, R13, R4, !PT ;  /* 0x000000040d047209 */ /* 0x000fe20007810000 */
[----:B------:R-:W-:Y:S01]  /*1bca0*/  MUFU.EX2 R11, R11 ;  /* 0x0000000b000b7308 */ /* 0x000fe20000000800 */
[----:B-1----:R-:W-:Y:S02]  /*1bcb0*/  F2FP.BF16.F32.PACK_AB R176, R7, R176 ;  /* 0x000000b007b0723e */ /* 0x002fe400000010ff */
[----:B------:R-:W-:-:S04]  /*1bcc0*/  FMNMX.FTZ R4, R14, R4, !PT ;  /* 0x000000040e047209 */ /* 0x000fc80007810000 */
[----:B------:R-:W-:Y:S01]  /*1bcd0*/  FMNMX.FTZ R4, R161, R4, !PT ;  /* 0x00000004a1047209 */ /* 0x000fe20007810000 */
[----:B------:R-:W-:Y:S03]  /*1bce0*/  MUFU.EX2 R180, R180 ;  /* 0x000000b400b47308 */ /* 0x000fe60000000800 */
        /* <DEDUP_REMOVED lines=12> */
[----:B------:R-:W-:Y:S01]  /*1bdb0*/  FMNMX.FTZ R5, R147, R4, !PT ;  /* 0x0000000493057209 */ /* 0x000fe20007810000 */
[----:B------:R-:W-:-:S03]  /*1bdc0*/  VIADD R4, R8, 0x380 ;  /* 0x0000038008047836 */ /* 0x000fc60000000000 */
[----:B------:R-:W-:Y:S01]  /*1bdd0*/  FMNMX.FTZ R5, R150, R5, !PT ;  /* 0x0000000596057209 */ /* 0x000fe20007810000 */
[----:B------:R-:W-:Y:S03]  /*1bde0*/  MUFU.EX2 R152, R152 ;  /* 0x0000009800987308 */ /* 0x000fe60000000800 */
[----:B------:R-:W-:Y:S01]  /*1bdf0*/  FMNMX.FTZ R137, R151, R5, !PT ;  /* 0x0000000597897209 */ /* 0x000fe20007810000 */
[----:B------:R-:W-:-:S03]  /*1be00*/  IMAD.MOV.U32 R5, RZ, RZ, 0x40000040 ;  /* 0x40000040ff057424 */ /* 0x000fc600078e00ff */
[----:B------:R-:W-:Y:S01]  /*1be10*/  FMNMX.FTZ R137, R138, R137, !PT ;  /* 0x000000898a897209 */ /* 0x000fe20007810000 */
[----:B------:R-:W-:Y:S03]  /*1be20*/  MUFU.EX2 R186, R186 ;  /* 0x000000ba00ba7308 */ /* 0x000fe60000000800 */
[----:B------:R-:W-:-:S04]  /*1be30*/  FMNMX.FTZ R137, R139, R137, !PT ;  /* 0x000000898b897209 */ /* 0x000fc80007810000 */
[----:B------:R-:W-:Y:S01]  /*1be40*/  FMNMX.FTZ R137, R142, R137, !PT ;  /* 0x000000898e897209 */ /* 0x000fe20007810000 */
        /* <DEDUP_REMOVED lines=10> */
[-CC-:B------:R-:W-:Y:S01]  /*1bef0*/  FFMA.FTZ R196, R128, R88.reuse, -R171.reuse ;  /* 0x0000005880c47223 */ /* 0x180fe200000108ab */
[-CC-:B------:R-:W-:Y:S01]  /*1bf00*/  FFMA.FTZ R128, R133, R88.reuse, -R171.reuse ;  /* 0x0000005885807223 */ /* 0x180fe200000108ab */
[----:B------:R-:W-:Y:S02]  /*1bf10*/  FFMA.FTZ R198, R132, R88, -R171 ;  /* 0x0000005884c67223 */ /* 0x000fe400000108ab */
[----:B------:R-:W-:Y:S01]  /*1bf20*/  MUFU.EX2 R129, R129 ;  /* 0x0000008100817308 */ /* 0x000fe20000000800 */
[----:B------:R-:W-:Y:S01]  /*1bf30*/  HGMMA.64x128x16.F32.BF16 R24, R200, gdesc[UR4].tnspB, R24, gsb0 ;  /* 0x41e00004c8187df0 */ /* 0x000fe20008001818 */
[----:B------:R-:W-:Y:S02]  /*1bf40*/  R2UR UR6, R4 ;  /* 0x00000000040672ca */ /* 0x000fe400000e0000 */
[----:B------:R-:W-:Y:S02]  /*1bf50*/  R2UR UR7, R5 ;  /* 0x00000000050772ca */ /* 0x000fe400000e0000 */
[----:B------:R-:W-:-:S02]  /*1bf60*/  FMNMX.FTZ R4, R143, R137, !PT ;  /* 0x000000898f047209 */ /* 0x000fc40007810000 */
        /* <DEDUP_REMOVED lines=26> */
[----:B------:R-:W-:Y:S01]  /*1c110*/  FMNMX.FTZ R5, R102, R4, !PT ;  /* 0x0000000466057209 */ /* 0x000fe20007810000 */
[----:B------:R-:W-:-:S03]  /*1c120*/  VIADD R4, R8, 0x400 ;  /* 0x0000040008047836 */ /* 0x000fc60000000000 */
[----:B------:R-:W-:Y:S01]  /*1c130*/  FMNMX.FTZ R5, R103, R5, !PT ;  /* 0x0000000567057209 */ /* 0x000fe20007810000 */
[----:B------:R-:W-:Y:S02]  /*1c140*/  WARPGROUP.DEPBAR.LE gsb0, 0x0 ;  /* 0x00008000000079c5 */ /* 0x000fe40000010000 */
[----:B------:R-:W-:Y:S01]  /*1c150*/  WARPGROUP.ARRIVE ;  /* 0x00000000000079c5 */ /* 0x000fe20000000000 */
[-CC-:B------:R-:W-:Y:S01]  /*1c160*/  FFMA.FTZ R202, R124, R88.reuse, -R171.reuse ;  /* 0x000000587cca7223 */ /* 0x180fe200000108ab */
[-CC-:B------:R-:W-:Y:S01]  /*1c170*/  FFMA.FTZ R200, R120, R88.reuse, -R171.reuse ;  /* 0x0000005878c87223 */ /* 0x180fe200000108ab */
[-CC-:B------:R-:W-:Y:S01]  /*1c180*/  FFMA.FTZ R120, R121, R88.reuse, -R171.reuse ;  /* 0x0000005879787223 */ /* 0x180fe200000108ab */
[----:B------:R-:W-:Y:S02]  /*1c190*/  FFMA.FTZ R121, R125, R88, -R171 ;  /* 0x000000587d797223 */ /* 0x000fe400000108ab */
[----:B------:R-:W-:Y:S01]  /*1c1a0*/  HGMMA.64x128x16.F32.BF16 R24, R204, gdesc[UR4].tnspB, R24, gsb0 ;  /* 0x41e00004cc187df0 */ /* 0x000fe20008001818 */
[----:B------:R-:W-:Y:S01]  /*1c1b0*/  R2UR UR6, R4 ;  /* 0x00000000040672ca */ /* 0x000fe200000e0000 */
[----:B------:R-:W-:Y:S08]  /*1c1c0*/  MUFU.EX2 R200, R200 ;  /* 0x000000c800c87308 */ /* 0x000ff00000000800 */
[----:B------:R-:W-:Y:S08]  /*1c1d0*/  MUFU.EX2 R120, R120 ;  /* 0x0000007800787308 */ /* 0x000ff00000000800 */
[----:B------:R-:W-:Y:S08]  /*1c1e0*/  MUFU.EX2 R202, R202 ;  /* 0x000000ca00ca7308 */ /* 0x000ff00000000800 */
[----:B------:R-:W-:Y:S01]  /*1c1f0*/  MUFU.EX2 R121, R121 ;  /* 0x0000007900797308 */ /* 0x000fe20000000800 */
[----:B------:R-:W-:-:S02]  /*1c200*/  WARPGROUP.DEPBAR.LE gsb0, 0x0 ;  /* 0x00008000000079c5 */ /* 0x000fc40000010000 */
[-CC-:B------:R-:W-:Y:S01]  /*1c210*/  FFMA.FTZ R204, R112, R88.reuse, -R171.reuse ;  /* 0x0000005870cc7223 */ /* 0x180fe200000108ab */
[-CC-:B------:R-:W-:Y:S01]  /*1c220*/  FFMA.FTZ R112, R113, R88.reuse, -R171.reuse ;  /* 0x0000005871707223 */ /* 0x180fe200000108ab */
[----:B------:R-:W-:Y:S01]  /*1c230*/  FMNMX.FTZ R113, R169, R5, !PT ;  /* 0x00000005a9717209 */ /* 0x000fe20007810000 */
[----:B------:R-:W-:Y:S01]  /*1c240*/  IMAD.MOV.U32 R5, RZ, RZ, 0x40000040 ;  /* 0x40000040ff057424 */ /* 0x000fe200078e00ff */
[----:B------:R-:W-:Y:S01]  /*1c250*/  WARPGROUP.ARRIVE ;  /* 0x00000000000079c5 */ /* 0x000fe20000000000 */
[-CC-:B------:R-:W-:Y:S01]  /*1c260*/  FFMA.FTZ R206, R116, R88.reuse, -R171.reuse ;  /* 0x0000005874ce7223 */ /* 0x180fe200000108ab */
[----:B------:R-:W-:Y:S01]  /*1c270*/  FMNMX.FTZ R113, R91, R113, !PT ;  /* 0x000000715b717209 */ /* 0x000fe20007810000 */
[-CC-:B------:R-:W-:Y:S01]  /*1c280*/  FFMA.FTZ R116, R92, R88.reuse, -R171.reuse ;  /* 0x000000585c747223 */ /* 0x180fe200000108ab */
[----:B------:R-:W-:Y:S01]  /*1c290*/  R2UR UR7, R5 ;  /* 0x00000000050772ca */ /* 0x000fe200000e0000 */
[----:B------:R-:W-:Y:S01]  /*1c2a0*/  MUFU.EX2 R204, R204 ;  /* 0x000000cc00cc7308 */ /* 0x000fe20000000800 */
[----:B------:R-:W-:Y:S01]  /*1c2b0*/  FMNMX.FTZ R4, R94, R113, !PT ;  /* 0x000000715e047209 */ /* 0x000fe20007810000 */
[----:B------:R-:W-:-:S03]  /*1c2c0*/  FFMA.FTZ R113, R117, R88, -R171 ;  /* 0x0000005875717223 */ /* 0x000fc600000108ab */
[----:B------:R-:W-:-:S03]  /*1c2d0*/  FMNMX.FTZ R4, R95, R4, !PT ;  /* 0x000000045f047209 */ /* 0x000fc60007810000 */
[----:B------:R-:W-:Y:S02]  /*1c2e0*/  MUFU.EX2 R112, R112 ;  /* 0x0000007000707308 */ /* 0x000fe40000000800 */
[----:B------:R-:W0:Y:S02]  /*1c2f0*/  SHFL.BFLY PT, R5, R4, 0x2, 0x1f ;  /* 0x0c401f0004057f89 */ /* 0x000e2400000e0000 */
[----:B------:R-:W-:Y:S04]  /*1c300*/  HGMMA.64x128x16.F32.BF16 R24, R208, gdesc[UR4].tnspB, R24, gsb0 ;  /* 0x41e00004d0187df0 */ /* 0x000fe80008001818 */
[----:B------:R-:W-:Y:S08]  /*1c310*/  MUFU.EX2 R206, R206 ;  /* 0x000000ce00ce7308 */ /* 0x000ff00000000800 */
[----:B------:R-:W-:Y:S08]  /*1c320*/  MUFU.EX2 R113, R113 ;  /* 0x0000007100717308 */ /* 0x000ff00000000800 */
[----:B------:R-:W-:Y:S01]  /*1c330*/  MUFU.EX2 R116, R116 ;  /* 0x0000007400747308 */ /* 0x000fe20000000800 */
[----:B0-----:R-:W-:-:S05]  /*1c340*/  FMNMX.FTZ R4, R4, R5, !PT ;  /* 0x0000000504047209 */ /* 0x001fca0007810000 */
[----:B------:R-:W0:Y:S02]  /*1c350*/  SHFL.BFLY PT, R5, R4, 0x1, 0x1f ;  /* 0x0c201f0004057f89 */ /* 0x000e2400000e0000 */
[----:B0-----:R-:W-:Y:S01]  /*1c360*/  FMNMX.FTZ R92, R4, R5, !PT ;  /* 0x00000005045c7209 */ /* 0x001fe20007810000 */
[----:B------:R-:W-:-:S04]  /*1c370*/  IMAD.MOV.U32 R5, RZ, RZ, 0x40000040 ;  /* 0x40000040ff057424 */ /* 0x000fc800078e00ff */
[C---:B------:R-:W-:Y:S01]  /*1c380*/  FADD.FTZ R4, -R92.reuse, R3 ;  /* 0x000000035c047221 */ /* 0x040fe20000010100 */
[----:B------:R-:W-:Y:S01]  /*1c390*/  R2UR UR7, R5 ;  /* 0x00000000050772ca */ /* 0x000fe200000e0000 */
[----:B------:R-:W-:Y:S01]  /*1c3a0*/  MUFU.EX2 R3, R93 ;  /* 0x0000005d00037308 */ /* 0x000fe20000000800 */
[-C--:B------:R-:W-:Y:S01]  /*1c3b0*/  FMUL.FTZ R117, R92, R88.reuse ;  /* 0x000000585c757220 */ /* 0x080fe20000410000 */
[----:B------:R-:W-:-:S03]  /*1c3c0*/  FMUL.FTZ R4, R4, R88 ;  /* 0x0000005804047220 */ /* 0x000fc60000410000 */
[-CC-:B------:R-:W-:Y:S01]  /*1c3d0*/  FFMA.FTZ R177, R9, R88.reuse, -R117.reuse ;  /* 0x0000005809b17223 */ /* 0x180fe20000010875 */
[----:B------:R-:W-:Y:S02]  /*1c3e0*/  IMAD.MOV.U32 R9, RZ, RZ, 0x40000040 ;  /* 0x40000040ff097424 */ /* 0x000fe400078e00ff */
[-CC-:B------:R-:W-:Y:S01]  /*1c3f0*/  FFMA.FTZ R10, R10, R88.reuse, -R117.reuse ;  /* 0x000000580a0a7223 */ /* 0x180fe20000010875 */
[----:B------:R0:W-:Y:S01]  /*1c400*/  MUFU.EX2 R93, R4 ;  /* 0x00000004005d7308 */ /* 0x0001e20000000800 */
[-CC-:B------:R-:W-:Y:S01]  /*1c410*/  FFMA.FTZ R179, R13, R88.reuse, -R117.reuse ;  /* 0x000000580db37223 */ /* 0x180fe20000010875 */
[-CC-:B------:R-:W-:Y:S01]  /*1c420*/  FFMA.FTZ R181, R161, R88.reuse, -R117.reuse ;  /* 0x00000058a1b57223 */ /* 0x180fe20000010875 */
[-CC-:B------:R-:W-:Y:S01]  /*1c430*/  FFMA.FTZ R197, R130, R88.reuse, -R117.reuse ;  /* 0x0000005882c57223 */ /* 0x180fe20000010875 */
[----:B------:R-:W-:Y:S01]  /*1c440*/  IADD3 R130, -R225, 0xb, RZ ;  /* 0x0000000be1827810 */ /* 0x000fe20007ffe1ff */
[-CC-:B------:R-:W-:Y:S01]  /*1c450*/  FFMA.FTZ R5, R162, R88.reuse, -R117.reuse ;  /* 0x00000058a2057223 */ /* 0x180fe20000010875 */
[-CC-:B------:R-:W-:Y:S01]  /*1c460*/  FFMA.FTZ R183, R165, R88.reuse, -R117.reuse ;  /* 0x00000058a5b77223 */ /* 0x180fe20000010875 */
[----:B------:R-:W-:Y:S01]  /*1c470*/  FFMA.FTZ R201, R122, R88, -R117 ;  /* 0x000000587ac97223 */ /* 0x000fe20000010875 */
[----:B------:R-:W1:Y:S01]  /*1c480*/  MUFU.EX2 R177, R177 ;  /* 0x000000b100b17308 */ /* 0x000e620000000800 */
[----:B0-----:R-:W-:-:S02]  /*1c490*/  VIADD R4, R8, 0x480 ;  /* 0x0000048008047836 */ /* 0x001fc40000000000 */
[-CC-:B------:R-:W-:Y:S01]  /*1c4a0*/  FFMA.FTZ R140, R166, R88.reuse, -R117.reuse ;  /* 0x00000058a68c7223 */ /* 0x180fe20000010875 */
[----:B------:R-:W-:Y:S02]  /*1c4b0*/  VIADD R8, R8, 0x500 ;  /* 0x0000050008087836 */ /* 0x000fe40000000000 */
[-CC-:B------:R-:W-:Y:S01]  /*1c4c0*/  FFMA.FTZ R199, R134, R88.reuse, -R117.reuse ;  /* 0x0000005886c77223 */ /* 0x180fe20000010875 */
[----:B------:R-:W-:Y:S01]  /*1c4d0*/  @!P1 IMAD R134, R6, 0x8, R2 ;  /* 0x0000000806869824 */ /* 0x000fe200078e0202 */
[----:B------:R-:W-:Y:S01]  /*1c4e0*/  R2UR UR6, R4 ;  /* 0x00000000040672ca */ /* 0x000fe200000e0000 */
        /* <DEDUP_REMOVED lines=8> */
[-C--:B------:R-:W-:Y:S01]  /*1c570*/  FFMA.FTZ R205, R114, R88.reuse, -R117 ;  /* 0x0000005872cd7223 */ /* 0x080fe20000010875 */
[----:B------:R-:W-:Y:S01]  /*1c580*/  MUFU.EX2 R179, R179 ;  /* 0x000000b300b37308 */ /* 0x000fe20000000800 */
[----:B-1----:R-:W-:Y:S01]  /*1c590*/  FFMA.FTZ R15, R93, R15, R177 ;  /* 0x0000000f5d0f7223 */ /* 0x002fe200000100b1 */
        /* <DEDUP_REMOVED lines=8> */
[----:B0-----:R-:W-:Y:S01]  /*1c620*/  F2FP.BF16.F32.PACK_AB R177, R10, R177 ;  /* 0x000000b10ab1723e */ /* 0x001fe200000010ff */
        /* <DEDUP_REMOVED lines=12> */
[----:B------:R-:W-:Y:S01]  /*1c6f0*/  FFMA.FTZ R95, R95, R88, -R117 ;  /* 0x000000585f5f7223 */ /* 0x000fe20000010875 */
[----:B------:R-:W-:Y:S01]  /*1c700*/  MUFU.EX2 R5, R5 ;  /* 0x0000000500057308 */ /* 0x000fe20000000800 */
[----:B------:R-:W-:-:S05]  /*1c710*/  @!P1 VIADD R134, R134, 0x34860 ;  /* 0x0003486086869836 */ /* 0x000fca0000000000 */
[----:B------:R-:W-:Y:S02]  /*1c720*/  @!P1 PRMT R134, RZ, 0x654, R134 ;  /* 0x00000654ff869816 */ /* 0x000fe40000000086 */
[----:B------:R-:W-:Y:S08]  /*1c730*/  MUFU.EX2 R183, R183 ;  /* 0x000000b700b77308 */ /* 0x000ff00000000800 */
[----:B------:R-:W-:Y:S08]  /*1c740*/  MUFU.EX2 R140, R140 ;  /* 0x0000008c008c7308 */ /* 0x000ff00000000800 */
[----:B------:R-:W-:Y:S01]  /*1c750*/  MUFU.EX2 R185, R185 ;  /* 0x000000b900b97308 */ /* 0x000fe20000000800 */
[----:B------:R-:W-:-:S02]  /*1c760*/  WARPGROUP.DEPBAR.LE gsb0, 0x0 ;  /* 0x00008000000079c5 */ /* 0x000fc40000010000 */
[----:B------:R-:W-:Y:S01]  /*1c770*/  WARPGROUP.ARRIVE ;  /* 0x00000000000079c5 */ /* 0x000fe20000000000 */
[----:B------:R-:W-:-:S04]  /*1c780*/  FFMA.FTZ R211, R110, R88, -R117 ;  /* 0x000000586ed37223 */ /* 0x000fc80000010875 */
[----:B------:R-:W-:Y:S01]  /*1c790*/  MUFU.EX2 R13, R13 ;  /* 0x0000000d000d7308 */ /* 0x000fe20000000800 */
[-CC-:B------:R-:W-:Y:S01]  /*1c7a0*/  FFMA.FTZ R209, R106, R88.reuse, -R117.reuse ;  /* 0x000000586ad17223 */ /* 0x180fe20000010875 */
[-C--:B------:R-:W-:Y:S01]  /*1c7b0*/  FFMA.FTZ R106, R98, R88.reuse, -R117 ;  /* 0x00000058626a7223 */ /* 0x080fe20000010875 */
[-C--:B------:R-:W-:Y:S01]  /*1c7c0*/  FFMA.FTZ R208, R104, R88.reuse, -R171 ;  /* 0x0000005868d07223 */ /* 0x080fe200000108ab */
[----:B------:R-:W-:Y:S01]  /*1c7d0*/  HGMMA.64x128x16.F32.BF16 R24, R212, gdesc[UR4].tnspB, R24, gsb0 ;  /* 0x41e00004d4187df0 */ /* 0x000fe20008001818 */
[----:B------:R-:W-:Y:S01]  /*1c7e0*/  R2UR UR6, R8 ;  /* 0x00000000080672ca */ /* 0x000fe200000e0000 */
[-C--:B------:R-:W-:Y:S01]  /*1c7f0*/  FFMA.FTZ R8, R131, R88.reuse, -R117 ;  /* 0x0000005883087223 */ /* 0x080fe20000010875 */
[----:B------:R-:W-:Y:S01]  /*1c800*/  R2UR UR7, R9 ;  /* 0x00000000090772ca */ /* 0x000fe200000e0000 */
[----:B------:R-:W-:Y:S01]  /*1c810*/  @!P1 IMAD R9, R222, 0x8, R2 ;  /* 0x00000008de099824 */ /* 0x000fe200078e0202 */
[----:B------:R-:W-:Y:S01]  /*1c820*/  MUFU.EX2 R187, R187 ;  /* 0x000000bb00bb7308 */ /* 0x000fe20000000800 */
[-CC-:B------:R-:W-:Y:S01]  /*1c830*/  FFMA.FTZ R104, R105, R88.reuse, -R171.reuse ;  /* 0x0000005869687223 */ /* 0x180fe200000108ab */
[----:B------:R-:W-:Y:S01]  /*1c840*/  FFMA.FTZ R210, R108, R88, -R171 ;  /* 0x000000586cd27223 */ /* 0x000fe200000108ab */
[----:B------:R-:W-:-:S02]  /*1c850*/  @!P1 VIADD R9, R9, 0x34840 ;  /* 0x0003484009099836 */ /* 0x000fc40000000000 */
[-CC-:B------:R-:W-:Y:S01]  /*1c860*/  FFMA.FTZ R105, R109, R88.reuse, -R171.reuse ;  /* 0x000000586d697223 */ /* 0x180fe200000108ab */
[-CC-:B------:R-:W-:Y:S01]  /*1c870*/  FFMA.FTZ R108, R167, R88.reuse, -R171.reuse ;  /* 0x00000058a76c7223 */ /* 0x180fe200000108ab */
[----:B------:R-:W-:Y:S01]  /*1c880*/  FFMA.FTZ R109, R168, R88, -R171 ;  /* 0x00000058a86d7223 */ /* 0x000fe200000108ab */
[----:B------:R-:W-:Y:S01]  /*1c890*/  @!P1 PRMT R131, RZ, 0x654, R9 ;  /* 0x00000654ff839816 */ /* 0x000fe20000000009 */
        /* <DEDUP_REMOVED lines=39> */
[----:B-1----:R-:W-:Y:S01]  /*1cb10*/  F2FP.BF16.F32.PACK_AB R215, R103, R102 ;  /* 0x0000006667d7723e */ /* 0x002fe200000010ff */
[----:B------:R-:W-:-:S02]  /*1cb20*/  WARPGROUP.DEPBAR.LE gsb0, 0x0 ;  /* 0x00008000000079c5 */ /* 0x000fc40000010000 */
[----:B------:R0:W-:Y:S06]  /*1cb30*/  BAR.ARV R130, 0x100 ;  /* 0x000400820000751d */ /* 0x0001ec0000002000 */
[----:B------:R1:W-:Y:S01]  /*1cb40*/  @!P1 SYNCS.ARRIVE.TRANS64.RED.A1T0 RZ, [R131+URZ], RZ ;  /* 0x000000ff83ff99a7 */ /* 0x0003e2000810043f */
[----:B------:R-:W-:Y:S01]  /*1cb50*/  MUFU.EX2 R219, R94 ;  /* 0x0000005e00db7308 */ /* 0x000fe20000000800 */
[----:B------:R-:W-:Y:S01]  /*1cb60*/  F2FP.BF16.F32.PACK_AB R218, R3, R116 ;  /* 0x0000007403da723e */ /* 0x000fe200000010ff */
[----:B------:R-:W-:Y:S01]  /*1cb70*/  FMUL.FTZ R24, R24, R90 ;  /* 0x0000005a18187220 */ /* 0x000fe20000410000 */
[----:B------:R-:W-:Y:S01]  /*1cb80*/  F2FP.BF16.F32.PACK_AB R216, R109, R108 ;  /* 0x0000006c6dd8723e */ /* 0x000fe200000010ff */
[-C--:B------:R-:W-:Y:S01]  /*1cb90*/  FMUL.FTZ R25, R25, R90.reuse ;  /* 0x0000005a19197220 */ /* 0x080fe20000410000 */
[-C--:B------:R-:W-:Y:S01]  /*1cba0*/  FMUL.FTZ R28, R28, R90.reuse ;  /* 0x0000005a1c1c7220 */ /* 0x080fe20000410000 */
[-C--:B------:R-:W-:Y:S01]  /*1cbb0*/  FMUL.FTZ R29, R29, R90.reuse ;  /* 0x0000005a1d1d7220 */ /* 0x080fe20000410000 */
[----:B-1----:R-:W-:Y:S01]  /*1cbc0*/  FADD.FTZ R131, R7, R20 ;  /* 0x0000001407837221 */ /* 0x002fe20000010000 */
[----:B------:R-:W-:Y:S01]  /*1cbd0*/  FADD.FTZ R20, R10, R15 ;  /* 0x0000000f0a147221 */ /* 0x000fe20000010000 */
[----:B------:R0:W-:Y:S01]  /*1cbe0*/  @!P1 SYNCS.ARRIVE.TRANS64.RED.A1T0 RZ, [R134+URZ], RZ ;  /* 0x000000ff86ff99a7 */ /* 0x0001e2000810043f */
[----:B------:R-:W-:Y:S01]  /*1cbf0*/  FMUL.FTZ R32, R32, R90 ;  /* 0x0000005a20207220 */ /* 0x000fe20000410000 */
[----:B------:R-:W-:Y:S01]  /*1cc00*/  FADD.FTZ R122, R178, R131 ;  /* 0x00000083b27a7221 */ /* 0x000fe20000010000 */
[----:B------:R-:W-:Y:S01]  /*1cc10*/  FADD.FTZ R15, R179, R20 ;  /* 0x00000014b30f7221 */ /* 0x000fe20000010000 */
[----:B------:R-:W-:Y:S01]  /*1cc20*/  F2FP.BF16.F32.PACK_AB R178, R11, R178 ;  /* 0x000000b20bb2723e */ /* 0x000fe200000010ff */
[----:B------:R-:W-:Y:S01]  /*1cc30*/  FMUL.FTZ R33, R33, R90 ;  /* 0x0000005a21217220 */ /* 0x000fe20000410000 */
[----:B------:R-:W-:Y:S01]  /*1cc40*/  FADD.FTZ R123, R11, R122 ;  /* 0x0000007a0b7b7221 */ /* 0x000fe20000010000 */
[C---:B------:R-:W-:Y:S01]  /*1cc50*/  FADD.FTZ R20, R4.reuse, R15 ;  /* 0x0000000f04147221 */ /* 0x040fe20000010000 */
[----:B------:R-:W-:Y:S01]  /*1cc60*/  FFMA.FTZ R15, R127, R88, -R117 ;  /* 0x000000587f0f7223 */ /* 0x000fe20000010875 */
[----:B------:R-:W-:Y:S01]  /*1cc70*/  F2FP.BF16.F32.PACK_AB R179, R4, R179 ;  /* 0x000000b304b3723e */ /* 0x000fe200000010ff */
[----:B------:R-:W-:Y:S01]  /*1cc80*/  FADD.FTZ R123, R180, R123 ;  /* 0x0000007bb47b7221 */ /* 0x000fe20000010000 */
[----:B------:R-:W-:Y:S01]  /*1cc90*/  FADD.FTZ R20, R181, R20 ;  /* 0x00000014b5147221 */ /* 0x000fe20000010000 */
[C---:B------:R-:W-:Y:S01]  /*1cca0*/  F2FP.BF16.F32.PACK_AB R180, R12.reuse, R180 ;  /* 0x000000b40cb4723e */ /* 0x040fe200000010ff */
[----:B------:R-:W-:Y:S01]  /*1ccb0*/  MUFU.EX2 R4, R107 ;  /* 0x0000006b00047308 */ /* 0x000fe20000000800 */
[----:B------:R-:W-:Y:S01]  /*1ccc0*/  FADD.FTZ R123, R12, R123 ;  /* 0x0000007b0c7b7221 */ /* 0x000fe20000010000 */
[----:B------:R-:W-:Y:S01]  /*1ccd0*/  FADD.FTZ R122, R5, R20 ;  /* 0x00000014057a7221 */ /* 0x000fe20000010000 */
[----:B------:R-:W-:Y:S01]  /*1cce0*/  FFMA.FTZ R20, R115, R88, -R117 ;  /* 0x0000005873147223 */ /* 0x000fe20000010875 */
[----:B------:R-:W-:Y:S01]  /*1ccf0*/  F2FP.BF16.F32.PACK_AB R181, R5, R181 ;  /* 0x000000b505b5723e */ /* 0x000fe200000010ff */
[----:B------:R-:W-:Y:S01]  /*1cd00*/  FADD.FTZ R123, R182, R123 ;  /* 0x0000007bb67b7221 */ /* 0x000fe20000010000 */
[----:B------:R-:W-:Y:S01]  /*1cd10*/  FADD.FTZ R115, R183, R122 ;  /* 0x0000007ab7737221 */ /* 0x000fe20000010000 */
[C---:B------:R-:W-:Y:S01]  /*1cd20*/  F2FP.BF16.F32.PACK_AB R182, R160.reuse, R182 ;  /* 0x000000b6a0b6723e */ /* 0x040fe200000010ff */
[----:B------:R-:W1:Y:S01]  /*1cd30*/  MUFU.EX2 R15, R15 ;  /* 0x0000000f000f7308 */ /* 0x000e620000000800 */
[----:B------:R-:W-:Y:S01]  /*1cd40*/  FADD.FTZ R123, R160, R123 ;  /* 0x0000007ba07b7221 */ /* 0x000fe20000010000 */
[C---:B------:R-:W-:Y:S01]  /*1cd50*/  FADD.FTZ R114, R140.reuse, R115 ;  /* 0x000000738c727221 */ /* 0x040fe20000010000 */
[----:B------:R-:W-:Y:S01]  /*1cd60*/  F2FP.BF16.F32.PACK_AB R183, R140, R183 ;  /* 0x000000b78cb7723e */ /* 0x000fe200000010ff */
[----:B------:R-:W-:Y:S01]  /*1cd70*/  FMUL.FTZ R36, R36, R90 ;  /* 0x0000005a24247220 */ /* 0x000fe20000410000 */
[----:B------:R-:W-:Y:S01]  /*1cd80*/  FADD.FTZ R123, R184, R123 ;  /* 0x0000007bb87b7221 */ /* 0x000fe20000010000 */
[----:B------:R-:W-:Y:S01]  /*1cd90*/  FADD.FTZ R114, R185, R114 ;  /* 0x00000072b9727221 */ /* 0x000fe20000010000 */
[C---:B------:R-:W-:Y:S01]  /*1cda0*/  F2FP.BF16.F32.PACK_AB R184, R152.reuse, R184 ;  /* 0x000000b898b8723e */ /* 0x040fe200000010ff */
[----:B------:R-:W2:Y:S01]  /*1cdb0*/  MUFU.EX2 R20, R20 ;  /* 0x0000001400147308 */ /* 0x000ea20000000800 */
[----:B------:R-:W-:Y:S01]  /*1cdc0*/  FADD.FTZ R123, R152, R123 ;  /* 0x0000007b987b7221 */ /* 0x000fe20000010000 */
[C---:B------:R-:W-:Y:S01]  /*1cdd0*/  FADD.FTZ R114, R13.reuse, R114 ;  /* 0x000000720d727221 */ /* 0x040fe20000010000 */
[----:B------:R-:W-:Y:S01]  /*1cde0*/  F2FP.BF16.F32.PACK_AB R185, R13, R185 ;  /* 0x000000b90db9723e */ /* 0x000fe200000010ff */
[----:B------:R-:W-:Y:S01]  /*1cdf0*/  FMUL.FTZ R37, R37, R90 ;  /* 0x0000005a25257220 */ /* 0x000fe20000410000 */
[----:B------:R-:W-:Y:S01]  /*1ce00*/  FADD.FTZ R110, R186, R123 ;  /* 0x0000007bba6e7221 */ /* 0x000fe20000010000 */
[----:B------:R-:W-:Y:S01]  /*1ce10*/  FADD.FTZ R115, R187, R114 ;  /* 0x00000072bb737221 */ /* 0x000fe20000010000 */
[C---:B------:R-:W-:Y:S01]  /*1ce20*/  F2FP.BF16.F32.PACK_AB R186, R21.reuse, R186 ;  /* 0x000000ba15ba723e */ /* 0x040fe200000010ff */
[-C--:B------:R-:W-:Y:S01]  /*1ce30*/  FMUL.FTZ R40, R40, R90.reuse ;  /* 0x0000005a28287220 */ /* 0x080fe20000410000 */
[----:B------:R-:W-:Y:S01]  /*1ce40*/  FADD.FTZ R123, R21, R110 ;  /* 0x0000006e157b7221 */ /* 0x000fe20000010000 */
[C---:B------:R-:W-:Y:S01]  /*1ce50*/  FADD.FTZ R98, R14.reuse, R115 ;  /* 0x000000730e627221 */ /* 0x040fe20000010000 */
[----:B------:R-:W-:Y:S01]  /*1ce60*/  F2FP.BF16.F32.PACK_AB R187, R14, R187 ;  /* 0x000000bb0ebb723e */ /* 0x000fe200000010ff */
[----:B------:R-:W-:Y:S01]  /*1ce70*/  FMUL.FTZ R41, R41, R90 ;  /* 0x0000005a29297220 */ /* 0x000fe20000410000 */
[----:B------:R-:W-:Y:S01]  /*1ce80*/  FADD.FTZ R123, R188, R123 ;  /* 0x0000007bbc7b7221 */ /* 0x000fe20000010000 */
[----:B------:R-:W-:Y:S01]  /*1ce90*/  FADD.FTZ R98, R189, R98 ;  /* 0x00000062bd627221 */ /* 0x000fe20000010000 */
[----:B------:R-:W-:Y:S01]  /*1cea0*/  F2FP.BF16.F32.PACK_AB R188, R144, R188 ;  /* 0x000000bc90bc723e */ /* 0x000fe200000010ff */
[----:B------:R-:W-:Y:S01]  /*1ceb0*/  FMUL.FTZ R44, R44, R90 ;  /* 0x0000005a2c2c7220 */ /* 0x000fe20000410000 */
[----:B------:R-:W-:Y:S01]  /*1cec0*/  FADD.FTZ R123, R144, R123 ;  /* 0x0000007b907b7221 */ /* 0x000fe20000010000 */
[----:B------:R-:W-:Y:S01]  /*1ced0*/  FADD.FTZ R110, R133, R98 ;  /* 0x00000062856e7221 */ /* 0x000fe20000010000 */
[----:B------:R-:W-:Y:S01]  /*1cee0*/  FFMA.FTZ R98, R91, R88, -R117 ;  /* 0x000000585b627223 */ /* 0x000fe20000010875 */
[----:B------:R-:W-:Y:S01]  /*1cef0*/  F2FP.BF16.F32.PACK_AB R189, R133, R189 ;  /* 0x000000bd85bd723e */ /* 0x000fe200000010ff */
[----:B------:R-:W-:Y:S01]  /*1cf00*/  FADD.FTZ R114, R190, R123 ;  /* 0x0000007bbe727221 */ /* 0x000fe20000010000 */
[----:B------:R-:W-:Y:S01]  /*1cf10*/  FADD.FTZ R115, R191, R110 ;  /* 0x0000006ebf737221 */ /* 0x000fe20000010000 */
[----:B------:R-:W3:Y:S01]  /*1cf20*/  MUFU.EX2 R91, R119 ;  /* 0x00000077005b7308 */ /* 0x000ee20000000800 */
[C---:B------:R-:W-:Y:S01]  /*1cf30*/  F2FP.BF16.F32.PACK_AB R190, R145.reuse, R190 ;  /* 0x000000be91be723e */ /* 0x040fe200000010ff */
[----:B------:R-:W-:Y:S01]  /*1cf40*/  FADD.FTZ R123, R145, R114 ;  /* 0x00000072917b7221 */ /* 0x000fe20000010000 */
[C---:B------:R-:W-:Y:S01]  /*1cf50*/  FADD.FTZ R110, R124.reuse, R115 ;  /* 0x000000737c6e7221 */ /* 0x040fe20000010000 */
[----:B------:R-:W-:Y:S01]  /*1cf60*/  F2FP.BF16.F32.PACK_AB R191, R124, R191 ;  /* 0x000000bf7cbf723e */ /* 0x000fe200000010ff */
[----:B------:R-:W-:Y:S01]  /*1cf70*/  FMUL.FTZ R45, R45, R90 ;  /* 0x0000005a2d2d7220 */ /* 0x000fe20000410000 */
[----:B------:R-:W-:Y:S01]  /*1cf80*/  FADD.FTZ R123, R192, R123 ;  /* 0x0000007bc07b7221 */ /* 0x000fe20000010000 */
[----:B------:R-:W-:Y:S01]  /*1cf90*/  FADD.FTZ R110, R193, R110 ;  /* 0x0000006ec16e7221 */ /* 0x000fe20000010000 */
[----:B------:R-:W4:Y:S01]  /*1cfa0*/  MUFU.EX2 R98, R98 ;  /* 0x0000006200627308 */ /* 0x000f220000000800 */
[C---:B------:R-:W-:Y:S01]  /*1cfb0*/  F2FP.BF16.F32.PACK_AB R192, R136.reuse, R192 ;  /* 0x000000c088c0723e */ /* 0x040fe200000010ff */
[----:B------:R-:W-:Y:S01]  /*1cfc0*/  FADD.FTZ R123, R136, R123 ;  /* 0x0000007b887b7221 */ /* 0x000fe20000010000 */
[C---:B------:R-:W-:Y:S01]  /*1cfd0*/  FADD.FTZ R110, R125.reuse, R110 ;  /* 0x0000006e7d6e7221 */ /* 0x040fe20000010000 */
[----:B------:R-:W-:Y:S01]  /*1cfe0*/  F2FP.BF16.F32.PACK_AB R193, R125, R193 ;  /* 0x000000c17dc1723e */ /* 0x000fe200000010ff */
[----:B------:R-:W-:Y:S01]  /*1cff0*/  FMUL.FTZ R48, R48, R90 ;  /* 0x0000005a30307220 */ /* 0x000fe20000410000 */
[----:B------:R-:W-:Y:S01]  /*1d000*/  FADD.FTZ R10, R194, R123 ;  /* 0x0000007bc20a7221 */ /* 0x000fe20000010000 */
[----:B------:R-:W-:Y:S01]  /*1d010*/  FADD.FTZ R7, R195, R110 ;  /* 0x0000006ec3077221 */ /* 0x000fe20000010000 */
[----:B------:R-:W-:Y:S01]  /*1d020*/  F2FP.BF16.F32.PACK_AB R194, R137, R194 ;  /* 0x000000c289c2723e */ /* 0x000fe200000010ff */
[-C--:B------:R-:W-:Y:S01]  /*1d030*/  FMUL.FTZ R49, R49, R90.reuse ;  /* 0x0000005a31317220 */ /* 0x080fe20000410000 */
[----:B------:R-:W-:Y:S01]  /*1d040*/  FADD.FTZ R11, R137, R10 ;  /* 0x0000000a890b7221 */ /* 0x000fe20000010000 */
[C---:B------:R-:W-:Y:S01]  /*1d050*/  FADD.FTZ R10, R132.reuse, R7 ;  /* 0x00000007840a7221 */ /* 0x040fe20000010000 */
[----:B------:R-:W-:Y:S01]  /*1d060*/  F2FP.BF16.F32.PACK_AB R195, R132, R195 ;  /* 0x000000c384c3723e */ /* 0x000fe200000010ff */
[-C--:B------:R-:W-:Y:S01]  /*1d070*/  FMUL.FTZ R52, R52, R90.reuse ;  /* 0x0000005a34347220 */ /* 0x080fe20000410000 */
[----:B------:R-:W-:Y:S01]  /*1d080*/  FADD.FTZ R12, R196, R11 ;  /* 0x0000000bc40c7221 */ /* 0x000fe20000010000 */
[----:B------:R-:W-:Y:S01]  /*1d090*/  FADD.FTZ R5, R197, R10 ;  /* 0x0000000ac5057221 */ /* 0x000fe20000010000 */
[C---:B------:R-:W-:Y:S01]  /*1d0a0*/  F2FP.BF16.F32.PACK_AB R197, R8.reuse, R197 ;  /* 0x000000c508c5723e */ /* 0x040fe200000010ff */
[----:B------:R-:W-:Y:S01]  /*1d0b0*/  FMUL.FTZ R53, R53, R90 ;  /* 0x0000005a35357220 */ /* 0x000fe20000410000 */
[C---:B------:R-:W-:Y:S01]  /*1d0c0*/  FADD.FTZ R7, R129.reuse, R12 ;  /* 0x0000000c81077221 */ /* 0x040fe20000010000 */
[----:B------:R-:W-:Y:S01]  /*1d0d0*/  FADD.FTZ R10, R8, R5 ;  /* 0x00000005080a7221 */ /* 0x000fe20000010000 */
        /* <DEDUP_REMOVED lines=9> */
[-C--:B------:R-:W-:Y:S01]  /*1d170*/  FMUL.FTZ R60, R60, R90.reuse ;  /* 0x0000005a3c3c7220 */ /* 0x080fe20000410000 */
[----:B------:R-:W-:Y:S01]  /*1d180*/  FADD.FTZ R7, R200, R7 ;  /* 0x00000007c8077221 */ /* 0x000fe20000010000 */
[----:B------:R-:W-:Y:S01]  /*1d190*/  FADD.FTZ R5, R201, R10 ;  /* 0x0000000ac9057221 */ /* 0x000fe20000010000 */
[----:B------:R-:W-:Y:S01]  /*1d1a0*/  F2FP.BF16.F32.PACK_AB R201, R6, R201 ;  /* 0x000000c906c9723e */ /* 0x000fe200000010ff */
[----:B------:R-:W-:Y:S01]  /*1d1b0*/  FMUL.FTZ R61, R61, R90 ;  /* 0x0000005a3d3d7220 */ /* 0x000fe20000410000 */
[----:B------:R-:W-:Y:S01]  /*1d1c0*/  FADD.FTZ R7, R120, R7 ;  /* 0x0000000778077221 */ /* 0x000fe20000010000 */
[----:B------:R-:W-:Y:S01]  /*1d1d0*/  FADD.FTZ R10, R6, R5 ;  /* 0x00000005060a7221 */ /* 0x000fe20000010000 */
[----:B------:R-:W-:Y:S01]  /*1d1e0*/  F2FP.BF16.F32.PACK_AB R200, R120, R200 ;  /* 0x000000c878c8723e */ /* 0x000fe200000010ff */
[-C--:B------:R-:W-:Y:S01]  /*1d1f0*/  FMUL.FTZ R64, R64, R90.reuse ;  /* 0x0000005a40407220 */ /* 0x080fe20000410000 */
[----:B------:R-:W-:Y:S01]  /*1d200*/  FADD.FTZ R12, R202, R7 ;  /* 0x00000007ca0c7221 */ /* 0x000fe20000010000 */
[----:B------:R-:W-:Y:S01]  /*1d210*/  FADD.FTZ R10, R203, R10 ;  /* 0x0000000acb0a7221 */ /* 0x000fe20000010000 */
[----:B-1----:R-:W-:Y:S01]  /*1d220*/  F2FP.BF16.F32.PACK_AB R203, R15, R203 ;  /* 0x000000cb0fcb723e */ /* 0x002fe200000010ff */
[----:B------:R-:W-:Y:S01]  /*1d230*/  FMUL.FTZ R65, R65, R90 ;  /* 0x0000005a41417220 */ /* 0x000fe20000410000 */
[----:B------:R-:W-:Y:S01]  /*1d240*/  FADD.FTZ R5, R121, R12 ;  /* 0x0000000c79057221 */ /* 0x000fe20000010000 */
[----:B------:R-:W-:Y:S01]  /*1d250*/  FADD.FTZ R10, R15, R10 ;  /* 0x0000000a0f0a7221 */ /* 0x000fe20000010000 */
[----:B------:R-:W-:Y:S01]  /*1d260*/  F2FP.BF16.F32.PACK_AB R202, R121, R202 ;  /* 0x000000ca79ca723e */ /* 0x000fe200000010ff */
[-C--:B------:R-:W-:Y:S01]  /*1d270*/  FMUL.FTZ R68, R68, R90.reuse ;  /* 0x0000005a44447220 */ /* 0x080fe20000410000 */
[----:B------:R-:W-:Y:S01]  /*1d280*/  FADD.FTZ R5, R204, R5 ;  /* 0x00000005cc057221 */ /* 0x000fe20000010000 */
[----:B------:R-:W-:Y:S01]  /*1d290*/  FADD.FTZ R7, R205, R10 ;  /* 0x0000000acd077221 */ /* 0x000fe20000010000 */
[----:B--2---:R-:W-:Y:S01]  /*1d2a0*/  F2FP.BF16.F32.PACK_AB R205, R20, R205 ;  /* 0x000000cd14cd723e */ /* 0x004fe200000010ff */
[----:B------:R-:W-:Y:S01]  /*1d2b0*/  FMUL.FTZ R69, R69, R90 ;  /* 0x0000005a45457220 */ /* 0x000fe20000410000 */
        /* <DEDUP_REMOVED lines=9> */
[C---:B---3--:R-:W-:Y:S01]  /*1d350*/  FADD.FTZ R10, R91.reuse, R10 ;  /* 0x0000000a5b0a7221 */ /* 0x048fe20000010000 */
        /* <DEDUP_REMOVED lines=20> */
[----:B----4-:R-:W-:Y:S01]  /*1d4a0*/  F2FP.BF16.F32.PACK_AB R217, R98, R169 ;  /* 0x000000a962d9723e */ /* 0x010fe200000010ff */
[----:B------:R-:W-:Y:S01]  /*1d4b0*/  FMUL.FTZ R85, R85, R90 ;  /* 0x0000005a55557220 */ /* 0x000fe20000410000 */
[----:B------:R-:W-:Y:S01]  /*1d4c0*/  FADD.FTZ R5, R97, R6 ;  /* 0x0000000661057221 */ /* 0x000fe20000010000 */
[----:B------:R-:W-:Y:S01]  /*1d4d0*/  FADD.FTZ R7, R99, R8 ;  /* 0x0000000863077221 */ /* 0x000fe20000010000 */
[-C--:B------:R-:W-:Y:S01]  /*1d4e0*/  FMUL.FTZ R26, R26, R93.reuse ;  /* 0x0000005d1a1a7220 */ /* 0x080fe20000410000 */
[-C--:B------:R-:W-:Y:S01]  /*1d4f0*/  FMUL.FTZ R27, R27, R93.reuse ;  /* 0x0000005d1b1b7220 */ /* 0x080fe20000410000 */
        /* <DEDUP_REMOVED lines=15> */
[----:B------:R-:W-:Y:S01]  /*1d5f0*/  FMUL.FTZ R43, R43, R93 ;  /* 0x0000005d2b2b7220 */ /* 0x000fe20000410000 */
[----:B------:R-:W-:Y:S01]  /*1d600*/  FADD.FTZ R20, R116, R5 ;  /* 0x0000000574147221 */ /* 0x000fe20000010000 */
[----:B------:R-:W-:Y:S01]  /*1d610*/  FADD.FTZ R4, R219, R4 ;  /* 0x00000004db047221 */ /* 0x000fe20000010000 */
[----:B------:R0:W5:Y:S01]  /*1d620*/  LDL R5, [R1] ;  /* 0x0000000001057983 */ /* 0x0001620000100800 */
[----:B------:R-:W-:Y:S01]  /*1d630*/  F2FP.BF16.F32.PACK_AB R219, R95, R219 ;  /* 0x000000db5fdb723e */ /* 0x000fe200000010ff */
[----:B------:R-:W-:Y:S01]  /*1d640*/  FADD.FTZ R20, R3, R20 ;  /* 0x0000001403147221 */ /* 0x000fe20000010000 */
[----:B------:R-:W-:Y:S01]  /*1d650*/  FADD.FTZ R15, R95, R4 ;  /* 0x000000045f0f7221 */ /* 0x000fe20000010000 */
        /* <DEDUP_REMOVED lines=25> */
[----:B0-----:R-:W-:Y:S06]  /*1d7f0*/  @P2 BRA `(.L_x_793) ;  /* 0xffffff9800882947 */ /* 0x001fec000383ffff */
.L_x_783:
[----:B------:R-:W-:Y:S05]  /*1d800*/  WARPSYNC.ALL ;  /* 0x0000000000007948 */ /* 0x000fea0003800000 */
[----:B------:R-:W-:Y:S06]  /*1d810*/  BAR.ARV 0x8, 0x180 ;  /* 0x0206000000007b1d */ /* 0x000fec0000002000 */
[----:B------:R-:W-:Y:S05]  /*1d820*/  @!P0 BRA `(.L_x_794) ;  /* 0x0000000000048947 */ /* 0x000fea0003800000 */
[----:B------:R-:W-:Y:S01]  /*1d830*/  BPT.TRAP 0x1 ;  /* 0x000000040000795c */ /* 0x000fe20000300000 */
.L_x_794:
[----:B------:R-:W2:Y:S01]  /*1d840*/  LDL R0, [R1] ;  /* 0x0000000001007983 */ /* 0x000ea20000100800 */
[----:B------:R-:W-:Y:S01]  /*1d850*/  IMAD R9, R222, 0x8, R2 ;  /* 0x00000008de097824 */ /* 0x000fe200078e0202 */
[----:B--2---:R-:W-:-:S04]  /*1d860*/  SHF.L.U32 R0, R0, 0x1f, RZ ;  /* 0x0000001f00007819 */ /* 0x004fc800000006ff */
[----:B------:R0:W1:Y:S01]  /*1d870*/  SYNCS.PHASECHK.TRANS64.TRYWAIT P2, [R9+URZ+0x34850], R0 ;  /* 0x03485000090075a7 */ /* 0x000062000804017f */
[----:B------:R-:W-:Y:S05]  /*1d880*/  @!P0 BRA `(.L_x_795) ;  /* 0x0000000000048947 */ /* 0x000fea0003800000 */
[----:B------:R-:W-:Y:S01]  /*1d890*/  BPT.TRAP 0x1 ;  /* 0x000000040000795c */ /* 0x000fe20000300000 */
.L_x_795:
[----:B------:R-:W-:-:S05]  /*1d8a0*/  VIADD R2, R2, 0x400 ;  /* 0x0000040002027836 */ /* 0x000fca0000000000 */
[----:B------:R-:W-:-:S04]  /*1d8b0*/  SHF.R.U32.HI R2, RZ, 0x4, R2 ;  /* 0x00000004ff027819 */ /* 0x000fc80000011602 */
[----:B------:R-:W-:-:S04]  /*1d8c0*/  LOP3.LUT R2, R2, 0x3fff, RZ, 0xc0, !PT ;  /* 0x00003fff02027812 */ /* 0x000fc800078ec0ff */
[----:B------:R-:W-:Y:S01]  /*1d8d0*/  LOP3.LUT R3, R2, 0x5800000, RZ, 0xfc, !PT ;  /* 0x0580000002037812 */ /* 0x000fe200078efcff */
[----:B-1----:R-:W-:Y:S06]  /*1d8e0*/  @P2 BRA `(.L_x_796) ;  /* 0x0000000000082947 */ /* 0x002fec0003800000 */
[----:B------:R-:W1:Y:S02]  /*1d8f0*/  SYNCS.PHASECHK.TRANS64.TRYWAIT P0, [R9+URZ+0x34850], R0 ;  /* 0x03485000090075a7 */ /* 0x000e64000800017f */
[----:B-1----:R-:W-:Y:S05]  /*1d900*/  @!P0 BRA `(.L_x_797) ;  /* 0x000000a400cc8947 */ /* 0x002fea0003800000 */
.L_x_796:
[----:B------:R-:W-:Y:S01]  /*1d910*/  IMAD R2, R222, 0xb00, R3 ;  /* 0x00000b00de027824 */ /* 0x000fe200078e0203 */
[----:B------:R-:W2:Y:S01]  /*1d920*/  LDL.LU R6, [R1] ;  /* 0x0000000001067983 */ /* 0x000ea20000300800 */
[----:B------:R-:W-:Y:S01]  /*1d930*/  IMAD.MOV.U32 R3, RZ, RZ, 0x40000040 ;  /* 0x40000040ff037424 */ /* 0x000fe200078e00ff */
[----:B------:R-:W-:Y:S05]  /*1d940*/  WARPSYNC.ALL ;  /* 0x0000000000007948 */ /* 0x000fea0003800000 */
[C---:B------:R-:W-:Y:S01]  /*1d950*/  R2UR UR6, R2.reuse ;  /* 0x00000000020672ca */ /* 0x040fe200000e0000 */
[----:B------:R-:W-:Y:S01]  /*1d960*/  WARPGROUP.ARRIVE ;  /* 0x00000000000079c5 */ /* 0x000fe20000000000 */
[----:B------:R-:W-:Y:S01]  /*1d970*/  R2UR UR7, R3 ;  /* 0x00000000030772ca */ /* 0x000fe200000e0000 */
[----:B------:R-:W-:Y:S01]  /*1d980*/  VIADD R4, R2, 0x80 ;  /* 0x0000008002047836 */ /* 0x000fe20000000000 */
[----:B------:R-:W3:Y:S01]  /*1d990*/  LDL.LU R13, [R1+0x64] ;  /* 0x00006400010d7983 */ /* 0x000ee20000300800 */
[----:B-----5:R-:W-:-:S02]  /*1d9a0*/  IMAD.MOV.U32 R5, RZ, RZ, 0x40000040 ;  /* 0x40000040ff057424 */ /* 0x020fc400078e00ff */
[----:B------:R-:W-:Y:S01]  /*1d9b0*/  IMAD.MOV.U32 R3, RZ, RZ, 0x40000040 ;  /* 0x40000040ff037424 */ /* 0x000fe200078e00ff */
[----:B01----:R-:W0:Y:S01]  /*1d9c0*/  SHFL.BFLY PT, R0, R15, 0x2, 0x1f ;  /* 0x0c401f000f007f89 */ /* 0x003e2200000e0000 */
[----:B------:R-:W-:-:S05]  /*1d9d0*/  VIADD R222, R222, 0x1 ;  /* 0x00000001dede7836 */ /* 0x000fca0000000000 */
[----:B------:R-:W-:Y:S01]  /*1d9e0*/  ISETP.NE.AND P0, PT, R222, 0x2, PT ;  /* 0x00000002de00780c */ /* 0x000fe20003f05270 */
        /* <DEDUP_REMOVED lines=15> */
[----:B------:R-:W-:Y:S02]  /*1dae0*/  R2UR UR6, R4 ;  /* 0x00000000040672ca */ /* 0x000fe400000e0000 */
[----:B------:R-:W-:Y:S01]  /*1daf0*/  R2UR UR7, R5 ;  /* 0x00000000050772ca */ /* 0x000fe200000e0000 */
[----:B------:R-:W-:Y:S01]  /*1db00*/  IMAD.MOV.U32 R5, RZ, RZ, 0x40000040 ;  /* 0x40000040ff057424 */ /* 0x000fe200078e00ff */
[----:B------:R-:W-:Y:S01]  /*1db10*/  IADD3 R4, R2, 0x200, RZ ;  /* 0x0000020002047810 */ /* 0x000fe20007ffe0ff */
        /* <DEDUP_REMOVED lines=34> */
[----:B------:R-:W-:Y:S02]  /*1dd40*/  IMAD.MOV.U32 R5, RZ, RZ, 0x40000040 ;  /* 0x40000040ff057424 */ /* 0x000fe400078e00ff */
[----:B------:R-:W-:Y:S01]  /*1dd50*/  VIADD R2, R2, 0x500 ;  /* 0x0000050002027836 */ /* 0x000fe20000000000 */
[----:B------:R-:W-:Y:S02]  /*1dd60*/  WARPGROUP.DEPBAR.LE gsb0, 0x0 ;  /* 0x00008000000079c5 */ /* 0x000fe40000010000 */
[----:B------:R-:W-:-:S07]  /*1dd70*/  WARPGROUP.ARRIVE ;  /* 0x00000000000079c5 */ /* 0x000fce0000000000 */
[----:B------:R-:W-:Y:S01]  /*1dd80*/  HGMMA.64x128x16.F32.BF16 R24, R208, gdesc[UR4].tnspB, R24, gsb0 ;  /* 0x41e00004d0187df0 */ /* 0x000fe20008001818 */
[----:B------:R-:W-:Y:S01]  /*1dd90*/  R2UR UR6, R4 ;  /* 0x00000000040672ca */ /* 0x000fe200000e0000 */
[----:B------:R-:W-:Y:S01]  /*1dda0*/  IMAD.MOV.U32 R4, RZ, RZ, RZ ;  /* 0x000000ffff047224 */ /* 0x000fe200078e00ff */
[----:B------:R-:W-:Y:S01]  /*1ddb0*/  R2UR UR7, R5 ;  /* 0x00000000050772ca */ /* 0x000fe200000e0000 */
[----:B------:R-:W-:Y:S02]  /*1ddc0*/  WARPGROUP.DEPBAR.LE gsb0, 0x0 ;  /* 0x00008000000079c5 */ /* 0x000fe40000010000 */
[----:B------:R-:W-:-:S10]  /*1ddd0*/  WARPGROUP.ARRIVE ;  /* 0x00000000000079c5 */ /* 0x000fd40000000000 */
[----:B------:R-:W-:Y:S01]  /*1dde0*/  HGMMA.64x128x16.F32.BF16 R24, R212, gdesc[UR4].tnspB, R24, gsb0 ;  /* 0x41e00004d4187df0 */ /* 0x000fe20008001818 */
[----:B------:R-:W-:Y:S01]  /*1ddf0*/  R2UR UR6, R2 ;  /* 0x00000000020672ca */ /* 0x000fe200000e0000 */
[----:B0-----:R-:W-:Y:S01]  /*1de00*/  FADD.FTZ R2, R0, R15 ;  /* 0x0000000f00027221 */ /* 0x001fe20000010000 */
[----:B------:R-:W-:Y:S02]  /*1de10*/  R2UR UR7, R3 ;  /* 0x00000000030772ca */ /* 0x000fe400000e0000 */
[----:B------:R-:W0:Y:S04]  /*1de20*/  SHFL.BFLY PT, R3, R20, 0x2, 0x1f ;  /* 0x0c401f0014037f89 */ /* 0x000e2800000e0000 */
[----:B------:R-:W1:Y:S01]  /*1de30*/  SHFL.BFLY PT, R5, R2, 0x1, 0x1f ;  /* 0x0c201f0002057f89 */ /* 0x000e6200000e0000 */
[----:B0-----:R-:W-:Y:S01]  /*1de40*/  FADD.FTZ R3, R3, R20 ;  /* 0x0000001403037221 */ /* 0x001fe20000010000 */
[----:B-1----:R-:W-:-:S04]  /*1de50*/  FADD.FTZ R12, R2, R5 ;  /* 0x00000005020c7221 */ /* 0x002fc80000010000 */
[----:B------:R-:W0:Y:S01]  /*1de60*/  SHFL.BFLY PT, R0, R3, 0x1, 0x1f ;  /* 0x0c201f0003007f89 */ /* 0x000e2200000e0000 */
[----:B------:R-:W-:Y:S01]  /*1de70*/  FSETP.NE.FTZ.AND P3, PT, R12, RZ, PT ;  /* 0x000000ff0c00720b */ /* 0x000fe20003f75000 */
[----:B---3--:R-:W-:-:S12]  /*1de80*/  VIADD R13, R13, 0x1 ;  /* 0x000000010d0d7836 */ /* 0x008fd80000000000 */
[----:B------:R-:W-:Y:S01]  /*1de90*/  @P3 MUFU.LG2 R7, R12 ;  /* 0x0000000c00073308 */ /* 0x000fe20000000c00 */
[----:B0-----:R-:W-:Y:S01]  /*1dea0*/  FADD.FTZ R10, R3, R0 ;  /* 0x00000000030a7221 */ /* 0x001fe20000010000 */
[----:B------:R-:W-:-:S04]  /*1deb0*/  SEL R0, RZ, 0x1, P0 ;  /* 0x00000001ff007807 */ /* 0x000fc80000000000 */
[----:B------:R-:W-:Y:S02]  /*1dec0*/  FSETP.NE.FTZ.AND P2, PT, R10, RZ, PT ;  /* 0x000000ff0a00720b */ /* 0x000fe40003f55000 */
[----:B--2---:R-:W-:Y:S01]  /*1ded0*/  LOP3.LUT R6, R6, R0, RZ, 0x3c, !PT ;  /* 0x0000000006067212 */ /* 0x004fe200078e3cff */
[----:B------:R-:W-:Y:S02]  /*1dee0*/  WARPGROUP.DEPBAR.LE gsb0, 0x0 ;  /* 0x00008000000079c5 */ /* 0x000fe40000010000 */
[----:B------:R-:W-:-:S08]  /*1def0*/  WARPGROUP.ARRIVE ;  /* 0x00000000000079c5 */ /* 0x000fd00000000000 */
[----:B------:R-:W0:Y:S01]  /*1df00*/  @P2 MUFU.LG2 R5, R10 ;  /* 0x0000000a00052308 */ /* 0x000e220000000c00 */
[----:B------:R-:W-:Y:S01]  /*1df10*/  HGMMA.64x128x16.F32.BF16 R24, R216, gdesc[UR4].tnspB, R24, gsb0 ;  /* 0x41e00004d8187df0 */ /* 0x000fe20008001818 */
[----:B------:R1:W-:Y:S06]  /*1df20*/  STL [R1], R6 ;  /* 0x0000000601007387 */ /* 0x0003ec0000100800 */
[----:B------:R-:W2:Y:S01]  /*1df30*/  @P2 MUFU.RCP R4, R10 ;  /* 0x0000000a00042308 */ /* 0x000ea20000001000 */
[----:B------:R3:W-:Y:S01]  /*1df40*/  STL [R1+0x64], R13 ;  /* 0x0000640d01007387 */ /* 0x0007e20000100800 */
[----:B-1----:R-:W-:-:S06]  /*1df50*/  IMAD.MOV.U32 R6, RZ, RZ, RZ ;  /* 0x000000ffff067224 */ /* 0x002fcc00078e00ff */
[----:B------:R-:W1:Y:S01]  /*1df60*/  @P3 MUFU.RCP R6, R12 ;  /* 0x0000000c00063308 */ /* 0x000e620000001000 */
[----:B------:R-:W-:Y:S02]  /*1df70*/  @!P1 VIADD R8, R9, 0x34860 ;  /* 0x0003486009089836 */ /* 0x000fe40000000000 */
[C---:B------:R-:W-:Y:S01]  /*1df80*/  @P2 FMUL.FTZ R2, R88.reuse, 0.69314718246459960938 ;  /* 0x3f31721858022820 */ /* 0x040fe20000410000 */
[----:B------:R-:W-:Y:S01]  /*1df90*/  @P3 FMUL.FTZ R88, R88, 0.69314718246459960938 ;  /* 0x3f31721858583820 */ /* 0x000fe20000410000 */
[----:B0-----:R-:W-:Y:S01]  /*1dfa0*/  @P2 FMUL.FTZ R5, R5, 0.69314718246459960938 ;  /* 0x3f31721805052820 */ /* 0x001fe20000410000 */
[----:B------:R-:W-:Y:S01]  /*1dfb0*/  @P3 FMUL.FTZ R7, R7, 0.69314718246459960938 ;  /* 0x3f31721807073820 */ /* 0x000fe20000410000 */
[----:B------:R-:W-:Y:S01]  /*1dfc0*/  IMAD.MOV.U32 R0, RZ, RZ, -0x800000 ;  /* 0xff800000ff007424 */ /* 0x000fe200078e00ff */
[----:B------:R-:W-:Y:S01]  /*1dfd0*/  @!P1 PRMT R8, RZ, 0x654, R8 ;  /* 0x00000654ff089816 */ /* 0x000fe20000000008 */
[----:B------:R-:W-:Y:S02]  /*1dfe0*/  IMAD.MOV.U32 R3, RZ, RZ, -0x800000 ;  /* 0xff800000ff037424 */ /* 0x000fe400078e00ff */
[----:B------:R-:W-:Y:S01]  /*1dff0*/  @P2 FFMA.FTZ R0, R2, R89, R5 ;  /* 0x0000005902002223 */ /* 0x000fe20000010005 */
[----:B------:R-:W-:Y:S01]  /*1e000*/  @P3 FFMA.FTZ R3, R88, R92, R7 ;  /* 0x0000005c58033223 */ /* 0x000fe20000010007 */
[----:B------:R-:W-:Y:S01]  /*1e010*/  SEL R222, R222, RZ, P0 ;  /* 0x000000ffdede7207 */ /* 0x000fe20000000000 */
[----:B------:R-:W-:-:S02]  /*1e020*/  WARPGROUP.DEPBAR.LE gsb0, 0x0 ;  /* 0x00008000000079c5 */ /* 0x000fc40000010000 */
        /* <DEDUP_REMOVED lines=27> */
[----:B------:R-:W-:Y:S01]  /*1e1e0*/  FMUL.FTZ R36, R84, R4 ;  /* 0x0000000454247220 */ /* 0x000fe20000410000 */
        /* <DEDUP_REMOVED lines=14> */
[-C--:B------:R-:W-:Y:S01]  /*1e2d0*/  FMUL.FTZ R11, R24, R4.reuse ;  /* 0x00000004180b7220 */ /* 0x080fe20000410000 */
[-C--:B------:R-:W-:Y:S01]  /*1e2e0*/  FMUL.FTZ R102, R25, R4.reuse ;  /* 0x0000000419667220 */ /* 0x080fe20000410000 */
[-C--:B------:R-:W-:Y:S01]  /*1e2f0*/  FMUL.FTZ R10, R28, R4.reuse ;  /* 0x000000041c0a7220 */ /* 0x080fe20000410000 */
[-C--:B------:R-:W-:Y:S01]  /*1e300*/  FMUL.FTZ R103, R29, R4.reuse ;  /* 0x000000041d677220 */ /* 0x080fe20000410000 */
[----:B------:R-:W-:Y:S01]  /*1e310*/  FMUL.FTZ R91, R44, R4 ;  /* 0x000000042c5b7220 */ /* 0x000fe20000410000 */
[----:B------:R-:W-:Y:S01]  /*1e320*/  PLOP3.LUT P1, PT, PT, PT, PT, 0x8, 0x0 ;  /* 0x000000000000781c */ /* 0x000fe20003f2e170 */
        /* <DEDUP_REMOVED lines=17> */
[----:B---3--:R-:W-:-:S07]  /*1e440*/  FMUL.FTZ R87, R87, R6 ;  /* 0x0000000657577220 */ /* 0x008fce0000410000 */
.L_x_737:
[----:B------:R-:W2:Y:S01]  /*1e450*/  LDL R82, [R1+0x54] ;  /* 0x0000540001527983 */ /* 0x000ea20000100800 */
[----:B------:R-:W-:Y:S05]  /*1e460*/  WARPSYNC.ALL ;  /* 0x0000000000007948 */ /* 0x000fea0003800000 */
[----:B------:R-:W0:Y:S01]  /*1e470*/  S2UR UR5, SR_CgaCtaId ;  /* 0x00000000000579c3 */ /* 0x000e220000008800 */
[----:B------:R-:W-:Y:S01]  /*1e480*/  UMOV UR4, 0x400 ;  /* 0x0000040000047882 */ /* 0x000fe20000000000 */
[----:B------:R-:W-:Y:S01]  /*1e490*/  BSSY B0, `(.L_x_798) ;  /* 0x0000228000007945 */ /* 0x000fe20003800000 */
[----:B------:R-:W-:Y:S01]  /*1e4a0*/  SHF.R.S32.HI R44, RZ, 0x1f, R221 ;  /* 0x0000001fff2c7819 */ /* 0x000fe200000114dd */
[----:B0-----:R-:W-:-:S06]  /*1e4b0*/  ULEA UR4, UR5, UR4, 0x18 ;  /* 0x0000000405047291 */ /* 0x001fcc000f8ec03f */
[----:B------:R-:W-:Y:S01]  /*1e4c0*/  IMAD.U32 R2, RZ, RZ, UR4 ;  /* 0x00000004ff027e24 */ /* 0x000fe2000f8e00ff */
[----:B------:R-:W-:Y:S06]  /*1e4d0*/  BAR.SYNC.DEFER_BLOCKING 0x5, 0x180 ;  /* 0x0146000000007b1d */ /* 0x000fec0000010000 */
[----:B------:R0:W1:Y:S02]  /*1e4e0*/  LDS.128 R124, [R2+0x348d0] ;  /* 0x0348d000027c7984 */ /* 0x0000640000000c00 */
[----:B------:R-:W-:Y:S06]  /*1e4f0*/  BAR.ARV 0x4, 0x180 ;  /* 0x0106000000007b1d */ /* 0x000fec0000002000 */
[----:B--2---:R-:W-:Y:S01]  /*1e500*/  SHF.R.S32.HI R38, RZ, 0x1f, R82 ;  /* 0x0000001fff267819 */ /* 0x004fe20000011452 */
[----:B------:R-:W-:-:S03]  /*1e510*/  IMAD.SHL.U32 R74, R82, 0x4, RZ ;  /* 0x00000004524a7824 */ /* 0x000fc600078e00ff */
[----:B------:R-:W-:Y:S01]  /*1e520*/  SHF.L.U64.HI R78, R82, 0x2, R38 ;  /* 0x00000002524e7819 */ /* 0x000fe20000010226 */
[----:B01----:R-:W-:Y:S06]  /*1e530*/  @P1 BRA `(.L_x_799) ;  /* 0x0000001400681947 */ /* 0x003fec0003800000 */
[----:B------:R-:W2:Y:S04]  /*1e540*/  LDL R4, [R1+0x88] ;  /* 0x0000880001047983 */ /* 0x000ea80000100800 */
[----:B------:R-:W3:Y:S04]  /*1e550*/  LDL R107, [R1+0x84] ;  /* 0x00008400016b7983 */ /* 0x000ee80000100800 */
[----:B------:R-:W3:Y:S01]  /*1e560*/  LDL R86, [R1+0x68] ;  /* 0x0000680001567983 */ /* 0x000ee20000100800 */
[----:B------:R-:W0:Y:S01]  /*1e570*/  S2R R5, SR_SWINHI ;  /* 0x0000000000057919 */ /* 0x000e220000002f00 */
[----:B------:R-:W-:Y:S05]  /*1e580*/  WARPSYNC.ALL ;  /* 0x0000000000007948 */ /* 0x000fea0003800000 */
[----:B------:R-:W-:Y:S01]  /*1e590*/  F2FP.BF16.F32.PACK_AB R32, R53, R32 ;  /* 0x000000203520723e */ /* 0x000fe200000010ff */
[----:B------:R-:W-:Y:S01]  /*1e5a0*/  ULDC.64 UR4, c[0x0][0xc00] ;  /* 0x0003000000047ab9 */ /* 0x000fe20000000a00 */
[----:B------:R-:W1:Y:S01]  /*1e5b0*/  LDC R53, c[0x0][0xbe8] ;  /* 0x0002fa00ff357b82 */ /* 0x000e620000000800 */
[----:B------:R-:W-:-:S02]  /*1e5c0*/  MOV R20, R2 ;  /* 0x0000000200147202 */ /* 0x000fc40000000f00 */
[----:B0-----:R-:W-:Y:S02]  /*1e5d0*/  MOV R21, R5 ;  /* 0x0000000500157202 */ /* 0x001fe40000000f00 */
[----:B------:R-:W-:Y:S02]  /*1e5e0*/  F2FP.BF16.F32.PACK_AB R10, R103, R10 ;  /* 0x0000000a670a723e */ /* 0x000fe400000010ff */
[----:B------:R-:W-:Y:S02]  /*1e5f0*/  F2FP.BF16.F32.PACK_AB R31, R31, R54 ;  /* 0x000000361f1f723e */ /* 0x000fe400000010ff */
[----:B------:R-:W-:Y:S01]  /*1e600*/  F2FP.BF16.F32.PACK_AB R35, R35, R50 ;  /* 0x000000322323723e */ /* 0x000fe200000010ff */
[----:B------:R-:W-:Y:S01]  /*1e610*/  ULDC.64 UR6, c[0x0][0x208] ;  /* 0x0000820000067ab9 */ /* 0x000fe20000000a00 */
[----:B------:R-:W-:Y:S01]  /*1e620*/  BAR.SYNC.DEFER_BLOCKING 0x1, 0x100 ;  /* 0x0044000000007b1d */ /* 0x000fe20000010000 */
[----:B--2---:R-:W-:-:S03]  /*1e630*/  IMAD.WIDE R8, R4, 0x2, R20 ;  /* 0x0000000204087825 */ /* 0x004fc600078e0214 */
[C---:B------:R-:W-:Y:S02]  /*1e640*/  IADD3 R71, P2, R8.reuse, 0x4000, RZ ;  /* 0x0000400008477810 */ /* 0x040fe40007f5e0ff */
[C---:B------:R-:W-:Y:S02]  /*1e650*/  LOP3.LUT R29, R8.reuse, 0x380, RZ, 0xc0, !PT ;  /* 0x00000380081d7812 */ /* 0x040fe400078ec0ff */
[C---:B------:R-:W-:Y:S02]  /*1e660*/  IADD3 R59, P5, R8.reuse, 0x20, RZ ;  /* 0x00000020083b7810 */ /* 0x040fe40007fbe0ff */
[C---:B------:R-:W-:Y:S02]  /*1e670*/  IADD3 R63, P0, R8.reuse, 0x40, RZ ;  /* 0x00000040083f7810 */ /* 0x040fe40007f1e0ff */
[----:B------:R-:W-:Y:S02]  /*1e680*/  LOP3.LUT R14, R71, 0x380, RZ, 0xc0, !PT ;  /* 0x00000380470e7812 */ /* 0x000fe400078ec0ff */
[----:B------:R-:W-:Y:S01]  /*1e690*/  SHF.R.U64 R29, R29, 0x3, RZ ;  /* 0x000000031d1d7819 */ /* 0x000fe200000012ff */
[----:B------:R-:W-:Y:S01]  /*1e6a0*/  IMAD.X R5, RZ, RZ, R9, P5 ;  /* 0x000000ffff057224 */ /* 0x000fe200028e0609 */
[----:B------:R-:W-:-:S02]  /*1e6b0*/  IADD3 R67, P1, R8, 0x60, RZ ;  /* 0x0000006008437810 */ /* 0x000fc40007f3e0ff */
[----:B------:R-:W-:Y:S02]  /*1e6c0*/  LOP3.LUT R4, R59, 0x380, RZ, 0xc0, !PT ;  /* 0x000003803b047812 */ /* 0x000fe400078ec0ff */
[----:B------:R-:W-:Y:S02]  /*1e6d0*/  LOP3.LUT R6, R63, 0x380, RZ, 0xc0, !PT ;  /* 0x000003803f067812 */ /* 0x000fe400078ec0ff */
[C---:B------:R-:W-:Y:S02]  /*1e6e0*/  IADD3 R75, P3, R8.reuse, 0x4020, RZ ;  /* 0x00004020084b7810 */ /* 0x040fe40007f7e0ff */
[C---:B------:R-:W-:Y:S02]  /*1e6f0*/  IADD3 R79, P4, R8.reuse, 0x4040, RZ ;  /* 0x00004040084f7810 */ /* 0x040fe40007f9e0ff */
[----:B------:R-:W-:Y:S02]  /*1e700*/  IADD3 R83, P5, R8, 0x4060, RZ ;  /* 0x0000406008537810 */ /* 0x000fe40007fbe0ff */
[----:B------:R-:W-:-:S02]  /*1e710*/  SHF.R.U64 R14, R14, 0x3, RZ ;  /* 0x000000030e0e7819 */ /* 0x000fc400000012ff */
[----:B------:R-:W-:Y:S02]  /*1e720*/  LOP3.LUT R8, R29, R8, RZ, 0x3c, !PT ;  /* 0x000000081d087212 */ /* 0x000fe400078e3cff */
[----:B------:R-:W-:Y:S02]  /*1e730*/  LOP3.LUT R12, R67, 0x380, RZ, 0xc0, !PT ;  /* 0x00000380430c7812 */ /* 0x000fe400078ec0ff */
[----:B------:R-:W-:Y:S02]  /*1e740*/  SHF.R.U64 R4, R4, 0x3, RZ ;  /* 0x0000000304047819 */ /* 0x000fe400000012ff */
[----:B------:R-:W-:Y:S02]  /*1e750*/  SHF.R.U64 R6, R6, 0x3, RZ ;  /* 0x0000000306067819 */ /* 0x000fe400000012ff */
[----:B------:R-:W-:Y:S01]  /*1e760*/  LOP3.LUT R14, R14, R71, RZ, 0x3c, !PT ;  /* 0x000000470e0e7212 */ /* 0x000fe200078e3cff */
[--C-:B------:R-:W-:Y:S01]  /*1e770*/  IMAD.X R7, RZ, RZ, R9.reuse, P0 ;  /* 0x000000ffff077224 */ /* 0x100fe200000e0609 */
[----:B------:R-:W-:Y:S01]  /*1e780*/  LOP3.LUT R26, R79, 0x380, RZ, 0xc0, !PT ;  /* 0x000003804f1a7812 */ /* 0x000fe200078ec0ff */
[--C-:B------:R-:W-:Y:S01]  /*1e790*/  IMAD.X R13, RZ, RZ, R9.reuse, P1 ;  /* 0x000000ffff0d7224 */ /* 0x100fe200008e0609 */
[----:B------:R-:W-:Y:S01]  /*1e7a0*/  MOV R71, R8 ;  /* 0x0000000800477202 */ /* 0x000fe20000000f00 */
[--C-:B------:R-:W-:Y:S01]  /*1e7b0*/  IMAD.X R15, RZ, RZ, R9.reuse, P2 ;  /* 0x000000ffff0f7224 */ /* 0x100fe200010e0609 */
[----:B------:R-:W-:Y:S01]  /*1e7c0*/  SHF.R.U64 R12, R12, 0x3, RZ ;  /* 0x000000030c0c7819 */ /* 0x000fe200000012ff */
[--C-:B------:R-:W-:Y:S01]  /*1e7d0*/  IMAD.X R25, RZ, RZ, R9.reuse, P3 ;  /* 0x000000ffff197224 */ /* 0x100fe200018e0609 */
[----:B------:R-:W-:Y:S01]  /*1e7e0*/  F2FP.BF16.F32.PACK_AB R8, R102, R11 ;  /* 0x0000000b6608723e */ /* 0x000fe200000010ff */
[--C-:B------:R-:W-:Y:S01]  /*1e7f0*/  IMAD.X R27, RZ, RZ, R9.reuse, P4 ;  /* 0x000000ffff1b7224 */ /* 0x100fe200020e0609 */
[----:B------:R-:W-:Y:S01]  /*1e800*/  LOP3.LUT R4, R4, R59, RZ, 0x3c, !PT ;  /* 0x0000003b04047212 */ /* 0x000fe200078e3cff */
[----:B------:R-:W-:Y:S01]  /*1e810*/  IMAD.X R29, RZ, RZ, R9, P5 ;  /* 0x000000ffff1d7224 */ /* 0x000fe200028e0609 */
[----:B------:R-:W-:-:S02]  /*1e820*/  LOP3.LUT R6, R6, R63, RZ, 0x3c, !PT ;  /* 0x0000003f06067212 */ /* 0x000fc400078e3cff */
[----:B------:R-:W-:Y:S02]  /*1e830*/  LOP3.LUT R28, R83, 0x380, RZ, 0xc0, !PT ;  /* 0x00000380531c7812 */ /* 0x000fe400078ec0ff */
[----:B------:R-:W-:Y:S02]  /*1e840*/  F2FP.BF16.F32.PACK_AB R9, R105, R108 ;  /* 0x0000006c6909723e */ /* 0x000fe400000010ff */
[----:B------:R-:W-:Y:S02]  /*1e850*/  F2FP.BF16.F32.PACK_AB R11, R85, R106 ;  /* 0x0000006a550b723e */ /* 0x000fe400000010ff */
[----:B------:R-:W-:Y:S02]  /*1e860*/  LOP3.LUT R24, R75, 0x380, RZ, 0xc0, !PT ;  /* 0x000003804b187812 */ /* 0x000fe400078ec0ff */
[----:B------:R-:W-:Y:S02]  /*1e870*/  SHF.R.U64 R26, R26, 0x3, RZ ;  /* 0x000000031a1a7819 */ /* 0x000fe400000012ff */
[----:B------:R-:W-:Y:S01]  /*1e880*/  LOP3.LUT R12, R12, R67, RZ, 0x3c, !PT ;  /* 0x000000430c0c7212 */ /* 0x000fe200078e3cff */
[----:B------:R0:W-:Y:S01]  /*1e890*/  STSM.16.M88.4 [R71], R8 ;  /* 0x0000000847007844 */ /* 0x0001e20000000200 */
[----:B------:R-:W-:-:S02]  /*1e8a0*/  SHF.R.U64 R28, R28, 0x3, RZ ;  /* 0x000000031c1c7819 */ /* 0x000fc400000012ff */
[----:B------:R-:W-:Y:S02]  /*1e8b0*/  MOV R70, R4 ;  /* 0x0000000400467202 */ /* 0x000fe40000000f00 */
[----:B------:R-:W-:Y:S02]  /*1e8c0*/  MOV R67, R6 ;  /* 0x0000000600437202 */ /* 0x000fe40000000f00 */
[----:B------:R-:W-:Y:S02]  /*1e8d0*/  SHF.R.U64 R24, R24, 0x3, RZ ;  /* 0x0000000318187819 */ /* 0x000fe400000012ff */
[----:B------:R-:W-:Y:S02]  /*1e8e0*/  F2FP.BF16.F32.PACK_AB R4, R95, R94 ;  /* 0x0000005e5f04723e */ /* 0x000fe400000010ff */
[----:B------:R-:W-:Y:S02]  /*1e8f0*/  F2FP.BF16.F32.PACK_AB R5, R81, R104 ;  /* 0x000000685105723e */ /* 0x000fe400000010ff */
[----:B------:R-:W-:-:S02]  /*1e900*/  F2FP.BF16.F32.PACK_AB R6, R100, R93 ;  /* 0x0000005d6406723e */ /* 0x000fc400000010ff */
[----:B------:R-:W-:Y:S02]  /*1e910*/  F2FP.BF16.F32.PACK_AB R7, R77, R84 ;  /* 0x000000544d07723e */ /* 0x000fe400000010ff */
[----:B------:R-:W-:Y:S02]  /*1e920*/  LOP3.LUT R26, R26, R79, RZ, 0x3c, !PT ;  /* 0x0000004f1a1a7212 */ /* 0x000fe400078e3cff */
[----:B0-----:R-:W-:Y:S02]  /*1e930*/  F2FP.BF16.F32.PACK_AB R8, R101, R92 ;  /* 0x0000005c6508723e */ /* 0x001fe400000010ff */
[----:B------:R-:W-:Y:S02]  /*1e940*/  F2FP.BF16.F32.PACK_AB R9, R73, R80 ;  /* 0x000000504909723e */ /* 0x000fe400000010ff */
[----:B------:R-:W-:Y:S02]  /*1e950*/  F2FP.BF16.F32.PACK_AB R10, R98, R91 ;  /* 0x0000005b620a723e */ /* 0x000fe400000010ff */
[----:B------:R-:W-:-:S02]  /*1e960*/  F2FP.BF16.F32.PACK_AB R11, R69, R76 ;  /* 0x0000004c450b723e */ /* 0x000fc400000010ff */
[----:B------:R-:W-:Y:S01]  /*1e970*/  LOP3.LUT R28, R28, R83, RZ, 0x3c, !PT ;  /* 0x000000531c1c7212 */ /* 0x000fe200078e3cff */
[----:B------:R-:W-:Y:S01]  /*1e980*/  STSM.16.M88.4 [R70], R4 ;  /* 0x0000000446007844 */ /* 0x000fe20000000200 */
[----:B------:R-:W-:Y:S02]  /*1e990*/  LOP3.LUT R24, R24, R75, RZ, 0x3c, !PT ;  /* 0x0000004b18187212 */ /* 0x000fe400078e3cff */
[----:B------:R-:W-:Y:S01]  /*1e9a0*/  MOV R59, R26 ;  /* 0x0000001a003b7202 */ /* 0x000fe20000000f00 */
[----:B------:R0:W-:Y:S01]  /*1e9b0*/  STSM.16.M88.4 [R67], R8 ;  /* 0x0000000843007844 */ /* 0x0001e20000000200 */
[----:B------:R-:W-:Y:S02]  /*1e9c0*/  F2FP.BF16.F32.PACK_AB R27, R51, R58 ;  /* 0x0000003a331b723e */ /* 0x000fe400000010ff */
[----:B------:R-:W-:Y:S02]  /*1e9d0*/  MOV R66, R12 ;  /* 0x0000000c00427202 */ /* 0x000fe40000000f00 */
[----:B------:R-:W-:-:S02]  /*1e9e0*/  MOV R63, R14 ;  /* 0x0000000e003f7202 */ /* 0x000fc40000000f00 */
[----:B------:R-:W-:Y:S02]  /*1e9f0*/  MOV R51, R28 ;  /* 0x0000001c00337202 */ /* 0x000fe40000000f00 */
[----:B------:R-:W-:Y:S02]  /*1ea00*/  MOV R62, R24 ;  /* 0x00000018003e7202 */ /* 0x000fe40000000f00 */
[----:B------:R-:W-:Y:S02]  /*1ea10*/  F2FP.BF16.F32.PACK_AB R12, R99, R90 ;  /* 0x0000005a630c723e */ /* 0x000fe400000010ff */
[----:B------:R-:W-:Y:S02]  /*1ea20*/  F2FP.BF16.F32.PACK_AB R13, R65, R72 ;  /* 0x00000048410d723e */ /* 0x000fe400000010ff */
[----:B------:R-:W-:Y:S02]  /*1ea30*/  F2FP.BF16.F32.PACK_AB R14, R96, R89 ;  /* 0x00000059600e723e */ /* 0x000fe400000010ff */
[----:B0-----:R-:W-:-:S02]  /*1ea40*/  IADD3 R10, P1, R74, UR4, RZ ;  /* 0x000000044a0a7c10 */ /* 0x001fc4000ff3e0ff */
[----:B------:R-:W-:Y:S02]  /*1ea50*/  F2FP.BF16.F32.PACK_AB R15, R61, R68 ;  /* 0x000000443d0f723e */ /* 0x000fe400000010ff */
[----:B------:R-:W-:Y:S02]  /*1ea60*/  F2FP.BF16.F32.PACK_AB R29, R30, R47 ;  /* 0x0000002f1e1d723e */ /* 0x000fe400000010ff */
[----:B------:R-:W-:Y:S02]  /*1ea70*/  F2FP.BF16.F32.PACK_AB R24, R97, R88 ;  /* 0x000000586118723e */ /* 0x000fe400000010ff */
[----:B------:R-:W-:Y:S02]  /*1ea80*/  F2FP.BF16.F32.PACK_AB R25, R55, R64 ;  /* 0x000000403719723e */ /* 0x000fe400000010ff */
[----:B------:R-:W-:Y:S02]  /*1ea90*/  F2FP.BF16.F32.PACK_AB R26, R60, R57 ;  /* 0x000000393c1a723e */ /* 0x000fe400000010ff */
[----:B------:R-:W-:-:S02]  /*1eaa0*/  F2FP.BF16.F32.PACK_AB R30, R52, R33 ;  /* 0x00000021341e723e */ /* 0x000fc400000010ff */
[----:B------:R-:W-:Y:S02]  /*1eab0*/  ISETP.NE.U32.AND P0, PT, RZ, UR4, PT ;  /* 0x00000004ff007c0c */ /* 0x000fe4000bf05070 */
[----:B------:R-:W-:Y:S02]  /*1eac0*/  F2FP.BF16.F32.PACK_AB R28, R56, R45 ;  /* 0x0000002d381c723e */ /* 0x000fe400000010ff */
[----:B------:R-:W-:Y:S02]  /*1ead0*/  F2FP.BF16.F32.PACK_AB R33, R34, R43 ;  /* 0x0000002b2221723e */ /* 0x000fe400000010ff */
[----:B------:R-:W-:Y:S02]  /*1eae0*/  F2FP.BF16.F32.PACK_AB R34, R48, R41 ;  /* 0x000000293022723e */ /* 0x000fe400000010ff */
[----:B------:R-:W-:Y:S01]  /*1eaf0*/  IADD3.X R11, R78, UR5, RZ, P1, !PT ;  /* 0x000000054e0b7c10 */ /* 0x000fe20008ffe4ff */
[----:B------:R0:W-:Y:S01]  /*1eb00*/  STSM.16.M88.4 [R66], R12 ;  /* 0x0000000c42007844 */ /* 0x0001e20000000200 */
[----:B------:R-:W-:-:S02]  /*1eb10*/  F2FP.BF16.F32.PACK_AB R4, R49, R40 ;  /* 0x000000283104723e */ /* 0x000fc400000010ff */
[----:B------:R-:W-:Y:S02]  /*1eb20*/  F2FP.BF16.F32.PACK_AB R5, R39, R46 ;  /* 0x0000002e2705723e */ /* 0x000fe400000010ff */
[----:B------:R-:W-:Y:S02]  /*1eb30*/  F2FP.BF16.F32.PACK_AB R6, R37, R36 ;  /* 0x000000242506723e */ /* 0x000fe400000010ff */
[----:B------:R-:W-:Y:S02]  /*1eb40*/  F2FP.BF16.F32.PACK_AB R7, R87, R42 ;  /* 0x0000002a5707723e */ /* 0x000fe400000010ff */
[----:B-1----:R-:W-:Y:S01]  /*1eb50*/  ISETP.NE.AND P1, PT, R53, 0x1, PT ;  /* 0x000000013500780c */ /* 0x002fe20003f25270 */
[----:B------:R-:W-:Y:S01]  /*1eb60*/  STSM.16.M88.4 [R63], R24 ;  /* 0x000000183f007844 */ /* 0x000fe20000000200 */
[----:B------:R-:W-:Y:S01]  /*1eb70*/  ISETP.NE.AND.EX P0, PT, RZ, UR5, PT, P0 ;  /* 0x00000005ff007c0c */ /* 0x000fe2000bf05300 */
[----:B------:R-:W-:Y:S02]  /*1eb80*/  ULDC.64 UR4, c[0x0][0xc08] ;  /* 0x0003020000047ab9 */ /* 0x000fe40000000a00 */
[----:B------:R-:W-:Y:S01]  /*1eb90*/  STSM.16.M88.4 [R62], R28 ;  /* 0x0000001c3e007844 */ /* 0x000fe20000000200 */
[----:B------:R-:W-:-:S03]  /*1eba0*/  ISETP.NE.U32.AND P2, PT, RZ, UR4, PT ;  /* 0x00000004ff007c0c */ /* 0x000fc6000bf45070 */
[----:B------:R-:W-:Y:S01]  /*1ebb0*/  STSM.16.M88.4 [R59], R32 ;  /* 0x000000203b007844 */ /* 0x000fe20000000200 */
[----:B------:R-:W-:-:S03]  /*1ebc0*/  ISETP.NE.AND.EX P2, PT, RZ, UR5, PT, P2 ;  /* 0x00000005ff007c0c */ /* 0x000fc6000bf45320 */
[----:B------:R1:W-:Y:S01]  /*1ebd0*/  STSM.16.M88.4 [R51], R4 ;  /* 0x0000000433007844 */ /* 0x0003e20000000200 */
[----:B0-----:R-:W0:Y:S08]  /*1ebe0*/  @P1 LDC R12, c[0x0][0xbec] ;  /* 0x0002fb00ff0c1b82 */ /* 0x001e300000000800 */
[----:B------:R-:W2:Y:S08]  /*1ebf0*/  @P1 LDC R13, c[0x0][0xbf0] ;  /* 0x0002fc00ff0d1b82 */ /* 0x000eb00000000800 */
[----:B------:R-:W-:Y:S01]  /*1ec00*/  BAR.SYNC.DEFER_BLOCKING 0x1, 0x100 ;  /* 0x0044000000007b1d */ /* 0x000fe20000010000 */
[----:B------:R-:W-:Y:S01]  /*1ec10*/  @P2 IADD3 R8, P3, R74, UR4, RZ ;  /* 0x000000044a082c10 */ /* 0x000fe2000ff7e0ff */
[----:B------:R-:W-:-:S04]  /*1ec20*/  IMAD.MOV.U32 R46, RZ, RZ, RZ ;  /* 0x000000ffff2e7224 */ /* 0x000fc800078e00ff */
[----:B------:R-:W-:Y:S01]  /*1ec30*/  ULDC UR4, c[0x0][0xa88] ;  /* 0x0002a20000047ab9 */ /* 0x000fe20000000800 */
[----:B------:R-:W-:Y:S01]  /*1ec40*/  @P2 IADD3.X R9, R78, UR5, RZ, P3, !PT ;  /* 0x000000054e092c10 */ /* 0x000fe20009ffe4ff */
[----:B-1----:R-:W-:Y:S02]  /*1ec50*/  IMAD.U32 R6, RZ, RZ, UR4 ;  /* 0x00000004ff067e24 */ /* 0x002fe4000f8e00ff */
[----:B---3--:R-:W-:Y:S01]  /*1ec60*/  IMAD R15, R86, 0x80, R107 ;  /* 0x00000080560f7824 */ /* 0x008fe200078e026b */
[----:B------:R1:W5:Y:S04]  /*1ec70*/  @P0 LDG.E R46, desc[UR6][R10.64] ;  /* 0x000000060a2e0981 */ /* 0x000368000c1e1900 */
[----:B------:R1:W5:Y:S01]  /*1ec80*/  @P2 LDG.E R6, desc[UR6][R8.64] ;  /* 0x0000000608062981 */ /* 0x000362000c1e1900 */
[----:B------:R-:W-:Y:S05]  /*1ec90*/  @P2 BRA `(.L_x_800) ;  /* 0x0000000000142947 */ /* 0x000fea0003800000 */
[----:B------:R-:W-:Y:S05]  /*1eca0*/  @!P0 BRA `(.L_x_800) ;  /* 0x0000000000108947 */ /* 0x000fea0003800000 */
[----:B------:R-:W-:Y:S02]  /*1ecb0*/  ULDC.64 UR4, c[0x0][0x208] ;  /* 0x0000820000047ab9 */ /* 0x000fe40000000a00 */
[----:B------:R-:W3:Y:S04]  /*1ecc0*/  LDG.E R5, desc[UR4][R10.64] ;  /* 0x000000040a057981 */ /* 0x000ee8000c1e1900 */
[----:B-----5:R-:W3:Y:S02]  /*1ecd0*/  LDG.E R6, desc[UR4][R10.64+0x4] ;  /* 0x000004040a067981 */ /* 0x020ee4000c1e1900 */
[----:B---3--:R-:W-:-:S07]  /*1ece0*/  IMAD.IADD R6, R6, 0x1, -R5 ;  /* 0x0000000106067824 */ /* 0x008fce00078e0a05 */
.L_x_800:
[----:B------:R-:W3:Y:S01]  /*1ecf0*/  LDL.LU R54, [R1+0x58] ;  /* 0x0000580001367983 */ /* 0x000ee20000300800 */
[----:B0-----:R-:W-:Y:S01]  /*1ed00*/  @P1 IMAD.HI.U32 R4, R15, R12, RZ ;  /* 0x0000000c0f041227 */ /* 0x001fe200078e00ff */
[----:B------:R-:W-:Y:S01]  /*1ed10*/  ULDC.64 UR4, c[0x0][0xb90] ;  /* 0x0002e40000047ab9 */ /* 0x000fe20000000a00 */
[----:B-----5:R-:W-:Y:S01]  /*1ed20*/  SHF.R.S32.HI R47, RZ, 0x1f, R46 ;  /* 0x0000001fff2f7819 */ /* 0x020fe2000001142e */
[----:B------:R-:W4:Y:S01]  /*1ed30*/  LDL R14, [R1+0x7c] ;  /* 0x00007c00010e7983 */ /* 0x000f220000100800 */
[----:B------:R-:W-:Y:S01]  /*1ed40*/  IMAD.MOV.U32 R7, RZ, RZ, R15 ;  /* 0x000000ffff077224 */ /* 0x000fe200078e000f */
[----:B--2---:R-:W-:Y:S01]  /*1ed50*/  @P1 SHF.R.U32.HI R7, RZ, R13, R4 ;  /* 0x0000000dff071219 */ /* 0x004fe20000011604 */
[----:B-1----:R-:W-:Y:S01]  /*1ed60*/  IMAD.SHL.U32 R10, R22, 0x40, RZ ;  /* 0x00000040160a7824 */ /* 0x002fe200078e00ff */
[----:B------:R-:W0:Y:S01]  /*1ed70*/  S2R R27, SR_TID.X ;  /* 0x00000000001b7919 */ /* 0x000e220000002100 */
[----:B------:R-:W-:Y:S02]  /*1ed80*/  SEL R45, R38, RZ, !P0 ;  /* 0x000000ff262d7207 */ /* 0x000fe40004000000 */
[----:B------:R-:W-:Y:S01]  /*1ed90*/  SEL R55, R82, RZ, !P0 ;  /* 0x000000ff52377207 */ /* 0x000fe20004000000 */
[----:B------:R-:W-:-:S04]  /*1eda0*/  IMAD.IADD R11, R16, 0x1, R10 ;  /* 0x00000001100b7824 */ /* 0x000fc800078e020a */
[----:B------:R-:W-:Y:S01]  /*1edb0*/  IMAD.WIDE R20, R11, 0x2, R20 ;  /* 0x000000020b147825 */ /* 0x000fe200078e0214 */
[----:B------:R-:W-:Y:S01]  /*1edc0*/  SHF.R.S32.HI R11, RZ, 0x1f, R7 ;  /* 0x0000001fff0b7819 */ /* 0x000fe20000011407 */
[----:B------:R-:W1:Y:S02]  /*1edd0*/  S2R R58, SR_TID.X ;  /* 0x00000000003a7919 */ /* 0x000e640000002100 */
[----:B0-----:R-:W-:-:S05]  /*1ede0*/  VIADD R27, R27, 0xffffff80 ;  /* 0xffffff801b1b7836 */ /* 0x001fca0000000000 */
[----:B------:R-:W-:-:S04]  /*1edf0*/  SHF.R.S32.HI R26, RZ, 0x1f, R27 ;  /* 0x0000001fff1a7819 */ /* 0x000fc8000001141b */
[----:B------:R-:W-:-:S04]  /*1ee00*/  LEA.HI R26, R26, R27, RZ, 0x7 ;  /* 0x0000001b1a1a7211 */ /* 0x000fc800078f38ff */
[----:B------:R-:W-:Y:S01]  /*1ee10*/  LOP3.LUT R26, R26, 0xffffff80, RZ, 0xc0, !PT ;  /* 0xffffff801a1a7812 */ /* 0x000fe200078ec0ff */
[----:B------:R-:W-:-:S04]  /*1ee20*/  IMAD R57, R6, R53, RZ ;  /* 0x0000003506397224 */ /* 0x000fc800078e02ff */
[----:B------:R-:W-:Y:S01]  /*1ee30*/  IMAD.IADD R26, R27, 0x1, -R26 ;  /* 0x000000011b1a7824 */ /* 0x000fe200078e0a1a */
[C---:B------:R-:W-:Y:S02]  /*1ee40*/  IADD3 R29, P3, R20.reuse, 0x4000, RZ ;  /* 0x00004000141d7810 */ /* 0x040fe40007f7e0ff */
[----:B------:R-:W-:Y:S02]  /*1ee50*/  IADD3 R13, P4, R20, 0x2000, RZ ;  /* 0x00002000140d7810 */ /* 0x000fe40007f9e0ff */
[----:B------:R-:W-:Y:S01]  /*1ee60*/  LOP3.LUT R28, R29, 0x380, RZ, 0xc0, !PT ;  /* 0x000003801d1c7812 */ /* 0x000fe200078ec0ff */
[----:B-1----:R-:W-:-:S03]  /*1ee70*/  VIADD R58, R58, 0xffffff80 ;  /* 0xffffff803a3a7836 */ /* 0x002fc60000000000 */
[----:B------:R-:W-:Y:S01]  /*1ee80*/  SHF.R.U64 R28, R28, 0x3, RZ ;  /* 0x000000031c1c7819 */ /* 0x000fe200000012ff */
[----:B------:R-:W-:Y:S01]  /*1ee90*/  ULDC.64 UR6, c[0x0][0x208] ;  /* 0x0000820000067ab9 */ /* 0x000fe20000000a00 */
[----:B------:R-:W-:Y:S02]  /*1eea0*/  SHF.R.S32.HI R56, RZ, 0x1f, R58 ;  /* 0x0000001fff387819 */ /* 0x000fe4000001143a */
[----:B------:R-:W-:Y:S01]  /*1eeb0*/  LOP3.LUT R28, R28, R29, RZ, 0x3c, !PT ;  /* 0x0000001d1c1c7212 */ /* 0x000fe200078e3cff */
[----:B------:R-:W-:Y:S01]  /*1eec0*/  IMAD.X R29, RZ, RZ, R21, P3 ;  /* 0x000000ffff1d7224 */ /* 0x000fe200018e0615 */
[----:B------:R-:W-:Y:S02]  /*1eed0*/  IADD3 R33, P5, R20, 0x5000, RZ ;  /* 0x0000500014217810 */ /* 0x000fe40007fbe0ff */
[----:B------:R-:W-:Y:S02]  /*1eee0*/  LEA.HI R56, R56, R58, RZ, 0x3 ;  /* 0x0000003a38387211 */ /* 0x000fe400078f18ff */
[----:B------:R-:W-:-:S02]  /*1eef0*/  LOP3.LUT R32, R33, 0x380, RZ, 0xc0, !PT ;  /* 0x0000038021207812 */ /* 0x000fc400078ec0ff */
[----:B------:R-:W-:Y:S02]  /*1ef00*/  LOP3.LUT R56, R56, 0xfffffff8, RZ, 0xc0, !PT ;  /* 0xfffffff838387812 */ /* 0x000fe400078ec0ff */
[----:B------:R-:W-:-:S03]  /*1ef10*/  SHF.R.U64 R32, R32, 0x3, RZ ;  /* 0x0000000320207819 */ /* 0x000fc600000012ff */
[----:B------:R-:W-:Y:S01]  /*1ef20*/  IMAD.IADD R56, R58, 0x1, -R56 ;  /* 0x000000013a387824 */ /* 0x000fe200078e0a38 */
[----:B------:R-:W-:Y:S01]  /*1ef30*/  LOP3.LUT R32, R32, R33, RZ, 0x3c, !PT ;  /* 0x0000002120207212 */ /* 0x000fe200078e3cff */
[----:B------:R-:W-:Y:S01]  /*1ef40*/  IMAD.X R33, RZ, RZ, R21, P5 ;  /* 0x000000ffff217224 */ /* 0x000fe200028e0615 */
[----:B------:R-:W-:Y:S01]  /*1ef50*/  BSSY B1, `(.L_x_801) ;  /* 0x0000088000017945 */ /* 0x000fe20003800000 */
[----:B---3--:R-:W-:Y:S01]  /*1ef60*/  SHF.R.S32.HI R52, RZ, 0x1f, R54 ;  /* 0x0000001fff347819 */ /* 0x008fe20000011436 */
[----:B------:R-:W-:-:S04]  /*1ef70*/  IMAD.WIDE.U32 R4, R54, UR4, R46 ;  /* 0x0000000436047c25 */ /* 0x000fc8000f8e002e */
[----:B------:R-:W-:-:S04]  /*1ef80*/  IMAD R8, R52, UR4, RZ ;  /* 0x0000000434087c24 */ /* 0x000fc8000f8e02ff */
[----:B------:R-:W-:Y:S01]  /*1ef90*/  IMAD R9, R54, UR5, R8 ;  /* 0x0000000536097c24 */ /* 0x000fe2000f8e0208 */
[----:B------:R-:W-:Y:S01]  /*1efa0*/  ULDC.64 UR4, c[0x0][0xb98] ;  /* 0x0002e60000047ab9 */ /* 0x000fe20000000a00 */
[----:B------:R-:W-:Y:S02]  /*1efb0*/  IMAD.MOV R8, RZ, RZ, -R7 ;  /* 0x000000ffff087224 */ /* 0x000fe400078e0a07 */
[----:B------:R-:W-:Y:S02]  /*1efc0*/  IMAD.IADD R5, R5, 0x1, R9 ;  /* 0x0000000105057824 */ /* 0x000fe400078e0209 */
[----:B------:R-:W-:Y:S02]  /*1efd0*/  IMAD R9, R53, R8, R15 ;  /* 0x0000000835097224 */ /* 0x000fe400078e020f */
[----:B------:R-:W-:Y:S02]  /*1efe0*/  IMAD R8, R45, UR4, RZ ;  /* 0x000000042d087c24 */ /* 0x000fe4000f8e02ff */
[----:B------:R-:W-:-:S04]  /*1eff0*/  IMAD.WIDE.U32 R4, R55, UR4, R4 ;  /* 0x0000000437047c25 */ /* 0x000fc8000f8e0004 */
[----:B------:R-:W-:Y:S01]  /*1f000*/  IMAD R10, R55, UR5, R8 ;  /* 0x00000005370a7c24 */ /* 0x000fe2000f8e0208 */
[----:B------:R-:W-:Y:S01]  /*1f010*/  SHF.R.S32.HI R8, RZ, 0x1f, R9 ;  /* 0x0000001fff087819 */ /* 0x000fe20000011409 */
[----:B------:R-:W-:Y:S01]  /*1f020*/  ULDC.64 UR4, c[0x0][0xb88] ;  /* 0x0002e20000047ab9 */ /* 0x000fe20000000a00 */
[----:B------:R-:W-:-:S03]  /*1f030*/  IADD3 R4, P2, R7, R4, RZ ;  /* 0x0000000407047210 */ /* 0x000fc60007f5e0ff */
[----:B------:R-:W-:Y:S01]  /*1f040*/  IMAD R12, R8, UR4, RZ ;  /* 0x00000004080c7c24 */ /* 0x000fe2000f8e02ff */
[----:B------:R-:W-:-:S03]  /*1f050*/  IADD3.X R5, R11, R5, R10, P2, !PT ;  /* 0x000000050b057210 */ /* 0x000fc600017fe40a */
[C---:B------:R-:W-:Y:S02]  /*1f060*/  IMAD R11, R9.reuse, UR5, R12 ;  /* 0x00000005090b7c24 */ /* 0x040fe4000f8e020c */
[----:B------:R-:W-:Y:S01]  /*1f070*/  IMAD.WIDE.U32 R4, R9, UR4, R4 ;  /* 0x0000000409047c25 */ /* 0x000fe2000f8e0004 */
[----:B------:R-:W-:-:S03]  /*1f080*/  ULDC.64 UR4, c[0x0][0xb50] ;  /* 0x0002d40000047ab9 */ /* 0x000fc60000000a00 */
[----:B------:R-:W-:Y:S01]  /*1f090*/  IMAD.IADD R5, R5, 0x1, R11 ;  /* 0x0000000105057824 */ /* 0x000fe200078e020b */
[----:B------:R-:W-:-:S04]  /*1f0a0*/  LEA R10, P2, R4, UR4, 0x2 ;  /* 0x00000004040a7c11 */ /* 0x000fc8000f8410ff */
[----:B------:R-:W-:Y:S01]  /*1f0b0*/  LEA.HI.X R11, R4, UR5, R5, 0x2, P2 ;  /* 0x00000005040b7c11 */ /* 0x000fe200090f1405 */
[----:B------:R-:W-:Y:S01]  /*1f0c0*/  SHFL.IDX PT, R48, R10, RZ, 0x1c1f ;  /* 0x001c1fff0a307589 */ /* 0x000fe200000e0000 */
[C---:B------:R-:W-:Y:S02]  /*1f0d0*/  IADD3 R25, P2, R20.reuse, 0x3000, RZ ;  /* 0x0000300014197810 */ /* 0x040fe40007f5e0ff */
[----:B------:R-:W-:Y:S01]  /*1f0e0*/  IADD3 R7, P0, R20, 0x1000, RZ ;  /* 0x0000100014077810 */ /* 0x000fe20007f1e0ff */
[----:B------:R-:W0:Y:S01]  /*1f0f0*/  SHFL.IDX PT, R49, R11, RZ, 0x1c1f ;  /* 0x001c1fff0b317589 */ /* 0x000e2200000e0000 */
[----:B------:R-:W-:Y:S01]  /*1f100*/  LOP3.LUT R24, R25, 0x380, RZ, 0xc0, !PT ;  /* 0x0000038019187812 */ /* 0x000fe200078ec0ff */
[----:B----4-:R-:W-:Y:S01]  /*1f110*/  IMAD R4, R86, 0x80, R14 ;  /* 0x0000008056047824 */ /* 0x010fe200078e020e */
[----:B------:R-:W-:Y:S01]  /*1f120*/  LOP3.LUT R12, R13, 0x380, RZ, 0xc0, !PT ;  /* 0x000003800d0c7812 */ /* 0x000fe200078ec0ff */
[--C-:B------:R-:W-:Y:S01]  /*1f130*/  IMAD.X R9, RZ, RZ, R21.reuse, P0 ;  /* 0x000000ffff097224 */ /* 0x100fe200000e0615 */
[----:B------:R-:W-:Y:S01]  /*1f140*/  SHF.R.U64 R24, R24, 0x3, RZ ;  /* 0x0000000318187819 */ /* 0x000fe200000012ff */
[----:B------:R-:W-:Y:S01]  /*1f150*/  SHFL.IDX PT, R50, R10, 0x1, 0x1c1f ;  /* 0x003c1f000a327f89 */ /* 0x000fe200000e0000 */
[----:B------:R-:W-:Y:S01]  /*1f160*/  LOP3.LUT P0, RZ, R26, 0x3, RZ, 0xc0, !PT ;  /* 0x000000031aff7812 */ /* 0x000fe2000780c0ff */
[----:B------:R-:W-:Y:S01]  /*1f170*/  ULDC.64 UR4, c[0x0][0xaa0] ;  /* 0x0002a80000047ab9 */ /* 0x000fe20000000a00 */
[----:B------:R-:W-:Y:S01]  /*1f180*/  LOP3.LUT R24, R24, R25, RZ, 0x3c, !PT ;  /* 0x0000001918187212 */ /* 0x000fe200078e3cff */
[----:B------:R-:W1:Y:S01]  /*1f190*/  SHFL.IDX PT, R51, R11, 0x1, 0x1c1f ;  /* 0x003c1f000b337f89 */ /* 0x000e6200000e0000 */
[----:B------:R-:W-:Y:S01]  /*1f1a0*/  IMAD.X R25, RZ, RZ, R21, P2 ;  /* 0x000000ffff197224 */ /* 0x000fe200010e0615 */
[C---:B------:R-:W-:Y:S01]  /*1f1b0*/  ISETP.GE.OR P2, PT, R4.reuse, R57, P0 ;  /* 0x000000390400720c */ /* 0x040fe20000746670 */
[----:B------:R-:W-:Y:S01]  /*1f1c0*/  VIADD R4, R4, 0x8 ;  /* 0x0000000804047836 */ /* 0x000fe20000000000 */
[----:B------:R-:W-:-:S02]  /*1f1d0*/  LOP3.LUT R8, R7, 0x380, RZ, 0xc0, !PT ;  /* 0x0000038007087812 */ /* 0x000fc400078ec0ff */
[----:B------:R-:W-:Y:S02]  /*1f1e0*/  SHF.R.U64 R12, R12, 0x3, RZ ;  /* 0x000000030c0c7819 */ /* 0x000fe400000012ff */
[----:B------:R-:W-:Y:S02]  /*1f1f0*/  SHF.R.U64 R8, R8, 0x3, RZ ;  /* 0x0000000308087819 */ /* 0x000fe400000012ff */
[----:B------:R-:W-:Y:S02]  /*1f200*/  ISETP.GE.OR P0, PT, R4, R57, P0 ;  /* 0x000000390400720c */ /* 0x000fe40000706670 */
[----:B------:R-:W-:Y:S02]  /*1f210*/  LOP3.LUT R12, R12, R13, RZ, 0x3c, !PT ;  /* 0x0000000d0c0c7212 */ /* 0x000fe400078e3cff */
[----:B------:R-:W-:Y:S01]  /*1f220*/  LOP3.LUT R8, R8, R7, RZ, 0x3c, !PT ;  /* 0x0000000708087212 */ /* 0x000fe200078e3cff */
[----:B0-----:R0:W-:Y:S01]  /*1f230*/  @!P2 ST.E desc[UR6][R48.64], R0 ;  /* 0x000000003000a985 */ /* 0x0011e2000c101906 */
[----:B------:R-:W-:-:S02]  /*1f240*/  IADD3.X R13, RZ, R21, RZ, P4, !PT ;  /* 0x00000015ff0d7210 */ /* 0x000fc400027fe4ff */
[C---:B------:R-:W-:Y:S02]  /*1f250*/  IADD3 R5, P3, R20.reuse, 0x7000, RZ ;  /* 0x0000700014057810 */ /* 0x040fe40007f7e0ff */
[C---:B------:R-:W-:Y:S02]  /*1f260*/  IADD3 R37, P4, R20.reuse, 0x6000, RZ ;  /* 0x0000600014257810 */ /* 0x040fe40007f9e0ff */
[----:B------:R-:W-:Y:S02]  /*1f270*/  LOP3.LUT R7, R20, 0x380, RZ, 0xc0, !PT ;  /* 0x0000038014077812 */ /* 0x000fe400078ec0ff */
[----:B------:R-:W-:Y:S01]  /*1f280*/  LOP3.LUT R4, R5, 0x380, RZ, 0xc0, !PT ;  /* 0x0000038005047812 */ /* 0x000fe200078ec0ff */
[----:B0-----:R-:W0:Y:S01]  /*1f290*/  @P1 LDC R48, c[0x0][0xbec] ;  /* 0x0002fb00ff301b82 */ /* 0x001e220000000800 */
[----:B------:R-:W-:Y:S02]  /*1f2a0*/  LOP3.LUT R36, R37, 0x380, RZ, 0xc0, !PT ;  /* 0x0000038025247812 */ /* 0x000fe400078ec0ff */
[----:B------:R-:W-:-:S02]  /*1f2b0*/  SHF.R.U64 R7, R7, 0x3, RZ ;  /* 0x0000000307077819 */ /* 0x000fc400000012ff */
[----:B------:R-:W-:-:S03]  /*1f2c0*/  SHF.R.U64 R4, R4, 0x3, RZ ;  /* 0x0000000304047819 */ /* 0x000fc600000012ff */
[----:B------:R-:W2:Y:S01]  /*1f2d0*/  @P1 LDC R49, c[0x0][0xbf0] ;  /* 0x0002fc00ff311b82 */ /* 0x000ea20000000800 */
[----:B------:R-:W-:Y:S01]  /*1f2e0*/  SHF.R.U64 R36, R36, 0x3, RZ ;  /* 0x0000000324247819 */ /* 0x000fe200000012ff */
[----:B-1----:R1:W-:Y:S01]  /*1f2f0*/  @!P0 ST.E desc[UR6][R50.64], R3 ;  /* 0x0000000332008985 */ /* 0x0023e2000c101906 */
[----:B------:R-:W-:Y:S01]  /*1f300*/  LOP3.LUT R20, R7, R20, RZ, 0x3c, !PT ;  /* 0x0000001407147212 */ /* 0x000fe200078e3cff */
[--C-:B------:R-:W-:Y:S01]  /*1f310*/  IMAD.X R41, RZ, RZ, R21.reuse, P3 ;  /* 0x000000ffff297224 */ /* 0x100fe200018e0615 */
[----:B------:R-:W-:Y:S01]  /*1f320*/  LOP3.LUT R36, R36, R37, RZ, 0x3c, !PT ;  /* 0x0000002524247212 */ /* 0x000fe200078e3cff */
[----:B------:R-:W-:Y:S01]  /*1f330*/  IMAD.X R37, RZ, RZ, R21, P4 ;  /* 0x000000ffff257224 */ /* 0x000fe200020e0615 */
[----:B------:R-:W-:Y:S01]  /*1f340*/  LOP3.LUT R40, R4, R5, RZ, 0x3c, !PT ;  /* 0x0000000504287212 */ /* 0x000fe200078e3cff */
[----:B------:R-:W-:Y:S01]  /*1f350*/  IMAD R0, R56, 0x20, R22 ;  /* 0x0000002038007824 */ /* 0x000fe200078e0216 */
[----:B------:R3:W5:Y:S04]  /*1f360*/  LD.E.128 R4, desc[UR6][R20.64] ;  /* 0x0000000614047980 */ /* 0x000768000c101d00 */
[----:B------:R-:W5:Y:S01]  /*1f370*/  LD.E.128 R8, desc[UR6][R8.64] ;  /* 0x0000000608087980 */ /* 0x000f62000c101d00 */
[----:B-1----:R-:W-:-:S03]  /*1f380*/  IMAD R3, R47, UR4, RZ ;  /* 0x000000042f037c24 */ /* 0x002fc6000f8e02ff */
[----:B------:R-:W5:Y:S01]  /*1f390*/  LD.E.128 R12, desc[UR6][R12.64] ;  /* 0x000000060c0c7980 */ /* 0x000f62000c101d00 */
[C---:B------:R-:W-:Y:S02]  /*1f3a0*/  IMAD R3, R46.reuse, UR5, R3 ;  /* 0x000000052e037c24 */ /* 0x040fe4000f8e0203 */
[----:B---3--:R-:W-:Y:S01]  /*1f3b0*/  IMAD.WIDE.U32 R20, R46, UR4, RZ ;  /* 0x000000042e147c25 */ /* 0x008fe2000f8e00ff */
[----:B------:R-:W-:Y:S01]  /*1f3c0*/  ULDC.64 UR4, c[0x0][0xae8] ;  /* 0x0002ba0000047ab9 */ /* 0x000fe20000000a00 */
[----:B------:R-:W5:Y:S02]  /*1f3d0*/  LD.E.128 R24, desc[UR6][R24.64] ;  /* 0x0000000618187980 */ /* 0x000f64000c101d00 */
[----:B------:R-:W-:Y:S02]  /*1f3e0*/  IMAD.IADD R21, R21, 0x1, R3 ;  /* 0x0000000115157824 */ /* 0x000fe400078e0203 */
        /* <DEDUP_REMOVED lines=8> */
[----:B0-----:R-:W-:-:S03]  /*1f470*/  @P1 IMAD.HI.U32 R0, R47, R48, RZ ;  /* 0x000000302f001227 */ /* 0x001fc600078e00ff */
[----:B------:R-:W5:Y:S01]  /*1f480*/  LD.E.128 R40, desc[UR6][R40.64] ;  /* 0x0000000628287980 */ /* 0x000f62000c101d00 */
[----:B------:R-:W-:Y:S02]  /*1f490*/  IMAD.IADD R21, R21, 0x1, R3 ;  /* 0x0000000115157824 */ /* 0x000fe400078e0203 */
[----:B------:R-:W-:Y:S01]  /*1f4a0*/  IMAD.MOV.U32 R3, RZ, RZ, R47 ;  /* 0x000000ffff037224 */ /* 0x000fe200078e002f */
[----:B--2---:R-:W-:Y:S01]  /*1f4b0*/  @P1 SHF.R.U32.HI R3, RZ, R49, R0 ;  /* 0x00000031ff031219 */ /* 0x004fe20000011600 */
[----:B------:R-:W-:Y:S01]  /*1f4c0*/  IMAD R45, R45, UR4, RZ ;  /* 0x000000042d2d7c24 */ /* 0x000fe2000f8e02ff */
[----:B------:R-:W-:Y:S01]  /*1f4d0*/  @!PT LDS RZ, [RZ] ;  /* 0x00000000fffff984 */ /* 0x000fe20000000800 */
[----:B------:R-:W-:Y:S01]  /*1f4e0*/  @!PT LDS RZ, [RZ] ;  /* 0x00000000fffff984 */ /* 0x000fe20000000800 */
[----:B------:R-:W-:Y:S01]  /*1f4f0*/  @!PT LDS RZ, [RZ] ;  /* 0x00000000fffff984 */ /* 0x000fe20000000800 */
[----:B------:R-:W-:Y:S01]  /*1f500*/  @!PT LDS RZ, [RZ] ;  /* 0x00000000fffff984 */ /* 0x000fe20000000800 */
[----:B------:R0:W-:Y:S06]  /*1f510*/  MEMBAR.ALL.CTA ;  /* 0x0000000000007992 */ /* 0x0001ec0000008000 */
[----:B0-----:R-:W0:Y:S01]  /*1f520*/  FENCE.VIEW.ASYNC.S ;  /* 0x00000000000073c6 */ /* 0x001e220000000000 */
[----:B------:R-:W-:Y:S01]  /*1f530*/  IMAD.WIDE.U32 R20, R55, UR4, R20 ;  /* 0x0000000437147c25 */ /* 0x000fe2000f8e0014 */
[----:B------:R-:W-:-:S03]  /*1f540*/  SHF.R.S32.HI R0, RZ, 0x1f, R3 ;  /* 0x0000001fff007819 */ /* 0x000fc60000011403 */
[----:B------:R-:W-:Y:S01]  /*1f550*/  IMAD R45, R55, UR5, R45 ;  /* 0x00000005372d7c24 */ /* 0x000fe2000f8e022d */
[----:B------:R-:W-:Y:S01]  /*1f560*/  ULDC.64 UR4, c[0x0][0xae0] ;  /* 0x0002b80000047ab9 */ /* 0x000fe20000000a00 */
[----:B------:R-:W-:Y:S02]  /*1f570*/  IMAD.MOV R46, RZ, RZ, -R3 ;  /* 0x000000ffff2e7224 */ /* 0x000fe400078e0a03 */
[----:B------:R-:W-:Y:S02]  /*1f580*/  IMAD.IADD R21, R21, 0x1, R45 ;  /* 0x0000000115157824 */ /* 0x000fe400078e022d */
[----:B------:R-:W-:Y:S02]  /*1f590*/  IMAD R0, R0, UR4, RZ ;  /* 0x0000000400007c24 */ /* 0x000fe4000f8e02ff */
[----:B------:R-:W-:Y:S02]  /*1f5a0*/  IMAD R45, R53, R46, R47 ;  /* 0x0000002e352d7224 */ /* 0x000fe400078e022f */
[----:B------:R-:W-:-:S02]  /*1f5b0*/  IMAD R47, R3, UR5, R0 ;  /* 0x00000005032f7c24 */ /* 0x000fc4000f8e0200 */
[----:B------:R-:W-:Y:S01]  /*1f5c0*/  IMAD.WIDE.U32 R20, R3, UR4, R20 ;  /* 0x0000000403147c25 */ /* 0x000fe2000f8e0014 */
[----:B------:R-:W-:Y:S01]  /*1f5d0*/  SHF.R.S32.HI R0, RZ, 0x1f, R45 ;  /* 0x0000001fff007819 */ /* 0x000fe2000001142d */
[----:B------:R-:W-:Y:S02]  /*1f5e0*/  ULDC.64 UR4, c[0x0][0xad8] ;  /* 0x0002b60000047ab9 */ /* 0x000fe40000000a00 */
[----:B------:R-:W-:Y:S02]  /*1f5f0*/  IMAD R48, R86, 0x80, R22 ;  /* 0x0000008056307824 */ /* 0x000fe400078e0216 */
[----:B------:R-:W-:Y:S02]  /*1f600*/  IMAD.IADD R21, R21, 0x1, R47 ;  /* 0x0000000115157824 */ /* 0x000fe400078e022f */
[----:B------:R-:W-:Y:S02]  /*1f610*/  IMAD R46, R0, UR4, RZ ;  /* 0x00000004002e7c24 */ /* 0x000fe4000f8e02ff */
[----:B------:R-:W-:-:S02]  /*1f620*/  VIADD R0, R48, 0x20 ;  /* 0x0000002030007836 */ /* 0x000fc40000000000 */
[C---:B------:R-:W-:Y:S02]  /*1f630*/  IMAD R47, R45.reuse, UR5, R46 ;  /* 0x000000052d2f7c24 */ /* 0x040fe4000f8e022e */
[----:B------:R-:W-:Y:S01]  /*1f640*/  IMAD.WIDE.U32 R20, R45, UR4, R20 ;  /* 0x000000042d147c25 */ /* 0x000fe2000f8e0014 */
[-C--:B------:R-:W-:Y:S01]  /*1f650*/  ISETP.GE.AND P2, PT, R48, R57.reuse, PT ;  /* 0x000000393000720c */ /* 0x080fe20003f46270 */
[----:B------:R-:W-:Y:S01]  /*1f660*/  ULDC.64 UR4, c[0x0][0xa80] ;  /* 0x0002a00000047ab9 */ /* 0x000fe20000000a00 */
[-C--:B------:R-:W-:Y:S01]  /*1f670*/  ISETP.GE.AND P0, PT, R0, R57.reuse, PT ;  /* 0x000000390000720c */ /* 0x080fe20003f06270 */
[----:B------:R-:W-:Y:S01]  /*1f680*/  VIADD R3, R48, 0x40 ;  /* 0x0000004030037836 */ /* 0x000fe20000000000 */
[----:B------:R-:W-:Y:S01]  /*1f690*/  LEA R45, P3, R20, UR4, 0x1 ;  /* 0x00000004142d7c11 */ /* 0x000fe2000f8608ff */
[----:B------:R-:W-:Y:S02]  /*1f6a0*/  IMAD.IADD R21, R21, 0x1, R47 ;  /* 0x0000000115157824 */ /* 0x000fe400078e022f */
[----:B------:R-:W-:Y:S01]  /*1f6b0*/  VIADD R0, R2, 0x34820 ;  /* 0x0003482002007836 */ /* 0x000fe20000000000 */
[----:B------:R-:W-:-:S02]  /*1f6c0*/  ISETP.GE.AND P1, PT, R3, R57, PT ;  /* 0x000000390300720c */ /* 0x000fc40003f26270 */
[----:B------:R-:W-:Y:S02]  /*1f6d0*/  LEA.HI.X R3, R20, UR5, R21, 0x1, P3 ;  /* 0x0000000514037c11 */ /* 0x000fe400098f0c15 */
[----:B------:R-:W-:Y:S01]  /*1f6e0*/  PRMT R0, RZ, 0x654, R0 ;  /* 0x00000654ff007816 */ /* 0x000fe20000000000 */
[----:B0-----:R0:W1:Y:S03]  /*1f6f0*/  SHFL.IDX PT, R46, R45, RZ, 0x181f ;  /* 0x00181fff2d2e7589 */ /* 0x00106600000e0000 */
[----:B------:R0:W-:Y:S01]  /*1f700*/  SYNCS.ARRIVE.TRANS64.RED.A1T0 RZ, [R0+URZ], RZ ;  /* 0x000000ff00ff79a7 */ /* 0x0001e2000810043f */
[----:B------:R0:W2:Y:S01]  /*1f710*/  SHFL.IDX PT, R47, R3, RZ, 0x181f ;  /* 0x00181fff032f7589 */ /* 0x0000a200000e0000 */
[----:B------:R-:W-:Y:S05]  /*1f720*/  @P2 BRA `(.L_x_802) ;  /* 0x0000000000282947 */ /* 0x000fea0003800000 */
[----:B------:R-:W-:Y:S01]  /*1f730*/  ULDC UR4, c[0x0][0xac8] ;  /* 0x0002b20000047ab9 */ /* 0x000fe20000000800 */
[----:B------:R-:W-:Y:S01]  /*1f740*/  ULDC.64 UR6, c[0x0][0x208] ;  /* 0x0000820000067ab9 */ /* 0x000fe20000000a00 */
[----:B------:R-:W-:Y:S02]  /*1f750*/  ISETP.GE.AND P2, PT, R16, UR4, PT ;  /* 0x0000000410007c0c */ /* 0x000fe4000bf46270 */
[----:B------:R-:W-:-:S11]  /*1f760*/  ISETP.GE.AND P3, PT, R221, UR4, PT ;  /* 0x00000004dd007c0c */ /* 0x000fd6000bf66270 */
[CC--:B-1----:R-:W-:Y:S02]  /*1f770*/  @!P2 LEA R20, P4, R16.reuse, R46.reuse, 0x1 ;  /* 0x0000002e1014a211 */ /* 0x0c2fe400078808ff */
[C---:B------:R-:W-:Y:S02]  /*1f780*/  @!P3 LEA R46, P5, R221.reuse, R46, 0x1 ;  /* 0x0000002edd2eb211 */ /* 0x040fe400078a08ff */
[-C--:B--2---:R-:W-:Y:S02]  /*1f790*/  @!P2 LEA.HI.X R21, R16, R47.reuse, R17, 0x1, P4 ;  /* 0x0000002f1015a211 */ /* 0x084fe400020f0c11 */
[----:B------:R-:W-:-:S03]  /*1f7a0*/  @!P3 LEA.HI.X R47, R221, R47, R44, 0x1, P5 ;  /* 0x0000002fdd2fb211 */ /* 0x000fc600028f0c2c */
[----:B-----5:R3:W-:Y:S04]  /*1f7b0*/  @!P2 ST.E.128 desc[UR6][R20.64], R4 ;  /* 0x000000041400a985 */ /* 0x0207e8000c101d06 */
[----:B------:R3:W-:Y:S02]  /*1f7c0*/  @!P3 ST.E.128 desc[UR6][R46.64], R28 ;  /* 0x0000001c2e00b985 */ /* 0x0007e4000c101d06 */
.L_x_802:
[----:B------:R-:W-:Y:S05]  /*1f7d0*/  BSYNC B1 ;  /* 0x0000000000017941 */ /* 0x000fea0003800000 */
.L_x_801:
[----:B---3-5:R3:W4:Y:S01]  /*1f7e0*/  SHFL.IDX PT, R7, R3, 0x1, 0x181f ;  /* 0x00381f0003077f89 */ /* 0x02872200000e0000 */
[----:B------:R-:W-:Y:S03]  /*1f7f0*/  BSSY B1, `(.L_x_803) ;  /* 0x000000d000017945 */ /* 0x000fe60003800000 */
[----:B------:R3:W0:Y:S01]  /*1f800*/  SHFL.IDX PT, R6, R45, 0x1, 0x181f ;  /* 0x00381f002d067f89 */ /* 0x00062200000e0000 */
[----:B------:R-:W-:Y:S05]  /*1f810*/  @P0 BRA `(.L_x_804) ;  /* 0x0000000000280947 */ /* 0x000fea0003800000 */
[----:B------:R-:W-:Y:S01]  /*1f820*/  ULDC UR4, c[0x0][0xac8] ;  /* 0x0002b20000047ab9 */ /* 0x000fe20000000800 */
[----:B------:R-:W-:Y:S01]  /*1f830*/  ULDC.64 UR6, c[0x0][0x208] ;  /* 0x0000820000067ab9 */ /* 0x000fe20000000a00 */
[----:B------:R-:W-:Y:S02]  /*1f840*/  ISETP.GE.AND P3, PT, R16, UR4, PT ;  /* 0x0000000410007c0c */ /* 0x000fe4000bf66270 */
[----:B------:R-:W-:-:S11]  /*1f850*/  ISETP.GE.AND P4, PT, R221, UR4, PT ;  /* 0x00000004dd007c0c */ /* 0x000fd6000bf86270 */
[CC--:B0-----:R-:W-:Y:S02]  /*1f860*/  @!P3 LEA R4, P0, R16.reuse, R6.reuse, 0x1 ;  /* 0x000000061004b211 */ /* 0x0c1fe400078008ff */
[C---:B------:R-:W-:Y:S02]  /*1f870*/  @!P4 LEA R6, P2, R221.reuse, R6, 0x1 ;  /* 0x00000006dd06c211 */ /* 0x040fe400078408ff */
[-C--:B----4-:R-:W-:Y:S02]  /*1f880*/  @!P3 LEA.HI.X R5, R16, R7.reuse, R17, 0x1, P0 ;  /* 0x000000071005b211 */ /* 0x090fe400000f0c11 */
[----:B------:R-:W-:-:S03]  /*1f890*/  @!P4 LEA.HI.X R7, R221, R7, R44, 0x1, P2 ;  /* 0x00000007dd07c211 */ /* 0x000fc600010f0c2c */
[----:B------:R0:W-:Y:S04]  /*1f8a0*/  @!P3 ST.E.128 desc[UR6][R4.64], R8 ;  /* 0x000000080400b985 */ /* 0x0001e8000c101d06 */
[----:B------:R0:W-:Y:S02]  /*1f8b0*/  @!P4 ST.E.128 desc[UR6][R6.64], R32 ;  /* 0x000000200600c985 */ /* 0x0001e4000c101d06 */
.L_x_804:
[----:B------:R-:W-:Y:S05]  /*1f8c0*/  BSYNC B1 ;  /* 0x0000000000017941 */ /* 0x000fea0003800000 */
.L_x_803:
[----:B0---4-:R0:W4:Y:S01]  /*1f8d0*/  SHFL.IDX PT, R7, R3, 0x2, 0x181f ;  /* 0x00581f0003077f89 */ /* 0x01112200000e0000 */
        /* <DEDUP_REMOVED lines=13> */
.L_x_806:
[----:B------:R-:W-:Y:S05]  /*1f9b0*/  BSYNC B1 ;  /* 0x0000000000017941 */ /* 0x000fea0003800000 */
.L_x_805:
[----:B------:R-:W-:Y:S01]  /*1f9c0*/  VIADD R0, R48, 0x60 ;  /* 0x0000006030007836 */ /* 0x000fe20000000000 */
[----:B0--3--:R-:W0:Y:S04]  /*1f9d0*/  SHFL.IDX PT, R3, R3, 0x3, 0x181f ;  /* 0x00781f0003037f89 */ /* 0x009e2800000e0000 */
[----:B------:R-:W-:Y:S01]  /*1f9e0*/  ISETP.GE.AND P0, PT, R0, R57, PT ;  /* 0x000000390000720c */ /* 0x000fe20003f06270 */
[----:B------:R-:W3:-:S12]  /*1f9f0*/  SHFL.IDX PT, R45, R45, 0x3, 0x181f ;  /* 0x00781f002d2d7f89 */ /* 0x000ed800000e0000 */
[----:B------:R-:W-:Y:S05]  /*1fa00*/  @P0 BRA `(.L_x_807) ;  /* 0x0000000c00400947 */ /* 0x000fea0003800000 */
[----:B------:R-:W-:Y:S01]  /*1fa10*/  ULDC UR4, c[0x0][0xac8] ;  /* 0x0002b20000047ab9 */ /* 0x000fe20000000800 */
[----:B------:R-:W-:Y:S01]  /*1fa20*/  ULDC.64 UR6, c[0x0][0x208] ;  /* 0x0000820000067ab9 */ /* 0x000fe20000000a00 */
[----:B------:R-:W-:-:S13]  /*1fa30*/  ISETP.GE.AND P1, PT, R16, UR4, PT ;  /* 0x0000000410007c0c */ /* 0x000fda000bf26270 */
[----:B---3--:R-:W-:-:S04]  /*1fa40*/  @!P1 LEA R4, P0, R16, R45, 0x1 ;  /* 0x0000002d10049211 */ /* 0x008fc800078008ff */
[----:B0-----:R-:W-:Y:S02]  /*1fa50*/  @!P1 LEA.HI.X R5, R16, R3, R17, 0x1, P0 ;  /* 0x0000000310059211 */ /* 0x001fe400000f0c11 */
[----:B------:R-:W-:-:S03]  /*1fa60*/  ISETP.GE.AND P0, PT, R221, UR4, PT ;  /* 0x00000004dd007c0c */ /* 0x000fc6000bf06270 */
[----:B------:R0:W-:Y:S10]  /*1fa70*/  @!P1 ST.E.128 desc[UR6][R4.64], R24 ;  /* 0x0000001804009985 */ /* 0x0001f4000c101d06 */
[----:B------:R-:W-:Y:S05]  /*1fa80*/  @P0 BRA `(.L_x_807) ;  /* 0x0000000c00200947 */ /* 0x000fea0003800000 */
[----:B0-----:R-:W-:Y:S01]  /*1fa90*/  LEA R4, P0, R221, R45, 0x1 ;  /* 0x0000002ddd047211 */ /* 0x001fe200078008ff */
[----:B------:R-:W-:-:S03]  /*1faa0*/  ULDC.64 UR4, c[0x0][0x208] ;  /* 0x0000820000047ab9 */ /* 0x000fc60000000a00 */
[----:B------:R-:W-:-:S05]  /*1fab0*/  LEA.HI.X R5, R221, R3, R44, 0x1, P0 ;  /* 0x00000003dd057211 */ /* 0x000fca00000f0c2c */
[----:B------:R0:W-:Y:S01]  /*1fac0*/  ST.E.128 desc[UR4][R4.64], R40 ;  /* 0x0000002804007985 */ /* 0x0001e2000c101d04 */
[----:B------:R-:W-:Y:S05]  /*1fad0*/  BRA `(.L_x_807) ;  /* 0x0000000c000c7947 */ /* 0x000fea0003800000 */
.L_x_799:
[----:B------:R-:W-:Y:S01]  /*1fae0*/  ULDC.64 UR4, c[0x0][0xc00] ;  /* 0x0003000000047ab9 */ /* 0x000fe20000000a00 */
[----:B------:R-:W0:Y:S01]  /*1faf0*/  LDC R21, c[0x0][0xbe8] ;  /* 0x0002fa00ff157b82 */ /* 0x000e220000000800 */
[----:B------:R-:W-:Y:S01]  /*1fb00*/  ISETP.NE.U32.AND P0, PT, RZ, UR4, PT ;  /* 0x00000004ff007c0c */ /* 0x000fe2000bf05070 */
[----:B------:R-:W-:Y:S01]  /*1fb10*/  IMAD.MOV.U32 R0, RZ, RZ, RZ ;  /* 0x000000ffff007224 */ /* 0x000fe200078e00ff */
[----:B------:R-:W-:Y:S01]  /*1fb20*/  IADD3 R4, P1, R74, UR4, RZ ;  /* 0x000000044a047c10 */ /* 0x000fe2000ff3e0ff */
[----:B------:R-:W-:Y:S01]  /*1fb30*/  ULDC.64 UR6, c[0x0][0x208] ;  /* 0x0000820000067ab9 */ /* 0x000fe20000000a00 */
[----:B------:R-:W-:Y:S02]  /*1fb40*/  ISETP.NE.AND.EX P0, PT, RZ, UR5, PT, P0 ;  /* 0x00000005ff007c0c */ /* 0x000fe4000bf05300 */
[----:B------:R-:W-:Y:S01]  /*1fb50*/  IADD3.X R5, R78, UR5, RZ, P1, !PT ;  /* 0x000000054e057c10 */ /* 0x000fe20008ffe4ff */
[----:B------:R-:W-:Y:S02]  /*1fb60*/  ULDC.64 UR4, c[0x0][0xc08] ;  /* 0x0003020000047ab9 */ /* 0x000fe40000000a00 */
[----:B------:R-:W-:-:S04]  /*1fb70*/  ISETP.NE.U32.AND P1, PT, RZ, UR4, PT ;  /* 0x00000004ff007c0c */ /* 0x000fc8000bf25070 */
[----:B------:R-:W-:Y:S01]  /*1fb80*/  ISETP.NE.AND.EX P1, PT, RZ, UR5, PT, P1 ;  /* 0x00000005ff007c0c */ /* 0x000fe2000bf25310 */
[----:B------:R-:W1:Y:S03]  /*1fb90*/  S2R R24, SR_TID.X ;  /* 0x0000000000187919 */ /* 0x000e660000002100 */
[----:B------:R2:W5:Y:S09]  /*1fba0*/  @P0 LDG.E R0, desc[UR6][R4.64] ;  /* 0x0000000604000981 */ /* 0x000572000c1e1900 */
[----:B------:R-:W-:Y:S01]  /*1fbb0*/  @P1 IADD3 R6, P2, R74, UR4, RZ ;  /* 0x000000044a061c10 */ /* 0x000fe2000ff5e0ff */
[----:B------:R-:W-:-:S02]  /*1fbc0*/  ULDC UR4, c[0x0][0xa88] ;  /* 0x0002a20000047ab9 */ /* 0x000fc40000000800 */
[----:B------:R-:W-:Y:S01]  /*1fbd0*/  IMAD.U32 R8, RZ, RZ, UR4 ;  /* 0x00000004ff087e24 */ /* 0x000fe2000f8e00ff */
[----:B------:R-:W-:Y:S02]  /*1fbe0*/  @P1 IADD3.X R7, R78, UR5, RZ, P2, !PT ;  /* 0x000000054e071c10 */ /* 0x000fe400097fe4ff */
[----:B0-----:R-:W-:-:S03]  /*1fbf0*/  ISETP.NE.AND P2, PT, R21, 0x1, PT ;  /* 0x000000011500780c */ /* 0x001fc60003f45270 */
[----:B------:R2:W5:Y:S10]  /*1fc00*/  @P1 LDG.E R8, desc[UR6][R6.64] ;  /* 0x0000000606081981 */ /* 0x000574000c1e1900 */
[----:B------:R-:W0:Y:S01]  /*1fc10*/  @P2 LDC R25, c[0x0][0xbec] ;  /* 0x0002fb00ff192b82 */ /* 0x000e220000000800 */
[----:B-1----:R-:W-:-:S05]  /*1fc20*/  VIADD R24, R24, 0xffffff80 ;  /* 0xffffff8018187836 */ /* 0x002fca0000000000 */
[----:B------:R-:W-:Y:S01]  /*1fc30*/  ISETP.GE.AND P3, PT, R24, 0x80, PT ;  /* 0x000000801800780c */ /* 0x000fe20003f66270 */
[----:B--2---:R-:W-:-:S12]  /*1fc40*/  @P1 BRA `(.L_x_808) ;  /* 0x0000000000141947 */ /* 0x004fd80003800000 */
[----:B------:R-:W-:Y:S05]  /*1fc50*/  @!P0 BRA `(.L_x_808) ;  /* 0x0000000000108947 */ /* 0x000fea0003800000 */
[----:B------:R-:W-:Y:S02]  /*1fc60*/  ULDC.64 UR4, c[0x0][0x208] ;  /* 0x0000820000047ab9 */ /* 0x000fe40000000a00 */
[----:B------:R-:W2:Y:S04]  /*1fc70*/  LDG.E R3, desc[UR4][R4.64] ;  /* 0x0000000404037981 */ /* 0x000ea8000c1e1900 */
[----:B-----5:R-:W2:Y:S02]  /*1fc80*/  LDG.E R8, desc[UR4][R4.64+0x4] ;  /* 0x0000040404087981 */ /* 0x020ea4000c1e1900 */
[----:B--2---:R-:W-:-:S07]  /*1fc90*/  IMAD.IADD R8, R8, 0x1, -R3 ;  /* 0x0000000108087824 */ /* 0x004fce00078e0a03 */
.L_x_808:
[----:B------:R-:W2:Y:S04]  /*1fca0*/  LDL R20, [R1+0x58] ;  /* 0x0000580001147983 */ /* 0x000ea80000100800 */
[----:B------:R1:W5:Y:S01]  /*1fcb0*/  LDL R14, [R1+0x68] ;  /* 0x00006800010e7983 */ /* 0x0003620000100800 */
[----:B------:R-:W-:Y:S01]  /*1fcc0*/  BSSY B1, `(.L_x_809) ;  /* 0x000002f000017945 */ /* 0x000fe20003800000 */
[----:B------:R-:W-:Y:S02]  /*1fcd0*/  SEL R13, R82, RZ, !P0 ;  /* 0x000000ff520d7207 */ /* 0x000fe40004000000 */
[----:B------:R-:W-:Y:S02]  /*1fce0*/  SEL R38, R38, RZ, !P0 ;  /* 0x000000ff26267207 */ /* 0x000fe40004000000 */
[----:B-----5:R-:W-:-:S02]  /*1fcf0*/  SHF.R.S32.HI R11, RZ, 0x1f, R0 ;  /* 0x0000001fff0b7819 */ /* 0x020fc40000011400 */
[----:B--2---:R-:W-:Y:S01]  /*1fd00*/  SHF.R.S32.HI R10, RZ, 0x1f, R20 ;  /* 0x0000001fff0a7819 */ /* 0x004fe20000011414 */
[----:B-1----:R-:W-:Y:S06]  /*1fd10*/  @P3 BRA `(.L_x_810) ;  /* 0x0000000000a43947 */ /* 0x002fec0003800000 */
[----:B------:R-:W1:Y:S01]  /*1fd20*/  S2R R3, SR_TID.X ;  /* 0x0000000000037919 */ /* 0x000e620000002100 */
[----:B------:R-:W2:Y:S02]  /*1fd30*/  LDC R12, c[0x0][0xbe8] ;  /* 0x0002fa00ff0c7b82 */ /* 0x000ea40000000800 */
[----:B--2---:R-:W-:Y:S02]  /*1fd40*/  IMAD R4, R8, R12, RZ ;  /* 0x0000000c08047224 */ /* 0x004fe400078e02ff */
[----:B-1----:R-:W-:-:S04]  /*1fd50*/  IMAD R3, R14, 0x80, R3 ;  /* 0x000000800e037824 */ /* 0x002fc800078e0203 */
[----:B------:R-:W-:-:S05]  /*1fd60*/  VIADD R9, R3, 0xffffff80 ;  /* 0xffffff8003097836 */ /* 0x000fca0000000000 */
        /* <DEDUP_REMOVED lines=10> */
[----:B------:R-:W1:Y:S01]  /*1fe10*/  @P0 LDC R6, c[0x0][0xbec] ;  /* 0x0002fb00ff060b82 */ /* 0x000e620000000800 */
[----:B------:R-:W-:Y:S01]  /*1fe20*/  IMAD R7, R20, UR5, R7 ;  /* 0x0000000514077c24 */ /* 0x000fe2000f8e0207 */
[----:B------:R-:W-:-:S03]  /*1fe30*/  ULDC.64 UR4, c[0x0][0xb98] ;  /* 0x0002e60000047ab9 */ /* 0x000fc60000000a00 */
[----:B------:R-:W-:-:S03]  /*1fe40*/  IMAD.IADD R5, R5, 0x1, R7 ;  /* 0x0000000105057824 */ /* 0x000fc600078e0207 */
[----:B------:R-:W2:Y:S01]  /*1fe50*/  @P0 LDC R15, c[0x0][0xbf0] ;  /* 0x0002fc00ff0f0b82 */ /* 0x000ea20000000800 */
[----:B------:R-:W-:-:S04]  /*1fe60*/  IMAD.WIDE.U32 R4, R13, UR4, R4 ;  /* 0x000000040d047c25 */ /* 0x000fc8000f8e0004 */
[----:B-1----:R-:W-:-:S05]  /*1fe70*/  @P0 IMAD.HI.U32 R6, R9, R6, RZ ;  /* 0x0000000609060227 */ /* 0x002fca00078e00ff */
[----:B--2---:R-:W-:Y:S01]  /*1fe80*/  @P0 SHF.R.U32.HI R3, RZ, R15, R6 ;  /* 0x0000000fff030219 */ /* 0x004fe20000011606 */
[----:B------:R-:W-:-:S03]  /*1fe90*/  IMAD R6, R38, UR4, RZ ;  /* 0x0000000426067c24 */ /* 0x000fc6000f8e02ff */
[----:B------:R-:W-:Y:S01]  /*1fea0*/  IADD3 R4, P0, R3, R4, RZ ;  /* 0x0000000403047210 */ /* 0x000fe20007f1e0ff */
[----:B------:R-:W-:Y:S02]  /*1feb0*/  IMAD.MOV R7, RZ, RZ, -R3 ;  /* 0x000000ffff077224 */ /* 0x000fe400078e0a03 */
[----:B------:R-:W-:Y:S01]  /*1fec0*/  IMAD R6, R13, UR5, R6 ;  /* 0x000000050d067c24 */ /* 0x000fe2000f8e0206 */
[----:B------:R-:W-:Y:S01]  /*1fed0*/  ULDC.64 UR4, c[0x0][0xb88] ;  /* 0x0002e20000047ab9 */ /* 0x000fe20000000a00 */
[----:B------:R-:W-:Y:S01]  /*1fee0*/  IMAD R7, R12, R7, R9 ;  /* 0x000000070c077224 */ /* 0x000fe200078e0209 */
[----:B------:R-:W-:-:S04]  /*1fef0*/  SHF.R.S32.HI R9, RZ, 0x1f, R3 ;  /* 0x0000001fff097819 */ /* 0x000fc80000011403 */
        /* <DEDUP_REMOVED lines=11> */
.L_x_810:
[----:B------:R-:W-:Y:S05]  /*1ffb0*/  BSYNC B1 ;  /* 0x0000000000017941 */ /* 0x000fea0003800000 */
.L_x_809:
[----:B-1----:R-:W-:Y:S01]  /*1ffc0*/  SHF.R.S32.HI R6, RZ, 0x1f, R24 ;  /* 0x0000001fff067819 */ /* 0x002fe20000011418 */
[----:B------:R-:W1:Y:S01]  /*1ffd0*/  @P2 LDC R9, c[0x0][0xbf0] ;  /* 0x0002fc00ff092b82 */ /* 0x000e620000000800 */
[----:B------:R-:W-:Y:S02]  /*1ffe0*/  ULDC.64 UR4, c[0x0][0xaa0] ;  /* 0x0002a80000047ab9 */ /* 0x000fe40000000a00 */
[----:B------:R-:W-:Y:S01]  /*1fff0*/  LEA.HI R6, R6, R24, RZ, 0x3 ;  /* 0x0000001806067211 */ /* 0x000fe200078f18ff */
[----:B------:R-:W-:Y:S02]  /*20000*/  IMAD R3, R11, UR4, RZ ;  /* 0x000000040b037c24 */ /* 0x000fe4000f8e02ff */
[----:B------:R-:W-:Y:S01]  /*20010*/  IMAD.WIDE.U32 R4, R0, UR4, RZ ;  /* 0x0000000400047c25 */ /* 0x000fe2000f8e00ff */
[----:B------:R-:W-:-:S03]  /*20020*/  LOP3.LUT R6, R6, 0xfffffff8, RZ, 0xc0, !PT ;  /* 0xfffffff806067812 */ /* 0x000fc600078ec0ff */
[----:B------:R-:W-:Y:S01]  /*20030*/  IMAD R3, R0, UR5, R3 ;  /* 0x0000000500037c24 */ /* 0x000fe2000f8e0203 */
[----:B------:R-:W-:Y:S01]  /*20040*/  ULDC.64 UR4, c[0x0][0xae8] ;  /* 0x0002ba0000047ab9 */ /* 0x000fe20000000a00 */
[----:B------:R-:W-:Y:S02]  /*20050*/  IMAD.IADD R6, R24, 0x1, -R6 ;  /* 0x0000000118067824 */ /* 0x000fe400078e0a06 */
[----:B------:R-:W-:Y:S02]  /*20060*/  IMAD R0, R10, UR4, RZ ;  /* 0x000000040a007c24 */ /* 0x000fe4000f8e02ff */
[----:B------:R-:W-:Y:S02]  /*20070*/  IMAD R6, R6, 0x20, R22 ;  /* 0x0000002006067824 */ /* 0x000fe400078e0216 */
[----:B------:R-:W-:Y:S02]  /*20080*/  IMAD.IADD R5, R5, 0x1, R3 ;  /* 0x0000000105057824 */ /* 0x000fe400078e0203 */
[----:B------:R-:W-:-:S02]  /*20090*/  IMAD R10, R14, 0x80, R6 ;  /* 0x000000800e0a7824 */ /* 0x000fc400078e0206 */
[----:B------:R-:W-:Y:S02]  /*200a0*/  IMAD R7, R20, UR5, R0 ;  /* 0x0000000514077c24 */ /* 0x000fe4000f8e0200 */
[----:B0-----:R-:W-:-:S04]  /*200b0*/  @P2 IMAD.HI.U32 R0, R10, R25, RZ ;  /* 0x000000190a002227 */ /* 0x001fc800078e00ff */
[----:B------:R-:W-:Y:S01]  /*200c0*/  IMAD.WIDE.U32 R4, R20, UR4, R4 ;  /* 0x0000000414047c25 */ /* 0x000fe2000f8e0004 */
[----:B------:R-:W-:-:S03]  /*200d0*/  ULDC.64 UR4, c[0x0][0xaf0] ;  /* 0x0002bc0000047ab9 */ /* 0x000fc60000000a00 */
[----:B------:R-:W-:Y:S01]  /*200e0*/  IMAD.MOV.U32 R3, RZ, RZ, R10 ;  /* 0x000000ffff037224 */ /* 0x000fe200078e000a */
[----:B-1----:R-:W-:Y:S01]  /*200f0*/  @P2 SHF.R.U32.HI R3, RZ, R9, R0 ;  /* 0x00000009ff032219 */ /* 0x002fe20000011600 */
[----:B------:R-:W-:Y:S02]  /*20100*/  IMAD.IADD R5, R5, 0x1, R7 ;  /* 0x0000000105057824 */ /* 0x000fe400078e0207 */
[----:B------:R-:W-:Y:S01]  /*20110*/  IMAD R6, R38, UR4, RZ ;  /* 0x0000000426067c24 */ /* 0x000fe2000f8e02ff */
[--C-:B------:R-:W-:Y:S01]  /*20120*/  SHF.R.S32.HI R0, RZ, 0x1f, R3.reuse ;  /* 0x0000001fff007819 */ /* 0x100fe20000011403 */
[----:B------:R-:W-:Y:S02]  /*20130*/  IMAD.MOV R7, RZ, RZ, -R3 ;  /* 0x000000ffff077224 */ /* 0x000fe400078e0a03 */
[C---:B------:R-:W-:Y:S02]  /*20140*/  IMAD R9, R13.reuse, UR5, R6 ;  /* 0x000000050d097c24 */ /* 0x040fe4000f8e0206 */
[----:B------:R-:W-:Y:S01]  /*20150*/  IMAD.WIDE.U32 R4, R13, UR4, R4 ;  /* 0x000000040d047c25 */ /* 0x000fe2000f8e0004 */
[----:B------:R-:W-:-:S03]  /*20160*/  ULDC.64 UR4, c[0x0][0xae0] ;  /* 0x0002b80000047ab9 */ /* 0x000fc60000000a00 */
[----:B------:R-:W-:Y:S02]  /*20170*/  IMAD R7, R21, R7, R10 ;  /* 0x0000000715077224 */ /* 0x000fe400078e020a */
[----:B------:R-:W-:Y:S02]  /*20180*/  IMAD R6, R0, UR4, RZ ;  /* 0x0000000400067c24 */ /* 0x000fe4000f8e02ff */
[----:B------:R-:W-:Y:S01]  /*20190*/  IMAD.IADD R5, R5, 0x1, R9 ;  /* 0x0000000105057824 */ /* 0x000fe200078e0209 */
[----:B------:R-:W-:Y:S01]  /*201a0*/  SHF.R.S32.HI R0, RZ, 0x1f, R7 ;  /* 0x0000001fff007819 */ /* 0x000fe20000011407 */
[C---:B------:R-:W-:Y:S02]  /*201b0*/  IMAD R9, R3.reuse, UR5, R6 ;  /* 0x0000000503097c24 */ /* 0x040fe4000f8e0206 */
[----:B------:R-:W-:Y:S01]  /*201c0*/  IMAD.WIDE.U32 R4, R3, UR4, R4 ;  /* 0x0000000403047c25 */ /* 0x000fe2000f8e0004 */
[----:B------:R-:W-:-:S03]  /*201d0*/  ULDC.64 UR4, c[0x0][0xad8] ;  /* 0x0002b60000047ab9 */ /* 0x000fc60000000a00 */
[----:B------:R-:W-:Y:S01]  /*201e0*/  IMAD R0, R0, UR4, RZ ;  /* 0x0000000400007c24 */ /* 0x000fe2000f8e02ff */
[----:B------:R-:W-:Y:S01]  /*201f0*/  IADD3 R5, R5, R9, RZ ;  /* 0x0000000905057210 */ /* 0x000fe20007ffe0ff */
[----:B------:R-:W-:Y:S02]  /*20200*/  IMAD R6, R14, 0x80, R22 ;  /* 0x000000800e067824 */ /* 0x000fe400078e0216 */
[C---:B------:R-:W-:Y:S02]  /*20210*/  IMAD R3, R7.reuse, UR5, R0 ;  /* 0x0000000507037c24 */ /* 0x040fe4000f8e0200 */
[----:B------:R-:W-:Y:S01]  /*20220*/  IMAD.WIDE.U32 R4, R7, UR4, R4 ;  /* 0x0000000407047c25 */ /* 0x000fe2000f8e0004 */
[----:B------:R-:W-:-:S03]  /*20230*/  ULDC.64 UR4, c[0x0][0xa80] ;  /* 0x0002a00000047ab9 */ /* 0x000fc60000000a00 */
[----:B------:R-:W-:Y:S01]  /*20240*/  IMAD.IADD R5, R5, 0x1, R3 ;  /* 0x0000000105057824 */ /* 0x000fe200078e0203 */
[----:B------:R-:W-:Y:S01]  /*20250*/  LEA R3, P0, R4, UR4, 0x1 ;  /* 0x0000000404037c11 */ /* 0x000fe2000f8008ff */
[----:B------:R-:W-:-:S03]  /*20260*/  UMOV UR4, 0xffffffff ;  /* 0xffffffff00047882 */ /* 0x000fc60000000000 */
[----:B------:R-:W-:Y:S01]  /*20270*/  LEA.HI.X R4, R4, UR5, R5, 0x1, P0 ;  /* 0x0000000504047c11 */ /* 0x000fe200080f0c05 */
[----:B------:R-:W-:Y:S08]  /*20280*/  BRA.DIV UR4, `(.L_x_811) ;  /* 0x0000007e04807947 */ /* 0x000ff0000b800000 */
[----:B------:R0:W1:Y:S04]  /*20290*/  SHFL.IDX PT, R0, R4, RZ, 0x181f ;  /* 0x00181fff04007589 */ /* 0x00006800000e0000 */
[----:B------:R0:W2:Y:S02]  /*202a0*/  SHFL.IDX PT, R14, R3, RZ, 0x181f ;  /* 0x00181fff030e7589 */ /* 0x0000a400000e0000 */
.L_x_1000:
[----:B------:R-:W-:Y:S01]  /*202b0*/  IMAD R8, R8, R21, RZ ;  /* 0x0000001508087224 */ /* 0x000fe200078e02ff */
[----:B------:R-:W-:Y:S04]  /*202c0*/  BSSY B1, `(.L_x_812) ;  /* 0x000000d000017945 */ /* 0x000fe80003800000 */
[----:B------:R-:W-:-:S13]  /*202d0*/  ISETP.GE.AND P0, PT, R6, R8, PT ;  /* 0x000000080600720c */ /* 0x000fda0003f06270 */
[----:B------:R-:W-:Y:S05]  /*202e0*/  @P0 BRA `(.L_x_813) ;  /* 0x0000000000280947 */ /* 0x000fea0003800000 */
[----:B------:R-:W-:Y:S01]  /*202f0*/  ULDC UR4, c[0x0][0xac8] ;  /* 0x0002b20000047ab9 */ /* 0x000fe20000000800 */
[----:B------:R-:W-:Y:S01]  /*20300*/  ULDC.64 UR6, c[0x0][0x208] ;  /* 0x0000820000067ab9 */ /* 0x000fe20000000a00 */
[----:B------:R-:W-:Y:S02]  /*20310*/  ISETP.GE.AND P2, PT, R16, UR4, PT ;  /* 0x0000000410007c0c */ /* 0x000fe4000bf46270 */
[----:B------:R-:W-:-:S11]  /*20320*/  ISETP.GE.AND P3, PT, R221, UR4, PT ;  /* 0x00000004dd007c0c */ /* 0x000fd6000bf66270 */
[CC--:B--2---:R-:W-:Y:S02]  /*20330*/  @!P2 LEA R10, P0, R16.reuse, R14.reuse, 0x1 ;  /* 0x0000000e100aa211 */ /* 0x0c4fe400078008ff */
[C---:B------:R-:W-:Y:S02]  /*20340*/  @!P3 LEA R14, P1, R221.reuse, R14, 0x1 ;  /* 0x0000000edd0eb211 */ /* 0x040fe400078208ff */
[-C--:B-1----:R-:W-:Y:S02]  /*20350*/  @!P2 LEA.HI.X R11, R16, R0.reuse, R17, 0x1, P0 ;  /* 0x00000000100ba211 */ /* 0x082fe400000f0c11 */
[----:B------:R-:W-:-:S03]  /*20360*/  @!P3 LEA.HI.X R15, R221, R0, R44, 0x1, P1 ;  /* 0x00000000dd0fb211 */ /* 0x000fc600008f0c2c */
[----:B------:R3:W-:Y:S04]  /*20370*/  @!P2 ST.E.128 desc[UR6][R10.64], RZ ;  /* 0x000000ff0a00a985 */ /* 0x0007e8000c101d06 */
[----:B------:R3:W-:Y:S02]  /*20380*/  @!P3 ST.E.128 desc[UR6][R14.64], RZ ;  /* 0x000000ff0e00b985 */ /* 0x0007e4000c101d06 */
.L_x_813:
[----:B------:R-:W-:Y:S05]  /*20390*/  BSYNC B1 ;  /* 0x0000000000017941 */ /* 0x000fea0003800000 */
.L_x_812:
[----:B------:R-:W-:-:S03]  /*203a0*/  UMOV UR4, 0xffffffff ;  /* 0xffffffff00047882 */ /* 0x000fc60000000000 */
[----:B------:R-:W-:Y:S05]  /*203b0*/  BRA.DIV UR4, `(.L_x_814) ;  /* 0x0000007e04687947 */ /* 0x000fea000b800000 */
[----:B-1----:R1:W4:Y:S04]  /*203c0*/  SHFL.IDX PT, R0, R4, 0x1, 0x181f ;  /* 0x00381f0004007f89 */ /* 0x00232800000e0000 */
[----:B--23--:R1:W2:Y:S02]  /*203d0*/  SHFL.IDX PT, R14, R3, 0x1, 0x181f ;  /* 0x00381f00030e7f89 */ /* 0x00c2a400000e0000 */
.L_x_1004:
[----:B------:R-:W-:Y:S01]  /*203e0*/  VIADD R5, R6, 0x20 ;  /* 0x0000002006057836 */ /* 0x000fe20000000000 */
        /* <DEDUP_REMOVED lines=9> */
[-C--:B----4-:R-:W-:Y:S02]  /*20480*/  @!P2 LEA.HI.X R11, R16, R0.reuse, R17, 0x1, P0 ;  /* 0x00000000100ba211 */ /* 0x090fe400000f0c11 */
[----:B------:R-:W-:-:S03]  /*20490*/  @!P3 LEA.HI.X R15, R221, R0, R44, 0x1, P1 ;  /* 0x00000000dd0fb211 */ /* 0x000fc600008f0c2c */
[----:B------:R3:W-:Y:S04]  /*204a0*/  @!P2 ST.E.128 desc[UR6][R10.64], RZ ;  /* 0x000000ff0a00a985 */ /* 0x0007e8000c101d06 */
[----:B------:R3:W-:Y:S02]  /*204b0*/  @!P3 ST.E.128 desc[UR6][R14.64], RZ ;  /* 0x000000ff0e00b985 */ /* 0x0007e4000c101d06 */
.L_x_816:
[----:B------:R-:W-:Y:S05]  /*204c0*/  BSYNC B1 ;  /* 0x0000000000017941 */ /* 0x000fea0003800000 */
.L_x_815:
[----:B------:R-:W-:-:S03]  /*204d0*/  UMOV UR4, 0xffffffff ;  /* 0xffffffff00047882 */ /* 0x000fc60000000000 */
[----:B------:R-:W-:Y:S05]  /*204e0*/  BRA.DIV UR4, `(.L_x_817) ;  /* 0x0000007e04647947 */ /* 0x000fea000b800000 */
[----:B----4-:R4:W0:Y:S04]  /*204f0*/  SHFL.IDX PT, R0, R4, 0x2, 0x181f ;  /* 0x00581f0004007f89 */ /* 0x01082800000e0000 */
[----:B--23--:R4:W2:Y:S02]  /*20500*/  SHFL.IDX PT, R14, R3, 0x2, 0x181f ;  /* 0x00581f00030e7f89 */ /* 0x00c8a400000e0000 */
.L_x_1008:
        /* <DEDUP_REMOVED lines=10> */
[-C--:B0-----:R-:W-:Y:S02]  /*205b0*/  @!P2 LEA.HI.X R11, R16, R0.reuse, R17, 0x1, P0 ;  /* 0x00000000100ba211 */ /* 0x081fe400000f0c11 */
[----:B------:R-:W-:-:S03]  /*205c0*/  @!P3 LEA.HI.X R15, R221, R0, R44, 0x1, P1 ;  /* 0x00000000dd0fb211 */ /* 0x000fc600008f0c2c */
[----:B------:R3:W-:Y:S04]  /*205d0*/  @!P2 ST.E.128 desc[UR6][R10.64], RZ ;  /* 0x000000ff0a00a985 */ /* 0x0007e8000c101d06 */
[----:B------:R3:W-:Y:S02]  /*205e0*/  @!P3 ST.E.128 desc[UR6][R14.64], RZ ;  /* 0x000000ff0e00b985 */ /* 0x0007e4000c101d06 */
.L_x_819:
[----:B------:R-:W-:Y:S05]  /*205f0*/  BSYNC B1 ;  /* 0x0000000000017941 */ /* 0x000fea0003800000 */
.L_x_818:
[----:B------:R-:W-:-:S03]  /*20600*/  UMOV UR4, 0xffffffff ;  /* 0xffffffff00047882 */ /* 0x000fc60000000000 */
[----:B------:R-:W-:Y:S05]  /*20610*/  BRA.DIV UR4, `(.L_x_820) ;  /* 0x0000007e04607947 */ /* 0x000fea000b800000 */
[----:B0-----:R0:W0:Y:S04]  /*20620*/  SHFL.IDX PT, R0, R4, 0x3, 0x181f ;  /* 0x00781f0004007f89 */ /* 0x00102800000e0000 */
[----:B--23--:R2:W3:Y:S02]  /*20630*/  SHFL.IDX PT, R14, R3, 0x3, 0x181f ;  /* 0x00781f00030e7f89 */ /* 0x00c4e400000e0000 */
.L_x_1012:
[----:B-12-4-:R-:W-:-:S05]  /*20640*/  VIADD R3, R6, 0x60 ;  /* 0x0000006006037836 */ /* 0x016fca0000000000 */
[----:B------:R-:W-:-:S13]  /*20650*/  ISETP.GE.AND P0, PT, R3, R8, PT ;  /* 0x000000080300720c */ /* 0x000fda0003f06270 */
[----:B------:R-:W-:Y:S05]  /*20660*/  @P0 BRA `(.L_x_807) ;  /* 0x0000000000280947 */ /* 0x000fea0003800000 */
[----:B------:R-:W-:Y:S01]  /*20670*/  ULDC UR4, c[0x0][0xac8] ;  /* 0x0002b20000047ab9 */ /* 0x000fe20000000800 */
[----:B------:R-:W-:Y:S01]  /*20680*/  ULDC.64 UR6, c[0x0][0x208] ;  /* 0x0000820000067ab9 */ /* 0x000fe20000000a00 */
[----:B------:R-:W-:Y:S02]  /*20690*/  ISETP.GE.AND P2, PT, R16, UR4, PT ;  /* 0x0000000410007c0c */ /* 0x000fe4000bf46270 */
[----:B------:R-:W-:-:S11]  /*206a0*/  ISETP.GE.AND P3, PT, R221, UR4, PT ;  /* 0x00000004dd007c0c */ /* 0x000fd6000bf66270 */
[CC--:B0--3--:R-:W-:Y:S02]  /*206b0*/  @!P2 LEA R4, P0, R16.reuse, R14.reuse, 0x1 ;  /* 0x0000000e1004a211 */ /* 0x0c9fe400078008ff */
[C---:B------:R-:W-:Y:S02]  /*206c0*/  @!P3 LEA R14, P1, R221.reuse, R14, 0x1 ;  /* 0x0000000edd0eb211 */ /* 0x040fe400078208ff */
[-C--:B------:R-:W-:Y:S02]  /*206d0*/  @!P2 LEA.HI.X R5, R16, R0.reuse, R17, 0x1, P0 ;  /* 0x000000001005a211 */ /* 0x080fe400000f0c11 */
[----:B------:R-:W-:-:S03]  /*206e0*/  @!P3 LEA.HI.X R15, R221, R0, R44, 0x1, P1 ;  /* 0x00000000dd0fb211 */ /* 0x000fc600008f0c2c */
[----:B------:R1:W-:Y:S04]  /*206f0*/  @!P2 ST.E.128 desc[UR6][R4.64], RZ ;  /* 0x000000ff0400a985 */ /* 0x0003e8000c101d06 */
[----:B------:R1:W-:Y:S02]  /*20700*/  @!P3 ST.E.128 desc[UR6][R14.64], RZ ;  /* 0x000000ff0e00b985 */ /* 0x0003e4000c101d06 */
.L_x_807:
[----:B------:R-:W-:Y:S05]  /*20710*/  BSYNC B0 ;  /* 0x0000000000007941 */ /* 0x000fea0003800000 */
.L_x_798:
[----:B------:R-:W-:Y:S02]  /*20720*/  ULDC UR4, c[0x0][0xc3c] ;  /* 0x00030f0000047ab9 */ /* 0x000fe40000000800 */
[----:B------:R-:W-:-:S13]  /*20730*/  ISETP.GE.AND P0, PT, R127, UR4, PT ;  /* 0x000000047f007c0c */ /* 0x000fda000bf06270 */
[----:B------:R-:W-:Y:S05]  /*20740*/  @!P0 BRA `(.L_x_821) ;  /* 0xfffffe0800f88947 */ /* 0x000fea000383ffff */
[----:B------:R-:W-:Y:S05]  /*20750*/  BRA `(.L_x_603) ;  /* 0x00000070005c7947 */ /* 0x000fea0003800000 */
.L_x_601:
[----:B------:R-:W-:-:S08]  /*20760*/  NOP ;  /* 0x0000000000007918 */ /* 0x000fd00000000000 */
[----:B--2---:R-:W0:-:S00]  /*20770*/  USETMAXREG.DEALLOC.CTAPOOL 0x18 ;  /* 0x00000018000079c8 */ /* 0x004e0000080e0500 */
[----:B0-----:R-:W2:Y:S01]  /*20780*/  LDL.LU R3, [R1+0x4] ;  /* 0x0000040001037983 */ /* 0x001ea20000300800 */
[----:B------:R-:W-:Y:S01]  /*20790*/  LOP3.LUT R2, R2, 0x3, RZ, 0xc0, !PT ;  /* 0x0000000302027812 */ /* 0x000fe200078ec0ff */
[----:B------:R-:W-:-:S05]  /*207a0*/  IMAD.MOV.U32 R4, RZ, RZ, RZ ;  /* 0x000000ffff047224 */ /* 0x000fca00078e00ff */
[----:B------:R-:W0:Y:S02]  /*207b0*/  SHFL.IDX PT, R2, R2, RZ, 0x1f ;  /* 0x00001fff02027589 */ /* 0x000e2400000e0000 */
[----:B0-----:R-:W-:Y:S02]  /*207c0*/  ISETP.NE.AND P0, PT, R2, RZ, PT ;  /* 0x000000ff0200720c */ /* 0x001fe40003f05270 */
[----:B--2---:R-:W-:-:S11]  /*207d0*/  LOP3.LUT R3, R3, 0xfffffffd, RZ, 0xc0, !PT ;  /* 0xfffffffd03037812 */ /* 0x004fd600078ec0ff */
[----:B------:R-:W-:-:S05]  /*207e0*/  @P0 LOP3.LUT R3, R3, 0x2, RZ, 0xfc, !PT ;  /* 0x0000000203030812 */ /* 0x000fca00078efcff */
[----:B------:R0:W-:Y:S01]  /*207f0*/  STL [R1+0x4], R3 ;  /* 0x0000040301007387 */ /* 0x0001e20000100800 */
        /* <DEDUP_REMOVED lines=8> */
.L_x_822:
[----:B------:R-:W-:Y:S01]  /*20880*/  LOP3.LUT R5, R0, 0x1f, RZ, 0xc0, !PT ;  /* 0x0000001f00057812 */ /* 0x000fe200078ec0ff */
[----:B------:R-:W-:Y:S01]  /*20890*/  ULDC UR4, c[0x0][0xc3c] ;  /* 0x00030f0000047ab9 */ /* 0x000fe20000000800 */
[----:B------:R-:W-:Y:S01]  /*208a0*/  ULDC.64 UR6, c[0x0][0x208] ;  /* 0x0000820000067ab9 */ /* 0x000fe20000000a00 */
[----:B------:R-:W-:Y:S01]  /*208b0*/  ULDC UR5, c[0x0][0xc38] ;  /* 0x00030e0000057ab9 */ /* 0x000fe20000000800 */
[----:B------:R-:W-:-:S04]  /*208c0*/  ISETP.NE.AND P0, PT, R5, 0x1f, PT ;  /* 0x0000001f0500780c */ /* 0x000fc80003f05270 */
[----:B------:R-:W-:-:S13]  /*208d0*/  ISETP.GE.OR P1, PT, R5, UR4, !P0 ;  /* 0x0000000405007c0c */ /* 0x000fda000c726670 */
[----:B0-----:R-:W0:Y:S02]  /*208e0*/  @!P1 LDC.64 R2, c[0x0][0xc80] ;  /* 0x00032000ff029b82 */ /* 0x001e240000000a00 */
[----:B0-----:R-:W-:-:S05]  /*208f0*/  @!P1 IMAD.WIDE.U32 R2, R5, 0x4, R2 ;  /* 0x0000000405029825 */ /* 0x001fca00078e0002 */
[----:B------:R-:W2:Y:S01]  /*20900*/  @!P1 LDG.E R4, desc[UR6][R2.64] ;  /* 0x0000000602049981 */ /* 0x000ea2000c1e1900 */
[C---:B------:R-:W-:Y:S01]  /*20910*/  ISETP.NE.AND P1, PT, R5.reuse, RZ, PT ;  /* 0x000000ff0500720c */ /* 0x040fe20003f25270 */
[----:B------:R-:W0:Y:S01]  /*20920*/  S2UR UR6, SR_CTAID.X ;  /* 0x00000000000679c3 */ /* 0x000e220000002500 */
[C---:B------:R-:W-:Y:S01]  /*20930*/  ISETP.GE.U32.AND P2, PT, R5.reuse, 0x2, PT ;  /* 0x000000020500780c */ /* 0x040fe20003f46070 */
[----:B------:R-:W-:Y:S01]  /*20940*/  UMOV UR4, URZ ;  /* 0x0000003f00047c82 */ /* 0x000fe20008000000 */
[C---:B------:R-:W-:Y:S01]  /*20950*/  ISETP.GE.U32.AND P3, PT, R5.reuse, 0x4, PT ;  /* 0x000000040500780c */ /* 0x040fe20003f66070 */
[----:B------:R-:W-:Y:S01]  /*20960*/  IMAD.MOV.U32 R16, RZ, RZ, RZ ;  /* 0x000000ffff107224 */ /* 0x000fe200078e00ff */
[C---:B------:R-:W-:Y:S02]  /*20970*/  ISETP.GE.U32.AND P4, PT, R5.reuse, 0x8, PT ;  /* 0x000000080500780c */ /* 0x040fe40003f86070 */
[----:B------:R-:W-:Y:S01]  /*20980*/  ISETP.GE.U32.AND P5, PT, R5, 0x10, PT ;  /* 0x000000100500780c */ /* 0x000fe20003fa6070 */
        /* <DEDUP_REMOVED lines=25> */
.L_x_828:
        /* <DEDUP_REMOVED lines=13> */
.L_x_827:
[----:B------:R-:W-:Y:S05]  /*20bf0*/  BSYNC B0 ;  /* 0x0000000000007941 */ /* 0x000fea0003800000 */
.L_x_826:
        /* <DEDUP_REMOVED lines=20> */
[----:B------:R-:W-:-:S07]  /*20d40*/  IMAD.MOV.U32 R2, RZ, RZ, R11 ;  /* 0x000000ffff027224 */ /* 0x000fce00078e000b */
.L_x_824:
        /* <DEDUP_REMOVED lines=16> */
.L_x_829:
[----:B-1----:R-:W-:Y:S02]  /*20e50*/  IMAD R16, R16, UR5, R7 ;  /* 0x0000000510107c24 */ /* 0x002fe4000f8e0207 */
[----:B------:R-:W-:Y:S02]  /*20e60*/  IMAD R7, R11, R6, RZ ;  /* 0x000000060b077224 */ /* 0x000fe400078e02ff */
[----:B0-----:R-:W-:Y:S01]  /*20e70*/  IMAD.MOV.U32 R2, RZ, RZ, RZ ;  /* 0x000000ffff027224 */ /* 0x001fe200078e00ff */
[----:B------:R-:W-:Y:S01]  /*20e80*/  IADD3 R17, -R16, UR6, RZ ;  /* 0x0000000610117c10 */ /* 0x000fe2000fffe1ff */
[----:B------:R-:W-:Y:S02]  /*20e90*/  VIADD R19, R19, UR4 ;  /* 0x0000000413137c36 */ /* 0x000fe40008000000 */
        /* <DEDUP_REMOVED lines=20> */
.L_x_825:
[----:B------:R-:W-:Y:S02]  /*20fe0*/  IMAD.MOV.U32 R17, RZ, RZ, RZ ;  /* 0x000000ffff117224 */ /* 0x000fe400078e00ff */
[----:B------:R-:W-:Y:S02]  /*20ff0*/  IMAD.U32 R16, RZ, RZ, UR6 ;  /* 0x00000006ff107e24 */ /* 0x000fe4000f8e00ff */
[----:B------:R-:W-:-:S07]  /*21000*/  IMAD.MOV.U32 R18, RZ, RZ, RZ ;  /* 0x000000ffff127224 */ /* 0x000fce00078e00ff */
.L_x_830:
[----:B------:R-:W-:-:S13]  /*21010*/  ISETP.NE.AND P0, PT, R5, RZ, PT ;  /* 0x000000ff0500720c */ /* 0x000fda0003f05270 */
[----:B------:R-:W0:Y:S01]  /*21020*/  @!P0 S2R R3, SR_CgaCtaId ;  /* 0x0000000000038919 */ /* 0x000e220000008800 */
[----:B------:R-:W-:-:S04]  /*21030*/  @!P0 MOV R2, 0x400 ;  /* 0x0000040000028802 */ /* 0x000fc80000000f00 */
[----:B0-----:R-:W-:-:S05]  /*21040*/  @!P0 LEA R2, R3, R2, 0x18 ;  /* 0x0000000203028211 */ /* 0x001fca00078ec0ff */
[----:B------:R2:W-:Y:S01]  /*21050*/  @!P0 STS.128 [R2+0x348d0], R16 ;  /* 0x0348d01002008388 */ /* 0x0005e20000000c00 */
[----:B------:R-:W-:Y:S06]  /*21060*/  BAR.ARV 0x5, 0x180 ;  /* 0x0146000000007b1d */ /* 0x000fec0000002000 */
.L_x_823:
[----:B--2---:R-:W-:Y:S01]  /*21070*/  IMAD.MOV.U32 R2, RZ, RZ, 0x1 ;  /* 0x00000001ff027424 */ /* 0x004fe200078e00ff */
[----:B------:R2:W-:Y:S01]  /*21080*/  STL [R1+0x58], RZ ;  /* 0x000058ff01007387 */ /* 0x0005e20000100800 */
[----:B------:R-:W-:Y:S02]  /*21090*/  ULDC UR4, c[0x0][0xc3c] ;  /* 0x00030f0000047ab9 */ /* 0x000fe40000000800 */
[----:B-1----:R-:W-:Y:S01]  /*210a0*/  ISETP.GE.AND P0, PT, R19, UR4, PT ;  /* 0x0000000413007c0c */ /* 0x002fe2000bf06270 */
[----:B------:R2:W-:Y:S04]  /*210b0*/  STL [R1+0x14], R2 ;  /* 0x0000140201007387 */ /* 0x0005e80000100800 */
[----:B------:R2:W-:Y:S08]  /*210c0*/  STL [R1+0xc], RZ ;  /* 0x00000cff01007387 */ /* 0x0005f00000100800 */
[----:B--2---:R-:W-:Y:S05]  /*210d0*/  @P0 BRA `(.L_x_831) ;  /* 0x0000006400140947 */ /* 0x004fea0003800000 */
[----:B------:R-:W1:Y:S01]  /*210e0*/  S2UR UR5, SR_CgaCtaId ;  /* 0x00000000000579c3 */ /* 0x000e620000008800 */
[C---:B------:R-:W-:Y:S01]  /*210f0*/  IMAD.SHL.U32 R2, R0.reuse, 0x8, RZ ;  /* 0x0000000800027824 */ /* 0x040fe200078e00ff */
[----:B------:R-:W-:Y:S01]  /*21100*/  LOP3.LUT R5, R0, 0x7f, RZ, 0xc0, !PT ;  /* 0x0000007f00057812 */ /* 0x000fe200078ec0ff */
[----:B------:R-:W-:Y:S01]  /*21110*/  UMOV UR4, 0x400 ;  /* 0x0000040000047882 */ /* 0x000fe20000000000 */
[----:B------:R-:W-:Y:S01]  /*21120*/  BSSY B8, `(.L_x_831) ;  /* 0x0000640000087945 */ /* 0x000fe20003800000 */
[----:B------:R-:W-:Y:S01]  /*21130*/  ULDC.64 UR38, c[0x0][0x198] ;  /* 0x0000660000267ab9 */ /* 0x000fe20000000a00 */
[C---:B0-----:R-:W-:Y:S01]  /*21140*/  LOP3.LUT R3, R2.reuse, 0x1f8, RZ, 0xc0, !PT ;  /* 0x000001f802037812 */ /* 0x041fe200078ec0ff */
[----:B------:R-:W-:Y:S01]  /*21150*/  ULDC UR36, c[0x0][0xc] ;  /* 0x0000030000247ab9 */ /* 0x000fe20000000800 */
[----:B------:R-:W-:Y:S02]  /*21160*/  LOP3.LUT R2, R2, 0x38, RZ, 0xc0, !PT ;  /* 0x0000003802027812 */ /* 0x000fe400078ec0ff */
[----:B------:R-:W-:Y:S01]  /*21170*/  LOP3.LUT R4, R3, 0x38, R0, 0x78, !PT ;  /* 0x0000003803047812 */ /* 0x000fe200078e7800 */
[----:B------:R-:W-:Y:S01]  /*21180*/  IMAD.SHL.U32 R3, R5, 0x8, RZ ;  /* 0x0000000805037824 */ /* 0x000fe200078e00ff */
[----:B------:R-:W-:-:S02]  /*21190*/  SHF.L.U32 R0, R0, 0x4, RZ ;  /* 0x0000000400007819 */ /* 0x000fc400000006ff */
[----:B------:R-:W-:Y:S02]  /*211a0*/  SHF.R.U32.HI R5, RZ, 0x3, R5 ;  /* 0x00000003ff057819 */ /* 0x000fe40000011605 */
[----:B------:R-:W-:Y:S02]  /*211b0*/  LOP3.LUT R3, R4, 0x200, R3, 0xf8, !PT ;  /* 0x0000020004037812 */ /* 0x000fe400078ef803 */
[----:B------:R-:W-:Y:S01]  /*211c0*/  LOP3.LUT R0, R5, 0x70, R0, 0xf8, !PT ;  /* 0x0000007005007812 */ /* 0x000fe200078ef800 */
[----:B------:R-:W-:Y:S01]  /*211d0*/  IMAD.MOV.U32 R0, RZ, RZ, 0x1 ;  /* 0x00000001ff007424 */ /* 0x000fe200078e00ff */
[----:B-1----:R-:W-:-:S06]  /*211e0*/  ULEA UR4, UR5, UR4, 0x18 ;  /* 0x0000000405047291 */ /* 0x002fcc000f8ec03f */
[----:B------:R-:W-:-:S04]  /*211f0*/  IMAD.U32 R4, RZ, RZ, UR4 ;  /* 0x00000004ff047e24 */ /* 0x000fc8000f8e00ff */
[----:B------:R-:W-:Y:S01]  /*21200*/  IMAD R3, R3, 0x2, R4 ;  /* 0x0000000203037824 */ /* 0x000fe200078e0204 */
[----:B------:R-:W-:Y:S04]  /*21210*/  STL [R1+0x8], R4 ;  /* 0x0000080401007387 */ /* 0x000fe80000100800 */
[----:B------:R-:W-:Y:S04]  /*21220*/  STL [R1+0x2c], R3 ;  /* 0x00002c0301007387 */ /* 0x000fe80000100800 */
[----:B------:R-:W-:Y:S04]  /*21230*/  STL [R1+0xc], RZ ;  /* 0x00000cff01007387 */ /* 0x000fe80000100800 */
[----:B------:R-:W-:Y:S04]  /*21240*/  STL [R1+0x14], R0 ;  /* 0x0000140001007387 */ /* 0x000fe80000100800 */
[----:B------:R-:W-:Y:S04]  /*21250*/  STL [R1+0x20], RZ ;  /* 0x000020ff01007387 */ /* 0x000fe80000100800 */
[----:B------:R0:W-:Y:S04]  /*21260*/  STL [R1+0x24], R0 ;  /* 0x0000240001007387 */ /* 0x0001e80000100800 */
[----:B------:R1:W-:Y:S01]  /*21270*/  STL [R1+0x58], RZ ;  /* 0x000058ff01007387 */ /* 0x0003e20000100800 */
[----:B0-----:R-:W-:-:S07]  /*21280*/  LOP3.LUT R0, R2, 0x40, RZ, 0xfc, !PT ;  /* 0x0000004002007812 */ /* 0x001fce00078efcff */
.L_x_966:
[----:B0---4-:R-:W0:Y:S01]  /*21290*/  LDC.64 R2, c[0x0][0xc88] ;  /* 0x00032200ff027b82 */ /* 0x011e220000000a00 */
[----:B------:R-:W-:Y:S01]  /*212a0*/  ULDC.64 UR4, c[0x0][0x208] ;  /* 0x0000820000047ab9 */ /* 0x000fe20000000a00 */
[----:B0-----:R-:W-:-:S05]  /*212b0*/  IMAD.WIDE R2, R19, 0x4, R2 ;  /* 0x0000000413027825 */ /* 0x001fca00078e0202 */
[----:B------:R-:W2:Y:S01]  /*212c0*/  LDG.E R15, desc[UR4][R2.64] ;  /* 0x00000004020f7981 */ /* 0x000ea2000c1e1900 */
[----:B------:R-:W-:Y:S05]  /*212d0*/  YIELD ;  /* 0x0000000000007946 */ /* 0x000fea0003800000 */
[----:B------:R-:W-:Y:S01]  /*212e0*/  ULDC.64 UR4, c[0x0][0xa28] ;  /* 0x00028a0000047ab9 */ /* 0x000fe20000000a00 */
[----:B-1----:R-:W-:Y:S01]  /*212f0*/  IMAD.MOV.U32 R0, RZ, RZ, RZ ;  /* 0x000000ffff007224 */ /* 0x002fe200078e00ff */
[----:B------:R-:W-:Y:S01]  /*21300*/  ISETP.NE.U32.AND P0, PT, RZ, UR4, PT ;  /* 0x00000004ff007c0c */ /* 0x000fe2000bf05070 */
[----:B------:R-:W-:Y:S01]  /*21310*/  ULDC.64 UR12, c[0x0][0x208] ;  /* 0x00008200000c7ab9 */ /* 0x000fe20000000a00 */
[----:B---3-5:R-:W-:Y:S01]  /*21320*/  IMAD.MOV.U32 R8, RZ, RZ, RZ ;  /* 0x000000ffff087224 */ /* 0x028fe200078e00ff */
[----:B------:R-:W-:Y:S01]  /*21330*/  ULDC.64 UR10, c[0x0][0xa18] ;  /* 0x00028600000a7ab9 */ /* 0x000fe20000000a00 */
[----:B------:R-:W-:Y:S01]  /*21340*/  ISETP.NE.AND.EX P0, PT, RZ, UR5, PT, P0 ;  /* 0x00000005ff007c0c */ /* 0x000fe2000bf05300 */
[----:B------:R-:W-:Y:S01]  /*21350*/  ULDC.64 UR8, c[0x0][0xa10] ;  /* 0x0002840000087ab9 */ /* 0x000fe20000000a00 */
[----:B------:R-:W-:Y:S01]  /*21360*/  ULDC.64 UR6, c[0x0][0xa08] ;  /* 0x0002820000067ab9 */ /* 0x000fe20000000a00 */
[----:B--2---:R-:W-:Y:S01]  /*21370*/  SHF.R.S32.HI R4, RZ, 0x1f, R15 ;  /* 0x0000001fff047819 */ /* 0x004fe2000001140f */
[----:B------:R-:W-:-:S09]  /*21380*/  IMAD.SHL.U32 R14, R15, 0x4, RZ ;  /* 0x000000040f0e7824 */ /* 0x000fd200078e00ff */
[C---:B------:R-:W-:Y:S01]  /*21390*/  @P0 LEA R2, P1, R15.reuse, UR4, 0x2 ;  /* 0x000000040f020c11 */ /* 0x040fe2000f8210ff */
[----:B------:R-:W-:Y:S03]  /*213a0*/  STL [R1+0x30], R15 ;  /* 0x0000300f01007387 */ /* 0x000fe60000100800 */
[C-C-:B------:R-:W-:Y:S01]  /*213b0*/  @P0 LEA.HI.X R3, R15.reuse, UR5, R4.reuse, 0x2, P1 ;  /* 0x000000050f030c11 */ /* 0x140fe200088f1404 */
[----:B------:R-:W-:Y:S01]  /*213c0*/  ULDC.64 UR4, c[0x0][0xa00] ;  /* 0x0002800000047ab9 */ /* 0x000fe20000000a00 */
[----:B------:R-:W-:Y:S01]  /*213d0*/  SHF.L.U64.HI R13, R15, 0x2, R4 ;  /* 0x000000020f0d7819 */ /* 0x000fe20000010204 */
[----:B------:R0:W-:Y:S01]  /*213e0*/  STL [R1+0x44], R4 ;  /* 0x0000440401007387 */ /* 0x0001e20000100800 */
[----:B------:R-:W-:-:S03]  /*213f0*/  ISETP.NE.U32.AND P2, PT, RZ, UR4, PT ;  /* 0x00000004ff007c0c */ /* 0x000fc6000bf45070 */
[----:B------:R2:W5:Y:S01]  /*21400*/  @P0 LDG.E R0, desc[UR12][R2.64] ;  /* 0x0000000c02000981 */ /* 0x000562000c1e1900 */
[----:B------:R-:W-:Y:S02]  /*21410*/  ISETP.NE.AND.EX P2, PT, RZ, UR5, PT, P2 ;  /* 0x00000005ff007c0c */ /* 0x000fe4000bf45320 */
[----:B------:R-:W-:Y:S02]  /*21420*/  CS2R R10, SRZ ;  /* 0x00000000000a7805 */ /* 0x000fe4000001ff00 */
[----:B------:R-:W-:Y:S01]  /*21430*/  ISETP.NE.U32.AND P3, PT, RZ, UR10, PT ;  /* 0x0000000aff007c0c */ /* 0x000fe2000bf65070 */
[----:B------:R-:W-:Y:S01]  /*21440*/  STL [R1], R14 ;  /* 0x0000000e01007387 */ /* 0x000fe20000100800 */
[----:B------:R-:W-:Y:S02]  /*21450*/  ISETP.NE.U32.AND P0, PT, RZ, UR6, PT ;  /* 0x00000006ff007c0c */ /* 0x000fe4000bf05070 */
[----:B------:R-:W-:Y:S01]  /*21460*/  ISETP.NE.AND.EX P3, PT, RZ, UR11, PT, P3 ;  /* 0x0000000bff007c0c */ /* 0x000fe2000bf65330 */
[----:B------:R-:W-:Y:S01]  /*21470*/  STL [R1+0x28], R13 ;  /* 0x0000280d01007387 */ /* 0x000fe20000100800 */
[----:B------:R-:W-:-:S02]  /*21480*/  ISETP.NE.U32.AND P1, PT, RZ, UR8, PT ;  /* 0x00000008ff007c0c */ /* 0x000fc4000bf25070 */
[C---:B--2---:R-:W-:Y:S02]  /*21490*/  IADD3 R2, P4, R14.reuse, UR4, RZ ;  /* 0x000000040e027c10 */ /* 0x044fe4000ff9e0ff */
[----:B------:R-:W-:Y:S02]  /*214a0*/  ISETP.NE.AND.EX P0, PT, RZ, UR7, PT, P0 ;  /* 0x00000007ff007c0c */ /* 0x000fe4000bf05300 */
[C---:B------:R-:W-:Y:S02]  /*214b0*/  IADD3.X R3, R13.reuse, UR5, RZ, P4, !PT ;  /* 0x000000050d037c10 */ /* 0x040fe4000a7fe4ff */
[C---:B0-----:R-:W-:Y:S02]  /*214c0*/  IADD3 R4, P4, R14.reuse, UR8, RZ ;  /* 0x000000080e047c10 */ /* 0x041fe4000ff9e0ff */
[----:B------:R-:W-:Y:S01]  /*214d0*/  ISETP.NE.AND.EX P1, PT, RZ, UR9, PT, P1 ;  /* 0x00000009ff007c0c */ /* 0x000fe2000bf25310 */
[----:B------:R-:W2:Y:S01]  /*214e0*/  @P2 LDG.E R8, desc[UR12][R2.64] ;  /* 0x0000000c02082981 */ /* 0x000ea2000c1e1900 */
[C---:B------:R-:W-:Y:S01]  /*214f0*/  IADD3.X R5, R13.reuse, UR9, RZ, P4, !PT ;  /* 0x000000090d057c10 */ /* 0x040fe2000a7fe4ff */
[----:B------:R-:W-:Y:S01]  /*21500*/  ULDC UR4, c[0x0][0x288] ;  /* 0x0000a20000047ab9 */ /* 0x000fe20000000800 */
[----:B------:R-:W-:Y:S01]  /*21510*/  IADD3 R6, P5, R14, UR6, RZ ;  /* 0x000000060e067c10 */ /* 0x000fe2000ffbe0ff */
[----:B------:R-:W-:Y:S01]  /*21520*/  IMAD.U32 R12, RZ, RZ, UR4 ;  /* 0x00000004ff0c7e24 */ /* 0x000fe2000f8e00ff */
[----:B------:R-:W-:Y:S01]  /*21530*/  ULDC.64 UR4, c[0x0][0x418] ;  /* 0x0001060000047ab9 */ /* 0x000fe20000000a00 */
[----:B--2---:R0:W-:Y:S01]  /*21540*/  STL [R1+0x40], R8 ;  /* 0x0000400801007387 */ /* 0x0041e20000100800 */
[----:B------:R-:W-:Y:S01]  /*21550*/  IADD3.X R7, R13, UR7, RZ, P5, !PT ;  /* 0x000000070d077c10 */ /* 0x000fe2000affe4ff */
[----:B------:R-:W-:-:S04]  /*21560*/  UISETP.NE.U32.AND UP0, UPT, UR4, URZ, UPT ;  /* 0x0000003f0400728c */ /* 0x000fc8000bf05070 */
[----:B------:R-:W5:Y:S01]  /*21570*/  @P1 LDG.E R10, desc[UR12][R4.64] ;  /* 0x0000000c040a1981 */ /* 0x000f62000c1e1900 */
[----:B------:R-:W-:Y:S01]  /*21580*/  ULDC UR4, c[0x0][0x424] ;  /* 0x0001090000047ab9 */ /* 0x000fe20000000800 */
[----:B0-----:R-:W-:Y:S02]  /*21590*/  @P3 IADD3 R8, P4, R14, UR10, RZ ;  /* 0x0000000a0e083c10 */ /* 0x001fe4000ff9e0ff */
[----:B------:R-:W5:Y:S02]  /*215a0*/  @P0 LDG.E R11, desc[UR12][R6.64] ;  /* 0x0000000c060b0981 */ /* 0x000f64000c1e1900 */
[----:B------:R-:W-:-:S05]  /*215b0*/  @P3 IADD3.X R9, R13, UR11, RZ, P4, !PT ;  /* 0x0000000b0d093c10 */ /* 0x000fca000a7fe4ff */
[----:B------:R0:W2:Y:S01]  /*215c0*/  @P3 LDG.E R12, desc[UR12][R8.64] ;  /* 0x0000000c080c3981 */ /* 0x0000a2000c1e1900 */
[----:B------:R-:W-:-:S03]  /*215d0*/  UISETP.NE.AND.EX UP0, UPT, UR5, URZ, UPT, UP0 ;  /* 0x0000003f0500728c */ /* 0x000fc6000bf05300 */
[----:B------:R-:W-:Y:S01]  /*215e0*/  ULDC UR5, c[0x0][0x2f0] ;  /* 0x0000bc0000057ab9 */ /* 0x000fe20000000800 */
[----:B------:R-:W-:-:S04]  /*215f0*/  USEL UR4, UR4, 0x1, UP0 ;  /* 0x0000000104047887 */ /* 0x000fc80008000000 */
[----:B------:R-:W-:-:S03]  /*21600*/  UIMAD UR4, UR4, UR5, URZ ;  /* 0x00000005040472a4 */ /* 0x000fc6000f8e023f */
[----:B------:R-:W-:Y:S02]  /*21610*/  ULDC UR5, c[0x0][0x348] ;  /* 0x0000d20000057ab9 */ /* 0x000fe40000000800 */
[----:B0-----:R-:W-:Y:S02]  /*21620*/  IMAD.U32 R9, RZ, RZ, UR5 ;  /* 0x00000005ff097e24 */ /* 0x001fe4000f8e00ff */
[----:B------:R-:W-:Y:S01]  /*21630*/  IMAD.U32 R8, RZ, RZ, UR4 ;  /* 0x00000004ff087e24 */ /* 0x000fe2000f8e00ff */
[----:B--2---:R0:W-:Y:S01]  /*21640*/  STL [R1+0x54], R12 ;  /* 0x0000540c01007387 */ /* 0x0041e20000100800 */
[----:B------:R-:W-:Y:S05]  /*21650*/  @P3 BRA `(.L_x_832) ;  /* 0x0000000000183947 */ /* 0x000fea0003800000 */
[----:B------:R-:W-:Y:S05]  /*21660*/  @!P2 BRA `(.L_x_832) ;  /* 0x000000000014a947 */ /* 0x000fea0003800000 */
[----:B------:R-:W-:Y:S02]  /*21670*/  ULDC.64 UR4, c[0x0][0x208] ;  /* 0x0000820000047ab9 */ /* 0x000fe40000000a00 */
[----:B0-----:R-:W2:Y:S04]  /*21680*/  LDG.E R12, desc[UR4][R2.64] ;  /* 0x00000004020c7981 */ /* 0x001ea8000c1e1900 */
[----:B------:R-:W2:Y:S02]  /*21690*/  LDG.E R2, desc[UR4][R2.64+0x4] ;  /* 0x0000040402027981 */ /* 0x000ea4000c1e1900 */
[----:B--2---:R-:W-:-:S05]  /*216a0*/  IMAD.IADD R2, R2, 0x1, -R12 ;  /* 0x0000000102027824 */ /* 0x004fca00078e0a0c */
[----:B------:R2:W-:Y:S02]  /*216b0*/  STL [R1+0x54], R2 ;  /* 0x0000540201007387 */ /* 0x0005e40000100800 */
.L_x_832:
[----:B0-----:R-:W-:Y:S01]  /*216c0*/  IMAD.MOV.U32 R12, RZ, RZ, R15 ;  /* 0x000000ffff0c7224 */ /* 0x001fe200078e000f */
[----:B------:R-:W-:Y:S01]  /*216d0*/  ULDC.64 UR4, c[0x0][0xa20] ;  /* 0x0002880000047ab9 */ /* 0x000fe20000000a00 */
[----:B--2--5:R-:W-:Y:S01]  /*216e0*/  IMAD.IADD R2, R11, 0x1, R0 ;  /* 0x000000010b027824 */ /* 0x024fe200078e0200 */
[----:B------:R-:W-:Y:S02]  /*216f0*/  ISETP.NE.U32.AND P2, PT, RZ, UR4, PT ;  /* 0x00000004ff007c0c */ /* 0x000fe4000bf45070 */
[----:B------:R0:W-:Y:S02]  /*21700*/  STL [R1+0x10], R12 ;  /* 0x0000100c01007387 */ /* 0x0001e40000100800 */
[----:B------:R-:W-:Y:S02]  /*21710*/  ISETP.NE.AND.EX P2, PT, RZ, UR5, PT, P2 ;  /* 0x00000005ff007c0c */ /* 0x000fe4000bf45320 */
[----:B------:R0:W-:Y:S11]  /*21720*/  STL [R1+0x1c], R2 ;  /* 0x00001c0201007387 */ /* 0x0001f60000100800 */
[----:B0-----:R-:W-:Y:S05]  /*21730*/  @!P2 BRA `(.L_x_833) ;  /* 0x000000000014a947 */ /* 0x001fea0003800000 */
[----:B------:R-:W-:Y:S01]  /*21740*/  IADD3 R2, P0, R14, UR4, RZ ;  /* 0x000000040e027c10 */ /* 0x000fe2000ff1e0ff */
[----:B------:R-:W-:-:S03]  /*21750*/  ULDC.64 UR6, c[0x0][0x208] ;  /* 0x0000820000067ab9 */ /* 0x000fc60000000a00 */
[----:B------:R-:W-:-:S05]  /*21760*/  IADD3.X R3, R13, UR5, RZ, P0, !PT ;  /* 0x000000050d037c10 */ /* 0x000fca00087fe4ff */
[----:B------:R0:W5:Y:S01]  /*21770*/  LDG.E R8, desc[UR6][R2.64] ;  /* 0x0000000602087981 */ /* 0x000162000c1e1900 */
[----:B------:R-:W-:Y:S05]  /*21780*/  BRA `(.L_x_834) ;  /* 0x0000000000147947 */ /* 0x000fea0003800000 */
.L_x_833:
[----:B------:R-:W-:Y:S05]  /*21790*/  @!P0 BRA `(.L_x_834) ;  /* 0x0000000000108947 */ /* 0x000fea0003800000 */
[----:B------:R-:W-:Y:S02]  /*217a0*/  ULDC.64 UR4, c[0x0][0x208] ;  /* 0x0000820000047ab9 */ /* 0x000fe40000000a00 */
[----:B------:R-:W2:Y:S04]  /*217b0*/  LDG.E R8, desc[UR4][R6.64] ;  /* 0x0000000406087981 */ /* 0x000ea8000c1e1900 */
[----:B------:R-:W2:Y:S02]  /*217c0*/  LDG.E R6, desc[UR4][R6.64+0x4] ;  /* 0x0000040406067981 */ /* 0x000ea4000c1e1900 */
[----:B--2---:R-:W-:-:S07]  /*217d0*/  IMAD.IADD R8, R6, 0x1, -R8 ;  /* 0x0000000106087824 */ /* 0x004fce00078e0a08 */
.L_x_834:
[----:B------:R-:W-:Y:S01]  /*217e0*/  ULDC.64 UR4, c[0x0][0x208] ;  /* 0x0000820000047ab9 */ /* 0x000fe20000000a00 */
[----:B-----5:R-:W-:Y:S01]  /*217f0*/  IMAD.IADD R0, R8, 0x1, -R0 ;  /* 0x0000000108007824 */ /* 0x020fe200078e0a00 */
[----:B0-----:R-:W2:Y:S04]  /*21800*/  @P1 LDG.E R2, desc[UR4][R4.64] ;  /* 0x0000000404021981 */ /* 0x001ea8000c1e1900 */
[----:B------:R-:W2:Y:S01]  /*21810*/  @P1 LDG.E R4, desc[UR4][R4.64+0x4] ;  /* 0x0000040404041981 */ /* 0x000ea2000c1e1900 */
[----:B------:R-:W-:Y:S01]  /*21820*/  BSSY B0, `(.L_x_835) ;  /* 0x000012d000007945 */ /* 0x000fe20003800000 */
[----:B--2---:R-:W-:-:S04]  /*21830*/  @P1 IMAD.IADD R9, R4, 0x1, -R2 ;  /* 0x0000000104091824 */ /* 0x004fc800078e0a02 */
[----:B------:R-:W-:-:S04]  /*21840*/  IMAD.IADD R3, R0, 0x1, R9 ;  /* 0x0000000100037824 */ /* 0x000fc800078e0209 */
[----:B------:R-:W-:Y:S01]  /*21850*/  VIADD R2, R3, 0xaf ;  /* 0x000000af03027836 */ /* 0x000fe20000000000 */
[----:B------:R0:W-:Y:S03]  /*21860*/  STL [R1+0x50], R3 ;  /* 0x0000500301007387 */ /* 0x0001e60000100800 */
[----:B------:R-:W-:-:S05]  /*21870*/  IMAD.HI R2, R2, 0x2e8ba2e9, RZ ;  /* 0x2e8ba2e902027827 */ /* 0x000fca00078e02ff */
[----:B0-----:R-:W-:-:S04]  /*21880*/  SHF.R.U32.HI R3, RZ, 0x1f, R2 ;  /* 0x0000001fff037819 */ /* 0x001fc80000011602 */
[----:B------:R-:W-:-:S05]  /*21890*/  LEA.HI.SX32 R4, R2, R3, 0x1b ;  /* 0x0000000302047211 */ /* 0x000fca00078fdaff */
[--C-:B------:R-:W-:Y:S01]  /*218a0*/  IMAD R2, R4, 0xb0, -R0.reuse ;  /* 0x000000b004027824 */ /* 0x100fe200078e0a00 */
[----:B------:R0:W-:Y:S01]  /*218b0*/  STL [R1+0x38], R4 ;  /* 0x0000380401007387 */ /* 0x0001e20000100800 */
[----:B------:R-:W-:-:S03]  /*218c0*/  IMAD.MOV R0, RZ, RZ, -R0 ;  /* 0x000000ffff007224 */ /* 0x000fc600078e0a00 */
[----:B------:R-:W-:Y:S02]  /*218d0*/  VIMNMX R9, R2, R9, PT ;  /* 0x0000000902097248 */ /* 0x000fe40003fe0100 */
[----:B------:R-:W-:-:S04]  /*218e0*/  VIMNMX R0, RZ, R0, !PT ;  /* 0x00000000ff007248 */ /* 0x000fc80007fe0100 */
[----:B------:R-:W-:Y:S01]  /*218f0*/  ISETP.GT.AND P0, PT, R9, R0, PT ;  /* 0x000000000900720c */ /* 0x000fe20003f04270 */
[----:B0-----:R-:W-:-:S12]  /*21900*/  IMAD.WIDE.U32 R4, R0, -0x45d1745d, RZ ;  /* 0xba2e8ba300047825 */ /* 0x001fd800078e00ff */
[----:B------:R-:W-:Y:S01]  /*21910*/  @P0 VIADD R2, R9, 0xaf ;  /* 0x000000af09020836 */ /* 0x000fe20000000000 */
[----:B------:R-:W-:-:S03]  /*21920*/  SHF.R.U32.HI R9, RZ, 0x7, R5 ;  /* 0x00000007ff097819 */ /* 0x000fc60000011605 */
[----:B------:R-:W-:-:S04]  /*21930*/  @P0 IMAD.HI R0, R2, 0x2e8ba2e9, RZ ;  /* 0x2e8ba2e902000827 */ /* 0x000fc800078e02ff */
[----:B------:R-:W-:Y:S01]  /*21940*/  IMAD.MOV.U32 R6, RZ, RZ, R9 ;  /* 0x000000ffff067224 */ /* 0x000fe200078e0009 */
[----:B------:R-:W-:-:S04]  /*21950*/  @P0 SHF.R.U32.HI R2, RZ, 0x1f, R0 ;  /* 0x0000001fff020819 */ /* 0x000fc80000011600 */
[----:B------:R-:W-:Y:S02]  /*21960*/  @P0 LEA.HI.SX32 R6, R0, R2, 0x1b ;  /* 0x0000000200060211 */ /* 0x000fe400078fdaff */
[----:B------:R-:W-:Y:S02]  /*21970*/  PLOP3.LUT P0, PT, PT, PT, PT, 0x80, 0x0 ;  /* 0x000000000000781c */ /* 0x000fe40003f0f070 */
[----:B------:R-:W-:-:S13]  /*21980*/  ISETP.GT.AND P2, PT, R6, R9, PT ;  /* 0x000000090600720c */ /* 0x000fda0003f44270 */
[----:B------:R-:W-:Y:S05]  /*21990*/  @!P2 BRA `(.L_x_836) ;  /* 0x000000100054a947 */ /* 0x000fea0003800000 */
[----:B------:R-:W-:Y:S01]  /*219a0*/  UMOV UR4, 0xffffffff ;  /* 0xffffffff00047882 */ /* 0x000fe20000000000 */
[----:B------:R-:W-:Y:S02]  /*219b0*/  SEL R0, R12, RZ, !P1 ;  /* 0x000000ff0c007207 */ /* 0x000fe40004800000 */
[----:B------:R-:W-:Y:S05]  /*219c0*/  BRA.DIV UR4, `(.L_x_837) ;  /* 0x0000006a04bc7947 */ /* 0x000fea000b800000 */
[----:B------:R-:W0:Y:S02]  /*219d0*/  S2R R2, SR_TID.X ;  /* 0x0000000000027919 */ /* 0x000e240000002100 */
[----:B0-----:R-:W-:-:S04]  /*219e0*/  SHF.R.U32.HI R2, RZ, 0x5, R2 ;  /* 0x00000005ff027819 */ /* 0x001fc80000011602 */
[----:B------:R-:W-:-:S05]  /*219f0*/  LOP3.LUT R2, R2, 0x3, RZ, 0xc0, !PT ;  /* 0x0000000302027812 */ /* 0x000fca00078ec0ff */
[----:B------:R0:W2:Y:S02]  /*21a00*/  SHFL.IDX PT, R14, R2, RZ, 0x1f ;  /* 0x00001fff020e7589 */ /* 0x0000a400000e0000 */
.L_x_1015:
[----:B--2---:R-:W-:Y:S02]  /*21a10*/  ISETP.NE.AND P0, PT, R14, RZ, PT ;  /* 0x000000ff0e00720c */ /* 0x004fe40003f05270 */
[----:B------:R-:W-:-:S11]  /*21a20*/  PLOP3.LUT P6, PT, PT, PT, PT, 0x8, 0x0 ;  /* 0x000000000000781c */ /* 0x000fd60003fce170 */
[----:B------:R-:W-:Y:S05]  /*21a30*/  @P0 BRA `(.L_x_838) ;  /* 0x00000000000c0947 */ /* 0x000fea0003800000 */
[----:B------:R-:W-:-:S03]  /*21a40*/  UMOV UR4, 0xffffffff ;  /* 0xffffffff00047882 */ /* 0x000fc60000000000 */
[----:B------:R-:W-:Y:S05]  /*21a50*/  BRA.DIV UR4, `(.L_x_839) ;  /* 0x0000006a04cc7947 */ /* 0x000fea000b800000 */
[----:B------:R-:W-:-:S13]  /*21a60*/  ELECT P6, URZ, PT ;  /* 0x00000000003f782f */ /* 0x000fda00038c0000 */
.L_x_838:
[----:B0-----:R-:W2:Y:S04]  /*21a70*/  LDL R2, [R1+0x58] ;  /* 0x0000580001027983 */ /* 0x001ea80000100800 */
[----:B------:R-:W3:Y:S01]  /*21a80*/  LDL R4, [R1+0x8] ;  /* 0x0000080001047983 */ /* 0x000ee20000100800 */
[----:B------:R-:W-:Y:S01]  /*21a90*/  BSSY B1, `(.L_x_840) ;  /* 0x0000008000017945 */ /* 0x000fe20003800000 */
[----:B--2---:R-:W-:-:S05]  /*21aa0*/  VIADD R2, R2, 0x1 ;  /* 0x0000000102027836 */ /* 0x004fca0000000000 */
[----:B------:R-:W-:-:S04]  /*21ab0*/  LEA.HI R3, R2, R2, RZ, 0x1 ;  /* 0x0000000202037211 */ /* 0x000fc800078f08ff */
[----:B------:R-:W-:-:S05]  /*21ac0*/  LOP3.LUT R3, R3, 0xfffffffe, RZ, 0xc0, !PT ;  /* 0xfffffffe03037812 */ /* 0x000fca00078ec0ff */
[----:B------:R-:W-:-:S05]  /*21ad0*/  IMAD.IADD R2, R2, 0x1, -R3 ;  /* 0x0000000102027824 */ /* 0x000fca00078e0a03 */
[----:B------:R-:W-:-:S04]  /*21ae0*/  SHF.L.U32 R2, R2, 0x1f, RZ ;  /* 0x0000001f02027819 */ /* 0x000fc800000006ff */
[----:B---3--:R-:W0:Y:S02]  /*21af0*/  SYNCS.PHASECHK.TRANS64.TRYWAIT P0, [R4+URZ+0x34820], R2 ;  /* 0x03482002040075a7 */ /* 0x008e24000800017f */
[----:B0-----:R-:W-:Y:S05]  /*21b00*/  @!P0 BRA `(.L_x_841) ;  /* 0x0000006800c08947 */ /* 0x001fea0003800000 */
.L_x_1018:
[----:B------:R-:W-:Y:S05]  /*21b10*/  BSYNC B1 ;  /* 0x0000000000017941 */ /* 0x000fea0003800000 */
.L_x_840:
[----:B------:R-:W-:Y:S04]  /*21b20*/  BSSY B1, `(.L_x_842) ;  /* 0x0000071000017945 */ /* 0x000fe80003800000 */
[----:B------:R-:W-:Y:S05]  /*21b30*/  @!P6 BRA `(.L_x_843) ;  /* 0x0000000400bce947 */ /* 0x000fea0003800000 */
[----:B------:R-:W2:Y:S04]  /*21b40*/  LDL R7, [R1+0x8] ;  /* 0x0000080001077983 */ /* 0x000ea80000100800 */
[----:B------:R-:W2:Y:S04]  /*21b50*/  LDL R4, [R1+0x20] ;  /* 0x0000200001047983 */ /* 0x000ea80000100800 */
[----:B------:R-:W3:Y:S01]  /*21b60*/  LDL R5, [R1+0x24] ;  /* 0x0000240001057983 */ /* 0x000ee20000100800 */
[----:B------:R-:W-:Y:S01]  /*21b70*/  BSSY B2, `(.L_x_844) ;  /* 0x0000008000027945 */ /* 0x000fe20003800000 */
[----:B0-----:R-:W0:Y:S02]  /*21b80*/  S2R R3, SR_TID.X ;  /* 0x0000000000037919 */ /* 0x001e240000002100 */
[----:B0-----:R-:W-:-:S04]  /*21b90*/  LOP3.LUT R3, R3, 0x7f, RZ, 0xc0, !PT ;  /* 0x0000007f03037812 */ /* 0x001fc800078ec0ff */
[----:B------:R-:W-:Y:S01]  /*21ba0*/  ISETP.NE.AND P1, PT, R3, RZ, PT ;  /* 0x000000ff0300720c */ /* 0x000fe20003f25270 */
[----:B--2---:R-:W-:Y:S01]  /*21bb0*/  IMAD R4, R4, 0x8, R7 ;  /* 0x0000000804047824 */ /* 0x004fe200078e0207 */
[----:B---3--:R-:W-:-:S04]  /*21bc0*/  SHF.L.U32 R8, R5, 0x1f, RZ ;  /* 0x0000001f05087819 */ /* 0x008fc800000006ff */
[----:B------:R-:W0:Y:S02]  /*21bd0*/  SYNCS.PHASECHK.TRANS64.TRYWAIT P0, [R4+URZ+0x348a0], R8 ;  /* 0x0348a008040075a7 */ /* 0x000e24000800017f */
[----:B0-----:R-:W-:Y:S05]  /*21be0*/  @!P0 BRA `(.L_x_845) ;  /* 0x0000006800a08947 */ /* 0x001fea0003800000 */
.L_x_1019:
[----:B------:R-:W-:Y:S05]  /*21bf0*/  BSYNC B2 ;  /* 0x0000000000027941 */ /* 0x000fea0003800000 */
.L_x_844:
[----:B------:R-:W-:Y:S04]  /*21c00*/  BSSY B2, `(.L_x_846) ;  /* 0x0000009000027945 */ /* 0x000fe80003800000 */
[----:B------:R-:W-:Y:S05]  /*21c10*/  @P1 BRA `(.L_x_847) ;  /* 0x00000000001c1947 */ /* 0x000fea0003800000 */
[----:B------:R-:W2:Y:S01]  /*21c20*/  S2R R3, SR_TID.X ;  /* 0x0000000000037919 */ /* 0x000ea20000002100 */
[----:B------:R-:W-:-:S04]  /*21c30*/  IMAD.MOV.U32 R2, RZ, RZ, 0xb000 ;  /* 0x0000b000ff027424 */ /* 0x000fc800078e00ff */
[----:B------:R3:W-:Y:S01]  /*21c40*/  SYNCS.ARRIVE.TRANS64 RZ, [R4+URZ+0x34890], R2 ;  /* 0x0348900204ff79a7 */ /* 0x0007e2000800003f */
[----:B--2---:R-:W-:-:S04]  /*21c50*/  LOP3.LUT R3, R3, 0x1f, RZ, 0xc0, !PT ;  /* 0x0000001f03037812 */ /* 0x004fc800078ec0ff */
[----:B------:R-:W-:-:S13]  /*21c60*/  ISETP.NE.AND P0, PT, R3, RZ, PT ;  /* 0x000000ff0300720c */ /* 0x000fda0003f05270 */
[----:B---3--:R-:W-:Y:S05]  /*21c70*/  @!P0 BRA `(.L_x_847) ;  /* 0x0000000000048947 */ /* 0x008fea0003800000 */
[----:B------:R-:W-:Y:S01]  /*21c80*/  BPT.TRAP 0x1 ;  /* 0x000000040000795c */ /* 0x000fe20000300000 */
.L_x_847:
[----:B------:R-:W-:Y:S05]  /*21c90*/  BSYNC B2 ;  /* 0x0000000000027941 */ /* 0x000fea0003800000 */
.L_x_846:
[----:B------:R-:W2:Y:S04]  /*21ca0*/  LDL R5, [R1+0x8] ;  /* 0x0000080001057983 */ /* 0x000ea80000100800 */
[----:B------:R-:W2:Y:S01]  /*21cb0*/  LDL R2, [R1+0x20] ;  /* 0x0000200001027983 */ /* 0x000ea20000100800 */
[----:B------:R-:W-:Y:S01]  /*21cc0*/  IMAD.MOV.U32 R14, RZ, RZ, RZ ;  /* 0x000000ffff0e7224 */ /* 0x000fe200078e00ff */
[----:B------:R-:W-:Y:S01]  /*21cd0*/  UIADD3 UR4, UP0, UR38, 0x570, URZ ;  /* 0x0000057026047890 */ /* 0x000fe2000ff1e03f */
[----:B------:R-:W-:Y:S01]  /*21ce0*/  IMAD R3, R6, 0xb0, R10 ;  /* 0x000000b006037824 */ /* 0x000fe200078e020a */
[----:B------:R-:W-:Y:S01]  /*21cf0*/  PLOP3.LUT P0, PT, PT, PT, PT, 0x80, 0x0 ;  /* 0x000000000000781c */ /* 0x000fe20003f0f070 */
[----:B------:R-:W-:Y:S01]  /*21d00*/  UMOV UR6, 0x0 ;  /* 0x0000000000067882 */ /* 0x000fe20000000000 */
[----:B------:R-:W-:Y:S01]  /*21d10*/  R2UR UR10, R14 ;  /* 0x000000000e0a72ca */ /* 0x000fe200000e0000 */
[----:B------:R-:W-:Y:S01]  /*21d20*/  VIADD R3, R3, 0xffffff50 ;  /* 0xffffff5003037836 */ /* 0x000fe20000000000 */
[----:B------:R-:W-:Y:S01]  /*21d30*/  UIADD3.X UR5, URZ, UR39, URZ, UP0, !UPT ;  /* 0x000000273f057290 */ /* 0x000fe200087fe43f */
[----:B------:R-:W-:Y:S01]  /*21d40*/  UMOV UR7, 0x12f00000 ;  /* 0x12f0000000077882 */ /* 0x000fe20000000000 */
[----:B--2---:R-:W-:-:S02]  /*21d50*/  IMAD R7, R2, 0xb000, R5 ;  /* 0x0000b00002077824 */ /* 0x004fc400078e0205 */
[----:B------:R-:W-:Y:S02]  /*21d60*/  VIADD R2, R4, 0x34890 ;  /* 0x0003489004027836 */ /* 0x000fe40000000000 */
[----:B------:R-:W-:-:S07]  /*21d70*/  VIADD R5, R7, 0x1e400 ;  /* 0x0001e40007057836 */ /* 0x000fce0000000000 */
.L_x_848:
        /* <DEDUP_REMOVED lines=16> */
.L_x_849:
        /* <DEDUP_REMOVED lines=10> */
[----:B------:R-:W2:Y:S01]  /*21f20*/  SYNCS.PHASECHK.TRANS64.TRYWAIT P0, [R4+URZ+0x348c0], R8 ;  /* 0x0348c008040075a7 */ /* 0x000ea2000800017f */
[----:B------:R-:W-:Y:S04]  /*21f30*/  BSSY B2, `(.L_x_850) ;  /* 0x0000002000027945 */ /* 0x000fe80003800000 */
[----:B--2---:R-:W-:Y:S05]  /*21f40*/  @!P0 BRA `(.L_x_851) ;  /* 0x0000006400dc8947 */ /* 0x004fea0003800000 */
.L_x_1020:
[----:B------:R-:W-:Y:S05]  /*21f50*/  BSYNC B2 ;  /* 0x0000000000027941 */ /* 0x000fea0003800000 */
.L_x_850:
[----:B------:R-:W-:Y:S01]  /*21f60*/  BSSY B2, `(.L_x_852) ;  /* 0x000000b000027945 */ /* 0x000fe20003800000 */
[----:B------:R-:W-:Y:S02]  /*21f70*/  IMAD.MOV.U32 R12, RZ, RZ, 0x0 ;  /* 0x00000000ff0c7424 */ /* 0x000fe400078e00ff */
[----:B------:R-:W-:Y:S01]  /*21f80*/  IMAD.MOV.U32 R13, RZ, RZ, 0x12f00000 ;  /* 0x12f00000ff0d7424 */ /* 0x000fe200078e00ff */
[----:B------:R-:W-:Y:S06]  /*21f90*/  @P1 BRA `(.L_x_853) ;  /* 0x00000000001c1947 */ /* 0x000fec0003800000 */
[----:B------:R-:W3:Y:S01]  /*21fa0*/  S2R R5, SR_TID.X ;  /* 0x0000000000057919 */ /* 0x000ee20000002100 */
[----:B------:R-:W-:-:S04]  /*21fb0*/  IMAD.MOV.U32 R2, RZ, RZ, 0xb000 ;  /* 0x0000b000ff027424 */ /* 0x000fc800078e00ff */
[----:B------:R4:W-:Y:S01]  /*21fc0*/  SYNCS.ARRIVE.TRANS64 RZ, [R4+URZ+0x348b0], R2 ;  /* 0x0348b00204ff79a7 */ /* 0x0009e2000800003f */
[----:B---3--:R-:W-:-:S04]  /*21fd0*/  LOP3.LUT R5, R5, 0x1f, RZ, 0xc0, !PT ;  /* 0x0000001f05057812 */ /* 0x008fc800078ec0ff */
[----:B------:R-:W-:-:S13]  /*21fe0*/  ISETP.NE.AND P0, PT, R5, RZ, PT ;  /* 0x000000ff0500720c */ /* 0x000fda0003f05270 */
[----:B----4-:R-:W-:Y:S05]  /*21ff0*/  @!P0 BRA `(.L_x_853) ;  /* 0x0000000000048947 */ /* 0x010fea0003800000 */
[----:B------:R-:W-:Y:S01]  /*22000*/  BPT.TRAP 0x1 ;  /* 0x000000040000795c */ /* 0x000fe20000300000 */
.L_x_853:
[----:B------:R-:W-:Y:S05]  /*22010*/  BSYNC B2 ;  /* 0x0000000000027941 */ /* 0x000fea0003800000 */
.L_x_852:
[----:B------:R-:W-:Y:S01]  /*22020*/  R2UR UR10, R14 ;  /* 0x000000000e0a72ca */ /* 0x000fe200000e0000 */
[----:B------:R-:W-:Y:S01]  /*22030*/  UIADD3 UR4, UP0, UR38, 0x670, URZ ;  /* 0x0000067026047890 */ /* 0x000fe2000ff1e03f */
[----:B------:R-:W-:Y:S01]  /*22040*/  R2UR UR6, R12 ;  /* 0x000000000c0672ca */ /* 0x000fe200000e0000 */
[----:B0-2---:R-:W-:Y:S01]  /*22050*/  VIADD R4, R4, 0x348b0 ;  /* 0x000348b004047836 */ /* 0x005fe20000000000 */
[----:B------:R-:W-:Y:S01]  /*22060*/  R2UR UR7, R13 ;  /* 0x000000000d0772ca */ /* 0x000fe200000e0000 */
[----:B------:R-:W-:Y:S01]  /*22070*/  VIADD R2, R7, 0x400 ;  /* 0x0000040007027836 */ /* 0x000fe20000000000 */
[----:B------:R-:W-:Y:S01]  /*22080*/  PLOP3.LUT P0, PT, PT, PT, PT, 0x80, 0x0 ;  /* 0x000000000000781c */ /* 0x000fe20003f0f070 */
[----:B------:R-:W-:-:S12]  /*22090*/  UIADD3.X UR5, URZ, UR39, URZ, UP0, !UPT ;  /* 0x000000273f057290 */ /* 0x000fd800087fe43f */
.L_x_854:
        /* <DEDUP_REMOVED lines=15> */
.L_x_855:
        /* <DEDUP_REMOVED lines=10> */
.L_x_843:
[----:B------:R-:W-:Y:S05]  /*22230*/  BSYNC B1 ;  /* 0x0000000000017941 */ /* 0x000fea0003800000 */
.L_x_842:
[----:B------:R-:W0:Y:S04]  /*22240*/  LDL.LU R7, [R1+0x20] ;  /* 0x0000200001077983 */ /* 0x000e280000300800 */
[----:B------:R-:W2:Y:S01]  /*22250*/  LDL.LU R5, [R1+0x24] ;  /* 0x0000240001057983 */ /* 0x000ea20000300800 */
[----:B------:R-:W-:Y:S01]  /*22260*/  PLOP3.LUT P0, PT, PT, PT, PT, 0x8, 0x0 ;  /* 0x000000000000781c */ /* 0x000fe20003f0e170 */
[----:B0-----:R-:W-:Y:S02]  /*22270*/  VIADD R2, R7, 0x1 ;  /* 0x0000000107027836 */ /* 0x001fe40000000000 */
[----:B------:R-:W-:-:S03]  /*22280*/  VIADD R7, R6, 0xfffffffe ;  /* 0xfffffffe06077836 */ /* 0x000fc60000000000 */
[C---:B------:R-:W-:Y:S02]  /*22290*/  ISETP.NE.AND P1, PT, R2.reuse, 0x2, PT ;  /* 0x000000020200780c */ /* 0x040fe40003f25270 */
[----:B------:R-:W-:Y:S02]  /*222a0*/  ISETP.GE.AND P2, PT, R7, R9, PT ;  /* 0x000000090700720c */ /* 0x000fe40003f46270 */
[----:B------:R-:W-:Y:S02]  /*222b0*/  SEL R3, RZ, 0x1, P1 ;  /* 0x00000001ff037807 */ /* 0x000fe40000800000 */
[----:B------:R-:W-:Y:S02]  /*222c0*/  SEL R2, R2, RZ, P1 ;  /* 0x000000ff02027207 */ /* 0x000fe40000800000 */
[----:B--2---:R-:W-:-:S03]  /*222d0*/  LOP3.LUT R5, R5, R3, RZ, 0x3c, !PT ;  /* 0x0000000305057212 */ /* 0x004fc600078e3cff */
[----:B------:R0:W-:Y:S04]  /*222e0*/  STL [R1+0x20], R2 ;  /* 0x0000200201007387 */ /* 0x0001e80000100800 */
[----:B------:R0:W-:Y:S01]  /*222f0*/  STL [R1+0x24], R5 ;  /* 0x0000240501007387 */ /* 0x0001e20000100800 */
[----:B------:R-:W-:Y:S05]  /*22300*/  @!P2 BRA `(.L_x_836) ;  /* 0x0000000400f8a947 */ /* 0x000fea0003800000 */
.L_x_870:
[----:B------:R-:W-:Y:S05]  /*22310*/  YIELD ;  /* 0x0000000000007946 */ /* 0x000fea0003800000 */
[----:B------:R-:W-:Y:S04]  /*22320*/  BSSY B1, `(.L_x_856) ;  /* 0x0000070000017945 */ /* 0x000fe80003800000 */
[----:B--2---:R-:W-:Y:S05]  /*22330*/  @!P6 BRA `(.L_x_857) ;  /* 0x0000000400b8e947 */ /* 0x004fea0003800000 */
[----:B0-----:R-:W2:Y:S04]  /*22340*/  LDL R5, [R1+0x8] ;  /* 0x0000080001057983 */ /* 0x001ea80000100800 */
[----:B------:R-:W2:Y:S04]  /*22350*/  LDL R4, [R1+0x20] ;  /* 0x0000200001047983 */ /* 0x000ea80000100800 */
[----:B------:R-:W3:Y:S01]  /*22360*/  LDL R3, [R1+0x24] ;  /* 0x0000240001037983 */ /* 0x000ee20000100800 */
[----:B------:R-:W-:Y:S01]  /*22370*/  BSSY B2, `(.L_x_858) ;  /* 0x0000008000027945 */ /* 0x000fe20003800000 */
[----:B------:R-:W0:Y:S02]  /*22380*/  S2R R2, SR_TID.X ;  /* 0x0000000000027919 */ /* 0x000e240000002100 */
[----:B0-----:R-:W-:-:S04]  /*22390*/  LOP3.LUT R2, R2, 0x7f, RZ, 0xc0, !PT ;  /* 0x0000007f02027812 */ /* 0x001fc800078ec0ff */
[----:B------:R-:W-:Y:S01]  /*223a0*/  ISETP.NE.AND P2, PT, R2, RZ, PT ;  /* 0x000000ff0200720c */ /* 0x000fe20003f45270 */
[----:B--2---:R-:W-:Y:S01]  /*223b0*/  IMAD R6, R4, 0x8, R5 ;  /* 0x0000000804067824 */ /* 0x004fe200078e0205 */
[----:B---3--:R-:W-:-:S04]  /*223c0*/  SHF.L.U32 R5, R3, 0x1f, RZ ;  /* 0x0000001f03057819 */ /* 0x008fc800000006ff */
[----:B------:R-:W0:Y:S02]  /*223d0*/  SYNCS.PHASECHK.TRANS64.TRYWAIT P1, [R6+URZ+0x348a0], R5 ;  /* 0x0348a005060075a7 */ /* 0x000e24000802017f */
[----:B0-----:R-:W-:Y:S05]  /*223e0*/  @!P1 BRA `(.L_x_859) ;  /* 0x0000006000c89947 */ /* 0x001fea0003800000 */
.L_x_1021:
[----:B------:R-:W-:Y:S05]  /*223f0*/  BSYNC B2 ;  /* 0x0000000000027941 */ /* 0x000fea0003800000 */
.L_x_858:
        /* <DEDUP_REMOVED lines=9> */
.L_x_861:
[----:B------:R-:W-:Y:S05]  /*22490*/  BSYNC B2 ;  /* 0x0000000000027941 */ /* 0x000fea0003800000 */
.L_x_860:
[----:B------:R-:W2:Y:S04]  /*224a0*/  LDL R3, [R1+0x8] ;  /* 0x0000080001037983 */ /* 0x000ea80000100800 */
[----:B------:R-:W2:Y:S01]  /*224b0*/  LDL R2, [R1+0x20] ;  /* 0x0000200001027983 */ /* 0x000ea20000100800 */
[----:B------:R-:W-:Y:S01]  /*224c0*/  IMAD.MOV.U32 R11, RZ, RZ, RZ ;  /* 0x000000ffff0b7224 */ /* 0x000fe200078e00ff */
[----:B------:R-:W-:Y:S01]  /*224d0*/  UIADD3 UR4, UP0, UR38, 0x570, URZ ;  /* 0x0000057026047890 */ /* 0x000fe2000ff1e03f */
[----:B------:R-:W-:Y:S01]  /*224e0*/  PLOP3.LUT P1, PT, PT, PT, PT, 0x80, 0x0 ;  /* 0x000000000000781c */ /* 0x000fe20003f2f070 */
[----:B------:R-:W-:Y:S01]  /*224f0*/  UMOV UR6, 0x0 ;  /* 0x0000000000067882 */ /* 0x000fe20000000000 */
[----:B------:R-:W-:Y:S01]  /*22500*/  UMOV UR7, 0x12f00000 ;  /* 0x12f0000000077882 */ /* 0x000fe20000000000 */
[----:B------:R-:W-:Y:S01]  /*22510*/  R2UR UR10, R11 ;  /* 0x000000000b0a72ca */ /* 0x000fe200000e0000 */
[----:B------:R-:W-:Y:S01]  /*22520*/  UIADD3.X UR5, URZ, UR39, URZ, UP0, !UPT ;  /* 0x000000273f057290 */ /* 0x000fe200087fe43f */
[----:B--2---:R-:W-:-:S02]  /*22530*/  IMAD R4, R2, 0xb000, R3 ;  /* 0x0000b00002047824 */ /* 0x004fc400078e0203 */
[----:B------:R-:W-:Y:S02]  /*22540*/  IMAD R3, R7, 0xb0, R10 ;  /* 0x000000b007037824 */ /* 0x000fe400078e020a */
[----:B------:R-:W-:Y:S02]  /*22550*/  VIADD R2, R6, 0x34890 ;  /* 0x0003489006027836 */ /* 0x000fe40000000000 */
[----:B------:R-:W-:-:S07]  /*22560*/  VIADD R8, R4, 0x1e400 ;  /* 0x0001e40004087836 */ /* 0x000fce0000000000 */
.L_x_862:
        /* <DEDUP_REMOVED lines=10> */
[----:B------:R-:W-:Y:S01]  /*22610*/  MOV R14, 0x40 ;  /* 0x00000040000e7802 */ /* 0x000fe20000000f00 */
[----:B------:R-:W-:Y:S01]  /*22620*/  VIADD R8, R4, 0x23c00 ;  /* 0x00023c0004087836 */ /* 0x000fe20000000000 */
[----:B------:R-:W-:Y:S01]  /*22630*/  PLOP3.LUT P1, PT, PT, PT, PT, 0x80, 0x0 ;  /* 0x000000000000781c */ /* 0x000fe20003f2f070 */
[----:B------:R-:W-:Y:S01]  /*22640*/  UMOV UR6, 0x0 ;  /* 0x0000000000067882 */ /* 0x000fe20000000000 */
[----:B------:R-:W-:Y:S01]  /*22650*/  R2UR UR10, R14 ;  /* 0x000000000e0a72ca */ /* 0x000fe200000e0000 */
[----:B------:R-:W-:-:S14]  /*22660*/  UMOV UR7, 0x12f00000 ;  /* 0x12f0000000077882 */ /* 0x000fdc0000000000 */
.L_x_863:
        /* <DEDUP_REMOVED lines=13> */
.L_x_1022:
[----:B------:R-:W-:Y:S05]  /*22740*/  BSYNC B2 ;  /* 0x0000000000027941 */ /* 0x000fea0003800000 */
.L_x_864:
        /* <DEDUP_REMOVED lines=11> */
.L_x_867:
[----:B------:R-:W-:Y:S05]  /*22800*/  BSYNC B2 ;  /* 0x0000000000027941 */ /* 0x000fea0003800000 */
.L_x_866:
        /* <DEDUP_REMOVED lines=8> */
.L_x_868:
        /* <DEDUP_REMOVED lines=15> */
.L_x_869:
        /* <DEDUP_REMOVED lines=10> */
.L_x_857:
[----:B------:R-:W-:Y:S05]  /*22a20*/  BSYNC B1 ;  /* 0x0000000000017941 */ /* 0x000fea0003800000 */
.L_x_856:
[----:B0-----:R-:W2:Y:S04]  /*22a30*/  LDL.LU R2, [R1+0x20] ;  /* 0x0000200001027983 */ /* 0x001ea80000300800 */
[----:B------:R-:W3:Y:S01]  /*22a40*/  LDL.LU R5, [R1+0x24] ;  /* 0x0000240001057983 */ /* 0x000ee20000300800 */
[C---:B------:R-:W-:Y:S01]  /*22a50*/  ISETP.GT.AND P2, PT, R7.reuse, R9, PT ;  /* 0x000000090700720c */ /* 0x040fe20003f44270 */
[----:B------:R-:W-:Y:S02]  /*22a60*/  VIADD R7, R7, 0xffffffff ;  /* 0xffffffff07077836 */ /* 0x000fe40000000000 */
[----:B--2---:R-:W-:-:S05]  /*22a70*/  VIADD R2, R2, 0x1 ;  /* 0x0000000102027836 */ /* 0x004fca0000000000 */
[----:B------:R-:W-:-:S04]  /*22a80*/  ISETP.NE.AND P1, PT, R2, 0x2, PT ;  /* 0x000000020200780c */ /* 0x000fc80003f25270 */
[----:B------:R-:W-:Y:S02]  /*22a90*/  SEL R3, RZ, 0x1, P1 ;  /* 0x00000001ff037807 */ /* 0x000fe40000800000 */
[----:B------:R-:W-:Y:S02]  /*22aa0*/  SEL R2, R2, RZ, P1 ;  /* 0x000000ff02027207 */ /* 0x000fe40000800000 */
[----:B---3--:R-:W-:-:S05]  /*22ab0*/  LOP3.LUT R5, R5, R3, RZ, 0x3c, !PT ;  /* 0x0000000305057212 */ /* 0x008fca00078e3cff */
[----:B------:R2:W-:Y:S04]  /*22ac0*/  STL [R1+0x24], R5 ;  /* 0x0000240501007387 */ /* 0x0005e80000100800 */
[----:B------:R2:W-:Y:S01]  /*22ad0*/  STL [R1+0x20], R2 ;  /* 0x0000200201007387 */ /* 0x0005e20000100800 */
[----:B------:R-:W-:Y:S05]  /*22ae0*/  @P2 BRA `(.L_x_870) ;  /* 0xfffffff800082947 */ /* 0x000fea000383ffff */
.L_x_836:
[----:B------:R-:W-:Y:S05]  /*22af0*/  BSYNC B0 ;  /* 0x0000000000007941 */ /* 0x000fea0003800000 */
.L_x_835:
[----:B0-2---:R-:W2:Y:S01]  /*22b00*/  LDL R2, [R1+0x50] ;  /* 0x0000500001027983 */ /* 0x005ea20000100800 */
[----:B------:R-:W-:Y:S05]  /*22b10*/  @!P0 WARPSYNC.ALL ;  /* 0x0000000000008948 */ /* 0x000fea0003800000 */
[----:B------:R-:W-:Y:S06]  /*22b20*/  @!P0 BAR.SYNC.DEFER_BLOCKING 0xc, 0x180 ;  /* 0x0306000000008b1d */ /* 0x000fec0000010000 */
[----:B------:R-:W-:Y:S01]  /*22b30*/  BSSY B7, `(.L_x_871) ;  /* 0x00003fa000077945 */ /* 0x000fe20003800000 */
[----:B--2---:R-:W-:-:S13]  /*22b40*/  ISETP.GT.AND P0, PT, R2, RZ, PT ;  /* 0x000000ff0200720c */ /* 0x004fda0003f04270 */
[----:B------:R-:W-:Y:S05]  /*22b50*/  @P0 BRA `(.L_x_872) ;  /* 0x0000000000480947 */ /* 0x000fea0003800000 */
[----:B------:R-:W0:Y:S02]  /*22b60*/  S2R R2, SR_TID.X ;  /* 0x0000000000027919 */ /* 0x000e240000002100 */
[----:B0-----:R-:W-:-:S04]  /*22b70*/  LOP3.LUT R2, R2, 0x7f, RZ, 0xc0, !PT ;  /* 0x0000007f02027812 */ /* 0x001fc800078ec0ff */
[----:B------:R-:W-:-:S13]  /*22b80*/  ISETP.NE.AND P0, PT, R2, RZ, PT ;  /* 0x000000ff0200720c */ /* 0x000fda0003f05270 */
[----:B------:R-:W-:Y:S05]  /*22b90*/  @P0 BRA `(.L_x_873) ;  /* 0x0000003c00cc0947 */ /* 0x000fea0003800000 */
[----:B------:R-:W0:Y:S01]  /*22ba0*/  S2R R3, SR_LANEID ;  /* 0x0000000000037919 */ /* 0x000e220000000000 */
[----:B------:R-:W-:Y:S01]  /*22bb0*/  VOTEU.ANY UR4, UPT, PT ;  /* 0x0000000000047886 */ /* 0x000fe200038e0100 */
[----:B------:R-:W2:Y:S01]  /*22bc0*/  LDC.64 R4, c[0x0][0xc60] ;  /* 0x00031800ff047b82 */ /* 0x000ea20000000a00 */
[----:B------:R-:W0:Y:S01]  /*22bd0*/  FLO.U32 R0, UR4 ;  /* 0x0000000400007d00 */ /* 0x000e2200080e0000 */
[----:B------:R-:W-:-:S07]  /*22be0*/  ULDC.64 UR6, c[0x0][0x208] ;  /* 0x0000820000067ab9 */ /* 0x000fce0000000a00 */
[----:B------:R-:W2:Y:S01]  /*22bf0*/  POPC R2, UR4 ;  /* 0x0000000400027d09 */ /* 0x000ea20008000000 */
[----:B0-----:R-:W-:-:S13]  /*22c00*/  ISETP.EQ.U32.AND P0, PT, R0, R3, PT ;  /* 0x000000030000720c */ /* 0x001fda0003f02070 */
[----:B--2---:R-:W2:Y:S01]  /*22c10*/  @P0 ATOMG.E.ADD.STRONG.GPU PT, R5, desc[UR6][R4.64], R2 ;  /* 0x00000002040509a8 */ /* 0x004ea200081ee1c6 */
[----:B------:R-:W0:Y:S02]  /*22c20*/  S2R R3, SR_LTMASK ;  /* 0x0000000000037919 */ /* 0x000e240000003900 */
[----:B0-----:R-:W-:-:S06]  /*22c30*/  LOP3.LUT R3, R3, UR4, RZ, 0xc0, !PT ;  /* 0x0000000403037c12 */ /* 0x001fcc000f8ec0ff */
[----:B------:R-:W0:Y:S01]  /*22c40*/  POPC R3, R3 ;  /* 0x0000000300037309 */ /* 0x000e220000000000 */
[----:B--2---:R-:W0:Y:S02]  /*22c50*/  SHFL.IDX PT, R0, R5, R0, 0x1f ;  /* 0x00001f0005007589 */ /* 0x004e2400000e0000 */
[----:B0-----:R-:W-:Y:S01]  /*22c60*/  IADD3 R16, R0, UR36, R3 ;  /* 0x0000002400107c10 */ /* 0x001fe2000fffe003 */
[----:B------:R-:W-:Y:S06]  /*22c70*/  BRA `(.L_x_873) ;  /* 0x0000003c00947947 */ /* 0x000fec0003800000 */
.L_x_872:
        /* <DEDUP_REMOVED lines=9> */
[----:B------:R-:W-:Y:S02]  /*22d10*/  IMAD.U32 R4, RZ, RZ, UR6 ;  /* 0x00000006ff047e24 */ /* 0x000fe4000f8e00ff */
[----:B------:R-:W0:Y:S01]  /*22d20*/  LDC.64 R2, c[0x4][R2] ;  /* 0x0100000002027b82 */ /* 0x000e220000000a00 */
        /* <DEDUP_REMOVED lines=10> */
.L_x_875:
[----:B------:R-:W-:Y:S05]  /*22dd0*/  BSYNC B6 ;  /* 0x0000000000067941 */ /* 0x000fea0003800000 */
.L_x_874:
        /* <DEDUP_REMOVED lines=18> */
[----:B0-----:R-:W-:-:S07]  /*22f00*/  IMAD.MOV.U32 R13, RZ, RZ, RZ ;  /* 0x000000ffff0d7224 */ /* 0x001fce00078e00ff */
[----:B------:R-:W-:-:S07]  /*22f10*/  LEPC R20, `(.L_x_878) ;  /* 0x000000001014794e */ /* 0x000fce0000000000 */
[----:B-12---:R-:W-:Y:S05]  /*22f20*/  CALL.ABS.NOINC R2 ;  /* 0x0000000002007343 */ /* 0x006fea0003c00000 */
.L_x_878:
        /* <DEDUP_REMOVED lines=15> */
[----:B0-----:R-:W-:Y:S05]  /*23020*/  CALL.ABS.NOINC R2 ;  /* 0x0000000002007343 */ /* 0x001fea0003c00000 */
.L_x_877:
[----:B------:R-:W-:Y:S05]  /*23030*/  BSYNC B6 ;  /* 0x0000000000067941 */ /* 0x000fea0003800000 */
.L_x_876:
[----:B------:R-:W2:Y:S01]  /*23040*/  LDL.LU R2, [R1] ;  /* 0x0000000001027983 */ /* 0x000ea20000300800 */
[----:B------:R-:W-:-:S03]  /*23050*/  ULDC.64 UR4, c[0x0][0x9f8] ;  /* 0x00027e0000047ab9 */ /* 0x000fc60000000a00 */
[----:B------:R-:W3:Y:S04]  /*23060*/  LDL.LU R4, [R1+0x28] ;  /* 0x0000280001047983 */ /* 0x000ee80000300800 */
[----:B------:R-:W4:Y:S01]  /*23070*/  LDL R7, [R1+0x10] ;  /* 0x0000100001077983 */ /* 0x000f220000100800 */
        /* <DEDUP_REMOVED lines=9> */
[----:B0-----:R-:W0:Y:S01]  /*23110*/  LDC.64 R2, c[0x0][0x418] ;  /* 0x00010600ff027b82 */ /* 0x001e220000000a00 */
[----:B--2---:R-:W-:Y:S01]  /*23120*/  SHF.R.S32.HI R8, RZ, 0x1f, R7 ;  /* 0x0000001fff087819 */ /* 0x004fe20000011407 */
[----:B------:R2:W-:Y:S04]  /*23130*/  @P0 STL [R1+0x10], R7 ;  /* 0x0000100701000387 */ /* 0x0005e80000100800 */
[----:B------:R2:W-:Y:S04]  /*23140*/  STL [R1+0x3c], R9 ;  /* 0x00003c0901007387 */ /* 0x0005e80000100800 */
[----:B------:R2:W-:Y:S01]  /*23150*/  STL [R1+0x28], R8 ;  /* 0x0000280801007387 */ /* 0x0005e20000100800 */
[----:B0-----:R-:W-:Y:S01]  /*23160*/  LOP3.LUT P0, RZ, R2, UR4, RZ, 0xfc, !PT ;  /* 0x0000000402ff7c12 */ /* 0x001fe2000f80fcff */
[----:B------:R-:W-:-:S03]  /*23170*/  UMOV UR4, 0xffffffff ;  /* 0xffffffff00047882 */ /* 0x000fc60000000000 */
[----:B------:R-:W-:-:S04]  /*23180*/  LOP3.LUT P0, RZ, R3, UR5, RZ, 0xfc, P0 ;  /* 0x0000000503ff7c12 */ /* 0x000fc8000800fcff */
[----:B------:R-:W-:Y:S01]  /*23190*/  SEL R0, R7, RZ, !P0 ;  /* 0x000000ff07007207 */ /* 0x000fe20004000000 */
[----:B--2---:R-:W-:Y:S08]  /*231a0*/  BRA.DIV UR4, `(.L_x_879) ;  /* 0x0000005604807947 */ /* 0x004ff0000b800000 */
[----:B------:R-:W0:Y:S02]  /*231b0*/  S2R R4, SR_TID.X ;  /* 0x0000000000047919 */ /* 0x000e240000002100 */
[----:B0-----:R-:W-:-:S04]  /*231c0*/  SHF.R.U32.HI R4, RZ, 0x5, R4 ;  /* 0x00000005ff047819 */ /* 0x001fc80000011604 */
[----:B------:R-:W-:-:S05]  /*231d0*/  LOP3.LUT R4, R4, 0x3, RZ, 0xc0, !PT ;  /* 0x0000000304047812 */ /* 0x000fca00078ec0ff */
[----:B------:R0:W2:Y:S02]  /*231e0*/  SHFL.IDX PT, R14, R4, RZ, 0x1f ;  /* 0x00001fff040e7589 */ /* 0x0000a400000e0000 */
.L_x_1025:
[----:B0-----:R-:W3:Y:S01]  /*231f0*/  LDL.LU R4, [R1+0x4] ;  /* 0x0000040001047983 */ /* 0x001ee20000300800 */
[----:B------:R-:W-:Y:S02]  /*23200*/  PLOP3.LUT P1, PT, PT, PT, PT, 0x8, 0x0 ;  /* 0x000000000000781c */ /* 0x000fe40003f2e170 */
[----:B--2---:R-:W-:Y:S01]  /*23210*/  ISETP.NE.AND P0, PT, R14, RZ, PT ;  /* 0x000000ff0e00720c */ /* 0x004fe20003f05270 */
[----:B------:R0:W-:Y:S01]  /*23220*/  STL [R1], R0 ;  /* 0x0000000001007387 */ /* 0x0001e20000100800 */
[----:B---3--:R-:W-:-:S09]  /*23230*/  LOP3.LUT R4, R4, 0xfffffffe, RZ, 0xc0, !PT ;  /* 0xfffffffe04047812 */ /* 0x008fd200078ec0ff */
[----:B------:R-:W-:-:S05]  /*23240*/  @P1 LOP3.LUT R4, R4, 0x1, RZ, 0xfc, !PT ;  /* 0x0000000104041812 */ /* 0x000fca00078efcff */
[----:B------:R0:W-:Y:S01]  /*23250*/  STL [R1+0x4], R4 ;  /* 0x0000040401007387 */ /* 0x0001e20000100800 */
[----:B------:R-:W-:Y:S05]  /*23260*/  @P0 BRA `(.L_x_880) ;  /* 0x00000004003c0947 */ /* 0x000fea0003800000 */
[----:B------:R-:W-:-:S03]  /*23270*/  UMOV UR4, 0xffffffff ;  /* 0xffffffff00047882 */ /* 0x000fc60000000000 */
[----:B------:R-:W-:Y:S05]  /*23280*/  BRA.DIV UR4, `(.L_x_881) ;  /* 0x00000056047c7947 */ /* 0x000fea000b800000 */
[----:B------:R-:W-:-:S13]  /*23290*/  ELECT P6, URZ, PT ;  /* 0x00000000003f782f */ /* 0x000fda00038c0000 */
.L_x_1028:
[----:B------:R-:W-:Y:S05]  /*232a0*/  @!P6 BRA `(.L_x_880) ;  /* 0x00000004002ce947 */ /* 0x000fea0003800000 */
[----:B------:R2:W-:Y:S01]  /*232b0*/  STL [R1+0x18], R9 ;  /* 0x0000180901007387 */ /* 0x0005e20000100800 */
[----:B------:R-:W-:-:S04]  /*232c0*/  ISETP.NE.U32.AND P0, PT, R2, RZ, PT ;  /* 0x000000ff0200720c */ /* 0x000fc80003f05070 */
[----:B------:R-:W-:-:S13]  /*232d0*/  ISETP.NE.AND.EX P0, PT, R3, RZ, PT, P0 ;  /* 0x000000ff0300720c */ /* 0x000fda0003f05300 */
[----:B--2---:R-:W-:Y:S05]  /*232e0*/  @!P0 BRA `(.L_x_882) ;  /* 0x0000000000548947 */ /* 0x004fea0003800000 */
[----:B------:R-:W2:Y:S01]  /*232f0*/  LDC R6, c[0x0][0x43c] ;  /* 0x00010f00ff067b82 */ /* 0x000ea20000000800 */
[----:B0-----:R-:W-:Y:S01]  /*23300*/  IMAD.MOV.U32 R0, RZ, RZ, R9 ;  /* 0x000000ffff007224 */ /* 0x001fe200078e0009 */
[----:B------:R-:W-:Y:S01]  /*23310*/  ULDC.64 UR4, c[0x0][0x428] ;  /* 0x00010a0000047ab9 */ /* 0x000fe20000000a00 */
[----:B------:R-:W-:Y:S01]  /*23320*/  ULDC.64 UR6, c[0x0][0x208] ;  /* 0x0000820000067ab9 */ /* 0x000fe20000000a00 */
[----:B--2---:R-:W-:-:S13]  /*23330*/  ISETP.NE.AND P0, PT, R6, 0x1, PT ;  /* 0x000000010600780c */ /* 0x004fda0003f05270 */
[----:B------:R-:W0:Y:S02]  /*23340*/  @P0 LDC.64 R4, c[0x0][0x440] ;  /* 0x00011000ff040b82 */ /* 0x000e240000000a00 */
[----:B0-----:R-:W-:-:S05]  /*23350*/  @P0 IMAD.HI.U32 R4, R9, R4, RZ ;  /* 0x0000000409040227 */ /* 0x001fca00078e00ff */
[----:B------:R-:W-:-:S04]  /*23360*/  @P0 SHF.R.U32.HI R0, RZ, R5, R4 ;  /* 0x00000005ff000219 */ /* 0x000fc80000011604 */
[--C-:B------:R-:W-:Y:S01]  /*23370*/  SHF.R.S32.HI R5, RZ, 0x1f, R0.reuse ;  /* 0x0000001fff057819 */ /* 0x100fe20000011400 */
[----:B------:R-:W-:-:S04]  /*23380*/  IMAD.MOV R4, RZ, RZ, -R0 ;  /* 0x000000ffff047224 */ /* 0x000fc800078e0a00 */
[----:B------:R-:W-:Y:S02]  /*23390*/  IMAD R6, R6, R4, R9 ;  /* 0x0000000406067224 */ /* 0x000fe400078e0209 */
[----:B------:R-:W-:-:S03]  /*233a0*/  IMAD.MOV.U32 R4, RZ, RZ, R0 ;  /* 0x000000ffff047224 */ /* 0x000fc600078e0000 */
[----:B------:R0:W-:Y:S01]  /*233b0*/  STL [R1+0x18], R6 ;  /* 0x0000180601007387 */ /* 0x0001e20000100800 */
[----:B------:R-:W-:-:S03]  /*233c0*/  IMAD.WIDE.U32 R4, R7, UR4, R4 ;  /* 0x0000000407047c25 */ /* 0x000fc6000f8e0004 */
[----:B------:R-:W-:Y:S01]  /*233d0*/  LEA R2, P0, R4, R2, 0x2 ;  /* 0x0000000204027211 */ /* 0x000fe200078010ff */
[----:B0-----:R-:W-:-:S04]  /*233e0*/  IMAD R6, R8, UR4, RZ ;  /* 0x0000000408067c24 */ /* 0x001fc8000f8e02ff */
[----:B------:R-:W-:-:S04]  /*233f0*/  IMAD R0, R7, UR5, R6 ;  /* 0x0000000507007c24 */ /* 0x000fc8000f8e0206 */
[----:B------:R-:W-:-:S05]  /*23400*/  IMAD.IADD R0, R5, 0x1, R0 ;  /* 0x0000000105007824 */ /* 0x000fca00078e0200 */
[----:B------:R-:W-:-:S05]  /*23410*/  LEA.HI.X R3, R4, R3, R0, 0x2, P0 ;  /* 0x0000000304037211 */ /* 0x000fca00000f1400 */
[----:B------:R-:W2:Y:S04]  /*23420*/  LDG.E R0, desc[UR6][R2.64] ;  /* 0x0000000602007981 */ /* 0x000ea8000c1e1900 */
[----:B--2---:R2:W-:Y:S02]  /*23430*/  STL [R1], R0 ;  /* 0x0000000001007387 */ /* 0x0045e40000100800 */
.L_x_882:
[----:B------:R-:W3:Y:S04]  /*23440*/  LDL R7, [R1+0x8] ;  /* 0x0000080001077983 */ /* 0x000ee80000100800 */
[----:B0-2---:R-:W3:Y:S04]  /*23450*/  LDL R0, [R1+0xc] ;  /* 0x00000c0001007983 */ /* 0x005ee80000100800 */
[----:B------:R-:W2:Y:S01]  /*23460*/  LDL R2, [R1+0x14] ;  /* 0x0000140001027983 */ /* 0x000ea20000100800 */
[----:B---3--:R-:W-:Y:S02]  /*23470*/  LEA R0, R0, R7, 0x3 ;  /* 0x0000000700007211 */ /* 0x008fe400078e18ff */
[----:B--2---:R-:W-:-:S04]  /*23480*/  SHF.L.U32 R2, R2, 0x1f, RZ ;  /* 0x0000001f02027819 */ /* 0x004fc800000006ff */
[----:B------:R-:W0:Y:S02]  /*23490*/  SYNCS.PHASECHK.TRANS64.TRYWAIT P0, [R0+URZ+0x34840], R2 ;  /* 0x03484002000075a7 */ /* 0x000e24000800017f */
[----:B0-----:R-:W-:Y:S05]  /*234a0*/  @!P0 BRA `(.L_x_883) ;  /* 0x0000005400148947 */ /* 0x001fea0003800000 */
.L_x_1029:
[----:B------:R-:W2:Y:S02]  /*234b0*/  S2R R3, SR_TID.X ;  /* 0x0000000000037919 */ /* 0x000ea40000002100 */
[----:B--2---:R-:W-:-:S04]  /*234c0*/  LOP3.LUT R3, R3, 0x7f, RZ, 0xc0, !PT ;  /* 0x0000007f03037812 */ /* 0x004fc800078ec0ff */
[----:B------:R-:W-:-:S13]  /*234d0*/  ISETP.NE.AND P0, PT, R3, RZ, PT ;  /* 0x000000ff0300720c */ /* 0x000fda0003f05270 */
        /* <DEDUP_REMOVED lines=8> */
.L_x_884:
[----:B------:R-:W2:Y:S04]  /*23560*/  LDL R7, [R1+0x8] ;  /* 0x0000080001077983 */ /* 0x000ea80000100800 */
[----:B------:R-:W2:Y:S04]  /*23570*/  LDL R6, [R1+0xc] ;  /* 0x00000c0001067983 */ /* 0x000ea80000100800 */
[----:B------:R-:W3:Y:S04]  /*23580*/  LDL R5, [R1+0x18] ;  /* 0x0000180001057983 */ /* 0x000ee80000100800 */
[----:B------:R-:W4:Y:S04]  /*23590*/  LDL R4, [R1+0x1c] ;  /* 0x00001c0001047983 */ /* 0x000f280000100800 */
[----:B------:R-:W5:Y:S04]  /*235a0*/  LDL R3, [R1] ;  /* 0x0000000001037983 */ /* 0x000f680000100800 */
[----:B0-----:R-:W5:Y:S01]  /*235b0*/  LDL.LU R2, [R1+0x4] ;  /* 0x0000040001027983 */ /* 0x001f620000300800 */
[----:B------:R-:W-:Y:S01]  /*235c0*/  R2UR UR9, R0 ;  /* 0x00000000000972ca */ /* 0x000fe200000e0000 */
[----:B------:R-:W-:Y:S01]  /*235d0*/  UIADD3 UR4, UP0, UR38, 0x370, URZ ;  /* 0x0000037026047890 */ /* 0x000fe2000ff1e03f */
[----:B------:R-:W-:Y:S01]  /*235e0*/  PLOP3.LUT P0, PT, PT, PT, PT, 0x80, 0x0 ;  /* 0x000000000000781c */ /* 0x000fe20003f0f070 */
[----:B------:R-:W-:Y:S01]  /*235f0*/  UMOV UR10, URZ ;  /* 0x0000003f000a7c82 */ /* 0x000fe20008000000 */
[----:B------:R-:W-:Y:S01]  /*23600*/  R2UR UR12, R18 ;  /* 0x00000000120c72ca */ /* 0x000fe200000e0000 */
[----:B------:R-:W-:Y:S01]  /*23610*/  UMOV UR7, 0x14f00000 ;  /* 0x14f0000000077882 */ /* 0x000fe20000000000 */
[----:B------:R-:W-:-:S07]  /*23620*/  UMOV UR15, 0x40 ;  /* 0x00000040000f7882 */ /* 0x000fce0000000000 */
[----:B------:R-:W-:Y:S01]  /*23630*/  UIADD3 UR9, UR9, 0x34830, URZ ;  /* 0x0003483009097890 */ /* 0x000fe2000fffe03f */
[----:B--2---:R-:W-:Y:S01]  /*23640*/  IMAD R0, R6, 0xb000, R7 ;  /* 0x0000b00006007824 */ /* 0x004fe200078e0207 */
[----:B---3--:R-:W-:-:S04]  /*23650*/  R2UR UR11, R5 ;  /* 0x00000000050b72ca */ /* 0x008fc800000e0000 */
[----:B------:R-:W-:Y:S02]  /*23660*/  R2UR UR6, R0 ;  /* 0x00000000000672ca */ /* 0x000fe400000e0000 */
[----:B----4-:R-:W-:Y:S02]  /*23670*/  R2UR UR5, R4 ;  /* 0x00000000040572ca */ /* 0x010fe400000e0000 */
[----:B-----5:R-:W-:Y:S02]  /*23680*/  R2UR UR13, R3 ;  /* 0x00000000030d72ca */ /* 0x020fe400000e0000 */
[----:B------:R-:W-:-:S07]  /*23690*/  LOP3.LUT R2, R2, 0xfffffffe, RZ, 0xc0, !PT ;  /* 0xfffffffe02027812 */ /* 0x000fce00078ec0ff */
[----:B------:R-:W-:Y:S01]  /*236a0*/  UIADD3 UR8, UR6, 0x1e400, URZ ;  /* 0x0001e40006087890 */ /* 0x000fe2000fffe03f */
[----:B------:R-:W-:Y:S01]  /*236b0*/  @P0 LOP3.LUT R2, R2, 0x1, RZ, 0xfc, !PT ;  /* 0x0000000102020812 */ /* 0x000fe200078efcff */
[----:B------:R-:W-:Y:S02]  /*236c0*/  UIMAD UR11, UR11, 0xb0, UR5 ;  /* 0x000000b00b0b78a4 */ /* 0x000fe4000f8e0205 */
[----:B------:R-:W-:Y:S02]  /*236d0*/  UIADD3.X UR5, URZ, UR39, URZ, UP0, !UPT ;  /* 0x000000273f057290 */ /* 0x000fe400087fe43f */
[----:B------:R-:W-:Y:S01]  /*236e0*/  UIADD3 UR14, UR6, 0x23c00, URZ ;  /* 0x00023c00060e7890 */ /* 0x000fe2000fffe03f */
[----:B------:R2:W-:Y:S02]  /*236f0*/  STL [R1+0x4], R2 ;  /* 0x0000040201007387 */ /* 0x0005e40000100800 */
[----:B------:R-:W-:-:S04]  /*23700*/  UMOV UR6, 0x0 ;  /* 0x0000000000067882 */ /* 0x000fc80000000000 */
[----:B------:R0:W-:Y:S02]  /*23710*/  UTMALDG.4D [UR8], [UR4], desc[UR6] ;  /* 0x00000608040075b4 */ /* 0x0001e40008019000 */
[----:B0-----:R-:W-:Y:S01]  /*23720*/  UMOV UR8, UR14 ;  /* 0x0000000e00087c82 */ /* 0x001fe20008000000 */
[----:B------:R-:W-:Y:S02]  /*23730*/  UMOV UR10, UR15 ;  /* 0x0000000f000a7c82 */ /* 0x000fe40008000000 */
[----:B------:R2:W-:Y:S02]  /*23740*/  UTMALDG.4D [UR8], [UR4], desc[UR6] ;  /* 0x00000608040075b4 */ /* 0x0005e40008019000 */
[----:B--2---:R-:W-:Y:S01]  /*23750*/  NOP ;  /* 0x0000000000007918 */ /* 0x004fe20000000000 */
.L_x_880:
[----:B------:R-:W2:Y:S04]  /*23760*/  LDL R2, [R1+0x8] ;  /* 0x0000080001027983 */ /* 0x000ea80000100800 */
[----:B------:R-:W3:Y:S04]  /*23770*/  LDL.LU R3, [R1+0x40] ;  /* 0x0000400001037983 */ /* 0x000ee80000300800 */
[----:B------:R-:W4:Y:S04]  /*23780*/  LDL.LU R5, [R1+0x30] ;  /* 0x0000300001057983 */ /* 0x000f280000300800 */
[----:B0-----:R-:W5:Y:S01]  /*23790*/  LDL.LU R4, [R1+0x44] ;  /* 0x0000440001047983 */ /* 0x001f620000300800 */
[----:B------:R-:W-:Y:S05]  /*237a0*/  WARPSYNC.ALL ;  /* 0x0000000000007948 */ /* 0x000fea0003800000 */
[----:B------:R-:W-:Y:S01]  /*237b0*/  ULDC.64 UR4, c[0x0][0x298] ;  /* 0x0000a60000047ab9 */ /* 0x000fe20000000a00 */
[----:B------:R-:W-:Y:S01]  /*237c0*/  ULDC.64 UR6, c[0x0][0xa00] ;  /* 0x0002800000067ab9 */ /* 0x000fe20000000a00 */
[----:B------:R-:W-:Y:S01]  /*237d0*/  BSSY B6, `(.L_x_885) ;  /* 0x0000024000067945 */ /* 0x000fe20003800000 */
[----:B------:R-:W-:Y:S01]  /*237e0*/  BAR.SYNC.DEFER_BLOCKING 0x8, 0x180 ;  /* 0x0206000000007b1d */ /* 0x000fe20000010000 */
[----:B------:R-:W-:-:S04]  /*237f0*/  ISETP.NE.U32.AND P0, PT, RZ, UR6, PT ;  /* 0x00000006ff007c0c */ /* 0x000fc8000bf05070 */
[----:B------:R-:W-:Y:S01]  /*23800*/  ISETP.NE.AND.EX P0, PT, RZ, UR7, PT, P0 ;  /* 0x00000007ff007c0c */ /* 0x000fe2000bf05300 */
[----:B--2---:R-:W-:Y:S01]  /*23810*/  VIADD R2, R2, 0x16400 ;  /* 0x0001640002027836 */ /* 0x004fe20000000000 */
[----:B---3--:R-:W-:-:S04]  /*23820*/  SHF.R.S32.HI R0, RZ, 0x1f, R3 ;  /* 0x0000001fff007819 */ /* 0x008fc80000011403 */
        /* <DEDUP_REMOVED lines=9> */
[----:B0-----:R-:W-:Y:S01]  /*238c0*/  IMAD.IADD R2, R3, 0x1, R0 ;  /* 0x0000000103027824 */ /* 0x001fe200078e0200 */
        /* <DEDUP_REMOVED lines=20> */
.L_x_886:
[----:B------:R-:W-:Y:S05]  /*23a10*/  BSYNC B6 ;  /* 0x0000000000067941 */ /* 0x000fea0003800000 */
.L_x_885:
[----:B------:R-:W3:Y:S01]  /*23a20*/  LDL.LU R6, [R1+0x40] ;  /* 0x0000400001067983 */ /* 0x000ee20000300800 */
[----:B------:R-:W-:Y:S01]  /*23a30*/  ULDC.64 UR4, c[0x0][0x2d8] ;  /* 0x0000b60000047ab9 */ /* 0x000fe20000000a00 */
[----:B------:R-:W0:Y:S01]  /*23a40*/  LDC R7, c[0x0][0x448] ;  /* 0x00011200ff077b82 */ /* 0x000e220000000800 */
[----:B------:R-:W-:Y:S01]  /*23a50*/  IMAD.SHL.U32 R17, R17, 0x80, RZ ;  /* 0x0000008011117824 */ /* 0x000fe200078e00ff */
[----:B--2---:R-:W3:Y:S01]  /*23a60*/  LDL.LU.64 R2, [R1+0x48] ;  /* 0x0000480001027983 */ /* 0x004ee20000300a00 */
[----:B------:R-:W-:-:S03]  /*23a70*/  ULDC.64 UR6, c[0x0][0x280] ;  /* 0x0000a00000067ab9 */ /* 0x000fc60000000a00 */
[----:B------:R-:W2:Y:S04]  /*23a80*/  LDL.LU R0, [R1+0x44] ;  /* 0x0000440001007983 */ /* 0x000ea80000300800 */
[----:B------:R-:W4:Y:S04]  /*23a90*/  LDL.LU R5, [R1+0x5c] ;  /* 0x00005c0001057983 */ /* 0x000f280000300800 */
[----:B------:R-:W4:Y:S04]  /*23aa0*/  LDL.LU R4, [R1+0x30] ;  /* 0x0000300001047983 */ /* 0x000f280000300800 */
[----:B------:R0:W5:Y:S01]  /*23ab0*/  LDL R9, [R1+0x2c] ;  /* 0x00002c0001097983 */ /* 0x0001620000100800 */
[----:B------:R-:W1:Y:S01]  /*23ac0*/  S2R R8, SR_TID.X ;  /* 0x0000000000087919 */ /* 0x000e620000002100 */
[----:B0-----:R-:W-:Y:S01]  /*23ad0*/  ISETP.NE.AND P0, PT, R7, 0x1, PT ;  /* 0x000000010700780c */ /* 0x001fe20003f05270 */
[----:B------:R-:W0:Y:S01]  /*23ae0*/  S2R R10, SR_TID.X ;  /* 0x00000000000a7919 */ /* 0x000e220000002100 */
[----:B-1----:R-:W-:-:S02]  /*23af0*/  IMAD.SHL.U32 R8, R8, 0x8, RZ ;  /* 0x0000000808087824 */ /* 0x002fc400078e00ff */
[----:B0-----:R-:W-:-:S03]  /*23b00*/  IMAD.SHL.U32 R10, R10, 0x8, RZ ;  /* 0x000000080a0a7824 */ /* 0x001fc600078e00ff */
[----:B------:R-:W-:Y:S02]  /*23b10*/  LOP3.LUT R8, R8, 0x38, RZ, 0xc0, !PT ;  /* 0x0000003808087812 */ /* 0x000fe400078ec0ff */
[----:B------:R-:W-:Y:S02]  /*23b20*/  LOP3.LUT R10, R10, 0x38, RZ, 0xc0, !PT ;  /* 0x000000380a0a7812 */ /* 0x000fe400078ec0ff */
[----:B------:R-:W-:Y:S01]  /*23b30*/  LOP3.LUT R8, R8, 0x40, RZ, 0xfc, !PT ;  /* 0x0000004008087812 */ /* 0x000fe200078efcff */
[----:B---3--:R-:W-:Y:S02]  /*23b40*/  IMAD.MOV.U32 R3, RZ, RZ, R6 ;  /* 0x000000ffff037224 */ /* 0x008fe400078e0006 */
[----:B------:R-:W0:Y:S01]  /*23b50*/  @P0 LDC R6, c[0x0][0x450] ;  /* 0x00011400ff060b82 */ /* 0x000e220000000800 */
[----:B--2---:R-:W-:Y:S02]  /*23b60*/  IMAD R0, R0, UR4, RZ ;  /* 0x0000000400007c24 */ /* 0x004fe4000f8e02ff */
[----:B------:R-:W-:-:S04]  /*23b70*/  IMAD.WIDE.U32 R2, R18, UR4, R2 ;  /* 0x0000000412027c25 */ /* 0x000fc8000f8e0002 */
[----:B------:R-:W-:Y:S01]  /*23b80*/  IMAD R0, R18, UR5, R0 ;  /* 0x0000000512007c24 */ /* 0x000fe2000f8e0200 */
[----:B------:R-:W-:-:S03]  /*23b90*/  ULDC.64 UR4, c[0x0][0x2e0] ;  /* 0x0000b80000047ab9 */ /* 0x000fc60000000a00 */
[----:B------:R-:W-:Y:S02]  /*23ba0*/  IMAD.IADD R3, R3, 0x1, R0 ;  /* 0x0000000103037824 */ /* 0x000fe400078e0200 */
[----:B----4-:R-:W-:Y:S02]  /*23bb0*/  IMAD R0, R5, UR4, RZ ;  /* 0x0000000405007c24 */ /* 0x010fe4000f8e02ff */
[----:B------:R-:W-:-:S04]  /*23bc0*/  IMAD.WIDE.U32 R2, R4, UR4, R2 ;  /* 0x0000000404027c25 */ /* 0x000fc8000f8e0002 */
[----:B------:R-:W-:Y:S01]  /*23bd0*/  IMAD R0, R4, UR5, R0 ;  /* 0x0000000504007c24 */ /* 0x000fe2000f8e0200 */
[----:B------:R-:W-:Y:S01]  /*23be0*/  ULDC.64 UR4, c[0x0][0x2d0] ;  /* 0x0000b40000047ab9 */ /* 0x000fe20000000a00 */
[----:B------:R-:W1:Y:S02]  /*23bf0*/  S2R R4, SR_TID.X ;  /* 0x0000000000047919 */ /* 0x000e640000002100 */
[----:B------:R-:W-:Y:S01]  /*23c00*/  IMAD.IADD R3, R3, 0x1, R0 ;  /* 0x0000000103037824 */ /* 0x000fe200078e0200 */
[----:B-1----:R-:W-:-:S04]  /*23c10*/  LOP3.LUT R4, R4, 0x7f, RZ, 0xc0, !PT ;  /* 0x0000007f04047812 */ /* 0x002fc800078ec0ff */
[----:B------:R-:W-:Y:S02]  /*23c20*/  SHF.R.U32.HI R5, RZ, 0x3, R4 ;  /* 0x00000003ff057819 */ /* 0x000fe40000011604 */
[----:B------:R-:W1:Y:S02]  /*23c30*/  S2R R4, SR_TID.X ;  /* 0x0000000000047919 */ /* 0x000e640000002100 */
[----:B-1----:R-:W-:-:S05]  /*23c40*/  IMAD.SHL.U32 R4, R4, 0x10, RZ ;  /* 0x0000001004047824 */ /* 0x002fca00078e00ff */
[----:B------:R-:W-:Y:S02]  /*23c50*/  LOP3.LUT R4, R5, 0x70, R4, 0xf8, !PT ;  /* 0x0000007005047812 */ /* 0x000fe400078ef804 */
[----:B------:R-:W1:Y:S02]  /*23c60*/  @P0 LDC R5, c[0x0][0x44c] ;  /* 0x00011300ff050b82 */ /* 0x000e640000000800 */
[----:B------:R-:W-:-:S05]  /*23c70*/  LOP3.LUT R4, R4, R17, RZ, 0xfc, !PT ;  /* 0x0000001104047212 */ /* 0x000fca00078efcff */
[----:B------:R-:W-:Y:S02]  /*23c80*/  IMAD.MOV.U32 R0, RZ, RZ, R4 ;  /* 0x000000ffff007224 */ /* 0x000fe400078e0004 */
[----:B-1----:R-:W-:-:S05]  /*23c90*/  @P0 IMAD.HI.U32 R5, R4, R5, RZ ;  /* 0x0000000504050227 */ /* 0x002fca00078e00ff */
[----:B0-----:R-:W-:-:S05]  /*23ca0*/  @P0 SHF.R.U32.HI R0, RZ, R6, R5 ;  /* 0x00000006ff000219 */ /* 0x001fca0000011605 */
        /* <DEDUP_REMOVED lines=14> */
[----:B------:R-:W-:Y:S02]  /*23d90*/  LEA R4, P2, R2, UR6, 0x1 ;  /* 0x0000000602047c11 */ /* 0x000fe4000f8408ff */
[----:B------:R-:W-:Y:S01]  /*23da0*/  ISETP.GE.AND P1, PT, R8, UR4, PT ;  /* 0x0000000408007c0c */ /* 0x000fe2000bf26270 */
[----:B------:R-:W-:Y:S01]  /*23db0*/  IMAD.IADD R0, R3, 0x1, R0 ;  /* 0x0000000103007824 */ /* 0x000fe200078e0200 */
[----:B------:R-:W-:-:S04]  /*23dc0*/  UMOV UR4, 0xffffffff ;  /* 0xffffffff00047882 */ /* 0x000fc80000000000 */
[----:B------:R-:W-:Y:S01]  /*23dd0*/  LEA.HI.X R3, R2, UR7, R0, 0x1, P2 ;  /* 0x0000000702037c11 */ /* 0x000fe200090f0c00 */
[----:B------:R-:W-:Y:S06]  /*23de0*/  BRA.DIV UR4, `(.L_x_887) ;  /* 0x0000004a04d87947 */ /* 0x000fec000b800000 */
[----:B------:R-:W0:Y:S02]  /*23df0*/  S2R R6, SR_TID.X ;  /* 0x0000000000067919 */ /* 0x000e240000002100 */
[----:B0-----:R-:W-:-:S04]  /*23e00*/  LOP3.LUT R6, R6, 0x7f, RZ, 0xc0, !PT ;  /* 0x0000007f06067812 */ /* 0x001fc800078ec0ff */
[----:B------:R-:W-:Y:S02]  /*23e10*/  SHF.R.U32.HI R8, RZ, 0x3, R6 ;  /* 0x00000003ff087819 */ /* 0x000fe40000011606 */
[----:B------:R-:W2:Y:S01]  /*23e20*/  LDL.LU R6, [R1+0x54] ;  /* 0x0000540001067983 */ /* 0x000ea20000300800 */
[----:B------:R-:W-:Y:S02]  /*23e30*/  ULDC.64 UR4, c[0x0][0x208] ;  /* 0x0000820000047ab9 */ /* 0x000fe40000000a00 */
[----:B------:R-:W-:Y:S02]  /*23e40*/  IMAD.IADD R0, R8, 0x1, R17 ;  /* 0x0000000108007824 */ /* 0x000fe400078e0211 */
[----:B------:R-:W-:Y:S02]  /*23e50*/  SHFL.IDX PT, R8, R3, 0x1, 0x181f ;  /* 0x00381f0003087f89 */ /* 0x000fe400000e0000 */
[----:B------:R-:W-:Y:S02]  /*23e60*/  VIADD R5, R0, 0x10 ;  /* 0x0000001000057836 */ /* 0x000fe40000000000 */
[----:B--2---:R-:W-:-:S02]  /*23e70*/  IMAD R2, R6, R7, RZ ;  /* 0x0000000706027224 */ /* 0x004fc400078e02ff */
[----:B------:R-:W0:Y:S03]  /*23e80*/  SHFL.IDX PT, R7, R4, RZ, 0x181f ;  /* 0x00181fff04077589 */ /* 0x000e2600000e0000 */
[-C--:B------:R-:W-:Y:S01]  /*23e90*/  ISETP.GE.AND P4, PT, R0, R2.reuse, PT ;  /* 0x000000020000720c */ /* 0x080fe20003f86270 */
[----:B------:R-:W1:Y:S01]  /*23ea0*/  SHFL.IDX PT, R6, R3, RZ, 0x181f ;  /* 0x00181fff03067589 */ /* 0x000e6200000e0000 */
[----:B------:R-:W-:-:S03]  /*23eb0*/  ISETP.GE.AND P2, PT, R5, R2, PT ;  /* 0x000000020500720c */ /* 0x000fc60003f46270 */
[----:B------:R-:W2:Y:S08]  /*23ec0*/  SHFL.IDX PT, R5, R4, 0x1, 0x181f ;  /* 0x00381f0004057f89 */ /* 0x000eb000000e0000 */
[----:B0-----:R-:W-:-:S05]  /*23ed0*/  @!P4 LEA R7, P3, R10, R7, 0x1 ;  /* 0x000000070a07c211 */ /* 0x001fca00078608ff */
[----:B-1----:R-:W-:-:S05]  /*23ee0*/  @!P4 IMAD.X R6, RZ, RZ, R6, P3 ;  /* 0x000000ffff06c224 */ /* 0x002fca00018e0606 */
[----:B------:R-:W-:-:S04]  /*23ef0*/  @!P4 LOP3.LUT R7, R7, R6, RZ, 0x3c, !PT ;  /* 0x000000060707c212 */ /* 0x000fc800078e3cff */
[----:B------:R-:W-:-:S04]  /*23f00*/  @!P4 LOP3.LUT R6, R7, R6, RZ, 0x3c, !PT ;  /* 0x000000060706c212 */ /* 0x000fc800078e3cff */
[----:B------:R-:W-:-:S05]  /*23f10*/  @!P4 LOP3.LUT R7, R7, R6, RZ, 0x3c, !PT ;  /* 0x000000060707c212 */ /* 0x000fca00078e3cff */
[----:B-----5:R-:W-:Y:S04]  /*23f20*/  @!P4 LDGSTS.E.BYPASS.LTC128B.128 [R9+0x16400], desc[UR4][R6.64], !P0 ;  /* 0x164000000609cfae */ /* 0x020fe8000c101d44 */
[----:B------:R2:W-:Y:S02]  /*23f30*/  @!P4 LDGSTS.E.BYPASS.LTC128B.128 [R9+0x1a400], desc[UR4][R6.64+0x80], !P1 ;  /* 0x1a4000800609cfae */ /* 0x0005e4000c901d44 */
[----:B--2---:R-:W-:Y:S01]  /*23f40*/  @!P2 LEA R7, P3, R10, R5, 0x1 ;  /* 0x000000050a07a211 */ /* 0x004fe200078608ff */
        /* <DEDUP_REMOVED lines=43> */
[----:B------:R-:W-:Y:S01]  /*24200*/  @!P2 IMAD.MOV.U32 R6, RZ, RZ, R5 ;  /* 0x000000ffff06a224 */ /* 0x000fe200078e0005 */
[----:B------:R-:W-:-:S04]  /*24210*/  IADD3 R5, R0, 0x60, RZ ;  /* 0x0000006000057810 */ /* 0x000fc80007ffe0ff */
        /* <DEDUP_REMOVED lines=9> */
[----:B------:R0:W1:Y:S04]  /*242b0*/  SHFL.IDX PT, R5, R3, 0x7, 0x181f ;  /* 0x00f81f0003057f89 */ /* 0x00006800000e0000 */
[----:B------:R0:W-:Y:S04]  /*242c0*/  @!P2 LDGSTS.E.BYPASS.LTC128B.128 [R9+0x19400], desc[UR4][R6.64], !P0 ;  /* 0x194000000609afae */ /* 0x0001e8000c101d44 */
[----:B------:R0:W-:Y:S04]  /*242d0*/  @!P2 LDGSTS.E.BYPASS.LTC128B.128 [R9+0x1d400], desc[UR4][R6.64+0x80], !P1 ;  /* 0x1d4000800609afae */ /* 0x0001e8000c901d44 */
[----:B------:R0:W2:Y:S02]  /*242e0*/  SHFL.IDX PT, R3, R4, 0x7, 0x181f ;  /* 0x00f81f0004037f89 */ /* 0x0000a400000e0000 */
.L_x_1046:
[----:B------:R-:W-:Y:S01]  /*242f0*/  VIADD R0, R0, 0x70 ;  /* 0x0000007000007836 */ /* 0x000fe20000000000 */
[----:B------:R-:W-:Y:S04]  /*24300*/  BSSY B0, `(.L_x_888) ;  /* 0x000000b000007945 */ /* 0x000fe80003800000 */
[----:B------:R-:W-:-:S13]  /*24310*/  ISETP.GE.AND P2, PT, R0, R2, PT ;  /* 0x000000020000720c */ /* 0x000fda0003f46270 */
[----:B------:R-:W-:Y:S05]  /*24320*/  @P2 BRA `(.L_x_889) ;  /* 0x0000000000202947 */ /* 0x000fea0003800000 */
[----:B--2---:R-:W-:Y:S01]  /*24330*/  LEA R2, P2, R10, R3, 0x1 ;  /* 0x000000030a027211 */ /* 0x004fe200078408ff */
[----:B------:R-:W-:-:S04]  /*24340*/  ULDC.64 UR4, c[0x0][0x208] ;  /* 0x0000820000047ab9 */ /* 0x000fc80000000a00 */
[----:B01----:R-:W-:-:S05]  /*24350*/  IMAD.X R3, RZ, RZ, R5, P2 ;  /* 0x000000ffff037224 */ /* 0x003fca00010e0605 */
[----:B------:R-:W-:Y:S01]  /*24360*/  @!PT LDS RZ, [RZ] ;  /* 0x00000000fffff984 */ /* 0x000fe20000000800 */
[----:B------:R-:W-:Y:S01]  /*24370*/  @!PT LDS RZ, [RZ] ;  /* 0x00000000fffff984 */ /* 0x000fe20000000800 */
[----:B------:R-:W-:Y:S01]  /*24380*/  @!PT LDS RZ, [RZ] ;  /* 0x00000000fffff984 */ /* 0x000fe20000000800 */
[----:B------:R3:W-:Y:S04]  /*24390*/  LDGSTS.E.BYPASS.LTC128B.128 [R9+0x19c00], desc[UR4][R2.64], !P0 ;  /* 0x19c0000002097fae */ /* 0x0007e8000c101d44 */
[----:B------:R3:W-:Y:S02]  /*243a0*/  LDGSTS.E.BYPASS.LTC128B.128 [R9+0x1dc00], desc[UR4][R2.64+0x80], !P1 ;  /* 0x1dc0008002097fae */ /* 0x0007e4000c901d44 */
.L_x_889:
[----:B------:R-:W-:Y:S05]  /*243b0*/  BSYNC B0 ;  /* 0x0000000000007941 */ /* 0x000fea0003800000 */
.L_x_888:
[----:B0--3--:R-:W3:Y:S01]  /*243c0*/  LDL R9, [R1+0x8] ;  /* 0x0000080001097983 */ /* 0x009ee20000100800 */
[----:B------:R-:W-:Y:S01]  /*243d0*/  PLOP3.LUT P0, PT, PT, PT, PT, 0x80, 0x0 ;  /* 0x000000000000781c */ /* 0x000fe20003f0f070 */
[----:B------:R-:W-:Y:S01]  /*243e0*/  NOP ;  /* 0x0000000000007918 */ /* 0x000fe20000000000 */
[----:B---3--:R-:W-:-:S11]  /*243f0*/  VIADD R10, R9, 0x34800 ;  /* 0x00034800090a7836 */ /* 0x008fd60000000000 */
.L_x_890:
[----:B------:R-:W3:Y:S01]  /*24400*/  LDL R2, [R1+0x8] ;  /* 0x0000080001027983 */ /* 0x000ee20000100800 */
[----:B------:R-:W-:Y:S02]  /*24410*/  PLOP3.LUT P1, PT, P1, P0, PT, 0xa2, 0x0 ;  /* 0x000000000000781c */ /* 0x000fe40000f21472 */
[----:B---3--:R-:W-:-:S08]  /*24420*/  @P0 R2UR P1, UR4, R2 ;  /* 0x00000000020402ca */ /* 0x008fd00000020000 */
[----:B------:R-:W-:-:S05]  /*24430*/  @P0 PLOP3.LUT P0, PT, P1, PT, PT, 0x80, 0x0 ;  /* 0x000000000000081c */ /* 0x000fca0000f0f070 */
[----:B------:R-:W-:Y:S01]  /*24440*/  @!P1 SYNCS.ARRIVE.TRANS64.RED.A0T1 RZ, [UR4+0x34800], RZ ;  /* 0x034800ffffff99a7 */ /* 0x000fe20008200404 */
[----:B------:R-:W-:Y:S07]  /*24450*/  @!P1 ARRIVES.LDGSTSBAR.64.TRANSCNT [UR4+0x34800] ;  /* 0x03480000ff0099b0 */ /* 0x000fee0008000a84 */
[----:B------:R-:W-:Y:S05]  /*24460*/  @P0 BRA.U.ANY `(.L_x_890) ;  /* 0xfffffffd00e40947 */ /* 0x000fea000393ffff */
[----:B--2---:R-:W2:Y:S02]  /*24470*/  LDL.LU R3, [R1+0x58] ;  /* 0x0000580001037983 */ /* 0x004ea40000300800 */
[----:B--2---:R-:W-:-:S05]  /*24480*/  VIADD R3, R3, 0x1 ;  /* 0x0000000103037836 */ /* 0x004fca0000000000 */
[----:B------:R0:W-:Y:S01]  /*24490*/  STL [R1+0x58], R3 ;  /* 0x0000580301007387 */ /* 0x0001e20000100800 */
[----:B------:R-:W-:-:S04]  /*244a0*/  LEA.HI R0, R3, R3, RZ, 0x1 ;  /* 0x0000000303007211 */ /* 0x000fc800078f08ff */
[----:B------:R-:W-:-:S05]  /*244b0*/  LOP3.LUT R0, R0, 0xfffffffe, RZ, 0xc0, !PT ;  /* 0xfffffffe00007812 */ /* 0x000fca00078ec0ff */
[----:B------:R-:W-:-:S05]  /*244c0*/  IMAD.IADD R0, R3, 0x1, -R0 ;  /* 0x0000000103007824 */ /* 0x000fca00078e0a00 */
[----:B------:R-:W-:Y:S01]  /*244d0*/  SHF.L.U32 R0, R0, 0x1f, RZ ;  /* 0x0000001f00007819 */ /* 0x000fe200000006ff */
[----:B------:R-:W-:Y:S01]  /*244e0*/  NOP ;  /* 0x0000000000007918 */ /* 0x000fe20000000000 */
[----:B------:R0:W-:Y:S01]  /*244f0*/  SYNCS.ARRIVE.TRANS64.A1T0 RZ, [R2+URZ+0x34800], RZ ;  /* 0x034800ff02ff79a7 */ /* 0x0001e2000810003f */
[----:B------:R-:W-:Y:S01]  /*24500*/  BSSY B0, `(.L_x_891) ;  /* 0x0000003000007945 */ /* 0x000fe20003800000 */
[----:B------:R-:W2:Y:S03]  /*24510*/  SYNCS.PHASECHK.TRANS64.TRYWAIT P0, [R2+URZ+0x34820], R0 ;  /* 0x03482000020075a7 */ /* 0x000ea6000800017f */
[----:B0-2---:R-:W-:Y:S05]  /*24520*/  @!P0 BRA `(.L_x_892) ;  /* 0x0000004c00e08947 */ /* 0x005fea0003800000 */
.L_x_1047:
[----:B------:R-:W-:Y:S05]  /*24530*/  BSYNC B0 ;  /* 0x0000000000007941 */ /* 0x000fea0003800000 */
.L_x_891:
        /* <DEDUP_REMOVED lines=18> */
[----:B--2---:R-:W-:Y:S01]  /*24660*/  LOP3.LUT P1, RZ, R4, 0x1, RZ, 0xc0, !PT ;  /* 0x0000000104ff7812 */ /* 0x004fe2000782c0ff */
        /* <DEDUP_REMOVED lines=12> */
[----:B-1----:R-:W0:Y:S01]  /*24730*/  LDC R5, c[0x0][0x43c] ;  /* 0x00010f00ff057b82 */ /* 0x002e220000000800 */
        /* <DEDUP_REMOVED lines=18> */
.L_x_899:
[----:B------:R-:W2:Y:S01]  /*24860*/  LDL R2, [R1+0x8] ;  /* 0x0000080001027983 */ /* 0x000ea20000100800 */
[----:B------:R-:W-:Y:S01]  /*24870*/  BSSY B3, `(.L_x_900) ;  /* 0x0000005000037945 */ /* 0x000fe20003800000 */
[----:B--2---:R-:W-:Y:S01]  /*24880*/  IMAD R3, R6, 0x8, R2 ;  /* 0x0000000806037824 */ /* 0x004fe200078e0202 */
[----:B------:R-:W-:-:S04]  /*24890*/  SHF.L.U32 R2, R9, 0x1f, RZ ;  /* 0x0000001f09027819 */ /* 0x000fc800000006ff */
[----:B------:R-:W2:Y:S02]  /*248a0*/  SYNCS.PHASECHK.TRANS64.TRYWAIT P0, [R3+URZ+0x34840], R2 ;  /* 0x03484002030075a7 */ /* 0x000ea4000800017f */
[----:B--2---:R-:W-:Y:S05]  /*248b0*/  @!P0 BRA `(.L_x_901) ;  /* 0x0000004c00148947 */ /* 0x004fea0003800000 */
.L_x_1048:
[----:B------:R-:W-:Y:S05]  /*248c0*/  BSYNC B3 ;  /* 0x0000000000037941 */ /* 0x000fea0003800000 */
.L_x_900:
[----:B01----:R-:W0:Y:S01]  /*248d0*/  S2R R5, SR_TID.X ;  /* 0x0000000000057919 */ /* 0x003e220000002100 */
[----:B------:R-:W-:Y:S01]  /*248e0*/  BSSY B3, `(.L_x_902) ;  /* 0x000000b000037945 */ /* 0x000fe20003800000 */
[----:B0-----:R-:W-:-:S04]  /*248f0*/  LOP3.LUT R5, R5, 0x7f, RZ, 0xc0, !PT ;  /* 0x0000007f05057812 */ /* 0x001fc800078ec0ff */
[----:B------:R-:W-:-:S13]  /*24900*/  ISETP.NE.AND P1, PT, R5, RZ, PT ;  /* 0x000000ff0500720c */ /* 0x000fda0003f25270 */
[----:B------:R-:W-:Y:S05]  /*24910*/  @P1 BRA `(.L_x_903) ;  /* 0x00000000001c1947 */ /* 0x000fea0003800000 */
[----:B------:R-:W0:Y:S01]  /*24920*/  S2R R5, SR_TID.X ;  /* 0x0000000000057919 */ /* 0x000e220000002100 */
[----:B--2---:R-:W-:-:S04]  /*24930*/  IMAD.MOV.U32 R2, RZ, RZ, 0xb000 ;  /* 0x0000b000ff027424 */ /* 0x004fc800078e00ff */
[----:B------:R1:W-:Y:S01]  /*24940*/  SYNCS.ARRIVE.TRANS64 RZ, [R3+URZ+0x34830], R2 ;  /* 0x0348300203ff79a7 */ /* 0x0003e2000800003f */
[----:B0-----:R-:W-:-:S04]  /*24950*/  LOP3.LUT R5, R5, 0x1f, RZ, 0xc0, !PT ;  /* 0x0000001f05057812 */ /* 0x001fc800078ec0ff */
[----:B------:R-:W-:-:S13]  /*24960*/  ISETP.NE.AND P0, PT, R5, RZ, PT ;  /* 0x000000ff0500720c */ /* 0x000fda0003f05270 */
[----:B-1----:R-:W-:Y:S05]  /*24970*/  @!P0 BRA `(.L_x_903) ;  /* 0x0000000000048947 */ /* 0x002fea0003800000 */
[----:B------:R-:W-:Y:S01]  /*24980*/  BPT.TRAP 0x1 ;  /* 0x000000040000795c */ /* 0x000fe20000300000 */
.L_x_903:
[----:B------:R-:W-:Y:S05]  /*24990*/  BSYNC B3 ;  /* 0x0000000000037941 */ /* 0x000fea0003800000 */
.L_x_902:
[----:B------:R-:W3:Y:S04]  /*249a0*/  LDL R5, [R1+0x8] ;  /* 0x0000080001057983 */ /* 0x000ee80000100800 */
[----:B--2---:R-:W2:Y:S01]  /*249b0*/  LDL R2, [R1+0x1c] ;  /* 0x00001c0001027983 */ /* 0x004ea20000100800 */
        /* <DEDUP_REMOVED lines=8> */
[----:B---3--:R-:W-:-:S02]  /*24a40*/  IMAD R7, R6, 0xb000, R5 ;  /* 0x0000b00006077824 */ /* 0x008fc400078e0205 */
[----:B--2---:R-:W-:Y:S02]  /*24a50*/  IMAD R2, R0, 0xb0, R2 ;  /* 0x000000b000027824 */ /* 0x004fe400078e0202 */
[----:B------:R-:W-:-:S08]  /*24a60*/  VIADD R5, R7, 0x1e400 ;  /* 0x0001e40007057836 */ /* 0x000fd00000000000 */
.L_x_904:
        /* <DEDUP_REMOVED lines=16> */
.L_x_905:
        /* <DEDUP_REMOVED lines=17> */
.L_x_1049:
[----:B------:R-:W-:Y:S05]  /*24c80*/  BSYNC B3 ;  /* 0x0000000000037941 */ /* 0x000fea0003800000 */
.L_x_906:
[----:B------:R1:W5:Y:S04]  /*24c90*/  LDL R15, [R1+0x8] ;  /* 0x00000800010f7983 */ /* 0x0003680000100800 */
[----:B------:R1:W5:Y:S01]  /*24ca0*/  LDL R7, [R1+0xc] ;  /* 0x00000c0001077983 */ /* 0x0003620000100800 */
[----:B------:R-:W-:Y:S01]  /*24cb0*/  BSSY B3, `(.L_x_908) ;  /* 0x000000c000037945 */ /* 0x000fe20003800000 */
[----:B------:R-:W-:Y:S02]  /*24cc0*/  IMAD.MOV.U32 R12, RZ, RZ, 0x0 ;  /* 0x00000000ff0c7424 */ /* 0x000fe400078e00ff */
[----:B------:R-:W-:Y:S01]  /*24cd0*/  IMAD.MOV.U32 R13, RZ, RZ, 0x14f00000 ;  /* 0x14f00000ff0d7424 */ /* 0x000fe200078e00ff */
[----:B------:R-:W-:Y:S06]  /*24ce0*/  @P1 BRA `(.L_x_909) ;  /* 0x0000000000201947 */ /* 0x000fec0003800000 */
        /* <DEDUP_REMOVED lines=8> */
.L_x_909:
[----:B------:R-:W-:Y:S05]  /*24d70*/  BSYNC B3 ;  /* 0x0000000000037941 */ /* 0x000fea0003800000 */
.L_x_908:
        /* <DEDUP_REMOVED lines=13> */
.L_x_910:
        /* <DEDUP_REMOVED lines=16> */
.L_x_911:
        /* <DEDUP_REMOVED lines=13> */
.L_x_898:
[----:B------:R-:W-:Y:S05]  /*25020*/  BSYNC B1 ;  /* 0x0000000000017941 */ /* 0x000fea0003800000 */
.L_x_897:
[----:B0-----:R-:W2:Y:S04]  /*25030*/  LDL.LU R0, [R1+0x38] ;  /* 0x0000380001007983 */ /* 0x001ea80000300800 */
[----:B------:R0:W-:Y:S04]  /*25040*/  STL [R1+0xc], R6 ;  /* 0x00000c0601007387 */ /* 0x0001e80000100800 */
[----:B------:R0:W-:Y:S02]  /*25050*/  STL [R1+0x14], R9 ;  /* 0x0000140901007387 */ /* 0x0001e40000100800 */
[----:B0-2---:R-:W-:-:S07]  /*25060*/  VIADD R0, R0, 0xfffffffd ;  /* 0xfffffffd00007836 */ /* 0x005fce0000000000 */
.L_x_896:
[----:B------:R-:W-:Y:S05]  /*25070*/  BSYNC B2 ;  /* 0x0000000000027941 */ /* 0x000fea0003800000 */
.L_x_895:
[----:B------:R-:W2:Y:S01]  /*25080*/  LDL.LU R2, [R1+0x3c] ;  /* 0x00003c0001027983 */ /* 0x000ea20000300800 */
[----:B------:R-:W-:-:S05]  /*25090*/  IMAD.MOV R8, RZ, RZ, -R8 ;  /* 0x000000ffff087224 */ /* 0x000fca00078e0a08 */
[----:B--2---:R-:W-:-:S13]  /*250a0*/  ISETP.NE.AND P0, PT, R2, R8, PT ;  /* 0x000000080200720c */ /* 0x004fda0003f05270 */
[----:B------:R-:W-:Y:S05]  /*250b0*/  @!P0 BRA `(.L_x_894) ;  /* 0x0000001400088947 */ /* 0x000fea0003800000 */
[----:B------:R0:W5:Y:S02]  /*250c0*/  LDL R8, [R1] ;  /* 0x0000000001087983 */ /* 0x0001640000100800 */
.L_x_942:
[----:B--2---:R-:W2:Y:S04]  /*250d0*/  LDL R4, [R1+0x4] ;  /* 0x0000040001047983 */ /* 0x004ea80000100800 */
[----:B---3--:R-:W3:Y:S04]  /*250e0*/  LDL R3, [R1+0xc] ;  /* 0x00000c0001037983 */ /* 0x008ee80000100800 */
[----:B------:R-:W4:Y:S01]  /*250f0*/  LDL R2, [R1+0x14] ;  /* 0x0000140001027983 */ /* 0x000f220000100800 */
[----:B------:R-:W-:Y:S05]  /*25100*/  YIELD ;  /* 0x0000000000007946 */ /* 0x000fea0003800000 */
[----:B------:R-:W-:Y:S01]  /*25110*/  BSSY B1, `(.L_x_912) ;  /* 0x000009b000017945 */ /* 0x000fe20003800000 */
[----:B--2---:R-:W-:Y:S01]  /*25120*/  LOP3.LUT P1, RZ, R4, 0x1, RZ, 0xc0, !PT ;  /* 0x0000000104ff7812 */ /* 0x004fe2000782c0ff */
[----:B---3--:R-:W-:-:S05]  /*25130*/  VIADD R4, R3, 0x1 ;  /* 0x0000000103047836 */ /* 0x008fca0000000000 */
[----:B------:R-:W-:-:S04]  /*25140*/  ISETP.NE.AND P0, PT, R4, 0x2, PT ;  /* 0x000000020400780c */ /* 0x000fc80003f05270 */
[----:B-1----:R-:W-:Y:S02]  /*25150*/  SEL R5, RZ, 0x1, P0 ;  /* 0x00000001ff057807 */ /* 0x002fe40000000000 */
        /* <DEDUP_REMOVED lines=9> */
[----:B------:R-:W1:Y:S01]  /*251f0*/  LDC R7, c[0x0][0x43c] ;  /* 0x00010f00ff077b82 */ /* 0x000e620000000800 */
[----:B------:R-:W-:Y:S02]  /*25200*/  ULDC.64 UR6, c[0x0][0x428] ;  /* 0x00010a0000067ab9 */ /* 0x000fe40000000a00 */
[----:B------:R-:W3:Y:S01]  /*25210*/  LDL R9, [R1+0x10] ;  /* 0x0000100001097983 */ /* 0x000ee20000100800 */
[----:B------:R-:W-:Y:S01]  /*25220*/  ULDC.64 UR8, c[0x0][0x208] ;  /* 0x0000820000087ab9 */ /* 0x000fe20000000a00 */
[----:B-1----:R-:W-:-:S13]  /*25230*/  ISETP.NE.AND P0, PT, R7, 0x1, PT ;  /* 0x000000010700780c */ /* 0x002fda0003f05270 */
[----:B------:R-:W1:Y:S02]  /*25240*/  @P0 LDC.64 R2, c[0x0][0x440] ;  /* 0x00011000ff020b82 */ /* 0x000e640000000a00 */
[----:B-1----:R-:W-:-:S04]  /*25250*/  @P0 IMAD.HI.U32 R6, R0, R2, RZ ;  /* 0x0000000200060227 */ /* 0x002fc800078e00ff */
[----:B------:R-:W-:Y:S01]  /*25260*/  IMAD.MOV.U32 R2, RZ, RZ, R0 ;  /* 0x000000ffff027224 */ /* 0x000fe200078e0000 */
[----:B------:R-:W-:-:S04]  /*25270*/  @P0 SHF.R.U32.HI R2, RZ, R3, R6 ;  /* 0x00000003ff020219 */ /* 0x000fc80000011606 */
[--C-:B------:R-:W-:Y:S01]  /*25280*/  SHF.R.S32.HI R3, RZ, 0x1f, R2.reuse ;  /* 0x0000001fff037819 */ /* 0x100fe20000011402 */
[----:B------:R-:W-:-:S04]  /*25290*/  IMAD.MOV R6, RZ, RZ, -R2 ;  /* 0x000000ffff067224 */ /* 0x000fc800078e0a02 */
[----:B------:R-:W-:Y:S02]  /*252a0*/  IMAD R6, R7, R6, R0 ;  /* 0x0000000607067224 */ /* 0x000fe400078e0200 */
[----:B--2---:R-:W-:-:S04]  /*252b0*/  IMAD R7, R11, UR6, RZ ;  /* 0x000000060b077c24 */ /* 0x004fc8000f8e02ff */
[C---:B---3--:R-:W-:Y:S02]  /*252c0*/  IMAD R7, R9.reuse, UR7, R7 ;  /* 0x0000000709077c24 */ /* 0x048fe4000f8e0207 */
[----:B------:R-:W-:-:S04]  /*252d0*/  IMAD.WIDE.U32 R2, R9, UR6, R2 ;  /* 0x0000000609027c25 */ /* 0x000fc8000f8e0002 */
[----:B------:R-:W-:Y:S01]  /*252e0*/  IMAD.IADD R3, R7, 0x1, R3 ;  /* 0x0000000107037824 */ /* 0x000fe200078e0203 */
[----:B-----5:R-:W-:-:S04]  /*252f0*/  LEA R8, P0, R2, UR4, 0x2 ;  /* 0x0000000402087c11 */ /* 0x020fc8000f8010ff */
[----:B------:R-:W-:-:S05]  /*25300*/  LEA.HI.X R9, R2, UR5, R3, 0x2, P0 ;  /* 0x0000000502097c11 */ /* 0x000fca00080f1403 */
[----:B------:R1:W5:Y:S04]  /*25310*/  LDG.E R8, desc[UR8][R8.64] ;  /* 0x0000000808087981 */ /* 0x000368000c1e1900 */
.L_x_914:
[----:B------:R-:W2:Y:S01]  /*25320*/  LDL R2, [R1+0x8] ;  /* 0x0000080001027983 */ /* 0x000ea20000100800 */
[----:B------:R-:W-:Y:S01]  /*25330*/  BSSY B2, `(.L_x_915) ;  /* 0x0000005000027945 */ /* 0x000fe20003800000 */
[----:B--2---:R-:W-:Y:S01]  /*25340*/  IMAD R3, R4, 0x8, R2 ;  /* 0x0000000804037824 */ /* 0x004fe200078e0202 */
[----:B------:R-:W-:-:S04]  /*25350*/  SHF.L.U32 R2, R5, 0x1f, RZ ;  /* 0x0000001f05027819 */ /* 0x000fc800000006ff */
[----:B------:R-:W2:Y:S02]  /*25360*/  SYNCS.PHASECHK.TRANS64.TRYWAIT P0, [R3+URZ+0x34840], R2 ;  /* 0x03484002030075a7 */ /* 0x000ea4000800017f */
[----:B--2---:R-:W-:Y:S05]  /*25370*/  @!P0 BRA `(.L_x_916) ;  /* 0x00000040008c8947 */ /* 0x004fea0003800000 */
.L_x_1050:
[----:B------:R-:W-:Y:S05]  /*25380*/  BSYNC B2 ;  /* 0x0000000000027941 */ /* 0x000fea0003800000 */
.L_x_915:
[----:B------:R-:W3:Y:S01]  /*25390*/  S2R R7, SR_TID.X ;  /* 0x0000000000077919 */ /* 0x000ee20000002100 */
[----:B------:R-:W-:Y:S01]  /*253a0*/  BSSY B2, `(.L_x_917) ;  /* 0x000000b000027945 */ /* 0x000fe20003800000 */
        /* <DEDUP_REMOVED lines=10> */
.L_x_918:
[----:B------:R-:W-:Y:S05]  /*25450*/  BSYNC B2 ;  /* 0x0000000000027941 */ /* 0x000fea0003800000 */
.L_x_917:
[----:B--2---:R-:W2:Y:S04]  /*25460*/  LDL R2, [R1+0x8] ;  /* 0x0000080001027983 */ /* 0x004ea80000100800 */
        /* <DEDUP_REMOVED lines=11> */
[----:B-1----:R-:W-:-:S07]  /*25520*/  IADD3 R9, R2, 0x1e400, RZ ;  /* 0x0001e40002097810 */ /* 0x002fce0007ffe0ff */
.L_x_919:
        /* <DEDUP_REMOVED lines=9> */
[----:B-1----:R-:W-:Y:S05]  /*255c0*/  @P0 BRA.U.ANY `(.L_x_919) ;  /* 0xfffffffd00d80947 */ /* 0x002fea000393ffff */
[----:B------:R-:W-:Y:S01]  /*255d0*/  IMAD.MOV.U32 R14, RZ, RZ, 0x40 ;  /* 0x00000040ff0e7424 */ /* 0x000fe200078e00ff */
[----:B------:R-:W-:Y:S01]  /*255e0*/  PLOP3.LUT P0, PT, PT, PT, PT, 0x80, 0x0 ;  /* 0x000000000000781c */ /* 0x000fe20003f0f070 */
[----:B------:R-:W-:Y:S01]  /*255f0*/  VIADD R2, R2, 0x23c00 ;  /* 0x00023c0002027836 */ /* 0x000fe20000000000 */
[----:B------:R-:W-:Y:S01]  /*25600*/  UMOV UR6, 0x0 ;  /* 0x0000000000067882 */ /* 0x000fe20000000000 */
[----:B------:R-:W-:Y:S01]  /*25610*/  UMOV UR7, 0x14f00000 ;  /* 0x14f0000000077882 */ /* 0x000fe20000000000 */
[----:B------:R-:W-:-:S15]  /*25620*/  R2UR UR10, R14 ;  /* 0x000000000e0a72ca */ /* 0x000fde00000e0000 */
.L_x_920:
        /* <DEDUP_REMOVED lines=10> */
[----:B------:R-:W2:Y:S04]  /*256d0*/  LDL.LU R12, [R1+0x14] ;  /* 0x00001400010c7983 */ /* 0x000ea80000300800 */
[----:B------:R-:W3:Y:S01]  /*256e0*/  LDL R9, [R1+0xc] ;  /* 0x00000c0001097983 */ /* 0x000ee20000100800 */
[----:B------:R-:W-:Y:S01]  /*256f0*/  BSSY B2, `(.L_x_921) ;  /* 0x0000005000027945 */ /* 0x000fe20003800000 */
[----:B--2---:R-:W-:Y:S01]  /*25700*/  SHF.L.U32 R3, R12, 0x1f, RZ ;  /* 0x0000001f0c037819 */ /* 0x004fe200000006ff */
[----:B---3--:R-:W-:-:S04]  /*25710*/  IMAD R2, R9, 0x8, R10 ;  /* 0x0000000809027824 */ /* 0x008fc800078e020a */
[----:B------:R-:W1:Y:S02]  /*25720*/  SYNCS.PHASECHK.TRANS64.TRYWAIT P0, [R2+URZ+0x60], R3 ;  /* 0x00006003020075a7 */ /* 0x000e64000800017f */
[----:B-1----:R-:W-:Y:S05]  /*25730*/  @!P0 BRA `(.L_x_922) ;  /* 0x0000003c00b08947 */ /* 0x002fea0003800000 */
.L_x_1051:
[----:B------:R-:W-:Y:S05]  /*25740*/  BSYNC B2 ;  /* 0x0000000000027941 */ /* 0x000fea0003800000 */
.L_x_921:
[----:B------:R-:W-:Y:S01]  /*25750*/  BSSY B2, `(.L_x_923) ;  /* 0x000000b000027945 */ /* 0x000fe20003800000 */
[----:B------:R-:W-:Y:S02]  /*25760*/  IMAD.MOV.U32 R12, RZ, RZ, 0x0 ;  /* 0x00000000ff0c7424 */ /* 0x000fe400078e00ff */
[----:B------:R-:W-:Y:S01]  /*25770*/  IMAD.MOV.U32 R13, RZ, RZ, 0x14f00000 ;  /* 0x14f00000ff0d7424 */ /* 0x000fe200078e00ff */
[----:B------:R-:W-:Y:S06]  /*25780*/  @P1 BRA `(.L_x_924) ;  /* 0x00000000001c1947 */ /* 0x000fec0003800000 */
[----:B------:R-:W2:Y:S01]  /*25790*/  S2R R7, SR_TID.X ;  /* 0x0000000000077919 */ /* 0x000ea20000002100 */
[----:B-1----:R-:W-:-:S04]  /*257a0*/  IMAD.MOV.U32 R3, RZ, RZ, 0xb000 ;  /* 0x0000b000ff037424 */ /* 0x002fc800078e00ff */
[----:B------:R3:W-:Y:S01]  /*257b0*/  SYNCS.ARRIVE.TRANS64 RZ, [R2+URZ+0x50], R3 ;  /* 0x0000500302ff79a7 */ /* 0x0007e2000800003f */
[----:B--2---:R-:W-:-:S04]  /*257c0*/  LOP3.LUT R7, R7, 0x1f, RZ, 0xc0, !PT ;  /* 0x0000001f07077812 */ /* 0x004fc800078ec0ff */
[----:B------:R-:W-:-:S13]  /*257d0*/  ISETP.NE.AND P0, PT, R7, RZ, PT ;  /* 0x000000ff0700720c */ /* 0x000fda0003f05270 */
[----:B---3--:R-:W-:Y:S05]  /*257e0*/  @!P0 BRA `(.L_x_924) ;  /* 0x0000000000048947 */ /* 0x008fea0003800000 */
[----:B------:R-:W-:Y:S01]  /*257f0*/  BPT.TRAP 0x1 ;  /* 0x000000040000795c */ /* 0x000fe20000300000 */
.L_x_924:
[----:B------:R-:W-:Y:S05]  /*25800*/  BSYNC B2 ;  /* 0x0000000000027941 */ /* 0x000fea0003800000 */
.L_x_923:
[----:B------:R-:W2:Y:S04]  /*25810*/  LDL R15, [R1+0x8] ;  /* 0x00000800010f7983 */ /* 0x000ea80000100800 */
[----:B-1----:R-:W2:Y:S04]  /*25820*/  LDL.LU R3, [R1+0xc] ;  /* 0x00000c0001037983 */ /* 0x002ea80000300800 */
[----:B------:R-:W3:Y:S04]  /*25830*/  LDL R9, [R1+0x1c] ;  /* 0x00001c0001097983 */ /* 0x000ee80000100800 */
[----:B------:R-:W3:Y:S01]  /*25840*/  LDL.LU R7, [R1+0x18] ;  /* 0x0000180001077983 */ /* 0x000ee20000300800 */
[----:B------:R-:W-:Y:S01]  /*25850*/  R2UR UR10, R11 ;  /* 0x000000000b0a72ca */ /* 0x000fe200000e0000 */
[----:B------:R-:W-:Y:S01]  /*25860*/  UIADD3 UR4, UP0, UR38, 0x470, URZ ;  /* 0x0000047026047890 */ /* 0x000fe2000ff1e03f */
[----:B------:R-:W-:Y:S01]  /*25870*/  R2UR UR6, R12 ;  /* 0x000000000c0672ca */ /* 0x000fe200000e0000 */
[----:B------:R-:W-:Y:S01]  /*25880*/  VIADD R2, R2, 0x50 ;  /* 0x0000005002027836 */ /* 0x000fe20000000000 */
[----:B------:R-:W-:Y:S01]  /*25890*/  R2UR UR7, R13 ;  /* 0x000000000d0772ca */ /* 0x000fe200000e0000 */
[----:B------:R-:W-:Y:S01]  /*258a0*/  UIADD3.X UR5, URZ, UR39, URZ, UP0, !UPT ;  /* 0x000000273f057290 */ /* 0x000fe200087fe43f */
[----:B------:R-:W-:Y:S01]  /*258b0*/  PLOP3.LUT P0, PT, PT, PT, PT, 0x80, 0x0 ;  /* 0x000000000000781c */ /* 0x000fe20003f0f070 */
[----:B--2---:R-:W-:-:S02]  /*258c0*/  IMAD R3, R3, 0xb000, R15 ;  /* 0x0000b00003037824 */ /* 0x004fc400078e020f */
[----:B---3--:R-:W-:Y:S02]  /*258d0*/  IMAD R7, R7, 0xb0, R9 ;  /* 0x000000b007077824 */ /* 0x008fe400078e0209 */
[----:B------:R-:W-:-:S08]  /*258e0*/  VIADD R9, R3, 0x400 ;  /* 0x0000040003097836 */ /* 0x000fd00000000000 */
.L_x_925:
        /* <DEDUP_REMOVED lines=10> */
[----:B-1----:R-:W-:Y:S05]  /*25990*/  @P0 BRA.U.ANY `(.L_x_925) ;  /* 0xfffffffd00d40947 */ /* 0x002fea000393ffff */
[----:B------:R-:W-:Y:S01]  /*259a0*/  R2UR UR10, R14 ;  /* 0x000000000e0a72ca */ /* 0x000fe200000e0000 */
[----:B------:R-:W-:Y:S01]  /*259b0*/  VIADD R3, R3, 0x5c00 ;  /* 0x00005c0003037836 */ /* 0x000fe20000000000 */
[----:B------:R-:W-:Y:S02]  /*259c0*/  R2UR UR6, R12 ;  /* 0x000000000c0672ca */ /* 0x000fe400000e0000 */
[----:B------:R-:W-:Y:S02]  /*259d0*/  R2UR UR7, R13 ;  /* 0x000000000d0772ca */ /* 0x000fe400000e0000 */
[----:B------:R-:W-:-:S13]  /*259e0*/  PLOP3.LUT P0, PT, PT, PT, PT, 0x80, 0x0 ;  /* 0x000000000000781c */ /* 0x000fda0003f0f070 */
.L_x_926:
        /* <DEDUP_REMOVED lines=11> */
[----:B------:R1:W-:Y:S04]  /*25aa0*/  STL [R1+0x18], R6 ;  /* 0x0000180601007387 */ /* 0x0003e80000100800 */
[----:B------:R1:W-:Y:S02]  /*25ab0*/  STL [R1], R8 ;  /* 0x0000000801007387 */ /* 0x0003e40000100800 */
.L_x_913:
[----:B------:R-:W-:Y:S05]  /*25ac0*/  BSYNC B1 ;  /* 0x0000000000017941 */ /* 0x000fea0003800000 */
.L_x_912:
[----:B------:R-:W2:Y:S01]  /*25ad0*/  LDL R2, [R1+0x4] ;  /* 0x0000040001027983 */ /* 0x000ea20000100800 */
[----:B------:R-:W-:Y:S01]  /*25ae0*/  VIADD R3, R4, 0x1 ;  /* 0x0000000104037836 */ /* 0x000fe20000000000 */
[----:B------:R-:W-:Y:S04]  /*25af0*/  BSSY B1, `(.L_x_927) ;  /* 0x000009b000017945 */ /* 0x000fe80003800000 */
[----:B------:R-:W-:-:S04]  /*25b00*/  ISETP.NE.AND P0, PT, R3, 0x2, PT ;  /* 0x000000020300780c */ /* 0x000fc80003f05270 */
[----:B------:R-:W-:Y:S02]  /*25b10*/  SEL R12, R3, RZ, P0 ;  /* 0x000000ff030c7207 */ /* 0x000fe40000000000 */
[----:B--2---:R-:W-:Y:S02]  /*25b20*/  LOP3.LUT P1, RZ, R2, 0x1, RZ, 0xc0, !PT ;  /* 0x0000000102ff7812 */ /* 0x004fe4000782c0ff */
[----:B------:R-:W-:-:S04]  /*25b30*/  SEL R2, RZ, 0x1, P0 ;  /* 0x00000001ff027807 */ /* 0x000fc80000000000 */
[----:B------:R-:W-:-:S05]  /*25b40*/  LOP3.LUT R11, R5, R2, RZ, 0x3c, !PT ;  /* 0x00000002050b7212 */ /* 0x000fca00078e3cff */
[----:B------:R2:W-:Y:S04]  /*25b50*/  STL [R1+0x14], R11 ;  /* 0x0000140b01007387 */ /* 0x0005e80000100800 */
[----:B------:R2:W-:Y:S01]  /*25b60*/  STL [R1+0xc], R12 ;  /* 0x00000c0c01007387 */ /* 0x0005e20000100800 */
[----:B------:R-:W-:Y:S05]  /*25b70*/  @!P1 BRA `(.L_x_928) ;  /* 0x0000000800489947 */ /* 0x000fea0003800000 */
[----:B------:R-:W-:Y:S01]  /*25b80*/  ULDC.64 UR4, c[0x0][0x418] ;  /* 0x0001060000047ab9 */ /* 0x000fe20000000a00 */
[----:B-1----:R-:W-:Y:S01]  /*25b90*/  VIADD R6, R0, 0xffffffff ;  /* 0xffffffff00067836 */ /* 0x002fe20000000000 */
[----:B------:R-:W-:-:S04]  /*25ba0*/  ISETP.NE.U32.AND P0, PT, RZ, UR4, PT ;  /* 0x00000004ff007c0c */ /* 0x000fc8000bf05070 */
[----:B------:R-:W-:-:S13]  /*25bb0*/  ISETP.NE.AND.EX P0, PT, RZ, UR5, PT, P0 ;  /* 0x00000005ff007c0c */ /* 0x000fda000bf05300 */
[----:B------:R-:W-:Y:S05]  /*25bc0*/  @!P0 BRA `(.L_x_929) ;  /* 0x0000000000508947 */ /* 0x000fea0003800000 */
[----:B------:R-:W3:Y:S01]  /*25bd0*/  LDL R13, [R1+0x28] ;  /* 0x00002800010d7983 */ /* 0x000ee20000100800 */
[----:B-----5:R-:W1:Y:S01]  /*25be0*/  LDC R8, c[0x0][0x43c] ;  /* 0x00010f00ff087b82 */ /* 0x020e620000000800 */
[----:B------:R-:W-:Y:S02]  /*25bf0*/  ULDC.64 UR6, c[0x0][0x428] ;  /* 0x00010a0000067ab9 */ /* 0x000fe40000000a00 */
[----:B------:R-:W4:Y:S01]  /*25c00*/  LDL R9, [R1+0x10] ;  /* 0x0000100001097983 */ /* 0x000f220000100800 */
[----:B------:R-:W-:Y:S01]  /*25c10*/  ULDC.64 UR8, c[0x0][0x208] ;  /* 0x0000820000087ab9 */ /* 0x000fe20000000a00 */
[----:B-1----:R-:W-:-:S13]  /*25c20*/  ISETP.NE.AND P0, PT, R8, 0x1, PT ;  /* 0x000000010800780c */ /* 0x002fda0003f05270 */
[----:B------:R-:W1:Y:S02]  /*25c30*/  @P0 LDC.64 R2, c[0x0][0x440] ;  /* 0x00011000ff020b82 */ /* 0x000e640000000a00 */
[----:B-1----:R-:W-:-:S04]  /*25c40*/  @P0 IMAD.HI.U32 R7, R6, R2, RZ ;  /* 0x0000000206070227 */ /* 0x002fc800078e00ff */
[----:B------:R-:W-:Y:S01]  /*25c50*/  IMAD.MOV.U32 R2, RZ, RZ, R6 ;  /* 0x000000ffff027224 */ /* 0x000fe200078e0006 */
[----:B------:R-:W-:-:S05]  /*25c60*/  @P0 SHF.R.U32.HI R2, RZ, R3, R7 ;  /* 0x00000003ff020219 */ /* 0x000fca0000011607 */
[----:B------:R-:W-:-:S04]  /*25c70*/  IMAD.MOV R3, RZ, RZ, -R2 ;  /* 0x000000ffff037224 */ /* 0x000fc800078e0a02 */
[----:B------:R-:W-:Y:S01]  /*25c80*/  IMAD R6, R8, R3, R6 ;  /* 0x0000000308067224 */ /* 0x000fe200078e0206 */
[----:B------:R-:W-:Y:S01]  /*25c90*/  SHF.R.S32.HI R3, RZ, 0x1f, R2 ;  /* 0x0000001fff037819 */ /* 0x000fe20000011402 */
[----:B---3--:R-:W-:-:S04]  /*25ca0*/  IMAD R7, R13, UR6, RZ ;  /* 0x000000060d077c24 */ /* 0x008fc8000f8e02ff */
[C---:B----4-:R-:W-:Y:S02]  /*25cb0*/  IMAD R7, R9.reuse, UR7, R7 ;  /* 0x0000000709077c24 */ /* 0x050fe4000f8e0207 */
[----:B------:R-:W-:-:S04]  /*25cc0*/  IMAD.WIDE.U32 R2, R9, UR6, R2 ;  /* 0x0000000609027c25 */ /* 0x000fc8000f8e0002 */
[----:B------:R-:W-:Y:S01]  /*25cd0*/  IMAD.IADD R3, R7, 0x1, R3 ;  /* 0x0000000107037824 */ /* 0x000fe200078e0203 */
[----:B------:R-:W-:-:S04]  /*25ce0*/  LEA R8, P0, R2, UR4, 0x2 ;  /* 0x0000000402087c11 */ /* 0x000fc8000f8010ff */
[----:B------:R-:W-:-:S05]  /*25cf0*/  LEA.HI.X R9, R2, UR5, R3, 0x2, P0 ;  /* 0x0000000502097c11 */ /* 0x000fca00080f1403 */
[----:B------:R1:W5:Y:S04]  /*25d00*/  LDG.E R8, desc[UR8][R8.64] ;  /* 0x0000000808087981 */ /* 0x000368000c1e1900 */
.L_x_929:
[----:B------:R-:W3:Y:S01]  /*25d10*/  LDL R2, [R1+0x8] ;  /* 0x0000080001027983 */ /* 0x000ee20000100800 */
[----:B------:R-:W-:Y:S01]  /*25d20*/  SHF.L.U32 R3, R11, 0x1f, RZ ;  /* 0x0000001f0b037819 */ /* 0x000fe200000006ff */
[----:B------:R-:W-:Y:S01]  /*25d30*/  BSSY B2, `(.L_x_930) ;  /* 0x0000004000027945 */ /* 0x000fe20003800000 */
[----:B---3--:R-:W-:-:S04]  /*25d40*/  IMAD R2, R12, 0x8, R2 ;  /* 0x000000080c027824 */ /* 0x008fc800078e0202 */
[----:B------:R-:W3:Y:S02]  /*25d50*/  SYNCS.PHASECHK.TRANS64.TRYWAIT P0, [R2+URZ+0x34840], R3 ;  /* 0x03484003020075a7 */ /* 0x000ee4000800017f */
[----:B---3--:R-:W-:Y:S05]  /*25d60*/  @!P0 BRA `(.L_x_931) ;  /* 0x0000003800388947 */ /* 0x008fea0003800000 */
.L_x_1052:
[----:B------:R-:W-:Y:S05]  /*25d70*/  BSYNC B2 ;  /* 0x0000000000027941 */ /* 0x000fea0003800000 */
.L_x_930:
[----:B------:R-:W4:Y:S01]  /*25d80*/  S2R R7, SR_TID.X ;  /* 0x0000000000077919 */ /* 0x000f220000002100 */
[----:B------:R-:W-:Y:S01]  /*25d90*/  BSSY B2, `(.L_x_932) ;  /* 0x000000b000027945 */ /* 0x000fe20003800000 */
[----:B----4-:R-:W-:-:S04]  /*25da0*/  LOP3.LUT R7, R7, 0x7f, RZ, 0xc0, !PT ;  /* 0x0000007f07077812 */ /* 0x010fc800078ec0ff */
[----:B------:R-:W-:-:S13]  /*25db0*/  ISETP.NE.AND P1, PT, R7, RZ, PT ;  /* 0x000000ff0700720c */ /* 0x000fda0003f25270 */
[----:B------:R-:W-:Y:S05]  /*25dc0*/  @P1 BRA `(.L_x_933) ;  /* 0x00000000001c1947 */ /* 0x000fea0003800000 */
[----:B------:R-:W4:Y:S01]  /*25dd0*/  S2R R7, SR_TID.X ;  /* 0x0000000000077919 */ /* 0x000f220000002100 */
[----:B---3--:R-:W-:-:S04]  /*25de0*/  IMAD.MOV.U32 R3, RZ, RZ, 0xb000 ;  /* 0x0000b000ff037424 */ /* 0x008fc800078e00ff */
[----:B------:R3:W-:Y:S01]  /*25df0*/  SYNCS.ARRIVE.TRANS64 RZ, [R2+URZ+0x34830], R3 ;  /* 0x0348300302ff79a7 */ /* 0x0007e2000800003f */
[----:B----4-:R-:W-:-:S04]  /*25e00*/  LOP3.LUT R7, R7, 0x1f, RZ, 0xc0, !PT ;  /* 0x0000001f07077812 */ /* 0x010fc800078ec0ff */
[----:B------:R-:W-:-:S13]  /*25e10*/  ISETP.NE.AND P0, PT, R7, RZ, PT ;  /* 0x000000ff0700720c */ /* 0x000fda0003f05270 */
[----:B---3--:R-:W-:Y:S05]  /*25e20*/  @!P0 BRA `(.L_x_933) ;  /* 0x0000000000048947 */ /* 0x008fea0003800000 */
[----:B------:R-:W-:Y:S01]  /*25e30*/  BPT.TRAP 0x1 ;  /* 0x000000040000795c */ /* 0x000fe20000300000 */
.L_x_933:
[----:B------:R-:W-:Y:S05]  /*25e40*/  BSYNC B2 ;  /* 0x0000000000027941 */ /* 0x000fea0003800000 */
.L_x_932:
[----:B---3--:R-:W3:Y:S04]  /*25e50*/  LDL R2, [R1+0xc] ;  /* 0x00000c0001027983 */ /* 0x008ee80000100800 */
[----:B-1----:R-:W4:Y:S04]  /*25e60*/  LDL R9, [R1+0x8] ;  /* 0x0000080001097983 */ /* 0x002f280000100800 */
[----:B------:R-:W4:Y:S01]  /*25e70*/  LDL R7, [R1+0x1c] ;  /* 0x00001c0001077983 */ /* 0x000f220000100800 */
[----:B--2---:R-:W-:-:S05]  /*25e80*/  IMAD.MOV.U32 R11, RZ, RZ, RZ ;  /* 0x000000ffff0b7224 */ /* 0x004fca00078e00ff */
[----:B------:R-:W-:Y:S01]  /*25e90*/  R2UR UR10, R11 ;  /* 0x000000000b0a72ca */ /* 0x000fe200000e0000 */
[----:B------:R-:W-:Y:S01]  /*25ea0*/  UIADD3 UR4, UP0, UR38, 0x370, URZ ;  /* 0x0000037026047890 */ /* 0x000fe2000ff1e03f */
[----:B------:R-:W-:Y:S01]  /*25eb0*/  PLOP3.LUT P0, PT, PT, PT, PT, 0x80, 0x0 ;  /* 0x000000000000781c */ /* 0x000fe20003f0f070 */
[----:B------:R-:W-:Y:S01]  /*25ec0*/  UMOV UR6, 0x0 ;  /* 0x0000000000067882 */ /* 0x000fe20000000000 */
[----:B------:R-:W-:Y:S01]  /*25ed0*/  UMOV UR7, 0x14f00000 ;  /* 0x14f0000000077882 */ /* 0x000fe20000000000 */
[----:B------:R-:W-:Y:S01]  /*25ee0*/  UIADD3.X UR5, URZ, UR39, URZ, UP0, !UPT ;  /* 0x000000273f057290 */ /* 0x000fe200087fe43f */
[C---:B---3--:R-:W-:Y:S02]  /*25ef0*/  IMAD R3, R2.reuse, 0x8, R10 ;  /* 0x0000000802037824 */ /* 0x048fe400078e020a */
[----:B----4-:R-:W-:Y:S02]  /*25f00*/  IMAD R2, R2, 0xb000, R9 ;  /* 0x0000b00002027824 */ /* 0x010fe400078e0209 */
[----:B------:R-:W-:-:S02]  /*25f10*/  VIADD R3, R3, 0x30 ;  /* 0x0000003003037836 */ /* 0x000fc40000000000 */
[----:B------:R-:W-:Y:S02]  /*25f20*/  IMAD R7, R6, 0xb0, R7 ;  /* 0x000000b006077824 */ /* 0x000fe400078e0207 */
[----:B------:R-:W-:-:S07]  /*25f30*/  VIADD R9, R2, 0x1e400 ;  /* 0x0001e40002097836 */ /* 0x000fce0000000000 */
.L_x_934:
        /* <DEDUP_REMOVED lines=16> */
.L_x_935:
        /* <DEDUP_REMOVED lines=10> */
[----:B------:R-:W-:Y:S01]  /*260e0*/  SHF.L.U32 R5, R5, 0x1f, RZ ;  /* 0x0000001f05057819 */ /* 0x000fe200000006ff */
[----:B------:R-:W-:Y:S01]  /*260f0*/  IMAD R2, R4, 0x8, R10 ;  /* 0x0000000804027824 */ /* 0x000fe200078e020a */
[----:B------:R-:W-:Y:S03]  /*26100*/  BSSY B2, `(.L_x_936) ;  /* 0x0000003000027945 */ /* 0x000fe60003800000 */
[----:B------:R-:W1:Y:S02]  /*26110*/  SYNCS.PHASECHK.TRANS64.TRYWAIT P0, [R2+URZ+0x60], R5 ;  /* 0x00006005020075a7 */ /* 0x000e64000800017f */
[----:B-1----:R-:W-:Y:S05]  /*26120*/  @!P0 BRA `(.L_x_937) ;  /* 0x00000034005c8947 */ /* 0x002fea0003800000 */
.L_x_1053:
[----:B------:R-:W-:Y:S05]  /*26130*/  BSYNC B2 ;  /* 0x0000000000027941 */ /* 0x000fea0003800000 */
.L_x_936:
[----:B------:R-:W-:Y:S01]  /*26140*/  BSSY B2, `(.L_x_938) ;  /* 0x000000b000027945 */ /* 0x000fe20003800000 */
[----:B------:R-:W-:Y:S02]  /*26150*/  IMAD.MOV.U32 R12, RZ, RZ, 0x0 ;  /* 0x00000000ff0c7424 */ /* 0x000fe400078e00ff */
[----:B------:R-:W-:Y:S01]  /*26160*/  IMAD.MOV.U32 R13, RZ, RZ, 0x14f00000 ;  /* 0x14f00000ff0d7424 */ /* 0x000fe200078e00ff */
[----:B------:R-:W-:Y:S06]  /*26170*/  @P1 BRA `(.L_x_939) ;  /* 0x00000000001c1947 */ /* 0x000fec0003800000 */
[----:B------:R-:W2:Y:S01]  /*26180*/  S2R R7, SR_TID.X ;  /* 0x0000000000077919 */ /* 0x000ea20000002100 */
[----:B------:R-:W-:-:S04]  /*26190*/  IMAD.MOV.U32 R3, RZ, RZ, 0xb000 ;  /* 0x0000b000ff037424 */ /* 0x000fc800078e00ff */
[----:B------:R3:W-:Y:S01]  /*261a0*/  SYNCS.ARRIVE.TRANS64 RZ, [R2+URZ+0x50], R3 ;  /* 0x0000500302ff79a7 */ /* 0x0007e2000800003f */
[----:B--2---:R-:W-:-:S04]  /*261b0*/  LOP3.LUT R7, R7, 0x1f, RZ, 0xc0, !PT ;  /* 0x0000001f07077812 */ /* 0x004fc800078ec0ff */
[----:B------:R-:W-:-:S13]  /*261c0*/  ISETP.NE.AND P0, PT, R7, RZ, PT ;  /* 0x000000ff0700720c */ /* 0x000fda0003f05270 */
[----:B---3--:R-:W-:Y:S05]  /*261d0*/  @!P0 BRA `(.L_x_939) ;  /* 0x0000000000048947 */ /* 0x008fea0003800000 */
[----:B------:R-:W-:Y:S01]  /*261e0*/  BPT.TRAP 0x1 ;  /* 0x000000040000795c */ /* 0x000fe20000300000 */
.L_x_939:
[----:B------:R-:W-:Y:S05]  /*261f0*/  BSYNC B2 ;  /* 0x0000000000027941 */ /* 0x000fea0003800000 */
.L_x_938:
[----:B------:R-:W2:Y:S04]  /*26200*/  LDL R7, [R1+0x8] ;  /* 0x0000080001077983 */ /* 0x000ea80000100800 */
[----:B-1----:R-:W3:Y:S04]  /*26210*/  LDL R5, [R1+0x1c] ;  /* 0x00001c0001057983 */ /* 0x002ee80000100800 */
        /* <DEDUP_REMOVED lines=11> */
.L_x_940:
        /* <DEDUP_REMOVED lines=16> */
.L_x_941:
        /* <DEDUP_REMOVED lines=13> */
.L_x_928:
[----:B------:R-:W-:Y:S05]  /*264a0*/  BSYNC B1 ;  /* 0x0000000000017941 */ /* 0x000fea0003800000 */
.L_x_927:
[C---:B------:R-:W-:Y:S01]  /*264b0*/  ISETP.GT.AND P0, PT, R0.reuse, 0x1, PT ;  /* 0x000000010000780c */ /* 0x040fe20003f04270 */
[----:B------:R-:W-:-:S12]  /*264c0*/  VIADD R0, R0, 0xfffffffe ;  /* 0xfffffffe00007836 */ /* 0x000fd80000000000 */
[----:B------:R-:W-:Y:S05]  /*264d0*/  @P0 BRA `(.L_x_942) ;  /* 0xffffffe800fc0947 */ /* 0x000fea000383ffff */
.L_x_894:
[----:B------:R-:W-:Y:S05]  /*264e0*/  BSYNC B0 ;  /* 0x0000000000007941 */ /* 0x000fea0003800000 */
.L_x_893:
[----:B------:R-:W4:Y:S01]  /*264f0*/  S2R R3, SR_TID.X ;  /* 0x0000000000037919 */ /* 0x000f220000002100 */
[----:B------:R-:W-:Y:S01]  /*26500*/  BSSY B0, `(.L_x_943) ;  /* 0x0000011000007945 */ /* 0x000fe20003800000 */
[----:B----4-:R-:W-:-:S04]  /*26510*/  LOP3.LUT R3, R3, 0x7f, RZ, 0xc0, !PT ;  /* 0x0000007f03037812 */ /* 0x010fc800078ec0ff */
[----:B------:R-:W-:-:S13]  /*26520*/  ISETP.NE.AND P0, PT, R3, RZ, PT ;  /* 0x000000ff0300720c */ /* 0x000fda0003f05270 */
[----:B------:R-:W-:Y:S05]  /*26530*/  @P0 BRA `(.L_x_944) ;  /* 0x0000000000340947 */ /* 0x000fea0003800000 */
[----:B------:R-:W4:Y:S01]  /*26540*/  S2R R2, SR_LANEID ;  /* 0x0000000000027919 */ /* 0x000f220000000000 */
[----:B------:R-:W-:Y:S01]  /*26550*/  VOTEU.ANY UR4, UPT, PT ;  /* 0x0000000000047886 */ /* 0x000fe200038e0100 */
[----:B-1----:R-:W1:Y:S01]  /*26560*/  LDC.64 R4, c[0x0][0xc60] ;  /* 0x00031800ff047b82 */ /* 0x002e620000000a00 */
[----:B------:R-:W4:Y:S01]  /*26570*/  FLO.U32 R0, UR4 ;  /* 0x0000000400007d00 */ /* 0x000f2200080e0000 */
[----:B------:R-:W-:Y:S01]  /*26580*/  ULDC.64 UR6, c[0x0][0x208] ;  /* 0x0000820000067ab9 */ /* 0x000fe20000000a00 */
[----:B----4-:R-:W-:-:S06]  /*26590*/  ISETP.EQ.U32.AND P0, PT, R0, R2, PT ;  /* 0x000000020000720c */ /* 0x010fcc0003f02070 */
[----:B------:R-:W1:Y:S07]  /*265a0*/  POPC R2, UR4 ;  /* 0x0000000400027d09 */ /* 0x000e6e0008000000 */
[----:B-1----:R-:W4:Y:S04]  /*265b0*/  @P0 ATOMG.E.ADD.STRONG.GPU PT, R2, desc[UR6][R4.64], R2 ;  /* 0x00000002040209a8 */ /* 0x002f2800081ee1c6 */
[----:B----4-:R1:W4:Y:S02]  /*265c0*/  SHFL.IDX PT, R2, R2, R0, 0x1f ;  /* 0x00001f0002027589 */ /* 0x01032400000e0000 */
[----:B-1----:R-:W1:Y:S02]  /*265d0*/  S2R R0, SR_LTMASK ;  /* 0x0000000000007919 */ /* 0x002e640000003900 */
[----:B-1----:R-:W-:-:S06]  /*265e0*/  LOP3.LUT R0, R0, UR4, RZ, 0xc0, !PT ;  /* 0x0000000400007c12 */ /* 0x002fcc000f8ec0ff */
[----:B------:R-:W4:Y:S02]  /*265f0*/  POPC R0, R0 ;  /* 0x0000000000007309 */ /* 0x000f240000000000 */
[----:B----4-:R-:W-:-:S07]  /*26600*/  IADD3 R16, R2, UR36, R0 ;  /* 0x0000002402107c10 */ /* 0x010fce000fffe000 */
.L_x_944:
[----:B------:R-:W-:Y:S05]  /*26610*/  BSYNC B0 ;  /* 0x0000000000007941 */ /* 0x000fea0003800000 */
.L_x_943:
[----:B------:R-:W4:Y:S01]  /*26620*/  LDL R0, [R1+0x4] ;  /* 0x0000040001007983 */ /* 0x000f220000100800 */
[----:B------:R-:W-:Y:S01]  /*26630*/  BSSY B0, `(.L_x_945) ;  /* 0x0000040000007945 */ /* 0x000fe20003800000 */
[----:B----4-:R-:W-:-:S13]  /*26640*/  LOP3.LUT P0, RZ, R0, 0x1, RZ, 0xc0, !PT ;  /* 0x0000000100ff7812 */ /* 0x010fda000780c0ff */
[----:B------:R-:W-:Y:S05]  /*26650*/  @!P0 BRA `(.L_x_946) ;  /* 0x0000000000f48947 */ /* 0x000fea0003800000 */
[----:B------:R-:W4:Y:S04]  /*26660*/  LDL R4, [R1+0x8] ;  /* 0x0000080001047983 */ /* 0x000f280000100800 */
[----:B------:R-:W4:Y:S04]  /*26670*/  LDL R2, [R1+0xc] ;  /* 0x00000c0001027983 */ /* 0x000f280000100800 */
[----:B------:R-:W2:Y:S01]  /*26680*/  LDL R0, [R1+0x14] ;  /* 0x0000140001007983 */ /* 0x000ea20000100800 */
[----:B------:R-:W-:Y:S01]  /*26690*/  BSSY B1, `(.L_x_947) ;  /* 0x0000006000017945 */ /* 0x000fe20003800000 */
[----:B------:R-:W-:Y:S01]  /*266a0*/  ISETP.NE.AND P1, PT, R3, RZ, PT ;  /* 0x000000ff0300720c */ /* 0x000fe20003f25270 */
[----:B----4-:R-:W-:Y:S01]  /*266b0*/  IMAD R2, R2, 0x8, R4 ;  /* 0x0000000802027824 */ /* 0x010fe200078e0204 */
[----:B--2---:R-:W-:-:S04]  /*266c0*/  SHF.L.U32 R0, R0, 0x1f, RZ ;  /* 0x0000001f00007819 */ /* 0x004fc800000006ff */
[----:B------:R-:W2:Y:S02]  /*266d0*/  SYNCS.PHASECHK.TRANS64.TRYWAIT P0, [R2+URZ+0x34860], R0 ;  /* 0x03486000020075a7 */ /* 0x000ea4000800017f */
[----:B--2---:R-:W-:Y:S05]  /*266e0*/  @!P0 BRA `(.L_x_948) ;  /* 0x0000003000008947 */ /* 0x004fea0003800000 */
.L_x_1054:
[----:B------:R-:W-:Y:S05]  /*266f0*/  BSYNC B1 ;  /* 0x0000000000017941 */ /* 0x000fea0003800000 */
.L_x_947:
[----:B------:R-:W-:Y:S04]  /*26700*/  BSSY B1, `(.L_x_949) ;  /* 0x0000009000017945 */ /* 0x000fe80003800000 */
[----:B------:R-:W-:Y:S05]  /*26710*/  @P1 BRA `(.L_x_950) ;  /* 0x00000000001c1947 */ /* 0x000fea0003800000 */
[----:B------:R-:W4:Y:S01]  /*26720*/  S2R R3, SR_TID.X ;  /* 0x0000000000037919 */ /* 0x000f220000002100 */
[----:B--2---:R-:W-:-:S04]  /*26730*/  IMAD.MOV.U32 R0, RZ, RZ, 0xb000 ;  /* 0x0000b000ff007424 */ /* 0x004fc800078e00ff */
[----:B------:R2:W-:Y:S01]  /*26740*/  SYNCS.ARRIVE.TRANS64 RZ, [R2+URZ+0x34850], R0 ;  /* 0x0348500002ff79a7 */ /* 0x0005e2000800003f */
[----:B----4-:R-:W-:-:S04]  /*26750*/  LOP3.LUT R3, R3, 0x1f, RZ, 0xc0, !PT ;  /* 0x0000001f03037812 */ /* 0x010fc800078ec0ff */
[----:B------:R-:W-:-:S13]  /*26760*/  ISETP.NE.AND P0, PT, R3, RZ, PT ;  /* 0x000000ff0300720c */ /* 0x000fda0003f05270 */
[----:B--2---:R-:W-:Y:S05]  /*26770*/  @!P0 BRA `(.L_x_950) ;  /* 0x0000000000048947 */ /* 0x004fea0003800000 */
[----:B------:R-:W-:Y:S01]  /*26780*/  BPT.TRAP 0x1 ;  /* 0x000000040000795c */ /* 0x000fe20000300000 */
.L_x_950:
[----:B------:R-:W-:Y:S05]  /*26790*/  BSYNC B1 ;  /* 0x0000000000017941 */ /* 0x000fea0003800000 */
.L_x_949:
[----:B-1----:R-:W4:Y:S04]  /*267a0*/  LDL R5, [R1+0x8] ;  /* 0x0000080001057983 */ /* 0x002f280000100800 */
[----:B--2---:R-:W4:Y:S04]  /*267b0*/  LDL R0, [R1+0xc] ;  /* 0x00000c0001007983 */ /* 0x004f280000100800 */
[----:B------:R-:W2:Y:S04]  /*267c0*/  LDL.LU R4, [R1+0x1c] ;  /* 0x00001c0001047983 */ /* 0x000ea80000300800 */
[----:B------:R-:W2:Y:S01]  /*267d0*/  LDL R3, [R1+0x18] ;  /* 0x0000180001037983 */ /* 0x000ea20000100800 */
[----:B------:R-:W-:Y:S01]  /*267e0*/  UIADD3 UR4, UP0, UR38, 0x470, URZ ;  /* 0x0000047026047890 */ /* 0x000fe2000ff1e03f */
[----:B------:R-:W-:Y:S01]  /*267f0*/  PLOP3.LUT P0, PT, PT, PT, PT, 0x80, 0x0 ;  /* 0x000000000000781c */ /* 0x000fe20003f0f070 */
[----:B------:R-:W-:Y:S01]  /*26800*/  VIADD R2, R2, 0x34850 ;  /* 0x0003485002027836 */ /* 0x000fe20000000000 */
[----:B------:R-:W-:Y:S01]  /*26810*/  UMOV UR6, 0x0 ;  /* 0x0000000000067882 */ /* 0x000fe20000000000 */
[----:B------:R-:W-:Y:S01]  /*26820*/  UIADD3.X UR5, URZ, UR39, URZ, UP0, !UPT ;  /* 0x000000273f057290 */ /* 0x000fe200087fe43f */
[----:B------:R-:W-:Y:S01]  /*26830*/  UMOV UR7, 0x14f00000 ;  /* 0x14f0000000077882 */ /* 0x000fe20000000000 */
[----:B------:R-:W-:Y:S01]  /*26840*/  UMOV UR10, URZ ;  /* 0x0000003f000a7c82 */ /* 0x000fe20008000000 */
[----:B----4-:R-:W-:-:S02]  /*26850*/  IMAD R0, R0, 0xb000, R5 ;  /* 0x0000b00000007824 */ /* 0x010fc400078e0205 */
[----:B--2---:R-:W-:Y:S02]  /*26860*/  IMAD R3, R3, 0xb0, R4 ;  /* 0x000000b003037824 */ /* 0x004fe400078e0204 */
[----:B------:R-:W-:-:S07]  /*26870*/  VIADD R4, R0, 0x400 ;  /* 0x0000040000047836 */ /* 0x000fce0000000000 */
.L_x_951:
        /* <DEDUP_REMOVED lines=11> */
[----:B------:R-:W-:Y:S01]  /*26930*/  PLOP3.LUT P0, PT, PT, PT, PT, 0x80, 0x0 ;  /* 0x000000000000781c */ /* 0x000fe20003f0f070 */
[----:B------:R-:W-:Y:S01]  /*26940*/  VIADD R0, R0, 0x5c00 ;  /* 0x00005c0000007836 */ /* 0x000fe20000000000 */
[----:B------:R-:W-:Y:S01]  /*26950*/  UMOV UR6, 0x0 ;  /* 0x0000000000067882 */ /* 0x000fe20000000000 */
[----:B------:R-:W-:Y:S01]  /*26960*/  UMOV UR7, 0x14f00000 ;  /* 0x14f0000000077882 */ /* 0x000fe20000000000 */
[----:B------:R-:W-:-:S09]  /*26970*/  UMOV UR10, 0x40 ;  /* 0x00000040000a7882 */ /* 0x000fd20000000000 */
.L_x_952:
        /* <DEDUP_REMOVED lines=10> */
[----:B----4-:R-:W-:Y:S05]  /*26a20*/  @P0 BRA.U.ANY `(.L_x_952) ;  /* 0xfffffffd00d40947 */ /* 0x010fea000393ffff */
.L_x_946:
[----:B------:R-:W-:Y:S05]  /*26a30*/  BSYNC B0 ;  /* 0x0000000000007941 */ /* 0x000fea0003800000 */
.L_x_945:
[----:B-1----:R-:W4:Y:S04]  /*26a40*/  LDL.LU R5, [R1+0xc] ;  /* 0x00000c0001057983 */ /* 0x002f280000300800 */
[----:B------:R-:W2:Y:S01]  /*26a50*/  LDL.LU R4, [R1+0x14] ;  /* 0x0000140001047983 */ /* 0x000ea20000300800 */
[----:B----4-:R-:W-:-:S05]  /*26a60*/  VIADD R0, R5, 0x1 ;  /* 0x0000000105007836 */ /* 0x010fca0000000000 */
[----:B------:R-:W-:-:S04]  /*26a70*/  ISETP.NE.AND P0, PT, R0, 0x2, PT ;  /* 0x000000020000780c */ /* 0x000fc80003f05270 */
[----:B------:R-:W-:Y:S02]  /*26a80*/  SEL R2, RZ, 0x1, P0 ;  /* 0x00000001ff027807 */ /* 0x000fe40000000000 */
[----:B------:R-:W-:Y:S02]  /*26a90*/  SEL R0, R0, RZ, P0 ;  /* 0x000000ff00007207 */ /* 0x000fe40000000000 */
[----:B--2---:R-:W-:-:S03]  /*26aa0*/  LOP3.LUT R4, R4, R2, RZ, 0x3c, !PT ;  /* 0x0000000204047212 */ /* 0x004fc600078e3cff */
[----:B------:R1:W-:Y:S04]  /*26ab0*/  STL [R1+0xc], R0 ;  /* 0x00000c0001007387 */ /* 0x0003e80000100800 */
[----:B------:R1:W-:Y:S02]  /*26ac0*/  STL [R1+0x14], R4 ;  /* 0x0000140401007387 */ /* 0x0003e40000100800 */
.L_x_873:
[----:B------:R-:W-:Y:S05]  /*26ad0*/  BSYNC B7 ;  /* 0x0000000000077941 */ /* 0x000fea0003800000 */
.L_x_871:
[----:B-1----:R-:W2:Y:S02]  /*26ae0*/  LDL R0, [R1+0x4] ;  /* 0x0000040001007983 */ /* 0x002ea40000100800 */
[----:B--2---:R-:W-:-:S13]  /*26af0*/  LOP3.LUT P0, RZ, R0, 0x2, RZ, 0xc0, !PT ;  /* 0x0000000200ff7812 */ /* 0x004fda000780c0ff */
[----:B------:R-:W-:Y:S05]  /*26b00*/  @!P0 BRA `(.L_x_953) ;  /* 0x0000000000288947 */ /* 0x000fea0003800000 */
[----:B------:R-:W-:Y:S05]  /*26b10*/  WARPSYNC.ALL ;  /* 0x0000000000007948 */ /* 0x000fea0003800000 */
[----:B------:R-:W1:Y:S08]  /*26b20*/  S2UR UR5, SR_CgaCtaId ;  /* 0x00000000000579c3 */ /* 0x000e700000008800 */
[----:B------:R-:W-:Y:S06]  /*26b30*/  BAR.SYNC.DEFER_BLOCKING 0x5, 0x180 ;  /* 0x0146000000007b1d */ /* 0x000fec0000010000 */
[----:B------:R-:W-:-:S02]  /*26b40*/  UMOV UR4, 0x400 ;  /* 0x0000040000047882 */ /* 0x000fc40000000000 */
[----:B-1----:R-:W-:-:S06]  /*26b50*/  ULEA UR4, UR5, UR4, 0x18 ;  /* 0x0000000405047291 */ /* 0x002fcc000f8ec03f */
[----:B------:R-:W-:-:S05]  /*26b60*/  IMAD.U32 R0, RZ, RZ, UR4 ;  /* 0x00000004ff007e24 */ /* 0x000fca000f8e00ff */
[----:B------:R1:W2:Y:S04]  /*26b70*/  LDS.128 R16, [R0+0x348d0] ;  /* 0x0348d00000107984 */ /* 0x0002a80000000c00 */
[----:B------:R1:W-:Y:S01]  /*26b80*/  STL [R1+0x8], R0 ;  /* 0x0000080001007387 */ /* 0x0003e20000100800 */
[----:B------:R-:W-:Y:S06]  /*26b90*/  BAR.ARV 0x4, 0x180 ;  /* 0x0106000000007b1d */ /* 0x000fec0000002000 */
[----:B------:R-:W-:Y:S05]  /*26ba0*/  BRA `(.L_x_954) ;  /* 0x0000000800507947 */ /* 0x000fea0003800000 */
.L_x_953:
[----:B------:R-:W1:Y:S01]  /*26bb0*/  S2R R7, SR_TID.X ;  /* 0x0000000000077919 */ /* 0x000e620000002100 */
[----:B------:R-:W-:Y:S01]  /*26bc0*/  UMOV UR4, 0xffffffff ;  /* 0xffffffff00047882 */ /* 0x000fe20000000000 */
[----:B-1----:R-:W-:-:S04]  /*26bd0*/  LOP3.LUT R7, R7, 0x1f, RZ, 0xc0, !PT ;  /* 0x0000001f07077812 */ /* 0x002fc800078ec0ff */
[----:B------:R-:W-:Y:S01]  /*26be0*/  ISETP.NE.AND P0, PT, R7, 0x1f, PT ;  /* 0x0000001f0700780c */ /* 0x000fe20003f05270 */
[----:B------:R-:W-:-:S12]  /*26bf0*/  BRA.DIV UR4, `(.L_x_955) ;  /* 0x0000002a04d07947 */ /* 0x000fd8000b800000 */
[----:B------:R-:W-:Y:S01]  /*26c00*/  IMAD.IADD R0, R19, 0x1, R7 ;  /* 0x0000000113007824 */ /* 0x000fe200078e0207 */
[----:B------:R-:W-:Y:S01]  /*26c10*/  ULDC UR4, c[0x0][0xc3c] ;  /* 0x00030f0000047ab9 */ /* 0x000fe20000000800 */
[----:B------:R-:W-:-:S03]  /*26c20*/  ULDC.64 UR6, c[0x0][0x208] ;  /* 0x0000820000067ab9 */ /* 0x000fc60000000a00 */
[----:B------:R-:W-:-:S13]  /*26c30*/  ISETP.GE.OR P1, PT, R0, UR4, !P0 ;  /* 0x0000000400007c0c */ /* 0x000fda000c726670 */
[----:B------:R-:W1:Y:S02]  /*26c40*/  @!P1 LDC.64 R2, c[0x0][0xc80] ;  /* 0x00032000ff029b82 */ /* 0x000e640000000a00 */
[----:B-1----:R-:W-:-:S06]  /*26c50*/  @!P1 IMAD.WIDE R2, R0, 0x4, R2 ;  /* 0x0000000400029825 */ /* 0x002fcc00078e0202 */
[----:B------:R1:W2:Y:S01]  /*26c60*/  @!P1 LDG.E R3, desc[UR6][R2.64] ;  /* 0x0000000602039981 */ /* 0x0002a2000c1e1900 */
[C---:B------:R-:W-:Y:S02]  /*26c70*/  ISETP.GE.U32.AND P2, PT, R7.reuse, 0x2, PT ;  /* 0x000000020700780c */ /* 0x040fe40003f46070 */
[C---:B------:R-:W-:Y:S01]  /*26c80*/  ISETP.GE.U32.AND P3, PT, R7.reuse, 0x4, PT ;  /* 0x000000040700780c */ /* 0x040fe20003f66070 */
[----:B------:R-:W-:Y:S01]  /*26c90*/  SHFL.IDX PT, R0, R16, RZ, 0x1f ;  /* 0x00001fff10007589 */ /* 0x000fe200000e0000 */
[C---:B------:R-:W-:Y:S02]  /*26ca0*/  ISETP.GE.U32.AND P4, PT, R7.reuse, 0x8, PT ;  /* 0x000000080700780c */ /* 0x040fe40003f86070 */
[C---:B------:R-:W-:Y:S01]  /*26cb0*/  ISETP.GE.U32.AND P5, PT, R7.reuse, 0x10, PT ;  /* 0x000000100700780c */ /* 0x040fe20003fa6070 */
[----:B------:R-:W-:Y:S01]  /*26cc0*/  SHFL.IDX PT, R4, R16, 0x1, 0x1f ;  /* 0x00201f0010047f89 */ /* 0x000fe200000e0000 */
[----:B-1----:R-:W-:Y:S02]  /*26cd0*/  IMAD.MOV.U32 R2, RZ, RZ, RZ ;  /* 0x000000ffff027224 */ /* 0x002fe400078e00ff */
[----:B--2---:R-:W-:Y:S01]  /*26ce0*/  @!P1 IMAD.MOV.U32 R2, RZ, RZ, R3 ;  /* 0x000000ffff029224 */ /* 0x004fe200078e0003 */
[----:B------:R-:W-:-:S04]  /*26cf0*/  ISETP.NE.AND P1, PT, R7, RZ, PT ;  /* 0x000000ff0700720c */ /* 0x000fc80003f25270 */
        /* <DEDUP_REMOVED lines=10> */
[----:B-1----:R-:W-:-:S04]  /*26da0*/  SEL R5, R5, RZ, P4 ;  /* 0x000000ff05057207 */ /* 0x002fc80002000000 */
[----:B------:R-:W-:-:S05]  /*26db0*/  IADD3 R3, R3, R5, RZ ;  /* 0x0000000503037210 */ /* 0x000fca0007ffe0ff */
[----:B------:R-:W1:Y:S02]  /*26dc0*/  SHFL.UP PT, R5, R3, 0x10, RZ ;  /* 0x0600000003057989 */ /* 0x000e6400000e00ff */
[----:B-1----:R-:W-:-:S05]  /*26dd0*/  SEL R5, R5, RZ, P5 ;  /* 0x000000ff05057207 */ /* 0x002fca0002800000 */
[----:B------:R-:W-:-:S05]  /*26de0*/  IMAD.IADD R5, R3, 0x1, R5 ;  /* 0x0000000103057824 */ /* 0x000fca00078e0205 */
[----:B---3--:R1:W2:Y:S02]  /*26df0*/  SHFL.IDX PT, R6, R5, 0x1f, 0x1f ;  /* 0x03e01f0005067f89 */ /* 0x0082a400000e0000 */
.L_x_1064:
[----:B------:R-:W-:Y:S02]  /*26e00*/  ULDC UR4, c[0x0][0xc38] ;  /* 0x00030e0000047ab9 */ /* 0x000fe40000000800 */
[----:B------:R-:W-:-:S04]  /*26e10*/  IMAD.U32 R16, RZ, RZ, UR4 ;  /* 0x00000004ff107e24 */ /* 0x000fc8000f8e00ff */
[----:B--2---:R-:W-:-:S04]  /*26e20*/  IMAD R6, R6, R16, RZ ;  /* 0x0000001006067224 */ /* 0x004fc800078e02ff */
[----:B------:R-:W-:-:S05]  /*26e30*/  IMAD.IADD R4, R4, 0x1, R6 ;  /* 0x0000000104047824 */ /* 0x000fca00078e0206 */
[----:B------:R-:W-:-:S13]  /*26e40*/  ISETP.GT.AND P6, PT, R4, R0, PT ;  /* 0x000000000400720c */ /* 0x000fda0003fc4270 */
[----:B------:R-:W-:Y:S05]  /*26e50*/  @P6 BRA `(.L_x_956) ;  /* 0x0000000000a06947 */ /* 0x000fea0003800000 */
.L_x_961:
[----:B------:R-:W2:Y:S01]  /*26e60*/  LDC R2, c[0x0][0xc3c] ;  /* 0x00030f00ff027b82 */ /* 0x000ea20000000800 */
[----:B------:R-:W-:-:S05]  /*26e70*/  VIADD R19, R19, 0x1f ;  /* 0x0000001f13137836 */ /* 0x000fca0000000000 */
[----:B--2---:R-:W-:-:S13]  /*26e80*/  ISETP.GE.AND P6, PT, R19, R2, PT ;  /* 0x000000021300720c */ /* 0x004fda0003fc6270 */
[----:B------:R-:W-:Y:S05]  /*26e90*/  @P6 BRA `(.L_x_957) ;  /* 0x0000000400486947 */ /* 0x000fea0003800000 */
[----:B------:R-:W2:Y:S01]  /*26ea0*/  S2R R3, SR_TID.X ;  /* 0x0000000000037919 */ /* 0x000ea20000002100 */
[----:B------:R-:W-:Y:S01]  /*26eb0*/  BSSY B0, `(.L_x_958) ;  /* 0x000000a000007945 */ /* 0x000fe20003800000 */
[----:B--2---:R-:W-:-:S05]  /*26ec0*/  LOP3.LUT R3, R3, 0x1f, RZ, 0xc0, !PT ;  /* 0x0000001f03037812 */ /* 0x004fca00078ec0ff */
[----:B-1----:R-:W-:-:S05]  /*26ed0*/  IMAD.IADD R5, R19, 0x1, R3 ;  /* 0x0000000113057824 */ /* 0x002fca00078e0203 */
[----:B------:R-:W-:Y:S01]  /*26ee0*/  ISETP.GE.OR P6, PT, R5, R2, !P0 ;  /* 0x000000020500720c */ /* 0x000fe200047c6670 */
[----:B------:R-:W-:-:S12]  /*26ef0*/  IMAD.MOV.U32 R2, RZ, RZ, RZ ;  /* 0x000000ffff027224 */ /* 0x000fd800078e00ff */
[----:B------:R-:W-:Y:S05]  /*26f00*/  @P6 BRA `(.L_x_959) ;  /* 0x0000000000106947 */ /* 0x000fea0003800000 */
[----:B------:R-:W1:Y:S01]  /*26f10*/  LDC.64 R2, c[0x0][0xc80] ;  /* 0x00032000ff027b82 */ /* 0x000e620000000a00 */
[----:B------:R-:W-:Y:S01]  /*26f20*/  ULDC.64 UR4, c[0x0][0x208] ;  /* 0x0000820000047ab9 */ /* 0x000fe20000000a00 */
[----:B-1----:R-:W-:-:S06]  /*26f30*/  IMAD.WIDE R2, R5, 0x4, R2 ;  /* 0x0000000405027825 */ /* 0x002fcc00078e0202 */
[----:B------:R1:W5:Y:S02]  /*26f40*/  LDG.E R2, desc[UR4][R2.64] ;  /* 0x0000000402027981 */ /* 0x000364000c1e1900 */
.L_x_959:
[----:B------:R-:W-:Y:S05]  /*26f50*/  BSYNC B0 ;  /* 0x0000000000007941 */ /* 0x000fea0003800000 */
.L_x_958:
[----:B------:R-:W-:-:S03]  /*26f60*/  UMOV UR4, 0xffffffff ;  /* 0xffffffff00047882 */ /* 0x000fc60000000000 */
[----:B------:R-:W-:Y:S05]  /*26f70*/  BRA.DIV UR4, `(.L_x_960) ;  /* 0x0000002e04307947 */ /* 0x000fea000b800000 */
[----:B-1---5:R-:W1:Y:S02]  /*26f80*/  SHFL.UP PT, R3, R2, 0x1, RZ ;  /* 0x0420000002037989 */ /* 0x022e6400000e00ff */
        /* <DEDUP_REMOVED lines=14> */
[----:B------:R1:W2:Y:S02]  /*27070*/  SHFL.IDX PT, R6, R5, 0x1f, 0x1f ;  /* 0x03e01f0005067f89 */ /* 0x0002a400000e0000 */
.L_x_1072:
[----:B------:R-:W-:Y:S02]  /*27080*/  ULDC UR4, c[0x0][0xc38] ;  /* 0x00030e0000047ab9 */ /* 0x000fe40000000800 */
[----:B------:R-:W-:-:S04]  /*27090*/  IMAD.U32 R16, RZ, RZ, UR4 ;  /* 0x00000004ff107e24 */ /* 0x000fc8000f8e00ff */
[----:B--2---:R-:W-:-:S04]  /*270a0*/  IMAD R6, R6, R16, RZ ;  /* 0x0000001006067224 */ /* 0x004fc800078e02ff */
[----:B------:R-:W-:-:S05]  /*270b0*/  IMAD.IADD R4, R6, 0x1, R4 ;  /* 0x0000000106047824 */ /* 0x000fca00078e0204 */
[----:B------:R-:W-:-:S13]  /*270c0*/  ISETP.GT.AND P6, PT, R4, R0, PT ;  /* 0x000000000400720c */ /* 0x000fda0003fc4270 */
[----:B------:R-:W-:Y:S05]  /*270d0*/  @!P6 BRA `(.L_x_961) ;  /* 0xfffffffc0060e947 */ /* 0x000fea000383ffff */
.L_x_956:
[----:B------:R-:W-:Y:S01]  /*270e0*/  IMAD.IADD R6, R4, 0x1, -R6 ;  /* 0x0000000104067824 */ /* 0x000fe200078e0a06 */
[----:B------:R-:W-:-:S03]  /*270f0*/  UMOV UR4, 0xffffffff ;  /* 0xffffffff00047882 */ /* 0x000fc60000000000 */
[----:B------:R-:W-:-:S05]  /*27100*/  IMAD R3, R5, R16, R6 ;  /* 0x0000001005037224 */ /* 0x000fca00078e0206 */
[----:B------:R-:W-:Y:S01]  /*27110*/  ISETP.GT.AND P6, PT, R3, R0, PT ;  /* 0x000000000300720c */ /* 0x000fe20003fc4270 */
[----:B------:R-:W-:-:S12]  /*27120*/  BRA.DIV UR4, `(.L_x_962) ;  /* 0x0000002e049c7947 */ /* 0x000fd8000b800000 */
[----:B------:R-:W-:-:S04]  /*27130*/  VOTE.ANY R3, PT, !P6 ;  /* 0x0000000000037806 */ /* 0x000fc800070e0100 */
[----:B------:R-:W2:Y:S02]  /*27140*/  POPC R4, R3 ;  /* 0x0000000300047309 */ /* 0x000ea40000000000 */
[----:B--2---:R2:W3:Y:S02]  /*27150*/  SHFL.IDX PT, R17, R2, R4, 0x1f ;  /* 0x00001f0402117589 */ /* 0x0044e400000e0000 */
.L_x_1076:
[----:B------:R-:W-:Y:S01]  /*27160*/  ISETP.NE.AND P0, PT, R3, RZ, PT ;  /* 0x000000ff0300720c */ /* 0x000fe20003f05270 */
[----:B--2---:R-:W-:-:S12]  /*27170*/  IMAD.MOV.U32 R2, RZ, RZ, RZ ;  /* 0x000000ffff027224 */ /* 0x004fd800078e00ff */
[----:B------:R-:W-:Y:S05]  /*27180*/  @!P0 BRA `(.L_x_963) ;  /* 0x0000000000108947 */ /* 0x000fea0003800000 */
[----:B------:R-:W-:Y:S01]  /*27190*/  UMOV UR4, 0xffffffff ;  /* 0xffffffff00047882 */ /* 0x000fe20000000000 */
[----:B------:R-:W-:Y:S02]  /*271a0*/  VIADD R12, R4, 0xffffffff ;  /* 0xffffffff040c7836 */ /* 0x000fe40000000000 */
[----:B------:R-:W-:Y:S05]  /*271b0*/  BRA.DIV UR4, `(.L_x_964) ;  /* 0x0000002e04c07947 */ /* 0x000fea000b800000 */
[----:B------:R2:W4:Y:S02]  /*271c0*/  SHFL.IDX PT, R2, R5, R12, 0x1f ;  /* 0x00001f0c05027589 */ /* 0x00052400000e0000 */
.L_x_963:
[----:B-123--:R-:W-:Y:S01]  /*271d0*/  IABS R5, R17 ;  /* 0x0000001100057213 */ /* 0x00efe20000000000 */
[----:B----4-:R-:W-:Y:S02]  /*271e0*/  IMAD R16, R2, R16, R6 ;  /* 0x0000001002107224 */ /* 0x010fe400078e0206 */
[----:B------:R-:W-:Y:S01]  /*271f0*/  IMAD.IADD R19, R4, 0x1, R19 ;  /* 0x0000000104137824 */ /* 0x000fe200078e0213 */
[----:B------:R-:W1:Y:S01]  /*27200*/  I2F.RP R2, R5 ;  /* 0x0000000500027306 */ /* 0x000e620000209400 */
[----:B------:R-:W-:-:S07]  /*27210*/  IMAD.IADD R0, R0, 0x1, -R16 ;  /* 0x0000000100007824 */ /* 0x000fce00078e0a10 */
[----:B-1----:R-:W1:Y:S02]  /*27220*/  MUFU.RCP R2, R2 ;  /* 0x0000000200027308 */ /* 0x002e640000001000 */
[----:B-1----:R-:W-:-:S06]  /*27230*/  VIADD R2, R2, 0xffffffe ;  /* 0x0ffffffe02027836 */ /* 0x002fcc0000000000 */
[----:B------:R-:W1:Y:S02]  /*27240*/  F2I.FTZ.U32.TRUNC.NTZ R3, R2 ;  /* 0x0000000200037305 */ /* 0x000e64000021f000 */
[----:B-1----:R-:W-:-:S04]  /*27250*/  IMAD.MOV R2, RZ, RZ, -R3 ;  /* 0x000000ffff027224 */ /* 0x002fc800078e0a03 */
[----:B------:R-:W-:Y:S02]  /*27260*/  IMAD R6, R2, R5, RZ ;  /* 0x0000000502067224 */ /* 0x000fe400078e02ff */
[----:B------:R-:W-:-:S04]  /*27270*/  IMAD.MOV.U32 R2, RZ, RZ, RZ ;  /* 0x000000ffff027224 */ /* 0x000fc800078e00ff */
        /* <DEDUP_REMOVED lines=20> */
.L_x_957:
[----:B------:R-:W-:Y:S01]  /*273c0*/  UMOV UR4, URZ ;  /* 0x0000003f00047c82 */ /* 0x000fe20008000000 */
[----:B------:R-:W-:Y:S01]  /*273d0*/  UMOV UR5, URZ ;  /* 0x0000003f00057c82 */ /* 0x000fe20008000000 */
[----:B------:R-:W-:Y:S01]  /*273e0*/  ULDC UR6, c[0x0][0xc3c] ;  /* 0x00030f0000067ab9 */ /* 0x000fe20000000800 */
[----:B------:R-:W-:Y:S02]  /*273f0*/  IMAD.MOV.U32 R16, RZ, RZ, R0 ;  /* 0x000000ffff107224 */ /* 0x000fe400078e0000 */
[----:B------:R-:W-:Y:S02]  /*27400*/  IMAD.U32 R17, RZ, RZ, UR4 ;  /* 0x00000004ff117e24 */ /* 0x000fe4000f8e00ff */
[----:B------:R-:W-:Y:S02]  /*27410*/  IMAD.U32 R18, RZ, RZ, UR5 ;  /* 0x00000005ff127e24 */ /* 0x000fe4000f8e00ff */
[----:B------:R-:W-:-:S07]  /*27420*/  IMAD.U32 R19, RZ, RZ, UR6 ;  /* 0x00000006ff137e24 */ /* 0x000fce000f8e00ff */
.L_x_965:
[----:B------:R4:W2:Y:S01]  /*27430*/  LDL R3, [R1+0x8] ;  /* 0x0000080001037983 */ /* 0x0008a20000100800 */
[----:B------:R-:W3:Y:S01]  /*27440*/  S2R R0, SR_TID.X ;  /* 0x0000000000007919 */ /* 0x000ee20000002100 */
[----:B------:R-:W-:Y:S05]  /*27450*/  WARPSYNC.ALL ;  /* 0x0000000000007948 */ /* 0x000fea0003800000 */
[----:B---3--:R-:W-:Y:S01]  /*27460*/  LOP3.LUT R0, R0, 0x1f, RZ, 0xc0, !PT ;  /* 0x0000001f00007812 */ /* 0x008fe200078ec0ff */
        /* <DEDUP_REMOVED lines=8> */
.L_x_954:
[----:B------:R-:W-:Y:S02]  /*274f0*/  ULDC UR4, c[0x0][0xc3c] ;  /* 0x00030f0000047ab9 */ /* 0x000fe40000000800 */
[----:B--2---:R-:W-:-:S13]  /*27500*/  ISETP.GE.AND P0, PT, R19, UR4, PT ;  /* 0x0000000413007c0c */ /* 0x004fda000bf06270 */
[----:B------:R-:W-:Y:S05]  /*27510*/  @!P0 BRA `(.L_x_966) ;  /* 0xffffff9c005c8947 */ /* 0x000fea000383ffff */
[----:B------:R-:W-:Y:S05]  /*27520*/  BSYNC B8 ;  /* 0x0000000000087941 */ /* 0x000fea0003800000 */
.L_x_831:
[----:B-1----:R-:W2:Y:S01]  /*27530*/  LDL.LU R0, [R1+0x58] ;  /* 0x0000580001007983 */ /* 0x002ea20000300800 */
[----:B------:R-:W-:Y:S01]  /*27540*/  BSSY B0, `(.L_x_967) ;  /* 0x000000b000007945 */ /* 0x000fe20003800000 */
[----:B------:R-:W1:Y:S01]  /*27550*/  S2R R5, SR_CgaCtaId ;  /* 0x0000000000057919 */ /* 0x000e620000008800 */
[----:B--2---:R-:W-:-:S05]  /*27560*/  VIADD R0, R0, 0x1 ;  /* 0x0000000100007836 */ /* 0x004fca0000000000 */
[----:B------:R-:W-:-:S04]  /*27570*/  LEA.HI R2, R0, R0, RZ, 0x1 ;  /* 0x0000000000027211 */ /* 0x000fc800078f08ff */
[----:B0---4-:R-:W-:-:S05]  /*27580*/  LOP3.LUT R3, R2, 0xfffffffe, RZ, 0xc0, !PT ;  /* 0xfffffffe02037812 */ /* 0x011fca00078ec0ff */
[----:B------:R-:W-:Y:S01]  /*27590*/  IMAD.IADD R3, R0, 0x1, -R3 ;  /* 0x0000000100037824 */ /* 0x000fe200078e0a03 */
[----:B------:R-:W-:-:S04]  /*275a0*/  MOV R0, 0x400 ;  /* 0x0000040000007802 */ /* 0x000fc80000000f00 */
[----:B-1----:R-:W-:Y:S02]  /*275b0*/  LEA R0, R5, R0, 0x18 ;  /* 0x0000000005007211 */ /* 0x002fe400078ec0ff */
[----:B------:R-:W-:-:S04]  /*275c0*/  SHF.L.U32 R3, R3, 0x1f, RZ ;  /* 0x0000001f03037819 */ /* 0x000fc800000006ff */
[----:B------:R-:W0:Y:S02]  /*275d0*/  SYNCS.PHASECHK.TRANS64.TRYWAIT P0, [R0+URZ+0x34820], R3 ;  /* 0x03482003000075a7 */ /* 0x000e24000800017f */
[----:B0-----:R-:W-:Y:S05]  /*275e0*/  @!P0 BRA `(.L_x_968) ;  /* 0x0000002800dc8947 */ /* 0x001fea0003800000 */
.L_x_1079:
[----:B------:R-:W-:Y:S05]  /*275f0*/  BSYNC B0 ;  /* 0x0000000000007941 */ /* 0x000fea0003800000 */
.L_x_967:
[----:B------:R-:W-:-:S03]  /*27600*/  UMOV UR4, 0xffffffff ;  /* 0xffffffff00047882 */ /* 0x000fc60000000000 */
[----:B------:R-:W-:Y:S05]  /*27610*/  BRA.DIV UR4, `(.L_x_969) ;  /* 0x0000002a04e47947 */ /* 0x000fea000b800000 */
[----:B------:R-:W1:Y:S02]  /*27620*/  S2R R2, SR_TID.X ;  /* 0x0000000000027919 */ /* 0x000e640000002100 */
[----:B-1----:R-:W-:-:S04]  /*27630*/  SHF.R.U32.HI R2, RZ, 0x5, R2 ;  /* 0x00000005ff027819 */ /* 0x002fc80000011602 */
[----:B------:R-:W-:-:S05]  /*27640*/  LOP3.LUT R2, R2, 0x3, RZ, 0xc0, !PT ;  /* 0x0000000302027812 */ /* 0x000fca00078ec0ff */
[----:B------:R1:W2:Y:S02]  /*27650*/  SHFL.IDX PT, R14, R2, RZ, 0x1f ;  /* 0x00001fff020e7589 */ /* 0x0002a400000e0000 */
.L_x_1082:
[----:B--2---:R-:W-:-:S13]  /*27660*/  ISETP.NE.AND P0, PT, R14, RZ, PT ;  /* 0x000000ff0e00720c */ /* 0x004fda0003f05270 */
[----:B------:R-:W-:Y:S05]  /*27670*/  @P0 BRA `(.L_x_603) ;  /* 0x0000000000940947 */ /* 0x000fea0003800000 */
[----:B------:R-:W-:-:S03]  /*27680*/  UMOV UR4, 0xffffffff ;  /* 0xffffffff00047882 */ /* 0x000fc60000000000 */
[----:B------:R-:W-:Y:S05]  /*27690*/  BRA.DIV UR4, `(.L_x_970) ;  /* 0x0000002a04f87947 */ /* 0x000fea000b800000 */
[----:B------:R-:W-:-:S13]  /*276a0*/  ELECT P6, URZ, PT ;  /* 0x00000000003f782f */ /* 0x000fda00038c0000 */
.L_x_1085:
[----:B------:R-:W-:Y:S05]  /*276b0*/  @!P6 BRA `(.L_x_603) ;  /* 0x000000000084e947 */ /* 0x000fea0003800000 */
[----:B-1----:R-:W2:Y:S02]  /*276c0*/  LDL.LU R2, [R1+0x60] ;  /* 0x0000600001027983 */ /* 0x002ea40000300800 */
[----:B--2---:R-:W-:-:S04]  /*276d0*/  LOP3.LUT R2, R2, 0x2, RZ, 0xfc, !PT ;  /* 0x0000000202027812 */ /* 0x004fc800078efcff */
[----:B------:R-:W-:-:S13]  /*276e0*/  ISETP.NE.AND P2, PT, R2, 0x3, PT ;  /* 0x000000030200780c */ /* 0x000fda0003f45270 */
[----:B------:R-:W-:Y:S05]  /*276f0*/  @!P2 BRA `(.L_x_971) ;  /* 0x000000000004a947 */ /* 0x000fea0003800000 */
[----:B------:R-:W-:Y:S01]  /*27700*/  BPT.TRAP 0x1 ;  /* 0x000000040000795c */ /* 0x000fe20000300000 */
.L_x_971:
[----:B0-----:R-:W3:Y:S04]  /*27710*/  LDL R3, [R1+0xc] ;  /* 0x00000c0001037983 */ /* 0x001ee80000100800 */
[----:B------:R-:W2:Y:S01]  /*27720*/  LDL.LU R7, [R1+0x14] ;  /* 0x0000140001077983 */ /* 0x000ea20000300800 */
[----:B------:R-:W-:-:S04]  /*27730*/  VIADD R2, R0, 0x34840 ;  /* 0x0003484000027836 */ /* 0x000fc80000000000 */
[C---:B---3--:R-:W-:Y:S02]  /*27740*/  IMAD R6, R3.reuse, 0x8, R2 ;  /* 0x0000000803067824 */ /* 0x048fe400078e0202 */
[----:B------:R-:W-:Y:S01]  /*27750*/  VIADD R3, R3, 0x1 ;  /* 0x0000000103037836 */ /* 0x000fe20000000000 */
[----:B--2---:R-:W-:-:S04]  /*27760*/  SHF.L.U32 R5, R7, 0x1f, RZ ;  /* 0x0000001f07057819 */ /* 0x004fc800000006ff */
[C---:B------:R-:W-:Y:S01]  /*27770*/  ISETP.NE.AND P1, PT, R3.reuse, 0x2, PT ;  /* 0x000000020300780c */ /* 0x040fe20003f25270 */
[----:B------:R-:W0:Y:S03]  /*27780*/  SYNCS.PHASECHK.TRANS64.TRYWAIT P0, [R6+URZ], R5 ;  /* 0x00000005060075a7 */ /* 0x000e26000800017f */
[----:B------:R-:W-:Y:S02]  /*27790*/  SEL R4, RZ, 0x1, P1 ;  /* 0x00000001ff047807 */ /* 0x000fe40000800000 */
[----:B------:R-:W-:Y:S02]  /*277a0*/  SEL R3, R3, RZ, P1 ;  /* 0x000000ff03037207 */ /* 0x000fe40000800000 */
[----:B------:R-:W-:-:S03]  /*277b0*/  LOP3.LUT R4, R7, R4, RZ, 0x3c, !PT ;  /* 0x0000000407047212 */ /* 0x000fc600078e3cff */
[----:B------:R-:W-:Y:S01]  /*277c0*/  IMAD R7, R3, 0x8, R2 ;  /* 0x0000000803077824 */ /* 0x000fe200078e0202 */
[----:B------:R-:W-:Y:S01]  /*277d0*/  SHF.L.U32 R2, R4, 0x1f, RZ ;  /* 0x0000001f04027819 */ /* 0x000fe200000006ff */
[----:B0-----:R-:W-:Y:S06]  /*277e0*/  @!P0 BRA `(.L_x_972) ;  /* 0x0000002800c48947 */ /* 0x001fec0003800000 */
.L_x_1086:
[----:B------:R-:W1:Y:S02]  /*277f0*/  SYNCS.PHASECHK.TRANS64.TRYWAIT P0, [R7+URZ], R2 ;  /* 0x00000002070075a7 */ /* 0x000e64000800017f */
[----:B-1----:R-:W-:Y:S05]  /*27800*/  @!P0 BRA `(.L_x_973) ;  /* 0x0000002800d08947 */ /* 0x002fea0003800000 */
.L_x_1087:
[----:B------:R-:W-:Y:S05]  /*27810*/  @!P2 BRA `(.L_x_974) ;  /* 0x000000000004a947 */ /* 0x000fea0003800000 */
[----:B------:R-:W-:Y:S01]  /*27820*/  BPT.TRAP 0x1 ;  /* 0x000000040000795c */ /* 0x000fe20000300000 */
.L_x_974:
[----:B------:R-:W2:Y:S01]  /*27830*/  LDL.LU R4, [R1+0xc] ;  /* 0x00000c0001047983 */ /* 0x000ea20000300800 */
[----:B------:R-:W-:-:S04]  /*27840*/  VIADD R0, R0, 0x34860 ;  /* 0x0003486000007836 */ /* 0x000fc80000000000 */
[----:B--2---:R-:W-:-:S04]  /*27850*/  IMAD R4, R4, 0x8, R0 ;  /* 0x0000000804047824 */ /* 0x004fc800078e0200 */
[----:B------:R-:W2:Y:S02]  /*27860*/  SYNCS.PHASECHK.TRANS64.TRYWAIT P0, [R4+URZ], R5 ;  /* 0x00000005040075a7 */ /* 0x000ea4000800017f */
[----:B--2---:R-:W-:Y:S05]  /*27870*/  @!P0 BRA `(.L_x_975) ;  /* 0x0000002800c88947 */ /* 0x004fea0003800000 */
.L_x_1088:
[----:B------:R-:W-:-:S07]  /*27880*/  IMAD R3, R3, 0x8, R0 ;  /* 0x0000000803037824 */ /* 0x000fce00078e0200 */
.L_x_976:
[----:B---3--:R3:W4:Y:S02]  /*27890*/  SYNCS.PHASECHK.TRANS64.TRYWAIT P0, [R3+URZ], R2 ;  /* 0x00000002030075a7 */ /* 0x008724000800017f */
[----:B----4-:R-:W-:Y:S05]  /*278a0*/  @!P0 NANOSLEEP.SYNCS 0x989680 ;  /* 0x009896800000895d */ /* 0x010fea0003900000 */
[----:B------:R-:W4:Y:S02]  /*278b0*/  @!P0 SYNCS.PHASECHK.TRANS64 P0, [R3+URZ], R2 ;  /* 0x00000002030085a7 */ /* 0x000f24000800007f */
[----:B----4-:R-:W-:Y:S05]  /*278c0*/  @!P0 BRA `(.L_x_976) ;  /* 0xfffffffc00f08947 */ /* 0x010fea000383ffff */
.L_x_603:
[----:B------:R-:W-:Y:S05]  /*278d0*/  BSYNC B9 ;  /* 0x0000000000097941 */ /* 0x000fea0003800000 */
.L_x_600:
[----:B------:R-:W-:Y:S05]  /*278e0*/  EXIT ;  /* 0x000000000000794d */ /* 0x000fea0003800000 */
.L_x_629:
[----:B-1----:R1:W2:Y:S02]  /*278f0*/  SYNCS.PHASECHK.TRANS64.TRYWAIT P6, [R3+URZ+0x34890], R0 ;  /* 0x03489000030075a7 */ /* 0x0022a400080c017f */
[----:B--2---:R-:W-:Y:S05]  /*27900*/  @!P6 NANOSLEEP.SYNCS 0x989680 ;  /* 0x009896800000e95d */ /* 0x004fea0003900000 */
[----:B------:R-:W2:Y:S02]  /*27910*/  @!P6 SYNCS.PHASECHK.TRANS64 P6, [R3+URZ+0x34890], R0 ;  /* 0x034890000300e5a7 */ /* 0x000ea400080c007f */
[----:B--2---:R-:W-:Y:S05]  /*27920*/  @!P6 BRA `(.L_x_629) ;  /* 0xfffffffc00f0e947 */ /* 0x004fea000383ffff */
[----:B------:R-:W-:Y:S05]  /*27930*/  BRA `(.L_x_977) ;  /* 0xfffffdc400a47947 */ /* 0x000fea000383ffff */
.L_x_683:
[----:B-1----:R1:W3:Y:S02]  /*27940*/  SYNCS.PHASECHK.TRANS64.TRYWAIT P4, [R3+URZ+0x34890], R0 ;  /* 0x03489000030075a7 */ /* 0x0022e4000808017f */
[----:B---3--:R-:W-:Y:S05]  /*27950*/  @!P4 NANOSLEEP.SYNCS 0x989680 ;  /* 0x009896800000c95d */ /* 0x008fea0003900000 */
[----:B------:R-:W3:Y:S02]  /*27960*/  @!P4 SYNCS.PHASECHK.TRANS64 P4, [R3+URZ+0x34890], R0 ;  /* 0x034890000300c5a7 */ /* 0x000ee4000808007f */
[----:B---3--:R-:W-:Y:S05]  /*27970*/  @!P4 BRA `(.L_x_683) ;  /* 0xfffffffc00f0c947 */ /* 0x008fea000383ffff */
[----:B------:R-:W-:Y:S05]  /*27980*/  BRA `(.L_x_978) ;  /* 0xfffffe0000ec7947 */ /* 0x000fea000383ffff */
.L_x_708:
[----:B-1----:R1:W2:Y:S02]  /*27990*/  SYNCS.PHASECHK.TRANS64.TRYWAIT P3, [R3+URZ+0x34890], R0 ;  /* 0x03489000030075a7 */ /* 0x0022a4000806017f */
[----:B--2---:R-:W-:Y:S05]  /*279a0*/  @!P3 NANOSLEEP.SYNCS 0x989680 ;  /* 0x009896800000b95d */ /* 0x004fea0003900000 */
[----:B------:R-:W2:Y:S02]  /*279b0*/  @!P3 SYNCS.PHASECHK.TRANS64 P3, [R3+URZ+0x34890], R0 ;  /* 0x034890000300b5a7 */ /* 0x000ea4000806007f */
[----:B--2---:R-:W-:Y:S05]  /*279c0*/  @!P3 BRA `(.L_x_708) ;  /* 0xfffffffc00f0b947 */ /* 0x004fea000383ffff */
[----:B------:R-:W-:Y:S05]  /*279d0*/  BRA `(.L_x_979) ;  /* 0xfffffe3800ac7947 */ /* 0x000fea000383ffff */
.L_x_722:
[----:B--2---:R2:W3:Y:S02]  /*279e0*/  SYNCS.PHASECHK.TRANS64.TRYWAIT P2, [R3+URZ+0x348b0], R0 ;  /* 0x0348b000030075a7 */ /* 0x0044e4000804017f */
[----:B---3--:R-:W-:Y:S05]  /*279f0*/  @!P2 NANOSLEEP.SYNCS 0x989680 ;  /* 0x009896800000a95d */ /* 0x008fea0003900000 */
[----:B------:R-:W3:Y:S02]  /*27a00*/  @!P2 SYNCS.PHASECHK.TRANS64 P2, [R3+URZ+0x348b0], R0 ;  /* 0x0348b0000300a5a7 */ /* 0x000ee4000804007f */
[----:B---3--:R-:W-:Y:S05]  /*27a10*/  @!P2 BRA `(.L_x_722) ;  /* 0xfffffffc00f0a947 */ /* 0x008fea000383ffff */
[----:B------:R-:W-:Y:S05]  /*27a20*/  BRA `(.L_x_980) ;  /* 0xfffffe4400247947 */ /* 0x000fea000383ffff */
.L_x_738:
[----:B------:R-:W0:Y:S01]  /*27a30*/  S2R R5, SR_TID.X ;  /* 0x0000000000057919 */ /* 0x000e220000002100 */
[----:B------:R-:W-:Y:S01]  /*27a40*/  BSSY B0, `(.L_x_981) ;  /* 0x000000c000007945 */ /* 0x000fe20003800000 */
[----:B------:R-:W-:Y:S01]  /*27a50*/  MOV R12, RZ ;  /* 0x000000ff000c7202 */ /* 0x000fe20000000f00 */
[----:B------:R-:W-:Y:S02]  /*27a60*/  IMAD.MOV.U32 R11, RZ, RZ, 0x1f ;  /* 0x0000001fff0b7424 */ /* 0x000fe400078e00ff */
[----:B------:R-:W-:Y:S02]  /*27a70*/  IMAD.MOV.U32 R15, RZ, RZ, -0x1 ;  /* 0xffffffffff0f7424 */ /* 0x000fe400078e00ff */
[----:B0-----:R-:W-:-:S05]  /*27a80*/  VIADD R5, R5, 0xffffff80 ;  /* 0xffffff8005057836 */ /* 0x001fca0000000000 */
[----:B------:R-:W-:-:S04]  /*27a90*/  SHF.R.S32.HI R4, RZ, 0x1f, R5 ;  /* 0x0000001fff047819 */ /* 0x000fc80000011405 */
[----:B------:R-:W-:-:S04]  /*27aa0*/  LEA.HI R4, R4, R5, RZ, 0x7 ;  /* 0x0000000504047211 */ /* 0x000fc800078f38ff */
[----:B------:R-:W-:-:S05]  /*27ab0*/  SHF.R.S32.HI R4, RZ, 0x7, R4 ;  /* 0x00000007ff047819 */ /* 0x000fca0000011404 */
[----:B------:R-:W-:-:S07]  /*27ac0*/  IMAD.MOV.U32 R13, RZ, RZ, R4 ;  /* 0x000000ffff0d7224 */ /* 0x000fce00078e0004 */
[----:B-----5:R-:W-:Y:S05]  /*27ad0*/  WARPSYNC.COLLECTIVE R15, `(.L_x_982) ;  /* 0x000000000f087348 */ /* 0x020fea0003c00000 */
[----:B------:R0:W1:Y:S02]  /*27ae0*/  SHFL.IDX P6, R14, R13, R12, R11 ;  /* 0x0000000c0d0e7389 */ /* 0x00006400000c000b */
[----:B01---5:R-:W-:Y:S01]  /*27af0*/  ENDCOLLECTIVE ;  /* 0x000000000000791b */ /* 0x023fe20003800000 */
.L_x_982:
[----:B------:R-:W-:Y:S05]  /*27b00*/  BSYNC B0 ;  /* 0x0000000000007941 */ /* 0x000fea0003800000 */
.L_x_981:
[----:B------:R1:W-:Y:S01]  /*27b10*/  STL [R1+0x18], R14 ;  /* 0x0000180e01007387 */ /* 0x0003e20000100800 */
[----:B------:R-:W-:Y:S05]  /*27b20*/  BRA `(.L_x_983) ;  /* 0xfffffe5000287947 */ /* 0x000fea000383ffff */
.L_x_748:
[----:B------:R-:W-:Y:S01]  /*27b30*/  BSSY B1, `(.L_x_984) ;  /* 0x0000008000017945 */ /* 0x000fe20003800000 */
[----:B------:R-:W-:Y:S02]  /*27b40*/  IMAD.MOV.U32 R13, RZ, RZ, R25 ;  /* 0x000000ffff0d7224 */ /* 0x000fe400078e0019 */
[----:B------:R-:W-:Y:S02]  /*27b50*/  IMAD.MOV.U32 R12, RZ, RZ, RZ ;  /* 0x000000ffff0c7224 */ /* 0x000fe400078e00ff */
[----:B------:R-:W-:Y:S02]  /*27b60*/  IMAD.MOV.U32 R11, RZ, RZ, 0x181f ;  /* 0x0000181fff0b7424 */ /* 0x000fe400078e00ff */
[----:B------:R-:W-:-:S07]  /*27b70*/  IMAD.MOV.U32 R15, RZ, RZ, -0x1 ;  /* 0xffffffffff0f7424 */ /* 0x000fce00078e00ff */
[----:B-1----:R-:W-:Y:S05]  /*27b80*/  WARPSYNC.COLLECTIVE R15, `(.L_x_985) ;  /* 0x000000000f087348 */ /* 0x002fea0003c00000 */
[----:B-1----:R0:W1:Y:S02]  /*27b90*/  SHFL.IDX P6, R14, R13, R12, R11 ;  /* 0x0000000c0d0e7389 */ /* 0x00206400000c000b */
[----:B01----:R-:W-:Y:S01]  /*27ba0*/  ENDCOLLECTIVE ;  /* 0x000000000000791b */ /* 0x003fe20003800000 */
.L_x_985:
[----:B------:R-:W-:Y:S05]  /*27bb0*/  BSYNC B1 ;  /* 0x0000000000017941 */ /* 0x000fea0003800000 */
.L_x_984:
[----:B------:R-:W-:Y:S02]  /*27bc0*/  IMAD.MOV.U32 R13, RZ, RZ, R24 ;  /* 0x000000ffff0d7224 */ /* 0x000fe400078e0018 */
[----:B------:R-:W-:Y:S02]  /*27bd0*/  IMAD.MOV.U32 R12, RZ, RZ, RZ ;  /* 0x000000ffff0c7224 */ /* 0x000fe400078e00ff */
[----:B------:R-:W-:Y:S02]  /*27be0*/  IMAD.MOV.U32 R11, RZ, RZ, 0x181f ;  /* 0x0000181fff0b7424 */ /* 0x000fe400078e00ff */
[----:B------:R-:W-:Y:S02]  /*27bf0*/  IMAD.MOV.U32 R15, RZ, RZ, -0x1 ;  /* 0xffffffffff0f7424 */ /* 0x000fe400078e00ff */
[----:B------:R-:W-:-:S07]  /*27c00*/  IMAD.MOV.U32 R0, RZ, RZ, R14 ;  /* 0x000000ffff007224 */ /* 0x000fce00078e000e */
[----:B------:R-:W-:Y:S05]  /*27c10*/  WARPSYNC.COLLECTIVE R15, `(.L_x_986) ;  /* 0x000000000f087348 */ /* 0x000fea0003c00000 */
[----:B------:R0:W1:Y:S02]  /*27c20*/  SHFL.IDX P6, R14, R13, R12, R11 ;  /* 0x0000000c0d0e7389 */ /* 0x00006400000c000b */
[----:B01----:R-:W-:Y:S01]  /*27c30*/  ENDCOLLECTIVE ;  /* 0x000000000000791b */ /* 0x003fe20003800000 */
.L_x_986:
[----:B------:R-:W-:Y:S02]  /*27c40*/  IMAD.MOV.U32 R13, RZ, RZ, R27 ;  /* 0x000000ffff0d7224 */ /* 0x000fe400078e001b */
[----:B------:R-:W-:-:S07]  /*27c50*/  IMAD.MOV.U32 R3, RZ, RZ, R14 ;  /* 0x000000ffff037224 */ /* 0x000fce00078e000e */
[----:B------:R-:W-:Y:S05]  /*27c60*/  WARPSYNC.COLLECTIVE R15, `(.L_x_987) ;  /* 0x000000000f087348 */ /* 0x000fea0003c00000 */
[----:B------:R0:W1:Y:S02]  /*27c70*/  SHFL.IDX P6, R14, R13, R12, R11 ;  /* 0x0000000c0d0e7389 */ /* 0x00006400000c000b */
[----:B01----:R-:W-:Y:S01]  /*27c80*/  ENDCOLLECTIVE ;  /* 0x000000000000791b */ /* 0x003fe20003800000 */
.L_x_987:
[----:B------:R-:W-:Y:S02]  /*27c90*/  IMAD.MOV.U32 R13, RZ, RZ, R26 ;  /* 0x000000ffff0d7224 */ /* 0x000fe400078e001a */
[----:B------:R-:W-:-:S07]  /*27ca0*/  IMAD.MOV.U32 R4, RZ, RZ, R14 ;  /* 0x000000ffff047224 */ /* 0x000fce00078e000e */
[----:B------:R-:W-:Y:S05]  /*27cb0*/  WARPSYNC.COLLECTIVE R15, `(.L_x_988) ;  /* 0x000000000f087348 */ /* 0x000fea0003c00000 */
[----:B------:R0:W1:Y:S02]  /*27cc0*/  SHFL.IDX P6, R14, R13, R12, R11 ;  /* 0x0000000c0d0e7389 */ /* 0x00006400000c000b */
[----:B01----:R-:W-:Y:S01]  /*27cd0*/  ENDCOLLECTIVE ;  /* 0x000000000000791b */ /* 0x003fe20003800000 */
.L_x_988:
[----:B------:R-:W-:Y:S05]  /*27ce0*/  BRA `(.L_x_989) ;  /* 0xfffffe5400307947 */ /* 0x000fea000383ffff */
.L_x_752:
[----:B0-----:R0:W1:Y:S02]  /*27cf0*/  SYNCS.PHASECHK.TRANS64.TRYWAIT P0, [R2+URZ+0x34800], R5 ;  /* 0x03480005020075a7 */ /* 0x001064000800017f */
[----:B-1----:R-:W-:Y:S05]  /*27d00*/  @!P0 NANOSLEEP.SYNCS 0x989680 ;  /* 0x009896800000895d */ /* 0x002fea0003900000 */
[----:B------:R-:W1:Y:S02]  /*27d10*/  @!P0 SYNCS.PHASECHK.TRANS64 P0, [R2+URZ+0x34800], R5 ;  /* 0x03480005020085a7 */ /* 0x000e64000800007f */
[----:B-1----:R-:W-:Y:S05]  /*27d20*/  @!P0 BRA `(.L_x_752) ;  /* 0xfffffffc00f08947 */ /* 0x002fea000383ffff */
[----:B------:R-:W-:Y:S05]  /*27d30*/  BRA `(.L_x_990) ;  /* 0xfffffe5800287947 */ /* 0x000fea000383ffff */
.L_x_768:
        /* <DEDUP_REMOVED lines=8> */
.L_x_992:
[----:B------:R-:W-:Y:S05]  /*27dc0*/  BSYNC B1 ;  /* 0x0000000000017941 */ /* 0x000fea0003800000 */
.L_x_991:
        /* <DEDUP_REMOVED lines=8> */
.L_x_993:
[----:B------:R-:W-:Y:S02]  /*27e50*/  IMAD.MOV.U32 R13, RZ, RZ, R27 ;  /* 0x000000ffff0d7224 */ /* 0x000fe400078e001b */
[----:B------:R-:W-:-:S07]  /*27e60*/  IMAD.MOV.U32 R3, RZ, RZ, R14 ;  /* 0x000000ffff037224 */ /* 0x000fce00078e000e */
[----:B------:R-:W-:Y:S05]  /*27e70*/  WARPSYNC.COLLECTIVE R15, `(.L_x_994) ;  /* 0x000000000f087348 */ /* 0x000fea0003c00000 */
[----:B------:R0:W1:Y:S02]  /*27e80*/  SHFL.IDX P6, R14, R13, R12, R11 ;  /* 0x0000000c0d0e7389 */ /* 0x00006400000c000b */
[----:B01----:R-:W-:Y:S01]  /*27e90*/  ENDCOLLECTIVE ;  /* 0x000000000000791b */ /* 0x003fe20003800000 */
.L_x_994:
[----:B------:R-:W-:Y:S02]  /*27ea0*/  IMAD.MOV.U32 R13, RZ, RZ, R26 ;  /* 0x000000ffff0d7224 */ /* 0x000fe400078e001a */
[----:B------:R-:W-:-:S07]  /*27eb0*/  IMAD.MOV.U32 R20, RZ, RZ, R14 ;  /* 0x000000ffff147224 */ /* 0x000fce00078e000e */
[----:B------:R-:W-:Y:S05]  /*27ec0*/  WARPSYNC.COLLECTIVE R15, `(.L_x_995) ;  /* 0x000000000f087348 */ /* 0x000fea0003c00000 */
[----:B------:R0:W1:Y:S02]  /*27ed0*/  SHFL.IDX P6, R14, R13, R12, R11 ;  /* 0x0000000c0d0e7389 */ /* 0x00006400000c000b */
[----:B01----:R-:W-:Y:S01]  /*27ee0*/  ENDCOLLECTIVE ;  /* 0x000000000000791b */ /* 0x003fe20003800000 */
.L_x_995:
[----:B------:R-:W-:Y:S05]  /*27ef0*/  BRA `(.L_x_996) ;  /* 0xfffffe6c00587947 */ /* 0x000fea000383ffff */
.L_x_772:
[----:B0-----:R0:W1:Y:S02]  /*27f00*/  SYNCS.PHASECHK.TRANS64.TRYWAIT P4, [R2+URZ+0x34800], R27 ;  /* 0x0348001b020075a7 */ /* 0x001064000808017f */
[----:B-1----:R-:W-:Y:S05]  /*27f10*/  @!P4 NANOSLEEP.SYNCS 0x989680 ;  /* 0x009896800000c95d */ /* 0x002fea0003900000 */
[----:B------:R-:W1:Y:S02]  /*27f20*/  @!P4 SYNCS.PHASECHK.TRANS64 P4, [R2+URZ+0x34800], R27 ;  /* 0x0348001b0200c5a7 */ /* 0x000e64000808007f */
[----:B-1----:R-:W-:Y:S05]  /*27f30*/  @!P4 BRA `(.L_x_772) ;  /* 0xfffffffc00f0c947 */ /* 0x002fea000383ffff */
[----:B------:R-:W-:Y:S05]  /*27f40*/  BRA `(.L_x_997) ;  /* 0xfffffe70004c7947 */ /* 0x000fea000383ffff */
.L_x_782:
[----:B-1----:R1:W2:Y:S02]  /*27f50*/  SYNCS.PHASECHK.TRANS64.TRYWAIT P2, [R0+URZ+0x34830], R3 ;  /* 0x03483003000075a7 */ /* 0x0022a4000804017f */
[----:B--2---:R-:W-:Y:S05]  /*27f60*/  @!P2 NANOSLEEP.SYNCS 0x989680 ;  /* 0x009896800000a95d */ /* 0x004fea0003900000 */
[----:B------:R-:W2:Y:S02]  /*27f70*/  @!P2 SYNCS.PHASECHK.TRANS64 P2, [R0+URZ+0x34830], R3 ;  /* 0x034830030000a5a7 */ /* 0x000ea4000804007f */
[----:B--2---:R-:W-:Y:S05]  /*27f80*/  @!P2 BRA `(.L_x_782) ;  /* 0xfffffffc00f0a947 */ /* 0x004fea000383ffff */
[----:B------:R-:W-:Y:S05]  /*27f90*/  BRA `(.L_x_781) ;  /* 0xfffffe8c00207947 */ /* 0x000fea000383ffff */
.L_x_788:
[----:B-1----:R1:W2:Y:S02]  /*27fa0*/  SYNCS.PHASECHK.TRANS64.TRYWAIT P3, [R7+URZ+0x34830], R8 ;  /* 0x03483008070075a7 */ /* 0x0022a4000806017f */
[----:B--2---:R-:W-:Y:S05]  /*27fb0*/  @!P3 NANOSLEEP.SYNCS 0x989680 ;  /* 0x009896800000b95d */ /* 0x004fea0003900000 */
[----:B------:R-:W2:Y:S02]  /*27fc0*/  @!P3 SYNCS.PHASECHK.TRANS64 P3, [R7+URZ+0x34830], R8 ;  /* 0x034830080700b5a7 */ /* 0x000ea4000806007f */
[----:B--2---:R-:W-:Y:S05]  /*27fd0*/  @!P3 BRA `(.L_x_788) ;  /* 0xfffffffc00f0b947 */ /* 0x004fea000383ffff */
[----:B------:R-:W-:Y:S05]  /*27fe0*/  BRA `(.L_x_787) ;  /* 0xfffffef000e07947 */ /* 0x000fea000383ffff */
.L_x_792:
[----:B-1----:R1:W2:Y:S02]  /*27ff0*/  SYNCS.PHASECHK.TRANS64.TRYWAIT P2, [R7+URZ+0x34850], R5 ;  /* 0x03485005070075a7 */ /* 0x0022a4000804017f */
[----:B--2---:R-:W-:Y:S05]  /*28000*/  @!P2 NANOSLEEP.SYNCS 0x989680 ;  /* 0x009896800000a95d */ /* 0x004fea0003900000 */
[----:B------:R-:W2:Y:S02]  /*28010*/  @!P2 SYNCS.PHASECHK.TRANS64 P2, [R7+URZ+0x34850], R5 ;  /* 0x034850050700a5a7 */ /* 0x000ea4000804007f */
[----:B--2---:R-:W-:Y:S05]  /*28020*/  @!P2 BRA `(.L_x_792) ;  /* 0xfffffffc00f0a947 */ /* 0x004fea000383ffff */
[----:B------:R-:W-:Y:S05]  /*28030*/  BRA `(.L_x_789) ;  /* 0xffffff2800247947 */ /* 0x000fea000383ffff */
.L_x_797:
[----:B-1----:R1:W2:Y:S02]  /*28040*/  SYNCS.PHASECHK.TRANS64.TRYWAIT P0, [R9+URZ+0x34850], R0 ;  /* 0x03485000090075a7 */ /* 0x0022a4000800017f */
[----:B--2---:R-:W-:Y:S05]  /*28050*/  @!P0 NANOSLEEP.SYNCS 0x989680 ;  /* 0x009896800000895d */ /* 0x004fea0003900000 */
[----:B------:R-:W2:Y:S02]  /*28060*/  @!P0 SYNCS.PHASECHK.TRANS64 P0, [R9+URZ+0x34850], R0 ;  /* 0x03485000090085a7 */ /* 0x000ea4000800007f */
[----:B--2---:R-:W-:Y:S05]  /*28070*/  @!P0 BRA `(.L_x_797) ;  /* 0xfffffffc00f08947 */ /* 0x004fea000383ffff */
[----:B------:R-:W-:Y:S05]  /*28080*/  BRA `(.L_x_796) ;  /* 0xffffff5800207947 */ /* 0x000fea000383ffff */
.L_x_811:
[----:B------:R-:W-:Y:S02]  /*28090*/  IMAD.MOV.U32 R13, RZ, RZ, R4 ;  /* 0x000000ffff0d7224 */ /* 0x000fe400078e0004 */
[----:B------:R-:W-:Y:S02]  /*280a0*/  IMAD.MOV.U32 R12, RZ, RZ, RZ ;  /* 0x000000ffff0c7224 */ /* 0x000fe400078e00ff */
[----:B------:R-:W-:Y:S02]  /*280b0*/  IMAD.MOV.U32 R11, RZ, RZ, 0x181f ;  /* 0x0000181fff0b7424 */ /* 0x000fe400078e00ff */
[----:B------:R-:W-:-:S07]  /*280c0*/  IMAD.MOV.U32 R15, RZ, RZ, -0x1 ;  /* 0xffffffffff0f7424 */ /* 0x000fce00078e00ff */
[----:B------:R-:W-:Y:S05]  /*280d0*/  WARPSYNC.COLLECTIVE R15, `(.L_x_998) ;  /* 0x000000000f087348 */ /* 0x000fea0003c00000 */
[----:B------:R0:W1:Y:S02]  /*280e0*/  SHFL.IDX P6, R14, R13, R12, R11 ;  /* 0x0000000c0d0e7389 */ /* 0x00006400000c000b */
[----:B01----:R-:W-:Y:S01]  /*280f0*/  ENDCOLLECTIVE ;  /* 0x000000000000791b */ /* 0x003fe20003800000 */
.L_x_998:
[----:B------:R-:W-:Y:S02]  /*28100*/  IMAD.MOV.U32 R13, RZ, RZ, R3 ;  /* 0x000000ffff0d7224 */ /* 0x000fe400078e0003 */
[----:B------:R-:W-:-:S07]  /*28110*/  IMAD.MOV.U32 R0, RZ, RZ, R14 ;  /* 0x000000ffff007224 */ /* 0x000fce00078e000e */
[----:B------:R-:W-:Y:S05]  /*28120*/  WARPSYNC.COLLECTIVE R15, `(.L_x_999) ;  /* 0x000000000f087348 */ /* 0x000fea0003c00000 */
[----:B------:R0:W1:Y:S02]  /*28130*/  SHFL.IDX P6, R14, R13, R12, R11 ;  /* 0x0000000c0d0e7389 */ /* 0x00006400000c000b */
[----:B01----:R-:W-:Y:S01]  /*28140*/  ENDCOLLECTIVE ;  /* 0x000000000000791b */ /* 0x003fe20003800000 */
.L_x_999:
[----:B------:R-:W-:Y:S05]  /*28150*/  BRA `(.L_x_1000) ;  /* 0xffffff8000547947 */ /* 0x000fea000383ffff */
.L_x_814:
[----:B------:R-:W-:Y:S01]  /*28160*/  BSSY B1, `(.L_x_1001) ;  /* 0x0000008000017945 */ /* 0x000fe20003800000 */
[----:B------:R-:W-:Y:S02]  /*28170*/  IMAD.MOV.U32 R13, RZ, RZ, R4 ;  /* 0x000000ffff0d7224 */ /* 0x000fe400078e0004 */
[----:B------:R-:W-:Y:S02]  /*28180*/  IMAD.MOV.U32 R12, RZ, RZ, 0x1 ;  /* 0x00000001ff0c7424 */ /* 0x000fe400078e00ff */
[----:B---3--:R-:W-:Y:S02]  /*28190*/  IMAD.MOV.U32 R11, RZ, RZ, 0x181f ;  /* 0x0000181fff0b7424 */ /* 0x008fe400078e00ff */
[----:B------:R-:W-:-:S07]  /*281a0*/  IMAD.MOV.U32 R15, RZ, RZ, -0x1 ;  /* 0xffffffffff0f7424 */ /* 0x000fce00078e00ff */
[----:B012---:R-:W-:Y:S05]  /*281b0*/  WARPSYNC.COLLECTIVE R15, `(.L_x_1002) ;  /* 0x000000000f087348 */ /* 0x007fea0003c00000 */
[----:B--2---:R2:W3:Y:S02]  /*281c0*/  SHFL.IDX P6, R14, R13, R12, R11 ;  /* 0x0000000c0d0e7389 */ /* 0x0044e400000c000b */
[----:B0123--:R-:W-:Y:S01]  /*281d0*/  ENDCOLLECTIVE ;  /* 0x000000000000791b */ /* 0x00ffe20003800000 */
.L_x_1002:
[----:B------:R-:W-:Y:S05]  /*281e0*/  BSYNC B1 ;  /* 0x0000000000017941 */ /* 0x000fea0003800000 */
.L_x_1001:
[----:B------:R-:W-:Y:S02]  /*281f0*/  IMAD.MOV.U32 R13, RZ, RZ, R3 ;  /* 0x000000ffff0d7224 */ /* 0x000fe400078e0003 */
[----:B------:R-:W-:Y:S02]  /*28200*/  IMAD.MOV.U32 R12, RZ, RZ, 0x1 ;  /* 0x00000001ff0c7424 */ /* 0x000fe400078e00ff */
[----:B------:R-:W-:Y:S02]  /*28210*/  IMAD.MOV.U32 R11, RZ, RZ, 0x181f ;  /* 0x0000181fff0b7424 */ /* 0x000fe400078e00ff */
[----:B------:R-:W-:Y:S02]  /*28220*/  IMAD.MOV.U32 R15, RZ, RZ, -0x1 ;  /* 0xffffffffff0f7424 */ /* 0x000fe400078e00ff */
[----:B------:R-:W-:-:S07]  /*28230*/  IMAD.MOV.U32 R0, RZ, RZ, R14 ;  /* 0x000000ffff007224 */ /* 0x000fce00078e000e */
[----:B------:R-:W-:Y:S05]  /*28240*/  WARPSYNC.COLLECTIVE R15, `(.L_x_1003) ;  /* 0x000000000f087348 */ /* 0x000fea0003c00000 */
[----:B------:R0:W1:Y:S02]  /*28250*/  SHFL.IDX P6, R14, R13, R12, R11 ;  /* 0x0000000c0d0e7389 */ /* 0x00006400000c000b */
[----:B01----:R-:W-:Y:S01]  /*28260*/  ENDCOLLECTIVE ;  /* 0x000000000000791b */ /* 0x003fe20003800000 */
.L_x_1003:
[----:B------:R-:W-:Y:S05]  /*28270*/  BRA `(.L_x_1004) ;  /* 0xffffff8000587947 */ /* 0x000fea000383ffff */
.L_x_817:
[----:B------:R-:W-:Y:S01]  /*28280*/  BSSY B1, `(.L_x_1005) ;  /* 0x0000008000017945 */ /* 0x000fe20003800000 */
[----:B------:R-:W-:Y:S01]  /*28290*/  MOV R13, R4 ;  /* 0x00000004000d7202 */ /* 0x000fe20000000f00 */
[----:B------:R-:W-:Y:S02]  /*282a0*/  IMAD.MOV.U32 R12, RZ, RZ, 0x2 ;  /* 0x00000002ff0c7424 */ /* 0x000fe400078e00ff */
[----:B---3--:R-:W-:Y:S02]  /*282b0*/  IMAD.MOV.U32 R11, RZ, RZ, 0x181f ;  /* 0x0000181fff0b7424 */ /* 0x008fe400078e00ff */
[----:B------:R-:W-:-:S07]  /*282c0*/  IMAD.MOV.U32 R15, RZ, RZ, -0x1 ;  /* 0xffffffffff0f7424 */ /* 0x000fce00078e00ff */
[----:B012-4-:R-:W-:Y:S05]  /*282d0*/  WARPSYNC.COLLECTIVE R15, `(.L_x_1006) ;  /* 0x000000000f087348 */ /* 0x017fea0003c00000 */
[----:B--2---:R2:W3:Y:S02]  /*282e0*/  SHFL.IDX P6, R14, R13, R12, R11 ;  /* 0x0000000c0d0e7389 */ /* 0x0044e400000c000b */
[----:B01234-:R-:W-:Y:S01]  /*282f0*/  ENDCOLLECTIVE ;  /* 0x000000000000791b */ /* 0x01ffe20003800000 */
.L_x_1006:
[----:B------:R-:W-:Y:S05]  /*28300*/  BSYNC B1 ;  /* 0x0000000000017941 */ /* 0x000fea0003800000 */
.L_x_1005:
        /* <DEDUP_REMOVED lines=8> */
.L_x_1007:
[----:B------:R-:W-:Y:S05]  /*28390*/  BRA `(.L_x_1008) ;  /* 0xffffff80005c7947 */ /* 0x000fea000383ffff */
.L_x_820:
[----:B------:R-:W-:Y:S01]  /*283a0*/  BSSY B1, `(.L_x_1009) ;  /* 0x0000008000017945 */ /* 0x000fe20003800000 */
[----:B------:R-:W-:Y:S02]  /*283b0*/  IMAD.MOV.U32 R13, RZ, RZ, R4 ;  /* 0x000000ffff0d7224 */ /* 0x000fe400078e0004 */
[----:B------:R-:W-:Y:S02]  /*283c0*/  IMAD.MOV.U32 R12, RZ, RZ, 0x3 ;  /* 0x00000003ff0c7424 */ /* 0x000fe400078e00ff */
[----:B---3--:R-:W-:Y:S02]  /*283d0*/  IMAD.MOV.U32 R11, RZ, RZ, 0x181f ;  /* 0x0000181fff0b7424 */ /* 0x008fe400078e00ff */
[----:B------:R-:W-:-:S07]  /*283e0*/  IMAD.MOV.U32 R15, RZ, RZ, -0x1 ;  /* 0xffffffffff0f7424 */ /* 0x000fce00078e00ff */
[----:B012-4-:R-:W-:Y:S05]  /*283f0*/  WARPSYNC.COLLECTIVE R15, `(.L_x_1010) ;  /* 0x000000000f087348 */ /* 0x017fea0003c00000 */
[----:B--2---:R2:W3:Y:S02]  /*28400*/  SHFL.IDX P6, R14, R13, R12, R11 ;  /* 0x0000000c0d0e7389 */ /* 0x0044e400000c000b */
[----:B01234-:R-:W-:Y:S01]  /*28410*/  ENDCOLLECTIVE ;  /* 0x000000000000791b */ /* 0x01ffe20003800000 */
.L_x_1010:
[----:B------:R-:W-:Y:S05]  /*28420*/  BSYNC B1 ;  /* 0x0000000000017941 */ /* 0x000fea0003800000 */
.L_x_1009:
        /* <DEDUP_REMOVED lines=8> */
.L_x_1011:
[----:B------:R-:W-:Y:S05]  /*284b0*/  BRA `(.L_x_1012) ;  /* 0xffffff8000607947 */ /* 0x000fea000383ffff */
.L_x_837:
        /* <DEDUP_REMOVED lines=11> */
.L_x_1014:
[----:B------:R-:W-:Y:S05]  /*28570*/  BSYNC B1 ;  /* 0x0000000000017941 */ /* 0x000fea0003800000 */
.L_x_1013:
[----:B------:R-:W-:Y:S05]  /*28580*/  BRA `(.L_x_1015) ;  /* 0xffffff9400207947 */ /* 0x000fea000383ffff */
.L_x_839:
[----:B------:R-:W-:Y:S01]  /*28590*/  BSSY B1, `(.L_x_1016) ;  /* 0x0000006000017945 */ /* 0x000fe20003800000 */
[----:B------:R-:W-:-:S07]  /*285a0*/  IMAD.MOV.U32 R15, RZ, RZ, -0x1 ;  /* 0xffffffffff0f7424 */ /* 0x000fce00078e00ff */
[----:B01----:R-:W-:Y:S05]  /*285b0*/  WARPSYNC.COLLECTIVE R15, `(.L_x_1017) ;  /* 0x000000000f0c7348 */ /* 0x003fea0003c00000 */
[----:B------:R-:W-:Y:S02]  /*285c0*/  ELECT P6, UR62, PT ;  /* 0x00000000003e782f */ /* 0x000fe400038c0000 */
[----:B------:R-:W-:Y:S01]  /*285d0*/  MOV R14, UR62 ;  /* 0x0000003e000e7c02 */ /* 0x000fe20008000f00 */
[----:B01----:R-:W-:Y:S10]  /*285e0*/  ENDCOLLECTIVE ;  /* 0x000000000000791b */ /* 0x003ff40003800000 */
.L_x_1017:
[----:B------:R-:W-:Y:S05]  /*285f0*/  BSYNC B1 ;  /* 0x0000000000017941 */ /* 0x000fea0003800000 */
.L_x_1016:
[----:B------:R-:W-:Y:S05]  /*28600*/  BRA `(.L_x_838) ;  /* 0xffffff9400187947 */ /* 0x000fea000383ffff */
.L_x_841:
[----:B0-----:R-:W2:Y:S02]  /*28610*/  LDL R3, [R1+0x8] ;  /* 0x0000080001037983 */ /* 0x001ea40000100800 */
[----:B--2---:R0:W2:Y:S02]  /*28620*/  SYNCS.PHASECHK.TRANS64.TRYWAIT P0, [R3+URZ+0x34820], R2 ;  /* 0x03482002030075a7 */ /* 0x0040a4000800017f */
[----:B--2---:R-:W-:Y:S05]  /*28630*/  @!P0 NANOSLEEP.SYNCS 0x989680 ;  /* 0x009896800000895d */ /* 0x004fea0003900000 */
[----:B------:R-:W2:Y:S02]  /*28640*/  @!P0 SYNCS.PHASECHK.TRANS64 P0, [R3+URZ+0x34820], R2 ;  /* 0x03482002030085a7 */ /* 0x000ea4000800007f */
[----:B--2---:R-:W-:Y:S05]  /*28650*/  @!P0 BRA `(.L_x_841) ;  /* 0xfffffffc00ec8947 */ /* 0x004fea000383ffff */
[----:B------:R-:W-:Y:S05]  /*28660*/  BRA `(.L_x_1018) ;  /* 0xffffff9400287947 */ /* 0x000fea000383ffff */
.L_x_845:
[----:B0-----:R0:W2:Y:S02]  /*28670*/  SYNCS.PHASECHK.TRANS64.TRYWAIT P0, [R4+URZ+0x348a0], R8 ;  /* 0x0348a008040075a7 */ /* 0x0010a4000800017f */
[----:B--2---:R-:W-:Y:S05]  /*28680*/  @!P0 NANOSLEEP.SYNCS 0x989680 ;  /* 0x009896800000895d */ /* 0x004fea0003900000 */
[----:B------:R-:W2:Y:S02]  /*28690*/  @!P0 SYNCS.PHASECHK.TRANS64 P0, [R4+URZ+0x348a0], R8 ;  /* 0x0348a008040085a7 */ /* 0x000ea4000800007f */
[----:B--2---:R-:W-:Y:S05]  /*286a0*/  @!P0 BRA `(.L_x_845) ;  /* 0xfffffffc00f08947 */ /* 0x004fea000383ffff */
[----:B------:R-:W-:Y:S05]  /*286b0*/  BRA `(.L_x_1019) ;  /* 0xffffff94004c7947 */ /* 0x000fea000383ffff */
.L_x_851:
[----:B--2---:R2:W3:Y:S02]  /*286c0*/  SYNCS.PHASECHK.TRANS64.TRYWAIT P0, [R4+URZ+0x348c0], R8 ;  /* 0x0348c008040075a7 */ /* 0x0044e4000800017f */
[----:B---3--:R-:W-:Y:S05]  /*286d0*/  @!P0 NANOSLEEP.SYNCS 0x989680 ;  /* 0x009896800000895d */ /* 0x008fea0003900000 */
[----:B------:R-:W3:Y:S02]  /*286e0*/  @!P0 SYNCS.PHASECHK.TRANS64 P0, [R4+URZ+0x348c0], R8 ;  /* 0x0348c008040085a7 */ /* 0x000ee4000800007f */
[----:B---3--:R-:W-:Y:S05]  /*286f0*/  @!P0 BRA `(.L_x_851) ;  /* 0xfffffffc00f08947 */ /* 0x008fea000383ffff */
[----:B------:R-:W-:Y:S05]  /*28700*/  BRA `(.L_x_1020) ;  /* 0xffffff9800107947 */ /* 0x000fea000383ffff */
.L_x_859:
[----:B0-----:R0:W2:Y:S02]  /*28710*/  SYNCS.PHASECHK.TRANS64.TRYWAIT P1, [R6+URZ+0x348a0], R5 ;  /* 0x0348a005060075a7 */ /* 0x0010a4000802017f */
[----:B--2---:R-:W-:Y:S05]  /*28720*/  @!P1 NANOSLEEP.SYNCS 0x989680 ;  /* 0x009896800000995d */ /* 0x004fea0003900000 */
[----:B------:R-:W2:Y:S02]  /*28730*/  @!P1 SYNCS.PHASECHK.TRANS64 P1, [R6+URZ+0x348a0], R5 ;  /* 0x0348a005060095a7 */ /* 0x000ea4000802007f */
[----:B--2---:R-:W-:Y:S05]  /*28740*/  @!P1 BRA `(.L_x_859) ;  /* 0xfffffffc00f09947 */ /* 0x004fea000383ffff */
[----:B------:R-:W-:Y:S05]  /*28750*/  BRA `(.L_x_1021) ;  /* 0xffffff9c00247947 */ /* 0x000fea000383ffff */
.L_x_865:
[----:B--2---:R2:W3:Y:S02]  /*28760*/  SYNCS.PHASECHK.TRANS64.TRYWAIT P1, [R6+URZ+0x348c0], R5 ;  /* 0x0348c005060075a7 */ /* 0x0044e4000802017f */
[----:B---3--:R-:W-:Y:S05]  /*28770*/  @!P1 NANOSLEEP.SYNCS 0x989680 ;  /* 0x009896800000995d */ /* 0x008fea0003900000 */
[----:B------:R-:W3:Y:S02]  /*28780*/  @!P1 SYNCS.PHASECHK.TRANS64 P1, [R6+URZ+0x348c0], R5 ;  /* 0x0348c005060095a7 */ /* 0x000ee4000802007f */
[----:B---3--:R-:W-:Y:S05]  /*28790*/  @!P1 BRA `(.L_x_865) ;  /* 0xfffffffc00f09947 */ /* 0x008fea000383ffff */
[----:B------:R-:W-:Y:S05]  /*287a0*/  BRA `(.L_x_1022) ;  /* 0xffffff9c00e47947 */ /* 0x000fea000383ffff */
.L_x_879:
        /* <DEDUP_REMOVED lines=11> */
.L_x_1024:
[----:B------:R-:W-:Y:S05]  /*28860*/  BSYNC B0 ;  /* 0x0000000000007941 */ /* 0x000fea0003800000 */
.L_x_1023:
[----:B------:R-:W-:Y:S05]  /*28870*/  BRA `(.L_x_1025) ;  /* 0xffffffa8005c7947 */ /* 0x000fea000383ffff */
.L_x_881:
[----:B------:R-:W-:Y:S01]  /*28880*/  BSSY B0, `(.L_x_1026) ;  /* 0x0000006000007945 */ /* 0x000fe20003800000 */
[----:B------:R-:W-:-:S07]  /*28890*/  IMAD.MOV.U32 R15, RZ, RZ, -0x1 ;  /* 0xffffffffff0f7424 */ /* 0x000fce00078e00ff */
[----:B01----:R-:W-:Y:S05]  /*288a0*/  WARPSYNC.COLLECTIVE R15, `(.L_x_1027) ;  /* 0x000000000f0c7348 */ /* 0x003fea0003c00000 */
[----:B------:R-:W-:Y:S02]  /*288b0*/  ELECT P6, UR62, PT ;  /* 0x00000000003e782f */ /* 0x000fe400038c0000 */
[----:B------:R-:W-:Y:S01]  /*288c0*/  MOV R14, UR62 ;  /* 0x0000003e000e7c02 */ /* 0x000fe20008000f00 */
[----:B01----:R-:W-:Y:S10]  /*288d0*/  ENDCOLLECTIVE ;  /* 0x000000000000791b */ /* 0x003ff40003800000 */
.L_x_1027:
[----:B------:R-:W-:Y:S05]  /*288e0*/  BSYNC B0 ;  /* 0x0000000000007941 */ /* 0x000fea0003800000 */
.L_x_1026:
[----:B------:R-:W-:Y:S05]  /*288f0*/  BRA `(.L_x_1028) ;  /* 0xffffffa800687947 */ /* 0x000fea000383ffff */
.L_x_883:
[----:B0-----:R0:W2:Y:S02]  /*28900*/  SYNCS.PHASECHK.TRANS64.TRYWAIT P0, [R0+URZ+0x34840], R2 ;  /* 0x03484002000075a7 */ /* 0x0010a4000800017f */
[----:B--2---:R-:W-:Y:S05]  /*28910*/  @!P0 NANOSLEEP.SYNCS 0x989680 ;  /* 0x009896800000895d */ /* 0x004fea0003900000 */
[----:B------:R-:W2:Y:S02]  /*28920*/  @!P0 SYNCS.PHASECHK.TRANS64 P0, [R0+URZ+0x34840], R2 ;  /* 0x03484002000085a7 */ /* 0x000ea4000800007f */
[----:B--2---:R-:W-:Y:S05]  /*28930*/  @!P0 BRA `(.L_x_883) ;  /* 0xfffffffc00f08947 */ /* 0x004fea000383ffff */
[----:B------:R-:W-:Y:S05]  /*28940*/  BRA `(.L_x_1029) ;  /* 0xffffffa800d87947 */ /* 0x000fea000383ffff */
.L_x_887:
[----:B------:R0:W5:Y:S01]  /*28950*/  LDL.LU R8, [R1+0x54] ;  /* 0x0000540001087983 */ /* 0x0001620000300800 */
[----:B------:R-:W-:Y:S02]  /*28960*/  IMAD.MOV.U32 R13, RZ, RZ, R3 ;  /* 0x000000ffff0d7224 */ /* 0x000fe400078e0003 */
[----:B------:R-:W-:Y:S02]  /*28970*/  IMAD.MOV.U32 R12, RZ, RZ, RZ ;  /* 0x000000ffff0c7224 */ /* 0x000fe400078e00ff */
[----:B------:R-:W-:Y:S02]  /*28980*/  IMAD.MOV.U32 R11, RZ, RZ, 0x181f ;  /* 0x0000181fff0b7424 */ /* 0x000fe400078e00ff */
[----:B------:R-:W-:-:S07]  /*28990*/  IMAD.MOV.U32 R15, RZ, RZ, -0x1 ;  /* 0xffffffffff0f7424 */ /* 0x000fce00078e00ff */
[----:B0----5:R-:W-:Y:S05]  /*289a0*/  WARPSYNC.COLLECTIVE R15, `(.L_x_1030) ;  /* 0x000000000f087348 */ /* 0x021fea0003c00000 */
[----:B------:R1:W2:Y:S02]  /*289b0*/  SHFL.IDX P6, R14, R13, R12, R11 ;  /* 0x0000000c0d0e7389 */ /* 0x0002a400000c000b */
[----:B012--5:R-:W-:Y:S01]  /*289c0*/  ENDCOLLECTIVE ;  /* 0x000000000000791b */ /* 0x027fe20003800000 */
.L_x_1030:
[----:B------:R-:W-:Y:S02]  /*289d0*/  IMAD.MOV.U32 R13, RZ, RZ, R4 ;  /* 0x000000ffff0d7224 */ /* 0x000fe400078e0004 */
[----:B------:R-:W-:-:S07]  /*289e0*/  IMAD.MOV.U32 R6, RZ, RZ, R14 ;  /* 0x000000ffff067224 */ /* 0x000fce00078e000e */
[----:B------:R-:W-:Y:S05]  /*289f0*/  WARPSYNC.COLLECTIVE R15, `(.L_x_1031) ;  /* 0x000000000f087348 */ /* 0x000fea0003c00000 */
[----:B------:R0:W1:Y:S02]  /*28a00*/  SHFL.IDX P6, R14, R13, R12, R11 ;  /* 0x0000000c0d0e7389 */ /* 0x00006400000c000b */
[----:B01----:R-:W-:Y:S01]  /*28a10*/  ENDCOLLECTIVE ;  /* 0x000000000000791b */ /* 0x003fe20003800000 */
.L_x_1031:
[----:B------:R-:W-:Y:S01]  /*28a20*/  ULDC.64 UR4, c[0x0][0x208] ;  /* 0x0000820000047ab9 */ /* 0x000fe20000000a00 */
[----:B------:R-:W-:Y:S02]  /*28a30*/  IMAD.MOV.U32 R13, RZ, RZ, R3 ;  /* 0x000000ffff0d7224 */ /* 0x000fe400078e0003 */
[----:B------:R-:W-:Y:S02]  /*28a40*/  IMAD.MOV.U32 R12, RZ, RZ, 0x1 ;  /* 0x00000001ff0c7424 */ /* 0x000fe400078e00ff */
[----:B------:R-:W-:Y:S02]  /*28a50*/  IMAD R2, R8, R7, RZ ;  /* 0x0000000708027224 */ /* 0x000fe400078e02ff */
[----:B------:R-:W0:Y:S01]  /*28a60*/  S2R R8, SR_TID.X ;  /* 0x0000000000087919 */ /* 0x000e220000002100 */
[----:B------:R-:W-:Y:S01]  /*28a70*/  IMAD.MOV.U32 R7, RZ, RZ, R14 ;  /* 0x000000ffff077224 */ /* 0x000fe200078e000e */
[----:B0-----:R-:W-:-:S04]  /*28a80*/  LOP3.LUT R8, R8, 0x7f, RZ, 0xc0, !PT ;  /* 0x0000007f08087812 */ /* 0x001fc800078ec0ff */
[----:B------:R-:W-:-:S05]  /*28a90*/  SHF.R.U32.HI R5, RZ, 0x3, R8 ;  /* 0x00000003ff057819 */ /* 0x000fca0000011608 */
[----:B------:R-:W-:-:S04]  /*28aa0*/  IMAD.IADD R0, R5, 0x1, R17 ;  /* 0x0000000105007824 */ /* 0x000fc800078e0211 */
[C---:B------:R-:W-:Y:S01]  /*28ab0*/  VIADD R5, R0.reuse, 0x10 ;  /* 0x0000001000057836 */ /* 0x040fe20000000000 */
[----:B------:R-:W-:-:S13]  /*28ac0*/  ISETP.GE.AND P2, PT, R0, R2, PT ;  /* 0x000000020000720c */ /* 0x000fda0003f46270 */
        /* <DEDUP_REMOVED lines=14> */
.L_x_1032:
[----:B------:R-:W-:Y:S02]  /*28bb0*/  IMAD.MOV.U32 R13, RZ, RZ, R4 ;  /* 0x000000ffff0d7224 */ /* 0x000fe400078e0004 */
[----:B------:R-:W-:-:S07]  /*28bc0*/  IMAD.MOV.U32 R8, RZ, RZ, R14 ;  /* 0x000000ffff087224 */ /* 0x000fce00078e000e */
[----:B------:R-:W-:Y:S05]  /*28bd0*/  WARPSYNC.COLLECTIVE R15, `(.L_x_1033) ;  /* 0x000000000f087348 */ /* 0x000fea0003c00000 */
[----:B------:R0:W1:Y:S02]  /*28be0*/  SHFL.IDX P6, R14, R13, R12, R11 ;  /* 0x0000000c0d0e7389 */ /* 0x00006400000c000b */
[----:B01----:R-:W-:Y:S01]  /*28bf0*/  ENDCOLLECTIVE ;  /* 0x000000000000791b */ /* 0x003fe20003800000 */
.L_x_1033:
[----:B------:R-:W-:Y:S01]  /*28c00*/  ULDC.64 UR4, c[0x0][0x208] ;  /* 0x0000820000047ab9 */ /* 0x000fe20000000a00 */
[----:B------:R-:W-:Y:S02]  /*28c10*/  IMAD.MOV.U32 R13, RZ, RZ, R3 ;  /* 0x000000ffff0d7224 */ /* 0x000fe400078e0003 */
[----:B------:R-:W-:Y:S02]  /*28c20*/  IMAD.MOV.U32 R12, RZ, RZ, 0x2 ;  /* 0x00000002ff0c7424 */ /* 0x000fe400078e00ff */
[----:B------:R-:W-:-:S05]  /*28c30*/  IMAD.MOV.U32 R5, RZ, RZ, R14 ;  /* 0x000000ffff057224 */ /* 0x000fca00078e000e */
[----:B------:R-:W-:Y:S02]  /*28c40*/  @!P2 LEA R7, P3, R10, R5, 0x1 ;  /* 0x000000050a07a211 */ /* 0x000fe400078608ff */
[----:B------:R-:W-:-:S03]  /*28c50*/  IADD3 R5, R0, 0x20, RZ ;  /* 0x0000002000057810 */ /* 0x000fc60007ffe0ff */
        /* <DEDUP_REMOVED lines=13> */
.L_x_1034:
[----:B------:R-:W-:Y:S02]  /*28d30*/  IMAD.MOV.U32 R13, RZ, RZ, R4 ;  /* 0x000000ffff0d7224 */ /* 0x000fe400078e0004 */
[----:B------:R-:W-:-:S07]  /*28d40*/  IMAD.MOV.U32 R6, RZ, RZ, R14 ;  /* 0x000000ffff067224 */ /* 0x000fce00078e000e */
[----:B------:R-:W-:Y:S05]  /*28d50*/  WARPSYNC.COLLECTIVE R15, `(.L_x_1035) ;  /* 0x000000000f087348 */ /* 0x000fea0003c00000 */
[----:B------:R0:W1:Y:S02]  /*28d60*/  SHFL.IDX P6, R14, R13, R12, R11 ;  /* 0x0000000c0d0e7389 */ /* 0x00006400000c000b */
[----:B01----:R-:W-:Y:S01]  /*28d70*/  ENDCOLLECTIVE ;  /* 0x000000000000791b */ /* 0x003fe20003800000 */
.L_x_1035:
        /* <DEDUP_REMOVED lines=18> */
.L_x_1036:
[----:B------:R-:W-:Y:S02]  /*28ea0*/  IMAD.MOV.U32 R13, RZ, RZ, R4 ;  /* 0x000000ffff0d7224 */ /* 0x000fe400078e0004 */
[----:B------:R-:W-:-:S07]  /*28eb0*/  IMAD.MOV.U32 R6, RZ, RZ, R14 ;  /* 0x000000ffff067224 */ /* 0x000fce00078e000e */
[----:B------:R-:W-:Y:S05]  /*28ec0*/  WARPSYNC.COLLECTIVE R15, `(.L_x_1037) ;  /* 0x000000000f087348 */ /* 0x000fea0003c00000 */
[----:B------:R0:W1:Y:S02]  /*28ed0*/  SHFL.IDX P6, R14, R13, R12, R11 ;  /* 0x0000000c0d0e7389 */ /* 0x00006400000c000b */
[----:B01----:R-:W-:Y:S01]  /*28ee0*/  ENDCOLLECTIVE ;  /* 0x000000000000791b */ /* 0x003fe20003800000 */
.L_x_1037:
        /* <DEDUP_REMOVED lines=18> */
.L_x_1038:
[----:B------:R-:W-:Y:S02]  /*29010*/  IMAD.MOV.U32 R13, RZ, RZ, R4 ;  /* 0x000000ffff0d7224 */ /* 0x000fe400078e0004 */
[----:B------:R-:W-:-:S07]  /*29020*/  IMAD.MOV.U32 R6, RZ, RZ, R14 ;  /* 0x000000ffff067224 */ /* 0x000fce00078e000e */
[----:B------:R-:W-:Y:S05]  /*29030*/  WARPSYNC.COLLECTIVE R15, `(.L_x_1039) ;  /* 0x000000000f087348 */ /* 0x000fea0003c00000 */
[----:B------:R0:W1:Y:S02]  /*29040*/  SHFL.IDX P6, R14, R13, R12, R11 ;  /* 0x0000000c0d0e7389 */ /* 0x00006400000c000b */
[----:B01----:R-:W-:Y:S01]  /*29050*/  ENDCOLLECTIVE ;  /* 0x000000000000791b */ /* 0x003fe20003800000 */
.L_x_1039:
        /* <DEDUP_REMOVED lines=18> */
.L_x_1040:
[----:B------:R-:W-:Y:S02]  /*29180*/  IMAD.MOV.U32 R13, RZ, RZ, R4 ;  /* 0x000000ffff0d7224 */ /* 0x000fe400078e0004 */
[----:B------:R-:W-:-:S07]  /*29190*/  IMAD.MOV.U32 R6, RZ, RZ, R14 ;  /* 0x000000ffff067224 */ /* 0x000fce00078e000e */
[----:B------:R-:W-:Y:S05]  /*291a0*/  WARPSYNC.COLLECTIVE R15, `(.L_x_1041) ;  /* 0x000000000f087348 */ /* 0x000fea0003c00000 */
[----:B------:R0:W1:Y:S02]  /*291b0*/  SHFL.IDX P6, R14, R13, R12, R11 ;  /* 0x0000000c0d0e7389 */ /* 0x00006400000c000b */
[----:B01----:R-:W-:Y:S01]  /*291c0*/  ENDCOLLECTIVE ;  /* 0x000000000000791b */ /* 0x003fe20003800000 */
.L_x_1041:
        /* <DEDUP_REMOVED lines=16> */
.L_x_1042:
[----:B------:R-:W-:-:S05]  /*292d0*/  VIADD R7, R0, 0x60 ;  /* 0x0000006000077836 */ /* 0x000fca0000000000 */
[----:B------:R-:W-:Y:S01]  /*292e0*/  ISETP.GE.AND P2, PT, R7, R2, PT ;  /* 0x000000020700720c */ /* 0x000fe20003f46270 */
[----:B------:R-:W-:Y:S02]  /*292f0*/  IMAD.MOV.U32 R13, RZ, RZ, R4 ;  /* 0x000000ffff0d7224 */ /* 0x000fe400078e0004 */
[----:B------:R-:W-:-:S10]  /*29300*/  IMAD.MOV.U32 R6, RZ, RZ, R14 ;  /* 0x000000ffff067224 */ /* 0x000fd400078e000e */
[----:B------:R-:W-:Y:S05]  /*29310*/  WARPSYNC.COLLECTIVE R15, `(.L_x_1043) ;  /* 0x000000000f087348 */ /* 0x000fea0003c00000 */
[----:B------:R0:W1:Y:S02]  /*29320*/  SHFL.IDX P6, R14, R13, R12, R11 ;  /* 0x0000000c0d0e7389 */ /* 0x00006400000c000b */
[----:B01----:R-:W-:Y:S01]  /*29330*/  ENDCOLLECTIVE ;  /* 0x000000000000791b */ /* 0x003fe20003800000 */
.L_x_1043:
[----:B------:R-:W-:Y:S01]  /*29340*/  ULDC.64 UR4, c[0x0][0x208] ;  /* 0x0000820000047ab9 */ /* 0x000fe20000000a00 */
[----:B------:R-:W-:Y:S02]  /*29350*/  IMAD.MOV.U32 R13, RZ, RZ, R3 ;  /* 0x000000ffff0d7224 */ /* 0x000fe400078e0003 */
[----:B------:R-:W-:Y:S02]  /*29360*/  IMAD.MOV.U32 R12, RZ, RZ, 0x7 ;  /* 0x00000007ff0c7424 */ /* 0x000fe400078e00ff */
[----:B------:R-:W-:-:S05]  /*29370*/  IMAD.MOV.U32 R5, RZ, RZ, R14 ;  /* 0x000000ffff057224 */ /* 0x000fca00078e000e */
[----:B------:R-:W-:-:S05]  /*29380*/  @!P2 LEA R5, P3, R10, R5, 0x1 ;  /* 0x000000050a05a211 */ /* 0x000fca00078608ff */
[----:B------:R-:W-:-:S04]  /*29390*/  @!P2 IMAD.X R6, RZ, RZ, R6, P3 ;  /* 0x000000ffff06a224 */ /* 0x000fc800018e0606 */
[----:B------:R-:W-:Y:S01]  /*293a0*/  @!P2 IMAD.MOV.U32 R7, RZ, RZ, R6 ;  /* 0x000000ffff07a224 */ /* 0x000fe200078e0006 */
        /* <DEDUP_REMOVED lines=9> */
.L_x_1044:
[----:B------:R-:W-:Y:S02]  /*29440*/  IMAD.MOV.U32 R13, RZ, RZ, R4 ;  /* 0x000000ffff0d7224 */ /* 0x000fe400078e0004 */
[----:B------:R-:W-:-:S07]  /*29450*/  IMAD.MOV.U32 R5, RZ, RZ, R14 ;  /* 0x000000ffff057224 */ /* 0x000fce00078e000e */
[----:B------:R-:W-:Y:S05]  /*29460*/  WARPSYNC.COLLECTIVE R15, `(.L_x_1045) ;  /* 0x000000000f087348 */ /* 0x000fea0003c00000 */
[----:B------:R0:W1:Y:S02]  /*29470*/  SHFL.IDX P6, R14, R13, R12, R11 ;  /* 0x0000000c0d0e7389 */ /* 0x00006400000c000b */
[----:B01----:R-:W-:Y:S01]  /*29480*/  ENDCOLLECTIVE ;  /* 0x000000000000791b */ /* 0x003fe20003800000 */
.L_x_1045:
[----:B------:R-:W-:Y:S01]  /*29490*/  IMAD.MOV.U32 R3, RZ, RZ, R14 ;  /* 0x000000ffff037224 */ /* 0x000fe200078e000e */
[----:B------:R-:W-:Y:S06]  /*294a0*/  BRA `(.L_x_1046) ;  /* 0xffffffac00907947 */ /* 0x000fec000383ffff */
.L_x_892:
[----:B0-----:R-:W2:Y:S02]  /*294b0*/  LDL R2, [R1+0x8] ;  /* 0x0000080001027983 */ /* 0x001ea40000100800 */
[----:B--2---:R0:W2:Y:S02]  /*294c0*/  SYNCS.PHASECHK.TRANS64.TRYWAIT P0, [R2+URZ+0x34820], R0 ;  /* 0x03482000020075a7 */ /* 0x0040a4000800017f */
[----:B--2---:R-:W-:Y:S05]  /*294d0*/  @!P0 NANOSLEEP.SYNCS 0x989680 ;  /* 0x009896800000895d */ /* 0x004fea0003900000 */
[----:B------:R-:W2:Y:S02]  /*294e0*/  @!P0 SYNCS.PHASECHK.TRANS64 P0, [R2+URZ+0x34820], R0 ;  /* 0x03482000020085a7 */ /* 0x000ea4000800007f */
[----:B--2---:R-:W-:Y:S05]  /*294f0*/  @!P0 BRA `(.L_x_892) ;  /* 0xfffffffc00ec8947 */ /* 0x004fea000383ffff */
[----:B------:R-:W-:Y:S05]  /*29500*/  BRA `(.L_x_1047) ;  /* 0xffffffb000087947 */ /* 0x000fea000383ffff */
.L_x_901:
[----:B--2---:R2:W3:Y:S02]  /*29510*/  SYNCS.PHASECHK.TRANS64.TRYWAIT P0, [R3+URZ+0x34840], R2 ;  /* 0x03484002030075a7 */ /* 0x0044e4000800017f */
[----:B---3--:R-:W-:Y:S05]  /*29520*/  @!P0 NANOSLEEP.SYNCS 0x989680 ;  /* 0x009896800000895d */ /* 0x008fea0003900000 */
[----:B------:R-:W3:Y:S02]  /*29530*/  @!P0 SYNCS.PHASECHK.TRANS64 P0, [R3+URZ+0x34840], R2 ;  /* 0x03484002030085a7 */ /* 0x000ee4000800007f */
[----:B---3--:R-:W-:Y:S05]  /*29540*/  @!P0 BRA `(.L_x_901) ;  /* 0xfffffffc00f08947 */ /* 0x008fea000383ffff */
[----:B------:R-:W-:Y:S05]  /*29550*/  BRA `(.L_x_1048) ;  /* 0xffffffb000d87947 */ /* 0x000fea000383ffff */
.L_x_907:
[----:B0-----:R0:W1:Y:S02]  /*29560*/  SYNCS.PHASECHK.TRANS64.TRYWAIT P0, [R3+URZ+0x60], R2 ;  /* 0x00006002030075a7 */ /* 0x001064000800017f */
[----:B-1----:R-:W-:Y:S05]  /*29570*/  @!P0 NANOSLEEP.SYNCS 0x989680 ;  /* 0x009896800000895d */ /* 0x002fea0003900000 */
[----:B------:R-:W1:Y:S02]  /*29580*/  @!P0 SYNCS.PHASECHK.TRANS64 P0, [R3+URZ+0x60], R2 ;  /* 0x00006002030085a7 */ /* 0x000e64000800007f */
[----:B-1----:R-:W-:Y:S05]  /*29590*/  @!P0 BRA `(.L_x_907) ;  /* 0xfffffffc00f08947 */ /* 0x002fea000383ffff */
[----:B------:R-:W-:Y:S05]  /*295a0*/  BRA `(.L_x_1049) ;  /* 0xffffffb400b47947 */ /* 0x000fea000383ffff */
.L_x_916:
[----:B--2---:R2:W3:Y:S02]  /*295b0*/  SYNCS.PHASECHK.TRANS64.TRYWAIT P0, [R3+URZ+0x34840], R2 ;  /* 0x03484002030075a7 */ /* 0x0044e4000800017f */
[----:B---3--:R-:W-:Y:S05]  /*295c0*/  @!P0 NANOSLEEP.SYNCS 0x989680 ;  /* 0x009896800000895d */ /* 0x008fea0003900000 */
[----:B------:R-:W3:Y:S02]  /*295d0*/  @!P0 SYNCS.PHASECHK.TRANS64 P0, [R3+URZ+0x34840], R2 ;  /* 0x03484002030085a7 */ /* 0x000ee4000800007f */
[----:B---3--:R-:W-:Y:S05]  /*295e0*/  @!P0 BRA `(.L_x_916) ;  /* 0xfffffffc00f08947 */ /* 0x008fea000383ffff */
[----:B------:R-:W-:Y:S05]  /*295f0*/  BRA `(.L_x_1050) ;  /* 0xffffffbc00607947 */ /* 0x000fea000383ffff */
.L_x_922:
[----:B-1----:R1:W2:Y:S02]  /*29600*/  SYNCS.PHASECHK.TRANS64.TRYWAIT P0, [R2+URZ+0x60], R3 ;  /* 0x00006003020075a7 */ /* 0x0022a4000800017f */
[----:B--2---:R-:W-:Y:S05]  /*29610*/  @!P0 NANOSLEEP.SYNCS 0x989680 ;  /* 0x009896800000895d */ /* 0x004fea0003900000 */
[----:B------:R-:W2:Y:S02]  /*29620*/  @!P0 SYNCS.PHASECHK.TRANS64 P0, [R2+URZ+0x60], R3 ;  /* 0x00006003020085a7 */ /* 0x000ea4000800007f */
[----:B--2---:R-:W-:Y:S05]  /*29630*/  @!P0 BRA `(.L_x_922) ;  /* 0xfffffffc00f08947 */ /* 0x004fea000383ffff */
[----:B------:R-:W-:Y:S05]  /*29640*/  BRA `(.L_x_1051) ;  /* 0xffffffc0003c7947 */ /* 0x000fea000383ffff */
.L_x_931:
[----:B---3--:R3:W4:Y:S02]  /*29650*/  SYNCS.PHASECHK.TRANS64.TRYWAIT P0, [R2+URZ+0x34840], R3 ;  /* 0x03484003020075a7 */ /* 0x008724000800017f */
[----:B----4-:R-:W-:Y:S05]  /*29660*/  @!P0 NANOSLEEP.SYNCS 0x989680 ;  /* 0x009896800000895d */ /* 0x010fea0003900000 */
[----:B------:R-:W4:Y:S02]  /*29670*/  @!P0 SYNCS.PHASECHK.TRANS64 P0, [R2+URZ+0x34840], R3 ;  /* 0x03484003020085a7 */ /* 0x000f24000800007f */
[----:B----4-:R-:W-:Y:S05]  /*29680*/  @!P0 BRA `(.L_x_931) ;  /* 0xfffffffc00f08947 */ /* 0x010fea000383ffff */
[----:B------:R-:W-:Y:S05]  /*29690*/  BRA `(.L_x_1052) ;  /* 0xffffffc400b47947 */ /* 0x000fea000383ffff */
.L_x_937:
[----:B-1----:R1:W2:Y:S02]  /*296a0*/  SYNCS.PHASECHK.TRANS64.TRYWAIT P0, [R2+URZ+0x60], R5 ;  /* 0x00006005020075a7 */ /* 0x0022a4000800017f */
[----:B--2---:R-:W-:Y:S05]  /*296b0*/  @!P0 NANOSLEEP.SYNCS 0x989680 ;  /* 0x009896800000895d */ /* 0x004fea0003900000 */
[----:B------:R-:W2:Y:S02]  /*296c0*/  @!P0 SYNCS.PHASECHK.TRANS64 P0, [R2+URZ+0x60], R5 ;  /* 0x00006005020085a7 */ /* 0x000ea4000800007f */
[----:B--2---:R-:W-:Y:S05]  /*296d0*/  @!P0 BRA `(.L_x_937) ;  /* 0xfffffffc00f08947 */ /* 0x004fea000383ffff */
[----:B------:R-:W-:Y:S05]  /*296e0*/  BRA `(.L_x_1053) ;  /* 0xffffffc800907947 */ /* 0x000fea000383ffff */
.L_x_948:
[----:B--2---:R2:W4:Y:S02]  /*296f0*/  SYNCS.PHASECHK.TRANS64.TRYWAIT P0, [R2+URZ+0x34860], R0 ;  /* 0x03486000020075a7 */ /* 0x004524000800017f */
[----:B----4-:R-:W-:Y:S05]  /*29700*/  @!P0 NANOSLEEP.SYNCS 0x989680 ;  /* 0x009896800000895d */ /* 0x010fea0003900000 */
[----:B------:R-:W4:Y:S02]  /*29710*/  @!P0 SYNCS.PHASECHK.TRANS64 P0, [R2+URZ+0x34860], R0 ;  /* 0x03486000020085a7 */ /* 0x000f24000800007f */
[----:B----4-:R-:W-:Y:S05]  /*29720*/  @!P0 BRA `(.L_x_948) ;  /* 0xfffffffc00f08947 */ /* 0x010fea000383ffff */
[----:B------:R-:W-:Y:S05]  /*29730*/  BRA `(.L_x_1054) ;  /* 0xffffffcc00ec7947 */ /* 0x000fea000383ffff */
.L_x_955:
[----:B------:R-:W-:Y:S01]  /*29740*/  BSSY B0, `(.L_x_1055) ;  /* 0x0000008000007945 */ /* 0x000fe20003800000 */
[----:B------:R-:W-:Y:S02]  /*29750*/  IMAD.MOV.U32 R13, RZ, RZ, R16 ;  /* 0x000000ffff0d7224 */ /* 0x000fe400078e0010 */
[----:B------:R-:W-:Y:S02]  /*29760*/  IMAD.MOV.U32 R12, RZ, RZ, RZ ;  /* 0x000000ffff0c7224 */ /* 0x000fe400078e00ff */
[----:B------:R-:W-:Y:S02]  /*29770*/  IMAD.MOV.U32 R11, RZ, RZ, 0x1f ;  /* 0x0000001fff0b7424 */ /* 0x000fe400078e00ff */
[----:B------:R-:W-:-:S07]  /*29780*/  IMAD.MOV.U32 R15, RZ, RZ, -0x1 ;  /* 0xffffffffff0f7424 */ /* 0x000fce00078e00ff */
[----:B0--3-5:R-:W-:Y:S05]  /*29790*/  WARPSYNC.COLLECTIVE R15, `(.L_x_1056) ;  /* 0x000000000f087348 */ /* 0x029fea0003c00000 */
[----:B------:R1:W2:Y:S02]  /*297a0*/  SHFL.IDX P6, R14, R13, R12, R11 ;  /* 0x0000000c0d0e7389 */ /* 0x0002a400000c000b */
[----:B0123-5:R-:W-:Y:S01]  /*297b0*/  ENDCOLLECTIVE ;  /* 0x000000000000791b */ /* 0x02ffe20003800000 */
.L_x_1056:
[----:B------:R-:W-:Y:S05]  /*297c0*/  BSYNC B0 ;  /* 0x0000000000007941 */ /* 0x000fea0003800000 */
.L_x_1055:
[----:B------:R-:W-:Y:S02]  /*297d0*/  IMAD.MOV.U32 R13, RZ, RZ, R16 ;  /* 0x000000ffff0d7224 */ /* 0x000fe400078e0010 */
[----:B------:R-:W-:Y:S02]  /*297e0*/  IMAD.MOV.U32 R12, RZ, RZ, 0x1 ;  /* 0x00000001ff0c7424 */ /* 0x000fe400078e00ff */
[----:B------:R-:W-:Y:S02]  /*297f0*/  IMAD.MOV.U32 R11, RZ, RZ, 0x1f ;  /* 0x0000001fff0b7424 */ /* 0x000fe400078e00ff */
[----:B------:R-:W-:Y:S02]  /*29800*/  IMAD.MOV.U32 R15, RZ, RZ, -0x1 ;  /* 0xffffffffff0f7424 */ /* 0x000fe400078e00ff */
[----:B------:R-:W-:Y:S02]  /*29810*/  IMAD.IADD R5, R19, 0x1, R7 ;  /* 0x0000000113057824 */ /* 0x000fe400078e0207 */
[----:B------:R-:W-:-:S07]  /*29820*/  IMAD.MOV.U32 R0, RZ, RZ, R14 ;  /* 0x000000ffff007224 */ /* 0x000fce00078e000e */
[----:B------:R-:W-:Y:S05]  /*29830*/  WARPSYNC.COLLECTIVE R15, `(.L_x_1057) ;  /* 0x000000000f087348 */ /* 0x000fea0003c00000 */
[----:B------:R0:W1:Y:S02]  /*29840*/  SHFL.IDX P6, R14, R13, R12, R11 ;  /* 0x0000000c0d0e7389 */ /* 0x00006400000c000b */
[----:B01----:R-:W-:Y:S01]  /*29850*/  ENDCOLLECTIVE ;  /* 0x000000000000791b */ /* 0x003fe20003800000 */
.L_x_1057:
        /* <DEDUP_REMOVED lines=14> */
[----:B------:R-:W-:-:S03]  /*29940*/  ISETP.NE.AND P1, PT, R7, RZ, PT ;  /* 0x000000ff0700720c */ /* 0x000fc60003f25270 */
[----:B------:R-:W-:-:S10]  /*29950*/  IMAD.MOV.U32 R13, RZ, RZ, R2 ;  /* 0x000000ffff0d7224 */ /* 0x000fd400078e0002 */
[----:B------:R-:W-:Y:S05]  /*29960*/  WARPSYNC.COLLECTIVE R15, `(.L_x_1058) ;  /* 0x000000000f087348 */ /* 0x000fea0003c00000 */
[----:B------:R0:W1:Y:S02]  /*29970*/  SHFL.UP P6, R14, R13, R12, R11 ;  /* 0x0400000c0d0e7389 */ /* 0x00006400000c000b */
[----:B01----:R-:W-:Y:S01]  /*29980*/  ENDCOLLECTIVE ;  /* 0x000000000000791b */ /* 0x003fe20003800000 */
.L_x_1058:
        /* <DEDUP_REMOVED lines=8> */
.L_x_1059:
        /* <DEDUP_REMOVED lines=8> */
.L_x_1060:
        /* <DEDUP_REMOVED lines=8> */
.L_x_1061:
        /* <DEDUP_REMOVED lines=8> */
.L_x_1062:
[----:B------:R-:W-:Y:S02]  /*29b90*/  IMAD.MOV.U32 R12, RZ, RZ, 0x1f ;  /* 0x0000001fff0c7424 */ /* 0x000fe400078e00ff */
[----:B------:R-:W-:Y:S02]  /*29ba0*/  IMAD.MOV.U32 R11, RZ, RZ, 0x1f ;  /* 0x0000001fff0b7424 */ /* 0x000fe400078e00ff */
[----:B------:R-:W-:-:S05]  /*29bb0*/  IMAD.MOV.U32 R5, RZ, RZ, R14 ;  /* 0x000000ffff057224 */ /* 0x000fca00078e000e */
[----:B------:R-:W-:-:S05]  /*29bc0*/  SEL R5, R5, RZ, P5 ;  /* 0x000000ff05057207 */ /* 0x000fca0002800000 */
[----:B------:R-:W-:-:S04]  /*29bd0*/  IMAD.IADD R5, R3, 0x1, R5 ;  /* 0x0000000103057824 */ /* 0x000fc800078e0205 */
[----:B------:R-:W-:-:S07]  /*29be0*/  IMAD.MOV.U32 R13, RZ, RZ, R5 ;  /* 0x000000ffff0d7224 */ /* 0x000fce00078e0005 */
[----:B------:R-:W-:Y:S05]  /*29bf0*/  WARPSYNC.COLLECTIVE R15, `(.L_x_1063) ;  /* 0x000000000f087348 */ /* 0x000fea0003c00000 */
[----:B------:R0:W1:Y:S02]  /*29c00*/  SHFL.IDX P6, R14, R13, R12, R11 ;  /* 0x0000000c0d0e7389 */ /* 0x00006400000c000b */
[----:B01----:R-:W-:Y:S01]  /*29c10*/  ENDCOLLECTIVE ;  /* 0x000000000000791b */ /* 0x003fe20003800000 */
.L_x_1063:
[----:B------:R-:W-:Y:S01]  /*29c20*/  IMAD.MOV.U32 R6, RZ, RZ, R14 ;  /* 0x000000ffff067224 */ /* 0x000fe200078e000e */
[----:B------:R-:W-:Y:S06]  /*29c30*/  BRA `(.L_x_1064) ;  /* 0xffffffd000707947 */ /* 0x000fec000383ffff */
.L_x_960:
[----:B------:R-:W-:Y:S01]  /*29c40*/  BSSY B0, `(.L_x_1065) ;  /* 0x0000008000007945 */ /* 0x000fe20003800000 */
[----:B-----5:R-:W-:Y:S01]  /*29c50*/  IMAD.MOV.U32 R13, RZ, RZ, R2 ;  /* 0x000000ffff0d7224 */ /* 0x020fe200078e0002 */
[----:B------:R-:W-:Y:S01]  /*29c60*/  MOV R12, 0x1 ;  /* 0x00000001000c7802 */ /* 0x000fe20000000f00 */
[----:B------:R-:W-:Y:S02]  /*29c70*/  IMAD.MOV.U32 R11, RZ, RZ, RZ ;  /* 0x000000ffff0b7224 */ /* 0x000fe400078e00ff */
[----:B------:R-:W-:-:S07]  /*29c80*/  IMAD.MOV.U32 R15, RZ, RZ, -0x1 ;  /* 0xffffffffff0f7424 */ /* 0x000fce00078e00ff */
[----:B01----:R-:W-:Y:S05]  /*29c90*/  WARPSYNC.COLLECTIVE R15, `(.L_x_1066) ;  /* 0x000000000f087348 */ /* 0x003fea0003c00000 */
[----:B------:R2:W3:Y:S02]  /*29ca0*/  SHFL.UP P6, R14, R13, R12, R11 ;  /* 0x0400000c0d0e7389 */ /* 0x0004e400000c000b */
[----:B0123--:R-:W-:Y:S01]  /*29cb0*/  ENDCOLLECTIVE ;  /* 0x000000000000791b */ /* 0x00ffe20003800000 */
.L_x_1066:
[----:B------:R-:W-:Y:S05]  /*29cc0*/  BSYNC B0 ;  /* 0x0000000000007941 */ /* 0x000fea0003800000 */
.L_x_1065:
[----:B------:R-:W-:Y:S02]  /*29cd0*/  IMAD.MOV.U32 R3, RZ, RZ, R14 ;  /* 0x000000ffff037224 */ /* 0x000fe400078e000e */
[----:B------:R-:W-:Y:S02]  /*29ce0*/  IMAD.MOV.U32 R12, RZ, RZ, 0x2 ;  /* 0x00000002ff0c7424 */ /* 0x000fe400078e00ff */
[----:B------:R-:W-:Y:S01]  /*29cf0*/  IMAD.MOV.U32 R11, RZ, RZ, RZ ;  /* 0x000000ffff0b7224 */ /* 0x000fe200078e00ff */
[----:B------:R-:W-:Y:S01]  /*29d00*/  SEL R3, R3, RZ, P1 ;  /* 0x000000ff03037207 */ /* 0x000fe20000800000 */
[----:B------:R-:W-:-:S04]  /*29d10*/  IMAD.MOV.U32 R15, RZ, RZ, -0x1 ;  /* 0xffffffffff0f7424 */ /* 0x000fc800078e00ff */
[----:B------:R-:W-:-:S04]  /*29d20*/  IMAD.IADD R3, R2, 0x1, R3 ;  /* 0x0000000102037824 */ /* 0x000fc800078e0203 */
[----:B------:R-:W-:-:S07]  /*29d30*/  IMAD.MOV.U32 R13, RZ, RZ, R3 ;  /* 0x000000ffff0d7224 */ /* 0x000fce00078e0003 */
[----:B------:R-:W-:Y:S05]  /*29d40*/  WARPSYNC.COLLECTIVE R15, `(.L_x_1067) ;  /* 0x000000000f087348 */ /* 0x000fea0003c00000 */
[----:B------:R0:W1:Y:S02]  /*29d50*/  SHFL.UP P6, R14, R13, R12, R11 ;  /* 0x0400000c0d0e7389 */ /* 0x00006400000c000b */
[----:B01----:R-:W-:Y:S01]  /*29d60*/  ENDCOLLECTIVE ;  /* 0x000000000000791b */ /* 0x003fe20003800000 */
.L_x_1067:
        /* <DEDUP_REMOVED lines=8> */
.L_x_1068:
        /* <DEDUP_REMOVED lines=8> */
.L_x_1069:
        /* <DEDUP_REMOVED lines=8> */
.L_x_1070:
        /* <DEDUP_REMOVED lines=9> */
.L_x_1071:
[----:B------:R-:W-:Y:S01]  /*29f80*/  IMAD.MOV.U32 R6, RZ, RZ, R14 ;  /* 0x000000ffff067224 */ /* 0x000fe200078e000e */
[----:B------:R-:W-:Y:S06]  /*29f90*/  BRA `(.L_x_1072) ;  /* 0xffffffd000387947 */ /* 0x000fec000383ffff */
.L_x_962:
[----:B------:R-:W-:Y:S01]  /*29fa0*/  BSSY B0, `(.L_x_1073) ;  /* 0x0000006000007945 */ /* 0x000fe20003800000 */
[----:B------:R-:W-:Y:S01]  /*29fb0*/  PLOP3.LUT P6, PT, P6, PT, PT, 0x8, 0x0 ;  /* 0x000000000000781c */ /* 0x000fe200037ce170 */
[----:B------:R-:W-:-:S12]  /*29fc0*/  IMAD.MOV.U32 R15, RZ, RZ, -0x1 ;  /* 0xffffffffff0f7424 */ /* 0x000fd800078e00ff */
[----:B01---5:R-:W-:Y:S05]  /*29fd0*/  WARPSYNC.COLLECTIVE R15, `(.L_x_1074) ;  /* 0x000000000f087348 */ /* 0x023fea0003c00000 */
[----:B------:R-:W-:Y:S01]  /*29fe0*/  VOTE.ANY R14, PT, P6 ;  /* 0x00000000000e7806 */ /* 0x000fe200030e0100 */
[----:B01---5:R-:W-:Y:S06]  /*29ff0*/  ENDCOLLECTIVE ;  /* 0x000000000000791b */ /* 0x023fec0003800000 */
.L_x_1074:
[----:B------:R-:W-:Y:S05]  /*2a000*/  BSYNC B0 ;  /* 0x0000000000007941 */ /* 0x000fea0003800000 */
.L_x_1073:
        /* <DEDUP_REMOVED lines=9> */
.L_x_1075:
[----:B------:R-:W-:Y:S01]  /*2a0a0*/  IMAD.MOV.U32 R17, RZ, RZ, R14 ;  /* 0x000000ffff117224 */ /* 0x000fe200078e000e */
[----:B------:R-:W-:Y:S06]  /*2a0b0*/  BRA `(.L_x_1076) ;  /* 0xffffffd000287947 */ /* 0x000fec000383ffff */
.L_x_964:
[----:B------:R-:W-:Y:S01]  /*2a0c0*/  BSSY B0, `(.L_x_1077) ;  /* 0x0000007000007945 */ /* 0x000fe20003800000 */
[----:B------:R-:W-:Y:S02]  /*2a0d0*/  IMAD.MOV.U32 R13, RZ, RZ, R5 ;  /* 0x000000ffff0d7224 */ /* 0x000fe400078e0005 */
[----:B------:R-:W-:Y:S02]  /*2a0e0*/  IMAD.MOV.U32 R11, RZ, RZ, 0x1f ;  /* 0x0000001fff0b7424 */ /* 0x000fe400078e00ff */
[----:B------:R-:W-:-:S07]  /*2a0f0*/  IMAD.MOV.U32 R15, RZ, RZ, -0x1 ;  /* 0xffffffffff0f7424 */ /* 0x000fce00078e00ff */
[----:B01-3-5:R-:W-:Y:S05]  /*2a100*/  WARPSYNC.COLLECTIVE R15, `(.L_x_1078) ;  /* 0x000000000f087348 */ /* 0x02bfea0003c00000 */
[----:B------:R2:W4:Y:S02]  /*2a110*/  SHFL.IDX P6, R14, R13, R12, R11 ;  /* 0x0000000c0d0e7389 */ /* 0x00052400000c000b */
[----:B012345:R-:W-:Y:S01]  /*2a120*/  ENDCOLLECTIVE ;  /* 0x000000000000791b */ /* 0x03ffe20003800000 */
.L_x_1078:
[----:B------:R-:W-:Y:S05]  /*2a130*/  BSYNC B0 ;  /* 0x0000000000007941 */ /* 0x000fea0003800000 */
.L_x_1077:
[----:B------:R-:W-:Y:S01]  /*2a140*/  IMAD.MOV.U32 R2, RZ, RZ, R14 ;  /* 0x000000ffff027224 */ /* 0x000fe200078e000e */
[----:B------:R-:W-:Y:S06]  /*2a150*/  BRA `(.L_x_963) ;  /* 0xffffffd0001c7947 */ /* 0x000fec000383ffff */
.L_x_968:
[----:B0-----:R0:W1:Y:S02]  /*2a160*/  SYNCS.PHASECHK.TRANS64.TRYWAIT P0, [R0+URZ+0x34820], R3 ;  /* 0x03482003000075a7 */ /* 0x001064000800017f */
[----:B-1----:R-:W-:Y:S05]  /*2a170*/  @!P0 NANOSLEEP.SYNCS 0x989680 ;  /* 0x009896800000895d */ /* 0x002fea0003900000 */
[----:B------:R-:W1:Y:S02]  /*2a180*/  @!P0 SYNCS.PHASECHK.TRANS64 P0, [R0+URZ+0x34820], R3 ;  /* 0x03482003000085a7 */ /* 0x000e64000800007f */
[----:B-1----:R-:W-:Y:S05]  /*2a190*/  @!P0 BRA `(.L_x_968) ;  /* 0xfffffffc00f08947 */ /* 0x002fea000383ffff */
[----:B------:R-:W-:Y:S05]  /*2a1a0*/  BRA `(.L_x_1079) ;  /* 0xffffffd400107947 */ /* 0x000fea000383ffff */
.L_x_969:
        /* <DEDUP_REMOVED lines=8> */
[----:B0--3-5:R-:W-:Y:S05]  /*2a230*/  WARPSYNC.COLLECTIVE R15, `(.L_x_1081) ;  /* 0x000000000f087348 */ /* 0x029fea0003c00000 */
[----:B------:R1:W2:Y:S02]  /*2a240*/  SHFL.IDX P6, R14, R13, R12, R11 ;  /* 0x0000000c0d0e7389 */ /* 0x0002a400000c000b */
[----:B0123-5:R-:W-:Y:S01]  /*2a250*/  ENDCOLLECTIVE ;  /* 0x000000000000791b */ /* 0x02ffe20003800000 */
.L_x_1081:
[----:B------:R-:W-:Y:S05]  /*2a260*/  BSYNC B0 ;  /* 0x0000000000007941 */ /* 0x000fea0003800000 */
.L_x_1080:
[----:B------:R-:W-:Y:S05]  /*2a270*/  BRA `(.L_x_1082) ;  /* 0xffffffd000f87947 */ /* 0x000fea000383ffff */
.L_x_970:
[----:B------:R-:W-:Y:S01]  /*2a280*/  BSSY B0, `(.L_x_1083) ;  /* 0x0000006000007945 */ /* 0x000fe20003800000 */
[----:B------:R-:W-:-:S07]  /*2a290*/  IMAD.MOV.U32 R15, RZ, RZ, -0x1 ;  /* 0xffffffffff0f7424 */ /* 0x000fce00078e00ff */
[----:B01-3-5:R-:W-:Y:S05]  /*2a2a0*/  WARPSYNC.COLLECTIVE R15, `(.L_x_1084) ;  /* 0x000000000f0c7348 */ /* 0x02bfea0003c00000 */
[----:B------:R-:W-:Y:S02]  /*2a2b0*/  ELECT P6, UR62, PT ;  /* 0x00000000003e782f */ /* 0x000fe400038c0000 */
[----:B------:R-:W-:Y:S01]  /*2a2c0*/  MOV R14, UR62 ;  /* 0x0000003e000e7c02 */ /* 0x000fe20008000f00 */
[----:B01-3-5:R-:W-:Y:S10]  /*2a2d0*/  ENDCOLLECTIVE ;  /* 0x000000000000791b */ /* 0x02bff40003800000 */
.L_x_1084:
[----:B------:R-:W-:Y:S05]  /*2a2e0*/  BSYNC B0 ;  /* 0x0000000000007941 */ /* 0x000fea0003800000 */
.L_x_1083:
[----:B------:R-:W-:Y:S05]  /*2a2f0*/  BRA `(.L_x_1085) ;  /* 0xffffffd000ec7947 */ /* 0x000fea000383ffff */
.L_x_972:
[----:B0-----:R0:W1:Y:S02]  /*2a300*/  SYNCS.PHASECHK.TRANS64.TRYWAIT P0, [R6+URZ], R5 ;  /* 0x00000005060075a7 */ /* 0x001064000800017f */
[----:B-1----:R-:W-:Y:S05]  /*2a310*/  @!P0 NANOSLEEP.SYNCS 0x989680 ;  /* 0x009896800000895d */ /* 0x002fea0003900000 */
[----:B------:R-:W1:Y:S02]  /*2a320*/  @!P0 SYNCS.PHASECHK.TRANS64 P0, [R6+URZ], R5 ;  /* 0x00000005060085a7 */ /* 0x000e64000800007f */
[----:B-1----:R-:W-:Y:S05]  /*2a330*/  @!P0 BRA `(.L_x_972) ;  /* 0xfffffffc00f08947 */ /* 0x002fea000383ffff */
[----:B------:R-:W-:Y:S05]  /*2a340*/  BRA `(.L_x_1086) ;  /* 0xffffffd400287947 */ /* 0x000fea000383ffff */
.L_x_973:
[----:B-1----:R1:W2:Y:S02]  /*2a350*/  SYNCS.PHASECHK.TRANS64.TRYWAIT P0, [R7+URZ], R2 ;  /* 0x00000002070075a7 */ /* 0x0022a4000800017f */
[----:B--2---:R-:W-:Y:S05]  /*2a360*/  @!P0 NANOSLEEP.SYNCS 0x989680 ;  /* 0x009896800000895d */ /* 0x004fea0003900000 */
[----:B------:R-:W2:Y:S02]  /*2a370*/  @!P0 SYNCS.PHASECHK.TRANS64 P0, [R7+URZ], R2 ;  /* 0x00000002070085a7 */ /* 0x000ea4000800007f */
[----:B--2---:R-:W-:Y:S05]  /*2a380*/  @!P0 BRA `(.L_x_973) ;  /* 0xfffffffc00f08947 */ /* 0x004fea000383ffff */
[----:B------:R-:W-:Y:S05]  /*2a390*/  BRA `(.L_x_1087) ;  /* 0xffffffd4001c7947 */ /* 0x000fea000383ffff */
.L_x_975:
[----:B--2---:R2:W3:Y:S02]  /*2a3a0*/  SYNCS.PHASECHK.TRANS64.TRYWAIT P0, [R4+URZ], R5 ;  /* 0x00000005040075a7 */ /* 0x0044e4000800017f */
[----:B---3--:R-:W-:Y:S05]  /*2a3b0*/  @!P0 NANOSLEEP.SYNCS 0x989680 ;  /* 0x009896800000895d */ /* 0x008fea0003900000 */
[----:B------:R-:W3:Y:S02]  /*2a3c0*/  @!P0 SYNCS.PHASECHK.TRANS64 P0, [R4+URZ], R5 ;  /* 0x00000005040085a7 */ /* 0x000ee4000800007f */
[----:B---3--:R-:W-:Y:S05]  /*2a3d0*/  @!P0 BRA `(.L_x_975) ;  /* 0xfffffffc00f08947 */ /* 0x008fea000383ffff */
[----:B------:R-:W-:Y:S05]  /*2a3e0*/  BRA `(.L_x_1088) ;  /* 0xffffffd400247947 */ /* 0x000fea000383ffff */
.L_x_1089:
        /* <DEDUP_REMOVED lines=9> */
.L_x_3220:


//--------------------- .text._ZN7cutlass13device_kernelIN5flash11enable_sm90INS1_16FlashAttnFwdSm90INS1_25CollectiveMainloopFwdSm90ILi2EN4cute5tupleIJNS5_1CILi1EEES8_S8_EEENS6_IJNS7_ILi128EEESA_SA_EEELi128ENS_10bfloat16_tEfNS_4arch4Sm90ELb0ELb1ELb1ELb0ELb0ELb0ELb0ELb1ELb1ELb1ELb0ELb0EEENS1_21CollectiveEpilogueFwdISB_S9_SC_SE_Li256ELb0ELb1ELb0ELb0EEENS1_30DynamicPersistentTileSchedulerILi256ELi128ELb0ELb1ELb1EEEEEEEEEvNT_6ParamsE --------------------------
	.section	.text._ZN7cutlass13device_kernelIN5flash11enable_sm90INS1_16FlashAttnFwdSm90INS1_25CollectiveMainloopFwdSm90ILi2EN4cute5tupleIJNS5_1CILi1EEES8_S8_EEENS6_IJNS7_ILi128EEESA_SA_EEELi128ENS_10bfloat16_tEfNS_4arch4Sm90ELb0ELb1ELb1ELb0ELb0ELb0ELb0ELb1ELb1ELb1ELb0ELb0EEENS1_21CollectiveEpilogueFwdISB_S9_SC_SE_Li256ELb0ELb1ELb0ELb0EEENS1_30DynamicPersistentTileSchedulerILi256ELi128ELb0ELb1ELb1EEEEEEEEEvNT_6ParamsE,"ax",@progbits
	.align	128
.text._ZN7cutlass13device_kernelIN5flash11enable_sm90INS1_16FlashAttnFwdSm90INS1_25CollectiveMainloopFwdSm90ILi2EN4cute5tupleIJNS5_1CILi1EEES8_S8_EEENS6_IJNS7_ILi128EEESA_SA_EEELi128ENS_10bfloat16_tEfNS_4arch4Sm90ELb0ELb1ELb1ELb0ELb0ELb0ELb0ELb1ELb1ELb1ELb0ELb0EEENS1_21CollectiveEpilogueFwdISB_S9_SC_SE_Li256ELb0ELb1ELb0ELb0EEENS1_30DynamicPersistentTileSchedulerILi256ELi128ELb0ELb1ELb1EEEEEEEEEvNT_6ParamsE:
        .type           _ZN7cutlass13device_kernelIN5flash11enable_sm90INS1_16FlashAttnFwdSm90INS1_25CollectiveMainloopFwdSm90ILi2EN4cute5tupleIJNS5_1CILi1EEES8_S8_EEENS6_IJNS7_ILi128EEESA_SA_EEELi128ENS_10bfloat16_tEfNS_4arch4Sm90ELb0ELb1ELb1ELb0ELb0ELb0ELb0ELb1ELb1ELb1ELb0ELb0EEENS1_21CollectiveEpilogueFwdISB_S9_SC_SE_Li256ELb0ELb1ELb0ELb0EEENS1_30DynamicPersistentTileSchedulerILi256ELi128ELb0ELb1ELb1EEEEEEEEEvNT_6ParamsE,@function
        .size           _ZN7cutlass13device_kernelIN5flash11enable_sm90INS1_16FlashAttnFwdSm90INS1_25CollectiveMainloopFwdSm90ILi2EN4cute5tupleIJNS5_1CILi1EEES8_S8_EEENS6_IJNS7_ILi128EEESA_SA_EEELi128ENS_10bfloat16_tEfNS_4arch4Sm90ELb0ELb1ELb1ELb0ELb0ELb0ELb0ELb1ELb1ELb1ELb0ELb0EEENS1_21CollectiveEpilogueFwdISB_S9_SC_SE_Li256ELb0ELb1ELb0ELb0EEENS1_30DynamicPersistentTileSchedulerILi256ELi128ELb0ELb1ELb1EEEEEEEEEvNT_6ParamsE,(.L_x_3221 - _ZN7cutlass13device_kernelIN5flash11enable_sm90INS1_16FlashAttnFwdSm90INS1_25CollectiveMainloopFwdSm90ILi2EN4cute5tupleIJNS5_1CILi1EEES8_S8_EEENS6_IJNS7_ILi128EEESA_SA_EEELi128ENS_10bfloat16_tEfNS_4arch4Sm90ELb0ELb1ELb1ELb0ELb0ELb0ELb0ELb1ELb1ELb1ELb0ELb0EEENS1_21CollectiveEpilogueFwdISB_S9_SC_SE_Li256ELb0ELb1ELb0ELb0EEENS1_30DynamicPersistentTileSchedulerILi256ELi128ELb0ELb1ELb1EEEEEEEEEvNT_6ParamsE)
        .other          _ZN7cutlass13device_kernelIN5flash11enable_sm90INS1_16FlashAttnFwdSm90INS1_25CollectiveMainloopFwdSm90ILi2EN4cute5tupleIJNS5_1CILi1EEES8_S8_EEENS6_IJNS7_ILi128EEESA_SA_EEELi128ENS_10bfloat16_tEfNS_4arch4Sm90ELb0ELb1ELb1ELb0ELb0ELb0ELb0ELb1ELb1ELb1ELb0ELb0EEENS1_21CollectiveEpilogueFwdISB_S9_SC_SE_Li256ELb0ELb1ELb0ELb0EEENS1_30DynamicPersistentTileSchedulerILi256ELi128ELb0ELb1ELb1EEEEEEEEEvNT_6ParamsE,@"STO_CUDA_ENTRY STV_DEFAULT"
_ZN7cutlass13device_kernelIN5flash11enable_sm90INS1_16FlashAttnFwdSm90INS1_25CollectiveMainloopFwdSm90ILi2EN4cute5tupleIJNS5_1CILi1EEES8_S8_EEENS6_IJNS7_ILi128EEESA_SA_EEELi128ENS_10bfloat16_tEfNS_4arch4Sm90ELb0ELb1ELb1ELb0ELb0ELb0ELb0ELb1ELb1ELb1ELb0ELb0EEENS1_21CollectiveEpilogueFwdISB_S9_SC_SE_Li256ELb0ELb1ELb0ELb0EEENS1_30DynamicPersistentTileSchedulerILi256ELi128ELb0ELb1ELb1EEEEEEEEEvNT_6ParamsE:
[----:B------:R-:W0:Y:S02]  /*0000*/  LDC R1, c[0x0][0x28] ;  /* 0x00000a00ff017b82 */ /* 0x000e240000000800 */
[----:B0-----:R-:W-:Y:S01]  /*0010*/  VIADD R1, R1, 0xffffffe0 ;  /* 0xffffffe001017836 */ /* 0x001fe20000000000 */
[----:B------:R-:W0:Y:S01]  /*0020*/  S2R R3, SR_TID.X ;  /* 0x0000000000037919 */ /* 0x000e220000002100 */
[----:B------:R-:W-:Y:S01]  /*0030*/  ELECT P0, URZ, PT ;  /* 0x00000000003f782f */ /* 0x000fe20003800000 */
[----:B------:R-:W-:Y:S01]  /*0040*/  BSSY B0, `(.L_x_1090) ;  /* 0x000000e000007945 */ /* 0x000fe20003800000 */
[--C-:B0-----:R-:W-:Y:S02]  /*0050*/  SHF.R.U32.HI R0, RZ, 0x5, R3.reuse ;  /* 0x00000005ff007819 */ /* 0x101fe40000011603 */
[----:B------:R-:W-:-:S03]  /*0060*/  SHF.R.U32.HI R23, RZ, 0x7, R3 ;  /* 0x00000007ff177819 */ /* 0x000fc60000011603 */
        /* <DEDUP_REMOVED lines=11> */
.L_x_1091:
[----:B------:R-:W-:Y:S05]  /*0120*/  BSYNC B0 ;  /* 0x0000000000007941 */ /* 0x000fea0003800000 */
.L_x_1090:
[----:B------:R-:W-:Y:S01]  /*0130*/  VOTEU.ANY UP0, P0 ;  /* 0x00000000003f7886 */ /* 0x000fe20000000100 */
[----:B------:R-:W0:Y:S01]  /*0140*/  SHFL.IDX PT, R3, R23, RZ, 0x1f ;  /* 0x00001fff17037589 */ /* 0x000e2200000e0000 */
[----:B------:R-:W-:Y:S01]  /*0150*/  UMOV UR4, 0x80 ;  /* 0x0000008000047882 */ /* 0x000fe20000000000 */
[----:B------:R-:W-:Y:S01]  /*0160*/  UMOV UR7, 0x100 ;  /* 0x0000010000077882 */ /* 0x000fe20000000000 */
[----:B------:R-:W-:Y:S01]  /*0170*/  VOTEU.ANY UP1, P0 ;  /* 0x00000000003f7886 */ /* 0x000fe20000020100 */
[----:B------:R-:W1:Y:S01]  /*0180*/  @UP0 S2UR UR8, SR_CgaCtaId ;  /* 0x00000000000809c3 */ /* 0x000e620000008800 */
[----:B------:R-:W2:Y:S01]  /*0190*/  SHFL.IDX PT, R2, R0, RZ, 0x1f ;  /* 0x00001fff00027589 */ /* 0x000ea200000e0000 */
[----:B------:R-:W-:Y:S01]  /*01a0*/  @UP0 UMOV UR6, 0x400 ;  /* 0x0000040000060882 */ /* 0x000fe20000000000 */
[----:B------:R-:W-:-:S04]  /*01b0*/  @UP0 UIADD3 UR4, -UR4, 0x100000, URZ ;  /* 0x0010000004040890 */ /* 0x000fc8000fffe13f */
[----:B------:R-:W-:Y:S02]  /*01c0*/  @UP0 USHF.L.U32 UR5, UR4, 0xb, URZ ;  /* 0x0000000b04050899 */ /* 0x000fe4000800063f */
[----:B------:R-:W-:Y:S01]  /*01d0*/  @UP0 USHF.L.U32 UR4, UR4, 0x1, URZ ;  /* 0x0000000104040899 */ /* 0x000fe2000800063f */
[----:B------:R-:W-:Y:S01]  /*01e0*/  VOTEU.ANY UP2, P0 ;  /* 0x00000000003f7886 */ /* 0x000fe20000040100 */
[----:B0-----:R-:W-:Y:S01]  /*01f0*/  R2UR UR9, R3 ;  /* 0x00000000030972ca */ /* 0x001fe200000e0000 */
[----:B-1----:R-:W-:Y:S01]  /*0200*/  @UP0 ULEA UR8, UR8, UR6, 0x18 ;  /* 0x0000000608080291 */ /* 0x002fe2000f8ec03f */
[----:B--2---:R-:W-:Y:S01]  /*0210*/  ISETP.NE.AND P1, PT, R2, RZ, PT ;  /* 0x000000ff0200720c */ /* 0x004fe20003f25270 */
[----:B------:R-:W-:-:S04]  /*0220*/  @UP0 UIADD3 UR6, -UR7, 0x100000, URZ ;  /* 0x0010000007060890 */ /* 0x000fc8000fffe13f */
[----:B------:R-:W-:Y:S02]  /*0230*/  @UP0 USHF.L.U32 UR7, UR6, 0xb, URZ ;  /* 0x0000000b06070899 */ /* 0x000fe4000800063f */
[----:B------:R-:W-:-:S04]  /*0240*/  @UP0 USHF.L.U32 UR6, UR6, 0x1, URZ ;  /* 0x0000000106060899 */ /* 0x000fc8000800063f */
[----:B------:R-:W-:Y:S01]  /*0250*/  UISETP.NE.AND UP0, UPT, UR9, URZ, UPT ;  /* 0x0000003f0900728c */ /* 0x000fe2000bf05270 */
[----:B------:R-:W0:Y:S02]  /*0260*/  FENCE.VIEW.ASYNC.S ;  /* 0x00000000000073c6 */ /* 0x000e240000000000 */
[----:B0-----:R0:W1:Y:S05]  /*0270*/  @UP1 SYNCS.EXCH.64 URZ, [UR8+0x28800], UR4 ;  /* 0x02880004083f15b2 */ /* 0x00106a0008000100 */
[----:B------:R0:W2:Y:S01]  /*0280*/  @UP2 SYNCS.EXCH.64 URZ, [UR8+0x28820], UR6 ;  /* 0x02882006083f25b2 */ /* 0x0000a20008000100 */
        /* <DEDUP_REMOVED lines=17> */
[----:B------:R3:W0:Y:S02]  /*03a0*/  SYNCS.EXCH.64 URZ, [UR8+0x28848], UR6 ;  /* 0x02884806083f75b2 */ /* 0x0006240008000100 */
[----:B---3--:R-:W-:Y:S01]  /*03b0*/  NOP ;  /* 0x0000000000007918 */ /* 0x008fe20000000000 */
.L_x_1092:
[----:B------:R-:W3:Y:S01]  /*03c0*/  SHFL.IDX PT, R2, R0, RZ, 0x1f ;  /* 0x00001fff00027589 */ /* 0x000ee200000e0000 */
[----:B------:R-:W-:Y:S01]  /*03d0*/  NOP ;  /* 0x0000000000007918 */ /* 0x000fe20000000000 */
[----:B---3--:R-:W-:-:S13]  /*03e0*/  ISETP.NE.AND P0, PT, R2, RZ, PT ;  /* 0x000000ff0200720c */ /* 0x008fda0003f05270 */
        /* <DEDUP_REMOVED lines=17> */
[----:B------:R3:W0:Y:S02]  /*0500*/  SYNCS.EXCH.64 URZ, [UR8+0x28868], UR6 ;  /* 0x02886806083f75b2 */ /* 0x0006240008000100 */
[----:B---3--:R-:W-:Y:S01]  /*0510*/  NOP ;  /* 0x0000000000007918 */ /* 0x008fe20000000000 */
.L_x_1093:
[----:B------:R-:W3:Y:S01]  /*0520*/  SHFL.IDX PT, R2, R0, RZ, 0x1f ;  /* 0x00001fff00027589 */ /* 0x000ee200000e0000 */
[----:B------:R-:W-:Y:S01]  /*0530*/  NOP ;  /* 0x0000000000007918 */ /* 0x000fe20000000000 */
[----:B---3--:R-:W-:-:S13]  /*0540*/  ISETP.NE.AND P0, PT, R2, RZ, PT ;  /* 0x000000ff0200720c */ /* 0x008fda0003f05270 */
        /* <DEDUP_REMOVED lines=13> */
[----:B------:R3:W0:Y:S02]  /*0620*/  SYNCS.EXCH.64 URZ, [UR6+0x28888], UR4 ;  /* 0x02888804063f75b2 */ /* 0x0006240008000100 */
[----:B---3--:R-:W-:Y:S01]  /*0630*/  NOP ;  /* 0x0000000000007918 */ /* 0x008fe20000000000 */
.L_x_1094:
        /* <DEDUP_REMOVED lines=22> */
.L_x_1095:
        /* <DEDUP_REMOVED lines=22> */
.L_x_1096:
[----:B------:R-:W-:Y:S01]  /*0900*/  PLOP3.LUT P0, PT, PT, PT, UP0, 0x80, 0x0 ;  /* 0x000000000000781c */ /* 0x000fe20003f0f008 */
[----:B------:R-:W-:Y:S01]  /*0910*/  UMOV UR38, 0x1 ;  /* 0x0000000100267882 */ /* 0x000fe20000000000 */
[----:B------:R-:W-:Y:S01]  /*0920*/  NOP ;  /* 0x0000000000007918 */ /* 0x000fe20000000000 */
[----:B------:R-:W-:Y:S01]  /*0930*/  USEL UR38, UR38, 0x2, !UP0 ;  /* 0x0000000226267887 */ /* 0x000fe2000c000000 */
[----:B------:R-:W-:Y:S01]  /*0940*/  ULDC.64 UR50, c[0x0][0x208] ;  /* 0x0000820000327ab9 */ /* 0x000fe20000000a00 */
[----:B012-4-:R-:W-:Y:S08]  /*0950*/  BAR.SYNC.DEFER_BLOCKING 0x0 ;  /* 0x0000000000007b1d */ /* 0x017ff00000010000 */
[----:B------:R-:W-:Y:S05]  /*0960*/  @!P0 BRA `(.L_x_1097) ;  /* 0x0000010c00888947 */ /* 0x000fea0003800000 */
.L_x_1098:
[----:B------:R-:W-:-:S08]  /*0970*/  NOP ;  /* 0x0000000000007918 */ /* 0x000fd00000000000 */
[----:B------:R-:W0:Y:S02]  /*0980*/  USETMAXREG.TRY_ALLOC.CTAPOOL UP0, 0xf0 ;  /* 0x000000f0000079c8 */ /* 0x000e240008000600 */
[----:B0-----:R-:W-:-:S13]  /*0990*/  PLOP3.LUT P0, PT, PT, PT, UP0, 0x80, 0x0 ;  /* 0x000000000000781c */ /* 0x001fda0003f0f008 */
[----:B------:R-:W-:Y:S05]  /*09a0*/  @!P0 BRA `(.L_x_1098) ;  /* 0xfffffffc00f08947 */ /* 0x000fea000383ffff */
[----:B------:R-:W0:Y:S01]  /*09b0*/  S2R R2, SR_TID.X ;  /* 0x0000000000027919 */ /* 0x000e220000002100 */
[----:B------:R-:W1:Y:S08]  /*09c0*/  S2UR UR4, SR_CTAID.X ;  /* 0x00000000000479c3 */ /* 0x000e700000002500 */
[----:B------:R-:W-:Y:S08]  /*09d0*/  BAR.ARV 0x4, 0x180 ;  /* 0x0106000000007b1d */ /* 0x000ff00000002000 */
[----:B------:R-:W-:Y:S06]  /*09e0*/  BAR.ARV 0x8, 0x180 ;  /* 0x0206000000007b1d */ /* 0x000fec0000002000 */
[----:B0-----:R-:W-:-:S04]  /*09f0*/  LOP3.LUT R0, R2, 0xffffff80, RZ, 0xc0, !PT ;  /* 0xffffff8002007812 */ /* 0x001fc800078ec0ff */
[----:B------:R-:W-:Y:S02]  /*0a00*/  ISETP.NE.AND P0, PT, R0, 0x80, PT ;  /* 0x000000800000780c */ /* 0x000fe40003f05270 */
[----:B------:R-:W1:Y:S11]  /*0a10*/  LDC R0, c[0x0][0xc38] ;  /* 0x00030e00ff007b82 */ /* 0x000e760000000800 */
[----:B------:R-:W-:Y:S06]  /*0a20*/  @!P0 BAR.ARV 0x9, 0x100 ;  /* 0x0244000000008b1d */ /* 0x000fec0000002000 */
[----:B-1----:R-:W-:-:S13]  /*0a30*/  ISETP.LE.AND P0, PT, R0, UR4, PT ;  /* 0x0000000400007c0c */ /* 0x002fda000bf03270 */
[----:B------:R-:W-:Y:S05]  /*0a40*/  @P0 EXIT ;  /* 0x000000000000094d */ /* 0x000fea0003800000 */
[----:B------:R-:W-:Y:S01]  /*0a50*/  VIADD R191, R2, 0xffffff80 ;  /* 0xffffff8002bf7836 */ /* 0x000fe20000000000 */
[----:B------:R-:W-:Y:S01]  /*0a60*/  ULOP3.LUT UR47, UR38, 0x1, URZ, 0xfc, !UPT ;  /* 0x00000001262f7892 */ /* 0x000fe2000f8efc3f */
[----:B------:R-:W-:Y:S01]  /*0a70*/  UMOV UR46, URZ ;  /* 0x0000003f002e7c82 */ /* 0x000fe20008000000 */
[----:B------:R-:W-:Y:S02]  /*0a80*/  UMOV UR45, URZ ;  /* 0x0000003f002d7c82 */ /* 0x000fe40008000000 */
[----:B------:R-:W-:Y:S01]  /*0a90*/  SHF.R.S32.HI R0, RZ, 0x1f, R191 ;  /* 0x0000001fff007819 */ /* 0x000fe200000114bf */
[----:B------:R-:W-:-:S03]  /*0aa0*/  UMOV UR44, URZ ;  /* 0x0000003f002c7c82 */ /* 0x000fc60008000000 */
[CC--:B------:R-:W-:Y:S02]  /*0ab0*/  LEA.HI R3, R0.reuse, R191.reuse, RZ, 0x7 ;  /* 0x000000bf00037211 */ /* 0x0c0fe400078f38ff */
[-C--:B------:R-:W-:Y:S02]  /*0ac0*/  LEA.HI R4, R0, R191.reuse, RZ, 0x5 ;  /* 0x000000bf00047211 */ /* 0x080fe400078f28ff */
[----:B------:R-:W-:Y:S02]  /*0ad0*/  LOP3.LUT R2, R3, 0xffffff80, RZ, 0xc0, !PT ;  /* 0xffffff8003027812 */ /* 0x000fe400078ec0ff */
[----:B------:R-:W-:Y:S01]  /*0ae0*/  SHF.R.S32.HI R186, RZ, 0x7, R3 ;  /* 0x00000007ffba7819 */ /* 0x000fe20000011403 */
[----:B------:R-:W-:Y:S02]  /*0af0*/  IMAD.SHL.U32 R6, R4, 0x20, RZ ;  /* 0x0000002004067824 */ /* 0x000fe400078e00ff */
[----:B------:R-:W-:Y:S01]  /*0b00*/  IMAD.IADD R185, R191, 0x1, -R2 ;  /* 0x00000001bfb97824 */ /* 0x000fe200078e0a02 */
[----:B------:R-:W-:-:S02]  /*0b10*/  LEA.HI R2, R0, R191, RZ, 0x4 ;  /* 0x000000bf00027211 */ /* 0x000fc400078f20ff */
[----:B------:R-:W-:Y:S02]  /*0b20*/  LOP3.LUT R7, R6, 0xfffffc00, RZ, 0xc0, !PT ;  /* 0xfffffc0006077812 */ /* 0x000fe400078ec0ff */
[----:B------:R-:W-:Y:S02]  /*0b30*/  LOP3.LUT R4, R2, 0x3fffff0, RZ, 0xc0, !PT ;  /* 0x03fffff002047812 */ /* 0x000fe400078ec0ff */
[----:B------:R-:W-:Y:S02]  /*0b40*/  SHF.R.S32.HI R8, RZ, 0x1f, R185 ;  /* 0x0000001fff087819 */ /* 0x000fe400000114b9 */
[----:B------:R-:W-:Y:S01]  /*0b50*/  SHF.R.S32.HI R5, RZ, 0x4, R2 ;  /* 0x00000004ff057819 */ /* 0x000fe20000011402 */
[----:B------:R-:W-:Y:S01]  /*0b60*/  IMAD.IADD R4, R191, 0x1, -R4 ;  /* 0x00000001bf047824 */ /* 0x000fe200078e0a04 */
[----:B------:R-:W-:Y:S02]  /*0b70*/  LEA.HI R9, R8, R185, RZ, 0x2 ;  /* 0x000000b908097211 */ /* 0x000fe400078f10ff */
[----:B------:R-:W-:Y:S01]  /*0b80*/  LEA.HI R2, R2, R5, RZ, 0x1 ;  /* 0x0000000502027211 */ /* 0x000fe200078f08ff */
[----:B------:R-:W-:Y:S01]  /*0b90*/  IMAD R7, R4, 0x40, R7 ;  /* 0x0000004004077824 */ /* 0x000fe200078e0207 */
[----:B------:R-:W-:-:S02]  /*0ba0*/  LEA.HI R4, R0, R191, RZ, 0x2 ;  /* 0x000000bf00047211 */ /* 0x000fc400078f10ff */
[--C-:B------:R-:W-:Y:S02]  /*0bb0*/  SHF.R.S32.HI R6, RZ, 0x2, R9.reuse ;  /* 0x00000002ff067819 */ /* 0x100fe40000011409 */
[----:B------:R-:W-:Y:S02]  /*0bc0*/  SHF.R.S32.HI R11, RZ, 0x1f, R9 ;  /* 0x0000001fff0b7819 */ /* 0x000fe40000011409 */
[----:B------:R-:W-:Y:S02]  /*0bd0*/  LOP3.LUT R2, R2, 0x1ffffffe, RZ, 0xc0, !PT ;  /* 0x1ffffffe02027812 */ /* 0x000fe400078ec0ff */
[----:B------:R-:W-:Y:S02]  /*0be0*/  LOP3.LUT R4, R4, 0xfffffffc, RZ, 0xc0, !PT ;  /* 0xfffffffc04047812 */ /* 0x000fe400078ec0ff */
[----:B------:R-:W-:Y:S01]  /*0bf0*/  LEA.HI R0, R0, R191, RZ, 0x3 ;  /* 0x000000bf00007211 */ /* 0x000fe200078f18ff */
[----:B------:R-:W-:Y:S01]  /*0c00*/  IMAD.IADD R2, R5, 0x1, -R2 ;  /* 0x0000000105027824 */ /* 0x000fe200078e0a02 */
[----:B------:R-:W-:Y:S01]  /*0c10*/  LEA.HI R11, R11, R6, RZ, 0x3 ;  /* 0x000000060b0b7211 */ /* 0x000fe200078f18ff */
        /* <DEDUP_REMOVED lines=11> */
[----:B------:R-:W-:Y:S01]  /*0cd0*/  LOP3.LUT R3, R3, 0x3fffffe, RZ, 0xc0, !PT ;  /* 0x03fffffe03037812 */ /* 0x000fe200078ec0ff */
[----:B------:R-:W-:Y:S01]  /*0ce0*/  VIADD R19, R18, 0x40 ;  /* 0x0000004012137836 */ /* 0x000fe20000000000 */
[----:B------:R-:W-:Y:S01]  /*0cf0*/  LOP3.LUT R5, R2, 0x1ffffffe, RZ, 0xc0, !PT ;  /* 0x1ffffffe02057812 */ /* 0x000fe200078ec0ff */
[----:B------:R-:W-:Y:S01]  /*0d00*/  IMAD R8, R8, 0x10, R11 ;  /* 0x0000001008087824 */ /* 0x000fe200078e020b */
[----:B------:R-:W-:Y:S01]  /*0d10*/  LOP3.LUT R16, R9, 0x7ffffffc, RZ, 0xc0, !PT ;  /* 0x7ffffffc09107812 */ /* 0x000fe200078ec0ff */
[----:B------:R-:W-:Y:S01]  /*0d20*/  IMAD.IADD R3, R186, 0x1, -R3 ;  /* 0x00000001ba037824 */ /* 0x000fe200078e0a03 */
[----:B------:R-:W-:Y:S01]  /*0d30*/  SHF.R.S32.HI R184, RZ, 0x3, R0 ;  /* 0x00000003ffb87819 */ /* 0x000fe20000011400 */
[----:B------:R-:W-:Y:S01]  /*0d40*/  IMAD.IADD R4, R4, 0x1, -R5 ;  /* 0x0000000104047824 */ /* 0x000fe200078e0a05 */
[----:B------:R-:W-:Y:S01]  /*0d50*/  SHF.R.S32.HI R190, RZ, 0x1f, R18 ;  /* 0x0000001fffbe7819 */ /* 0x000fe20000011412 */
[----:B------:R-:W-:Y:S01]  /*0d60*/  IMAD R187, R3, 0x40, R8 ;  /* 0x0000004003bb7824 */ /* 0x000fe200078e0208 */
[----:B------:R-:W-:Y:S01]  /*0d70*/  SHF.R.S32.HI R189, RZ, 0x1f, R19 ;  /* 0x0000001fffbd7819 */ /* 0x000fe20000011413 */
[----:B------:R-:W-:-:S02]  /*0d80*/  IMAD.IADD R16, R185, 0x1, -R16 ;  /* 0x00000001b9107824 */ /* 0x000fc400078e0a10 */
[----:B------:R-:W-:-:S07]  /*0d90*/  IMAD R17, R4, 0x8, R187 ;  /* 0x0000000804117824 */ /* 0x000fce00078e02bb */
.L_x_1195:
[----:B------:R-:W-:Y:S01]  /*0da0*/  ULDC UR5, c[0x0][0xc60] ;  /* 0x0003180000057ab9 */ /* 0x000fe20000000800 */
[----:B------:R-:W-:Y:S01]  /*0db0*/  UMOV UR8, UR4 ;  /* 0x0000000400087c82 */ /* 0x000fe20008000000 */
[----:B------:R-:W-:-:S11]  /*0dc0*/  UISETP.NE.AND UP0, UPT, UR5, 0x1, UPT ;  /* 0x000000010500788c */ /* 0x000fd6000bf05270 */
[----:B------:R-:W-:Y:S01]  /*0dd0*/  @UP0 ULDC UR6, c[0x0][0xc64] ;  /* 0x0003190000060ab9 */ /* 0x000fe20000000800 */
[----:B------:R-:W-:Y:S01]  /*0de0*/  @UP0 ULDC UR9, c[0x0][0xc68] ;  /* 0x00031a0000090ab9 */ /* 0x000fe20000000800 */
[----:B------:R-:W-:-:S04]  /*0df0*/  UIMAD.WIDE.U32 UR6, UR4, UR6, URZ ;  /* 0x00000006040672a5 */ /* 0x000fc8000f8e003f */
[----:B------:R-:W-:-:S03]  /*0e00*/  @UP0 USHF.R.U32.HI UR8, URZ, UR9, UR7 ;  /* 0x000000093f080299 */ /* 0x000fc60008011607 */
[----:B------:R-:W-:Y:S02]  /*0e10*/  ULDC UR6, c[0x0][0xc78] ;  /* 0x00031e0000067ab9 */ /* 0x000fe40000000800 */
[----:B------:R-:W-:Y:S02]  /*0e20*/  UISETP.GE.AND UP0, UPT, UR8, UR6, UPT ;  /* 0x000000060800728c */ /* 0x000fe4000bf06270 */
[----:B------:R-:W-:-:S04]  /*0e30*/  UIADD3 UR6, -UR8, URZ, URZ ;  /* 0x0000003f08067290 */ /* 0x000fc8000fffe13f */
[----:B------:R-:W-:Y:S01]  /*0e40*/  PLOP3.LUT P0, PT, PT, PT, UP0, 0x80, 0x0 ;  /* 0x000000000000781c */ /* 0x000fe20003f0f008 */
[----:B------:R-:W-:-:S12]  /*0e50*/  UIMAD UR9, UR5, UR6, UR4 ;  /* 0x00000006050972a4 */ /* 0x000fd8000f8e0204 */
[----:B012345:R-:W-:Y:S05]  /*0e60*/  @!P0 BRA `(.L_x_1099) ;  /* 0x0000000000208947 */ /* 0x03ffea0003800000 */
[----:B------:R-:W-:Y:S01]  /*0e70*/  ULDC UR7, c[0x0][0xc6c] ;  /* 0x00031b0000077ab9 */ /* 0x000fe20000000800 */
[----:B------:R-:W-:Y:S01]  /*0e80*/  UMOV UR6, UR9 ;  /* 0x0000000900067c82 */ /* 0x000fe20008000000 */
[----:B------:R-:W-:-:S11]  /*0e90*/  UISETP.NE.AND UP0, UPT, UR7, 0x1, UPT ;  /* 0x000000010700788c */ /* 0x000fd6000bf05270 */
[----:B------:R-:W-:Y:S02]  /*0ea0*/  @UP0 ULDC.64 UR10, c[0x0][0xc70] ;  /* 0x00031c00000a0ab9 */ /* 0x000fe40000000a00 */
[----:B------:R-:W-:-:S04]  /*0eb0*/  UIMAD.WIDE.U32 UR4, UR9, UR10, URZ ;  /* 0x0000000a090472a5 */ /* 0x000fc8000f8e003f */
[----:B------:R-:W-:-:S04]  /*0ec0*/  @UP0 USHF.R.U32.HI UR6, URZ, UR11, UR5 ;  /* 0x0000000b3f060299 */ /* 0x000fc80008011605 */
[----:B------:R-:W-:Y:S01]  /*0ed0*/  UIMAD UR4, UR6, UR7, URZ ;  /* 0x00000007060472a4 */ /* 0x000fe2000f8e023f */
[----:B------:R-:W-:Y:S11]  /*0ee0*/  BRA `(.L_x_1100) ;  /* 0x00000000001c7947 */ /* 0x000ff60003800000 */
.L_x_1099:
[----:B------:R-:W-:Y:S01]  /*0ef0*/  ULDC UR7, c[0x0][0xc54] ;  /* 0x0003150000077ab9 */ /* 0x000fe20000000800 */
[----:B------:R-:W-:Y:S01]  /*0f00*/  UMOV UR6, UR9 ;  /* 0x0000000900067c82 */ /* 0x000fe20008000000 */
[----:B------:R-:W-:-:S11]  /*0f10*/  UISETP.NE.AND UP0, UPT, UR7, 0x1, UPT ;  /* 0x000000010700788c */ /* 0x000fd6000bf05270 */
[----:B------:R-:W-:Y:S02]  /*0f20*/  @UP0 ULDC.64 UR10, c[0x0][0xc58] ;  /* 0x00031600000a0ab9 */ /* 0x000fe40000000a00 */
[----:B------:R-:W-:-:S04]  /*0f30*/  UIMAD.WIDE.U32 UR4, UR9, UR10, URZ ;  /* 0x0000000a090472a5 */ /* 0x000fc8000f8e003f */
[----:B------:R-:W-:-:S04]  /*0f40*/  @UP0 USHF.R.U32.HI UR6, URZ, UR11, UR5 ;  /* 0x0000000b3f060299 */ /* 0x000fc80008011605 */
[----:B------:R-:W-:-:S12]  /*0f50*/  UIMAD UR4, UR6, UR7, URZ ;  /* 0x00000007060472a4 */ /* 0x000fd8000f8e023f */
.L_x_1100:
[----:B------:R-:W-:Y:S01]  /*0f60*/  ULOP3.LUT UR6, URZ, UR6, URZ, 0x33, !UPT ;  /* 0x000000063f067292 */ /* 0x000fe2000f8e333f */
[----:B------:R-:W-:Y:S01]  /*0f70*/  ULDC UR7, c[0x0][0x448] ;  /* 0x0001120000077ab9 */ /* 0x000fe20000000800 */
[----:B------:R-:W-:Y:S01]  /*0f80*/  ULDC UR5, c[0x0][0xc3c] ;  /* 0x00030f0000057ab9 */ /* 0x000fe20000000800 */
[----:B------:R-:W-:Y:S02]  /*0f90*/  UISETP.NE.AND UP1, UPT, UR7, 0x1, UPT ;  /* 0x000000010700788c */ /* 0x000fe4000bf25270 */
[----:B------:R-:W-:Y:S01]  /*0fa0*/  UIADD3 UR6, UR6, UR5, URZ ;  /* 0x0000000506067290 */ /* 0x000fe2000fffe03f */
[----:B------:R-:W-:Y:S01]  /*0fb0*/  ULDC.64 UR10, c[0x0][0x418] ;  /* 0x00010600000a7ab9 */ /* 0x000fe20000000a00 */
[----:B------:R-:W-:Y:S01]  /*0fc0*/  UIADD3 UR4, UR9, -UR4, URZ ;  /* 0x8000000409047290 */ /* 0x000fe2000fffe03f */
[----:B------:R-:W-:Y:S01]  /*0fd0*/  ULDC UR37, c[0x0][0xc48] ;  /* 0x0003120000257ab9 */ /* 0x000fe20000000800 */
[----:B------:R-:W-:Y:S02]  /*0fe0*/  UISETP.NE.U32.AND UP0, UPT, UR10, URZ, UPT ;  /* 0x0000003f0a00728c */ /* 0x000fe4000bf05070 */
[----:B------:R-:W-:-:S02]  /*0ff0*/  USHF.L.U32 UR36, UR6, 0x7, URZ ;  /* 0x0000000706247899 */ /* 0x000fc4000800063f */
[----:B------:R-:W-:Y:S01]  /*1000*/  UISETP.NE.AND UP2, UPT, UR37, 0x1, UPT ;  /* 0x000000012500788c */ /* 0x000fe2000bf45270 */
[----:B------:R-:W-:Y:S01]  /*1010*/  ULDC UR13, c[0x0][0xc54] ;  /* 0x00031500000d7ab9 */ /* 0x000fe20000000800 */
[----:B------:R-:W-:Y:S02]  /*1020*/  UISETP.NE.AND.EX UP0, UPT, UR11, URZ, UPT, UP0 ;  /* 0x0000003f0b00728c */ /* 0x000fe4000bf05300 */
[----:B------:R-:W-:Y:S02]  /*1030*/  UIADD3 UR10, UR36, 0x7f, URZ ;  /* 0x0000007f240a7890 */ /* 0x000fe4000fffe03f */
[----:B------:R-:W-:Y:S01]  /*1040*/  UIMAD UR13, UR8, UR13, UR4 ;  /* 0x0000000d080d72a4 */ /* 0x000fe2000f8e0204 */
[----:B------:R-:W-:Y:S01]  /*1050*/  ULDC UR42, c[0x0][0x424] ;  /* 0x00010900002a7ab9 */ /* 0x000fe20000000800 */
[----:B------:R-:W-:Y:S01]  /*1060*/  ULDC UR52, c[0x0][0x288] ;  /* 0x0000a20000347ab9 */ /* 0x000fe20000000800 */
[----:B------:R-:W-:Y:S01]  /*1070*/  ULDC.64 UR4, c[0x0][0x9e0] ;  /* 0x0002780000047ab9 */ /* 0x000fe20000000a00 */
[----:B------:R-:W-:Y:S01]  /*1080*/  @UP1 ULDC UR8, c[0x0][0x44c] ;  /* 0x0001130000081ab9 */ /* 0x000fe20000000800 */
[----:B------:R-:W-:-:S02]  /*1090*/  UIADD3 UR11, -UR52, 0x1, URZ ;  /* 0x00000001340b7890 */ /* 0x000fc4000fffe13f */
[----:B------:R-:W-:Y:S02]  /*10a0*/  UISETP.GE.AND UP3, UPT, UR5, 0x1, UPT ;  /* 0x000000010500788c */ /* 0x000fe4000bf66270 */
[----:B------:R-:W-:Y:S02]  /*10b0*/  USEL UR42, UR42, 0x1, UP0 ;  /* 0x000000012a2a7887 */ /* 0x000fe40008000000 */
[----:B------:R-:W-:Y:S01]  /*10c0*/  UIMAD.WIDE.U32 UR8, UR10, UR8, URZ ;  /* 0x000000080a0872a5 */ /* 0x000fe2000f8e003f */
[----:B------:R-:W-:Y:S01]  /*10d0*/  ULDC UR12, c[0x0][0x2f0] ;  /* 0x0000bc00000c7ab9 */ /* 0x000fe20000000800 */
[----:B------:R-:W-:Y:S01]  /*10e0*/  @UP1 ULDC UR15, c[0x0][0x450] ;  /* 0x00011400000f1ab9 */ /* 0x000fe20000000800 */
[----:B------:R-:W-:Y:S01]  /*10f0*/  @UP2 ULDC UR6, c[0x0][0xc4c] ;  /* 0x0003130000062ab9 */ /* 0x000fe20000000800 */
[----:B------:R-:W-:Y:S01]  /*1100*/  UIMAD UR11, UR42, UR12, UR11 ;  /* 0x0000000c2a0b72a4 */ /* 0x000fe2000f8e020b */
[----:B------:R-:W-:Y:S01]  /*1110*/  PLOP3.LUT P1, PT, PT, PT, UP3, 0x80, 0x0 ;  /* 0x000000000000781c */ /* 0x000fe20003f2f038 */
[----:B------:R-:W-:-:S02]  /*1120*/  @UP1 USHF.R.U32.HI UR10, URZ, UR15, UR9 ;  /* 0x0000000f3f0a1299 */ /* 0x000fc40008011609 */
[----:B------:R-:W-:Y:S01]  /*1130*/  UIMAD.WIDE.U32 UR6, UR13, UR6, URZ ;  /* 0x000000060d0672a5 */ /* 0x000fe2000f8e003f */
[----:B------:R-:W-:Y:S01]  /*1140*/  @UP2 ULDC UR14, c[0x0][0xc50] ;  /* 0x00031400000e2ab9 */ /* 0x000fe20000000800 */
[----:B------:R-:W-:Y:S01]  /*1150*/  UIADD3 UR10, UR11, UR10, URZ ;  /* 0x0000000a0b0a7290 */ /* 0x000fe2000fffe03f */
[----:B------:R-:W-:Y:S01]  /*1160*/  UMOV UR43, UR13 ;  /* 0x0000000d002b7c82 */ /* 0x000fe20008000000 */
[----:B------:R-:W-:Y:S02]  /*1170*/  @UP2 USHF.R.U32.HI UR43, URZ, UR14, UR7 ;  /* 0x0000000e3f2b2299 */ /* 0x000fe40008011607 */
[----:B------:R-:W-:Y:S02]  /*1180*/  UIADD3 UR4, UR10, UR4, URZ ;  /* 0x000000040a047290 */ /* 0x000fe4000fffe03f */
[----:B------:R-:W-:-:S04]  /*1190*/  UIADD3 UR6, -UR43, URZ, URZ ;  /* 0x0000003f2b067290 */ /* 0x000fc8000fffe13f */
[----:B------:R-:W-:Y:S01]  /*11a0*/  UIMAD UR37, UR37, UR6, UR13 ;  /* 0x00000006252572a4 */ /* 0x000fe2000f8e020d */
[----:B------:R-:W-:Y:S01]  /*11b0*/  IMAD.U32 R0, RZ, RZ, UR4 ;  /* 0x00000004ff007e24 */ /* 0x000fe2000f8e00ff */
[----:B------:R-:W-:Y:S10]  /*11c0*/  @!P1 BRA `(.L_x_1101) ;  /* 0x0000000000409947 */ /* 0x000ff40003800000 */
[----:B------:R-:W-:Y:S01]  /*11d0*/  ISETP.LT.AND P0, PT, RZ, UR10, PT ;  /* 0x0000000aff007c0c */ /* 0x000fe2000bf01270 */
[----:B------:R-:W-:-:S12]  /*11e0*/  UIADD3 UR4, UR10, -0x1, URZ ;  /* 0xffffffff0a047890 */ /* 0x000fd8000fffe03f */
[----:B------:R-:W-:Y:S05]  /*11f0*/  @P0 BRA `(.L_x_1102) ;  /* 0x00000000001c0947 */ /* 0x000fea0003800000 */
[----:B------:R-:W-:Y:S02]  /*1200*/  UISETP.NE.AND UP0, UPT, UR5, 0x1, UPT ;  /* 0x000000010500788c */ /* 0x000fe4000bf05270 */
[----:B------:R-:W-:-:S09]  /*1210*/  UIADD3 UR4, -UR10, URZ, URZ ;  /* 0x0000003f0a047290 */ /* 0x000fd2000fffe13f */
[----:B------:R-:W-:Y:S02]  /*1220*/  @UP0 ULDC.64 UR8, c[0x0][0x9e8] ;  /* 0x00027a0000080ab9 */ /* 0x000fe40000000a00 */
[----:B------:R-:W-:-:S04]  /*1230*/  UIMAD.WIDE.U32 UR6, UR4, UR8, URZ ;  /* 0x00000008040672a5 */ /* 0x000fc8000f8e003f */
[----:B------:R-:W-:-:S04]  /*1240*/  @UP0 USHF.R.U32.HI UR4, URZ, UR9, UR7 ;  /* 0x000000093f040299 */ /* 0x000fc80008011607 */
[----:B------:R-:W-:Y:S01]  /*1250*/  ULOP3.LUT UR4, URZ, UR4, URZ, 0x33, !UPT ;  /* 0x000000043f047292 */ /* 0x000fe2000f8e333f */
[----:B------:R-:W-:Y:S11]  /*1260*/  BRA `(.L_x_1103) ;  /* 0x0000000000107947 */ /* 0x000ff60003800000 */
.L_x_1102:
[----:B------:R-:W-:-:S11]  /*1270*/  UISETP.NE.AND UP0, UPT, UR5, 0x1, UPT ;  /* 0x000000010500788c */ /* 0x000fd6000bf05270 */
[----:B------:R-:W-:Y:S02]  /*1280*/  @UP0 ULDC.64 UR8, c[0x0][0x9e8] ;  /* 0x00027a0000080ab9 */ /* 0x000fe40000000a00 */
[----:B------:R-:W-:-:S04]  /*1290*/  UIMAD.WIDE.U32 UR6, UR4, UR8, URZ ;  /* 0x00000008040672a5 */ /* 0x000fc8000f8e003f */
[----:B------:R-:W-:-:S12]  /*12a0*/  @UP0 USHF.R.U32.HI UR4, URZ, UR9, UR7 ;  /* 0x000000093f040299 */ /* 0x000fd80008011607 */
.L_x_1103:
[----:B------:R-:W-:-:S06]  /*12b0*/  UIMAD UR4, UR4, UR5, UR5 ;  /* 0x00000005040472a4 */ /* 0x000fcc000f8e0205 */
[----:B------:R-:W-:-:S07]  /*12c0*/  VIMNMX R0, R0, UR4, PT ;  /* 0x0000000400007c48 */ /* 0x000fce000bfe0100 */
.L_x_1101:
[----:B------:R-:W-:Y:S01]  /*12d0*/  UIMAD UR4, UR42, UR12, 0x7f ;  /* 0x0000007f2a0474a4 */ /* 0x000fe2000f8e020c */
[----:B------:R-:W-:Y:S01]  /*12e0*/  VIADD R0, R0, 0x7f ;  /* 0x0000007f00007836 */ /* 0x000fe20000000000 */
[----:B------:R-:W-:Y:S01]  /*12f0*/  @UP1 ULDC UR6, c[0x0][0x44c] ;  /* 0x0001130000061ab9 */ /* 0x000fe20000000800 */
[----:B------:R-:W-:Y:S01]  /*1300*/  @UP1 ULDC UR10, c[0x0][0x450] ;  /* 0x00011400000a1ab9 */ /* 0x000fe20000000800 */
[----:B------:R-:W-:Y:S02]  /*1310*/  USHF.R.S32.HI UR8, URZ, 0x1f, UR4 ;  /* 0x0000001f3f087899 */ /* 0x000fe40008011404 */
[----:B------:R-:W-:Y:S01]  /*1320*/  UIMAD.WIDE.U32 UR6, UR36, UR6, URZ ;  /* 0x00000006240672a5 */ /* 0x000fe2000f8e003f */
[----:B------:R-:W-:Y:S01]  /*1330*/  SHF.R.S32.HI R3, RZ, 0x1f, R0 ;  /* 0x0000001fff037819 */ /* 0x000fe20000011400 */
[----:B------:R-:W-:Y:S01]  /*1340*/  UMOV UR9, UR36 ;  /* 0x0000002400097c82 */ /* 0x000fe20008000000 */
[----:B------:R-:W-:Y:S02]  /*1350*/  ULEA.HI UR8, UR8, UR4, URZ, 0x7 ;  /* 0x0000000408087291 */ /* 0x000fe4000f8f383f */
[----:B------:R-:W-:Y:S01]  /*1360*/  @UP1 USHF.R.U32.HI UR9, URZ, UR10, UR7 ;  /* 0x0000000a3f091299 */ /* 0x000fe20008011607 */
[----:B------:R-:W-:Y:S01]  /*1370*/  LEA.HI R3, R3, R0, RZ, 0x7 ;  /* 0x0000000003037211 */ /* 0x000fe200078f38ff */
[----:B------:R-:W-:-:S02]  /*1380*/  UIMAD UR52, UR42, UR12, -UR52 ;  /* 0x0000000c2a3472a4 */ /* 0x000fc4000f8e0a34 */
[----:B------:R-:W-:Y:S01]  /*1390*/  USHF.R.S32.HI UR8, URZ, 0x7, UR8 ;  /* 0x000000073f087899 */ /* 0x000fe20008011408 */
[----:B------:R-:W-:Y:S01]  /*13a0*/  SHF.R.S32.HI R3, RZ, 0x7, R3 ;  /* 0x00000007ff037819 */ /* 0x000fe20000011403 */
[----:B------:R-:W-:-:S03]  /*13b0*/  UIADD3 UR4, UR52, UR9, URZ ;  /* 0x0000000934047290 */ /* 0x000fc6000fffe03f */
[----:B------:R-:W-:Y:S01]  /*13c0*/  ULDC UR9, c[0x0][0x9dc] ;  /* 0x0002770000097ab9 */ /* 0x000fe20000000800 */
[----:B------:R-:W-:Y:S01]  /*13d0*/  VIMNMX R88, R3, UR8, PT ;  /* 0x0000000803587c48 */ /* 0x000fe2000bfe0100 */
[----:B------:R-:W-:Y:S01]  /*13e0*/  UIADD3 UR9, UR4, -UR9, URZ ;  /* 0x8000000904097290 */ /* 0x000fe2000fffe03f */
[----:B------:R-:W-:Y:S11]  /*13f0*/  @!P1 BRA `(.L_x_1104) ;  /* 0x0000000000449947 */ /* 0x000ff60003800000 */
[----:B------:R-:W-:-:S06]  /*1400*/  UISETP.GT.AND UP0, UPT, UR4, -0x1, UPT ;  /* 0xffffffff0400788c */ /* 0x000fcc000bf04270 */
[----:B------:R-:W-:-:S13]  /*1410*/  PLOP3.LUT P0, PT, PT, PT, UP0, 0x80, 0x0 ;  /* 0x000000000000781c */ /* 0x000fda0003f0f008 */
[----:B------:R-:W-:Y:S05]  /*1420*/  @P0 BRA `(.L_x_1105) ;  /* 0x00000000001c0947 */ /* 0x000fea0003800000 */
[----:B------:R-:W-:Y:S02]  /*1430*/  UISETP.NE.AND UP0, UPT, UR5, 0x1, UPT ;  /* 0x000000010500788c */ /* 0x000fe4000bf05270 */
[----:B------:R-:W-:-:S09]  /*1440*/  ULOP3.LUT UR4, URZ, UR4, URZ, 0x33, !UPT ;  /* 0x000000043f047292 */ /* 0x000fd2000f8e333f */
[----:B------:R-:W-:Y:S02]  /*1450*/  @UP0 ULDC.64 UR10, c[0x0][0x9e8] ;  /* 0x00027a00000a0ab9 */ /* 0x000fe40000000a00 */
[----:B------:R-:W-:-:S04]  /*1460*/  UIMAD.WIDE.U32 UR6, UR4, UR10, URZ ;  /* 0x0000000a040672a5 */ /* 0x000fc8000f8e003f */
[----:B------:R-:W-:-:S04]  /*1470*/  @UP0 USHF.R.U32.HI UR4, URZ, UR11, UR7 ;  /* 0x0000000b3f040299 */ /* 0x000fc80008011607 */
[----:B------:R-:W-:Y:S01]  /*1480*/  ULOP3.LUT UR4, URZ, UR4, URZ, 0x33, !UPT ;  /* 0x000000043f047292 */ /* 0x000fe2000f8e333f */
[----:B------:R-:W-:Y:S11]  /*1490*/  BRA `(.L_x_1106) ;  /* 0x0000000000107947 */ /* 0x000ff60003800000 */
.L_x_1105:
[----:B------:R-:W-:-:S11]  /*14a0*/  UISETP.NE.AND UP0, UPT, UR5, 0x1, UPT ;  /* 0x000000010500788c */ /* 0x000fd6000bf05270 */
[----:B------:R-:W-:Y:S02]  /*14b0*/  @UP0 ULDC.64 UR10, c[0x0][0x9e8] ;  /* 0x00027a00000a0ab9 */ /* 0x000fe40000000a00 */
[----:B------:R-:W-:-:S04]  /*14c0*/  UIMAD.WIDE.U32 UR6, UR4, UR10, URZ ;  /* 0x0000000a040672a5 */ /* 0x000fc8000f8e003f */
[----:B------:R-:W-:-:S12]  /*14d0*/  @UP0 USHF.R.U32.HI UR4, URZ, UR11, UR7 ;  /* 0x0000000b3f040299 */ /* 0x000fd80008011607 */
.L_x_1106:
[----:B------:R-:W-:-:S04]  /*14e0*/  UIMAD UR4, UR4, UR5, URZ ;  /* 0x00000005040472a4 */ /* 0x000fc8000f8e023f */
[----:B------:R-:W-:-:S04]  /*14f0*/  UISETP.LT.AND UP0, UPT, UR9, UR4, UPT ;  /* 0x000000040900728c */ /* 0x000fc8000bf01270 */
[----:B------:R-:W-:-:S12]  /*1500*/  USEL UR9, UR9, UR4, !UP0 ;  /* 0x0000000409097287 */ /* 0x000fd8000c000000 */
.L_x_1104:
[----:B------:R-:W-:Y:S01]  /*1510*/  USHF.R.S32.HI UR4, URZ, 0x1f, UR9 ;  /* 0x0000001f3f047899 */ /* 0x000fe20008011409 */
[----:B------:R-:W-:Y:S01]  /*1520*/  PLOP3.LUT P0, PT, PT, PT, PT, 0x80, 0x0 ;  /* 0x000000000000781c */ /* 0x000fe20003f0f070 */
[----:B------:R-:W-:Y:S01]  /*1530*/  IMAD.MOV.U32 R0, RZ, RZ, RZ ;  /* 0x000000ffff007224 */ /* 0x000fe200078e00ff */
[----:B------:R-:W-:Y:S01]  /*1540*/  CS2R R150, SRZ ;  /* 0x0000000000967805 */ /* 0x000fe2000001ff00 */
[----:B------:R-:W-:Y:S01]  /*1550*/  ULEA.HI UR4, UR4, UR9, URZ, 0x7 ;  /* 0x0000000904047291 */ /* 0x000fe2000f8f383f */
[----:B------:R-:W-:Y:S01]  /*1560*/  IMAD.MOV.U32 R36, RZ, RZ, RZ ;  /* 0x000000ffff247224 */ /* 0x000fe200078e00ff */
[----:B------:R-:W-:Y:S02]  /*1570*/  CS2R R148, SRZ ;  /* 0x0000000000947805 */ /* 0x000fe4000001ff00 */
[----:B------:R-:W-:Y:S01]  /*1580*/  CS2R R146, SRZ ;  /* 0x0000000000927805 */ /* 0x000fe2000001ff00 */
[----:B------:R-:W-:Y:S01]  /*1590*/  USHF.R.S32.HI UR4, URZ, 0x7, UR4 ;  /* 0x000000073f047899 */ /* 0x000fe20008011404 */
[----:B------:R-:W-:-:S02]  /*15a0*/  CS2R R144, SRZ ;  /* 0x0000000000907805 */ /* 0x000fc4000001ff00 */
[----:B------:R-:W-:Y:S02]  /*15b0*/  CS2R R142, SRZ ;  /* 0x00000000008e7805 */ /* 0x000fe4000001ff00 */
[----:B------:R-:W-:Y:S01]  /*15c0*/  CS2R R140, SRZ ;  /* 0x00000000008c7805 */ /* 0x000fe2000001ff00 */
[----:B------:R-:W-:Y:S01]  /*15d0*/  UISETP.LT.AND UP0, UPT, URZ, UR4, UPT ;  /* 0x000000043f00728c */ /* 0x000fe2000bf01270 */
[----:B------:R-:W-:Y:S02]  /*15e0*/  CS2R R138, SRZ ;  /* 0x00000000008a7805 */ /* 0x000fe4000001ff00 */
[----:B------:R-:W-:Y:S02]  /*15f0*/  CS2R R136, SRZ ;  /* 0x0000000000887805 */ /* 0x000fe4000001ff00 */
[----:B------:R-:W-:Y:S01]  /*1600*/  CS2R R134, SRZ ;  /* 0x0000000000867805 */ /* 0x000fe2000001ff00 */
[----:B------:R-:W-:Y:S01]  /*1610*/  USEL UR39, URZ, UR4, !UP0 ;  /* 0x000000043f277287 */ /* 0x000fe2000c000000 */
[----:B------:R-:W-:-:S02]  /*1620*/  CS2R R132, SRZ ;  /* 0x0000000000847805 */ /* 0x000fc4000001ff00 */
[----:B------:R-:W-:Y:S02]  /*1630*/  CS2R R130, SRZ ;  /* 0x0000000000827805 */ /* 0x000fe4000001ff00 */
[----:B------:R-:W-:Y:S02]  /*1640*/  CS2R R128, SRZ ;  /* 0x0000000000807805 */ /* 0x000fe4000001ff00 */
[----:B------:R-:W-:Y:S02]  /*1650*/  CS2R R126, SRZ ;  /* 0x00000000007e7805 */ /* 0x000fe4000001ff00 */
[----:B------:R-:W-:Y:S02]  /*1660*/  CS2R R124, SRZ ;  /* 0x00000000007c7805 */ /* 0x000fe4000001ff00 */
[----:B------:R-:W-:Y:S02]  /*1670*/  ISETP.GT.AND P1, PT, R88, UR39, PT ;  /* 0x0000002758007c0c */ /* 0x000fe4000bf24270 */
        /* <DEDUP_REMOVED lines=16> */
[----:B------:R-:W-:Y:S02]  /*1780*/  CS2R R6, SRZ ;  /* 0x0000000000067805 */ /* 0x000fe4000001ff00 */
[----:B------:R-:W-:Y:S01]  /*1790*/  CS2R R90, SRZ ;  /* 0x00000000005a7805 */ /* 0x000fe2000001ff00 */
        /* <DEDUP_REMOVED lines=33> */
.L_x_1108:
[----:B------:R-:W-:Y:S01]  /*19b0*/  ULEA.HI UR4, UR46, UR46, URZ, 0x1 ;  /* 0x0000002e2e047291 */ /* 0x000fe2000f8f083f */
[----:B------:R-:W-:-:S03]  /*19c0*/  IMAD.U32 R2, RZ, RZ, UR47 ;  /* 0x0000002fff027e24 */ /* 0x000fc6000f8e00ff */
[----:B------:R-:W-:Y:S02]  /*19d0*/  ULOP3.LUT UR4, UR4, 0xfffffffe, URZ, 0xc0, !UPT ;  /* 0xfffffffe04047892 */ /* 0x000fe4000f8ec03f */
[----:B------:R-:W-:Y:S02]  /*19e0*/  ISETP.NE.AND P0, PT, R2, 0x3, PT ;  /* 0x000000030200780c */ /* 0x000fe40003f05270 */
[----:B------:R-:W-:-:S06]  /*19f0*/  UIADD3 UR4, UR46, -UR4, URZ ;  /* 0x800000042e047290 */ /* 0x000fcc000fffe03f */
[----:B------:R-:W-:-:S05]  /*1a00*/  IMAD.U32 R0, RZ, RZ, UR4 ;  /* 0x00000004ff007e24 */ /* 0x000fca000f8e00ff */
[----:B------:R-:W-:-:S04]  /*1a10*/  SHF.L.U32 R0, R0, 0x1f, RZ ;  /* 0x0000001f00007819 */ /* 0x000fc800000006ff */
[----:B------:R-:W0:Y:S02]  /*1a20*/  SYNCS.PHASECHK.TRANS64.TRYWAIT P1, [UR41+0x28800], R0 ;  /* 0x02880000ff0075a7 */ /* 0x000e240008020169 */
[----:B0-----:R-:W-:Y:S05]  /*1a30*/  @!P1 BRA `(.L_x_1109) ;  /* 0x0000014400b09947 */ /* 0x001fea0003800000 */
.L_x_1302:
[----:B------:R-:W-:Y:S05]  /*1a40*/  @!P0 BRA `(.L_x_1110) ;  /* 0x0000000000048947 */ /* 0x000fea0003800000 */
[----:B------:R-:W-:Y:S01]  /*1a50*/  BPT.TRAP 0x1 ;  /* 0x000000040000795c */ /* 0x000fe20000300000 */
.L_x_1110:
[----:B------:R-:W-:Y:S02]  /*1a60*/  IMAD.U32 R11, RZ, RZ, UR44 ;  /* 0x0000002cff0b7e24 */ /* 0x000fe4000f8e00ff */
[----:B0-----:R-:W-:-:S03]  /*1a70*/  IMAD.U32 R0, RZ, RZ, UR45 ;  /* 0x0000002dff007e24 */ /* 0x001fc6000f8e00ff */
[----:B------:R-:W-:Y:S02]  /*1a80*/  LEA R11, R11, UR41, 0x3 ;  /* 0x000000290b0b7c11 */ /* 0x000fe4000f8e18ff */
[----:B------:R-:W-:-:S04]  /*1a90*/  SHF.L.U32 R0, R0, 0x1f, RZ ;  /* 0x0000001f00007819 */ /* 0x000fc800000006ff */
[----:B------:R0:W1:Y:S01]  /*1aa0*/  SYNCS.PHASECHK.TRANS64.TRYWAIT P2, [R11+URZ+0x28830], R0 ;  /* 0x028830000b0075a7 */ /* 0x000062000804017f */
[----:B------:R-:W-:Y:S05]  /*1ab0*/  @!P0 BRA `(.L_x_1111) ;  /* 0x0000000000048947 */ /* 0x000fea0003800000 */
[----:B------:R-:W-:Y:S01]  /*1ac0*/  BPT.TRAP 0x1 ;  /* 0x000000040000795c */ /* 0x000fe20000300000 */
.L_x_1111:
[----:B------:R-:W2:Y:S02]  /*1ad0*/  S2R R2, SR_TID.X ;  /* 0x0000000000027919 */ /* 0x000ea40000002100 */
[----:B--2---:R-:W-:Y:S01]  /*1ae0*/  LOP3.LUT P1, RZ, R2, 0x7f, RZ, 0xc0, !PT ;  /* 0x0000007f02ff7812 */ /* 0x004fe2000782c0ff */
[----:B-1----:R-:W-:-:S12]  /*1af0*/  @P2 BRA `(.L_x_1112) ;  /* 0x0000000000082947 */ /* 0x002fd80003800000 */
[----:B------:R-:W1:Y:S02]  /*1b00*/  SYNCS.PHASECHK.TRANS64.TRYWAIT P2, [R11+URZ+0x28830], R0 ;  /* 0x028830000b0075a7 */ /* 0x000e64000804017f */
[----:B-1----:R-:W-:Y:S05]  /*1b10*/  @!P2 BRA `(.L_x_1113) ;  /* 0x000001440090a947 */ /* 0x002fea0003800000 */
.L_x_1112:
[----:B------:R-:W-:Y:S05]  /*1b20*/  WARPSYNC.ALL ;  /* 0x0000000000007948 */ /* 0x000fea0003800000 */
[----:B------:R-:W-:Y:S01]  /*1b30*/  UIADD3 UR4, UR41, 0x18400, URZ ;  /* 0x0001840029047890 */ /* 0x000fe2000fffe03f */
[----:B------:R-:W-:Y:S01]  /*1b40*/  WARPGROUP.ARRIVE ;  /* 0x00000000000079c5 */ /* 0x000fe20000000000 */
[----:B------:R-:W-:Y:S01]  /*1b50*/  ULOP3.LUT UR32, UR49, 0x10000, URZ, 0xfc, !UPT ;  /* 0x0001000031207892 */ /* 0x000fe2000f8efc3f */
[----:B------:R-:W-:Y:S01]  /*1b60*/  VIADD R3, R17, UR36 ;  /* 0x0000002411037c36 */ /* 0x000fe20008000000 */
[----:B------:R-:W-:Y:S01]  /*1b70*/  USHF.R.U32.HI UR4, URZ, 0x4, UR4 ;  /* 0x000000043f047899 */ /* 0x000fe20008011604 */
[----:B------:R-:W2:Y:S01]  /*1b80*/  LDC R7, c[0x0][0x2f0] ;  /* 0x0000bc00ff077b82 */ /* 0x000ea20000000800 */
[----:B------:R-:W-:Y:S01]  /*1b90*/  UMOV UR33, 0x40000040 ;  /* 0x4000004000217882 */ /* 0x000fe20000000000 */
[----:B------:R-:W-:Y:S01]  /*1ba0*/  UMOV UR35, 0x40000040 ;  /* 0x4000004000237882 */ /* 0x000fe20000000000 */
[----:B------:R-:W-:Y:S01]  /*1bb0*/  ULOP3.LUT UR4, UR4, 0x3fff, URZ, 0xc0, !UPT ;  /* 0x00003fff04047892 */ /* 0x000fe2000f8ec03f */
[----:B------:R-:W-:Y:S01]  /*1bc0*/  IMAD.MOV.U32 R9, RZ, RZ, -0x80 ;  /* 0xffffff80ff097424 */ /* 0x000fe200078e00ff */
[----:B------:R-:W-:Y:S01]  /*1bd0*/  UMOV UR5, 0x40000040 ;  /* 0x4000004000057882 */ /* 0x000fe20000000000 */
[----:B------:R-:W-:Y:S01]  /*1be0*/  UMOV UR7, 0x40000040 ;  /* 0x4000004000077882 */ /* 0x000fe20000000000 */
[----:B------:R-:W-:Y:S01]  /*1bf0*/  ULOP3.LUT UR48, UR4, 0x10000, URZ, 0xfc, !UPT ;  /* 0x0001000004307892 */ /* 0x000fe2000f8efc3f */
[----:B------:R-:W3:Y:S01]  /*1c00*/  LDC R8, c[0x0][0x288] ;  /* 0x0000a200ff087b82 */ /* 0x000ee20000000800 */
[----:B------:R-:W-:-:S02]  /*1c10*/  UIADD3 UR4, UR32, 0x2, URZ ;  /* 0x0000000220047890 */ /* 0x000fc4000fffe03f */
[----:B------:R-:W-:Y:S02]  /*1c20*/  ULEA UR34, UR44, UR48, 0xb ;  /* 0x000000302c227291 */ /* 0x000fe4000f8e583f */
[----:B------:R-:W-:Y:S02]  /*1c30*/  UIADD3 UR8, UR32, 0x4, URZ ;  /* 0x0000000420087890 */ /* 0x000fe4000fffe03f */
[----:B------:R-:W-:Y:S02]  /*1c40*/  UIADD3 UR6, UR34, 0x2, URZ ;  /* 0x0000000222067890 */ /* 0x000fe4000fffe03f */
[----:B------:R-:W-:Y:S01]  /*1c50*/  UIADD3 UR10, UR34, 0x4, URZ ;  /* 0x00000004220a7890 */ /* 0x000fe2000fffe03f */
[----:B------:R-:W-:Y:S02]  /*1c60*/  UMOV UR9, 0x40000040 ;  /* 0x4000004000097882 */ /* 0x000fe40000000000 */
[----:B------:R-:W-:Y:S01]  /*1c70*/  HGMMA.64x128x16.F32.BF16 R24, gdesc[UR32], RZ, !UPT, gsb0 ;  /* 0x01e00000201879f0 */ /* 0x000fe2000c0018ff */
[----:B------:R-:W-:Y:S01]  /*1c80*/  UMOV UR11, 0x40000040 ;  /* 0x40000040000b7882 */ /* 0x000fe20000000000 */
[----:B------:R-:W-:-:S02]  /*1c90*/  UIADD3 UR12, UR32, 0x6, URZ ;  /* 0x00000006200c7890 */ /* 0x000fc4000fffe03f */
[----:B------:R-:W-:Y:S01]  /*1ca0*/  UIADD3 UR14, UR34, 0x6, URZ ;  /* 0x00000006220e7890 */ /* 0x000fe2000fffe03f */
[----:B------:R-:W-:Y:S01]  /*1cb0*/  UMOV UR13, 0x40000040 ;  /* 0x40000040000d7882 */ /* 0x000fe20000000000 */
[----:B------:R-:W-:Y:S01]  /*1cc0*/  UMOV UR15, 0x40000040 ;  /* 0x40000040000f7882 */ /* 0x000fe20000000000 */
[----:B------:R-:W-:Y:S02]  /*1cd0*/  UIADD3 UR16, UR32, 0x400, URZ ;  /* 0x0000040020107890 */ /* 0x000fe4000fffe03f */
[----:B------:R-:W-:Y:S01]  /*1ce0*/  UIADD3 UR18, UR34, 0x400, URZ ;  /* 0x0000040022127890 */ /* 0x000fe2000fffe03f */
[----:B------:R-:W-:Y:S01]  /*1cf0*/  UMOV UR17, 0x40000040 ;  /* 0x4000004000117882 */ /* 0x000fe20000000000 */
[----:B------:R-:W-:Y:S01]  /*1d00*/  UMOV UR19, 0x40000040 ;  /* 0x4000004000137882 */ /* 0x000fe20000000000 */
[----:B------:R-:W-:Y:S02]  /*1d10*/  UIADD3 UR20, UR32, 0x402, URZ ;  /* 0x0000040220147890 */ /* 0x000fe4000fffe03f */
[----:B------:R-:W-:Y:S01]  /*1d20*/  UIADD3 UR22, UR34, 0x402, URZ ;  /* 0x0000040222167890 */ /* 0x000fe2000fffe03f */
[----:B------:R-:W-:Y:S01]  /*1d30*/  UMOV UR21, 0x40000040 ;  /* 0x4000004000157882 */ /* 0x000fe20000000000 */
        /* <DEDUP_REMOVED lines=9> */
[----:B------:R-:W-:Y:S02]  /*1dd0*/  ULDC UR49, c[0x0][0x9dc] ;  /* 0x0002770000317ab9 */ /* 0x000fe40000000800 */
[----:B------:R-:W-:Y:S01]  /*1de0*/  ULOP3.LUT UR49, URZ, UR49, URZ, 0x33, !UPT ;  /* 0x000000313f317292 */ /* 0x000fe2000f8e333f */
[----:B------:R-:W-:-:S02]  /*1df0*/  WARPGROUP.DEPBAR.LE gsb0, 0x0 ;  /* 0x00008000000079c5 */ /* 0x000fc40000010000 */
[----:B------:R-:W-:-:S06]  /*1e00*/  WARPGROUP.ARRIVE ;  /* 0x00000000000079c5 */ /* 0x000fcc0000000000 */
[----:B------:R-:W-:Y:S01]  /*1e10*/  HGMMA.64x128x16.F32.BF16 R24, gdesc[UR4], R24, gsb0 ;  /* 0x01e00000041879f0 */ /* 0x000fe20008001818 */
[----:B------:R-:W-:Y:S02]  /*1e20*/  ULDC UR6, c[0x0][0x448] ;  /* 0x0001120000067ab9 */ /* 0x000fe40000000800 */
[----:B------:R-:W-:-:S06]  /*1e30*/  UISETP.NE.AND UP0, UPT, UR6, 0x1, UPT ;  /* 0x000000010600788c */ /* 0x000fcc000bf05270 */
[----:B------:R-:W-:Y:S02]  /*1e40*/  PLOP3.LUT P2, PT, PT, PT, UP0, 0x80, 0x0 ;  /* 0x000000000000781c */ /* 0x000fe40003f4f008 */
[----:B------:R-:W-:-:S03]  /*1e50*/  PLOP3.LUT P3, PT, PT, PT, UP0, 0x80, 0x0 ;  /* 0x000000000000781c */ /* 0x000fc60003f6f008 */
[----:B------:R-:W-:-:S08]  /*1e60*/  @UP0 ULDC UR6, c[0x0][0x44c] ;  /* 0x0001130000060ab9 */ /* 0x000fd00000000800 */
[----:B------:R-:W-:Y:S01]  /*1e70*/  @P2 IMAD.HI.U32 R5, R3, UR6, RZ ;  /* 0x0000000603052c27 */ /* 0x000fe2000f8e00ff */
[----:B------:R-:W-:Y:S01]  /*1e80*/  @UP0 ULDC UR6, c[0x0][0x450] ;  /* 0x0001140000060ab9 */ /* 0x000fe20000000800 */
[----:B------:R-:W-:Y:S02]  /*1e90*/  WARPGROUP.DEPBAR.LE gsb0, 0x0 ;  /* 0x00008000000079c5 */ /* 0x000fe40000010000 */
[----:B------:R-:W-:-:S06]  /*1ea0*/  WARPGROUP.ARRIVE ;  /* 0x00000000000079c5 */ /* 0x000fcc0000000000 */
[----:B------:R-:W-:Y:S01]  /*1eb0*/  HGMMA.64x128x16.F32.BF16 R24, gdesc[UR8], R24, gsb0 ;  /* 0x01e00000081879f0 */ /* 0x000fe20008001818 */
[----:B------:R-:W-:Y:S02]  /*1ec0*/  ULDC UR10, c[0x0][0x9d8] ;  /* 0x00027600000a7ab9 */ /* 0x000fe40000000800 */
[----:B------:R-:W-:Y:S02]  /*1ed0*/  WARPGROUP.DEPBAR.LE gsb0, 0x0 ;  /* 0x00008000000079c5 */ /* 0x000fe40000010000 */
[----:B------:R-:W-:-:S07]  /*1ee0*/  WARPGROUP.ARRIVE ;  /* 0x00000000000079c5 */ /* 0x000fce0000000000 */
[----:B------:R-:W-:Y:S03]  /*1ef0*/  HGMMA.64x128x16.F32.BF16 R24, gdesc[UR12], R24, gsb0 ;  /* 0x01e000000c1879f0 */ /* 0x000fe60008001818 */
        /* <DEDUP_REMOVED lines=13> */
[----:B------:R-:W-:Y:S01]  /*1fd0*/  FMUL.FTZ R28, R28, UR10 ;  /* 0x0000000a1c1c7c20 */ /* 0x000fe20008410000 */
[----:B01----:R-:W-:Y:S01]  /*1fe0*/  FMUL.FTZ R0, R26, UR10 ;  /* 0x0000000a1a007c20 */ /* 0x003fe20008410000 */
[----:B------:R-:W-:Y:S01]  /*1ff0*/  FMUL.FTZ R70, R70, UR10 ;  /* 0x0000000a46467c20 */ /* 0x000fe20008410000 */
[----:B------:R-:W-:Y:S01]  /*2000*/  FMUL.FTZ R25, R25, UR10 ;  /* 0x0000000a19197c20 */ /* 0x000fe20008410000 */
[----:B------:R0:W1:Y:S01]  /*2010*/  MUFU.TANH R26, R28 ;  /* 0x0000001c001a7308 */ /* 0x0000620000002400 */
[----:B------:R-:W-:Y:S01]  /*2020*/  FMUL.FTZ R29, R29, UR10 ;  /* 0x0000000a1d1d7c20 */ /* 0x000fe20008410000 */
[----:B------:R-:W-:Y:S01]  /*2030*/  FMUL.FTZ R33, R33, UR10 ;  /* 0x0000000a21217c20 */ /* 0x000fe20008410000 */
[----:B------:R-:W-:Y:S01]  /*2040*/  FMUL.FTZ R37, R37, UR10 ;  /* 0x0000000a25257c20 */ /* 0x000fe20008410000 */
[----:B------:R-:W-:Y:S01]  /*2050*/  FMUL.FTZ R6, R67, UR10 ;  /* 0x0000000a43067c20 */ /* 0x000fe20008410000 */
[----:B------:R-:W-:Y:S01]  /*2060*/  FMUL.FTZ R15, R27, UR10 ;  /* 0x0000000a1b0f7c20 */ /* 0x000fe20008410000 */
[----:B------:R-:W-:Y:S01]  /*2070*/  FMUL.FTZ R21, R30, UR10 ;  /* 0x0000000a1e157c20 */ /* 0x000fe20008410000 */
[----:B------:R-:W-:Y:S01]  /*2080*/  FMUL.FTZ R27, R34, UR10 ;  /* 0x0000000a221b7c20 */ /* 0x000fe20008410000 */
[----:B------:R4:W1:Y:S01]  /*2090*/  MUFU.TANH R67, R70 ;  /* 0x0000004600437308 */ /* 0x0008620000002400 */
[----:B0-----:R-:W-:Y:S01]  /*20a0*/  IMAD.MOV.U32 R28, RZ, RZ, R3 ;  /* 0x000000ffff1c7224 */ /* 0x001fe200078e0003 */
[----:B------:R-:W-:Y:S01]  /*20b0*/  @P3 SHF.R.U32.HI R28, RZ, UR6, R5 ;  /* 0x00000006ff1c3c19 */ /* 0x000fe20008011605 */
[----:B------:R-:W-:Y:S01]  /*20c0*/  FMUL.FTZ R41, R41, UR10 ;  /* 0x0000000a29297c20 */ /* 0x000fe20008410000 */
[----:B------:R-:W-:Y:S01]  /*20d0*/  FMUL.FTZ R45, R45, UR10 ;  /* 0x0000000a2d2d7c20 */ /* 0x000fe20008410000 */
[----:B------:R-:W-:Y:S01]  /*20e0*/  FMUL.FTZ R49, R49, UR10 ;  /* 0x0000000a31317c20 */ /* 0x000fe20008410000 */
[----:B------:R-:W-:Y:S01]  /*20f0*/  FMUL.FTZ R53, R53, UR10 ;  /* 0x0000000a35357c20 */ /* 0x000fe20008410000 */
[----:B------:R-:W0:Y:S01]  /*2100*/  SHFL.IDX PT, R92, R28, RZ, 0x1c1f ;  /* 0x001c1fff1c5c7589 */ /* 0x000e2200000e0000 */
[----:B------:R5:W0:Y:S01]  /*2110*/  MUFU.TANH R89, R25 ;  /* 0x0000001900597308 */ /* 0x000a220000002400 */
[----:B----4-:R-:W-:-:S02]  /*2120*/  IMAD R70, R88, R9, 0x80 ;  /* 0x0000008058467424 */ /* 0x010fc400078e0209 */
[----:B------:R-:W-:Y:S01]  /*2130*/  FMUL.FTZ R57, R57, UR10 ;  /* 0x0000000a39397c20 */ /* 0x000fe20008410000 */
[----:B------:R-:W-:Y:S01]  /*2140*/  ULDC.64 UR6, c[0x0][0x9e0] ;  /* 0x0002780000067ab9 */ /* 0x000fe20000000a00 */
[----:B------:R-:W-:Y:S01]  /*2150*/  @!P1 VIADD R3, R11, 0x28840 ;  /* 0x000288400b039836 */ /* 0x000fe20000000000 */
[----:B------:R-:W-:Y:S01]  /*2160*/  UISETP.GE.AND UP1, UPT, UR7, 0x1, UPT ;  /* 0x000000010700788c */ /* 0x000fe2000bf26270 */
[----:B------:R-:W-:Y:S02]  /*2170*/  VIADD R5, R70, 0x1 ;  /* 0x0000000146057836 */ /* 0x000fe40000000000 */
[----:B------:R-:W-:Y:S01]  /*2180*/  FMUL.FTZ R4, R24, UR10 ;  /* 0x0000000a18047c20 */ /* 0x000fe20008410000 */
[----:B------:R4:W0:Y:S01]  /*2190*/  MUFU.TANH R90, R29 ;  /* 0x0000001d005a7308 */ /* 0x0008220000002400 */
[----:B-----5:R-:W-:Y:S01]  /*21a0*/  FMUL.FTZ R25, R31, UR10 ;  /* 0x0000000a1f197c20 */ /* 0x020fe20008410000 */
[----:B------:R-:W-:Y:S01]  /*21b0*/  FMUL.FTZ R31, R38, UR10 ;  /* 0x0000000a261f7c20 */ /* 0x000fe20008410000 */
[----:B------:R-:W-:Y:S01]  /*21c0*/  FMUL.FTZ R32, R32, UR10 ;  /* 0x0000000a20207c20 */ /* 0x000fe20008410000 */
[----:B------:R-:W-:Y:S01]  /*21d0*/  FMUL.FTZ R36, R36, UR10 ;  /* 0x0000000a24247c20 */ /* 0x000fe20008410000 */
[----:B------:R-:W-:Y:S01]  /*21e0*/  FMUL.FTZ R40, R40, UR10 ;  /* 0x0000000a28287c20 */ /* 0x000fe20008410000 */
[----:B------:R-:W-:Y:S01]  /*21f0*/  FMUL.FTZ R44, R44, UR10 ;  /* 0x0000000a2c2c7c20 */ /* 0x000fe20008410000 */
[----:B------:R-:W-:Y:S01]  /*2200*/  FMUL.FTZ R48, R48, UR10 ;  /* 0x0000000a30307c20 */ /* 0x000fe20008410000 */
[----:B------:R5:W0:Y:S01]  /*2210*/  MUFU.TANH R30, R33 ;  /* 0x00000021001e7308 */ /* 0x000a220000002400 */
[----:B----4-:R-:W-:Y:S01]  /*2220*/  FMUL.FTZ R29, R35, UR10 ;  /* 0x0000000a231d7c20 */ /* 0x010fe20008410000 */
[----:B------:R-:W-:Y:S01]  /*2230*/  FMUL.FTZ R35, R42, UR10 ;  /* 0x0000000a2a237c20 */ /* 0x000fe20008410000 */
[----:B------:R-:W-:Y:S01]  /*2240*/  FMUL.FTZ R52, R52, UR10 ;  /* 0x0000000a34347c20 */ /* 0x000fe20008410000 */
[----:B------:R-:W-:Y:S01]  /*2250*/  FMUL.FTZ R56, R56, UR10 ;  /* 0x0000000a38387c20 */ /* 0x000fe20008410000 */
[----:B------:R-:W-:Y:S01]  /*2260*/  FMUL.FTZ R60, R60, UR10 ;  /* 0x0000000a3c3c7c20 */ /* 0x000fe20008410000 */
[----:B------:R-:W-:Y:S01]  /*2270*/  FMUL.FTZ R61, R61, UR10 ;  /* 0x0000000a3d3d7c20 */ /* 0x000fe20008410000 */
        /* <DEDUP_REMOVED lines=29> */
[----:B------:R-:W-:-:S02]  /*2450*/  IMAD R24, R16, -0x2, R5 ;  /* 0xfffffffe10187824 */ /* 0x000fc400078e0205 */
[----:B------:R-:W-:Y:S01]  /*2460*/  FMUL.FTZ R81, R81, UR10 ;  /* 0x0000000a51517c20 */ /* 0x000fe20008410000 */
[----:B------:R-:W-:Y:S01]  /*2470*/  FMUL.FTZ R85, R85, UR10 ;  /* 0x0000000a55557c20 */ /* 0x000fe20008410000 */
[----:B------:R-:W-:Y:S01]  /*2480*/  PLOP3.LUT P2, PT, PT, PT, UP1, 0x40, 0x0 ;  /* 0x000000000000781c */ /* 0x000fe20003f4e818 */
[----:B------:R4:W0:Y:S01]  /*2490*/  MUFU.TANH R50, R53 ;  /* 0x0000003500327308 */ /* 0x0008220000002400 */
[----:B-----5:R-:W-:Y:S01]  /*24a0*/  FMUL.FTZ R49, R55, UR10 ;  /* 0x0000000a37317c20 */ /* 0x020fe20008410000 */
[----:B------:R-:W-:Y:S01]  /*24b0*/  FMUL.FTZ R55, R62, UR10 ;  /* 0x0000000a3e377c20 */ /* 0x000fe20008410000 */
[----:B------:R-:W-:Y:S01]  /*24c0*/  @!P1 PRMT R3, RZ, 0x654, R3 ;  /* 0x00000654ff039816 */ /* 0x000fe20000000003 */
[----:B--2---:R-:W-:Y:S02]  /*24d0*/  IMAD R5, R7, UR42, R24 ;  /* 0x0000002a07057c24 */ /* 0x004fe4000f8e0218 */
[----:B------:R-:W-:Y:S01]  /*24e0*/  FMUL.FTZ R71, R71, UR10 ;  /* 0x0000000a47477c20 */ /* 0x000fe20008410000 */
[----:B------:R-:W-:Y:S01]  /*24f0*/  FMUL.FTZ R75, R75, UR10 ;  /* 0x0000000a4b4b7c20 */ /* 0x000fe20008410000 */
[----:B------:R2:W-:Y:S01]  /*2500*/  @!P1 SYNCS.ARRIVE.TRANS64.RED.A1T0 RZ, [R3+URZ], RZ ;  /* 0x000000ff03ff99a7 */ /* 0x0005e2000810043f */
[----:B------:R5:W0:Y:S01]  /*2510*/  MUFU.TANH R107, R57 ;  /* 0x00000039006b7308 */ /* 0x000a220000002400 */
[----:B----4-:R-:W-:Y:S01]  /*2520*/  FMUL.FTZ R53, R59, UR10 ;  /* 0x0000000a3b357c20 */ /* 0x010fe20008410000 */
[----:B------:R-:W-:Y:S01]  /*2530*/  FMUL.FTZ R59, R66, UR10 ;  /* 0x0000000a423b7c20 */ /* 0x000fe20008410000 */
[----:B---3--:R-:W-:Y:S01]  /*2540*/  IMAD.IADD R5, R5, 0x1, -R8 ;  /* 0x0000000105057824 */ /* 0x008fe200078e0a08 */
[----:B------:R-:W-:Y:S01]  /*2550*/  LEA R66, R88, 0xffffff80, 0x7 ;  /* 0xffffff8058427811 */ /* 0x000fe200078e38ff */
[----:B--2---:R-:W-:-:S03]  /*2560*/  IMAD R3, R7, UR42, R70 ;  /* 0x0000002a07037c24 */ /* 0x004fc6000f8e0246 */
[----:B------:R-:W2:Y:S01]  /*2570*/  MUFU.TANH R4, R4 ;  /* 0x0000000400047308 */ /* 0x000ea20000002400 */
[----:B-----5:R-:W-:Y:S01]  /*2580*/  FMUL.FTZ R57, R63, UR10 ;  /* 0x0000000a3f397c20 */ /* 0x020fe20008410000 */
[----:B------:R-:W-:-:S06]  /*2590*/  VIADD R82, R5, UR6 ;  /* 0x0000000605527c36 */ /* 0x000fcc0008000000 */
[----:B------:R-:W3:Y:S08]  /*25a0*/  MUFU.TANH R0, R0 ;  /* 0x0000000000007308 */ /* 0x000ef00000002400 */
[----:B------:R-:W4:Y:S08]  /*25b0*/  MUFU.TANH R15, R15 ;  /* 0x0000000f000f7308 */ /* 0x000f300000002400 */
[----:B------:R-:W0:Y:S08]  /*25c0*/  MUFU.TANH R21, R21 ;  /* 0x0000001500157308 */ /* 0x000e300000002400 */
        /* <DEDUP_REMOVED lines=47> */
[----:B------:R5:W1:Y:S08]  /*28c0*/  MUFU.TANH R54, R71 ;  /* 0x0000004700367308 */ /* 0x000a700000002400 */
[----:B------:R2:W1:Y:S01]  /*28d0*/  MUFU.TANH R63, R75 ;  /* 0x0000004b003f7308 */ /* 0x0004620000002400 */
[----:B-----5:R-:W-:-:S05]  /*28e0*/  IMAD R71, R16, -0x2, R3 ;  /* 0xfffffffe10477824 */ /* 0x020fca00078e0203 */
[----:B0-----:R-:W-:Y:S01]  /*28f0*/  VIADDMNMX R13, R92, R82, R71, PT ;  /* 0x000000525c0d7246 */ /* 0x001fe20003800147 */
[----:B--2---:R-:W-:-:S04]  /*2900*/  VIADD R75, R5, UR49 ;  /* 0x00000031054b7c36 */ /* 0x004fc80008000000 */
[----:B------:R-:W-:Y:S01]  /*2910*/  IMAD.IADD R24, R75, 0x1, R92 ;  /* 0x000000014b187824 */ /* 0x000fe200078e025c */
[----:B---34-:R-:W-:Y:S06]  /*2920*/  @P2 BRA `(.L_x_1114) ;  /* 0x00000000005c2947 */ /* 0x018fec0003800000 */
[----:B------:R-:W-:Y:S01]  /*2930*/  IMAD R3, R7, UR42, R92 ;  /* 0x0000002a07037c24 */ /* 0x000fe2000f8e025c */
[----:B------:R-:W-:Y:S03]  /*2940*/  BSSY B0, `(.L_x_1115) ;  /* 0x0000011000007945 */ /* 0x000fe60003800000 */
[----:B------:R-:W-:-:S05]  /*2950*/  IMAD.IADD R3, R3, 0x1, -R8 ;  /* 0x0000000103037824 */ /* 0x000fca00078e0a08 */
[----:B------:R-:W-:-:S13]  /*2960*/  ISETP.GT.AND P2, PT, R3, -0x1, PT ;  /* 0xffffffff0300780c */ /* 0x000fda0003f44270 */
[----:B------:R-:W-:Y:S05]  /*2970*/  @P2 BRA `(.L_x_1116) ;  /* 0x0000000000202947 */ /* 0x000fea0003800000 */
[----:B------:R-:W-:Y:S01]  /*2980*/  UISETP.NE.AND UP2, UPT, UR7, 0x1, UPT ;  /* 0x000000010700788c */ /* 0x000fe2000bf45270 */
[----:B------:R-:W-:-:S05]  /*2990*/  LOP3.LUT R3, RZ, R3, RZ, 0x33, !PT ;  /* 0x00000003ff037212 */ /* 0x000fca00078e33ff */
[----:B------:R-:W-:-:S05]  /*29a0*/  PLOP3.LUT P2, PT, PT, PT, UP2, 0x80, 0x0 ;  /* 0x000000000000781c */ /* 0x000fca0003f4f028 */
[----:B------:R-:W-:-:S08]  /*29b0*/  @UP2 ULDC.64 UR10, c[0x0][0x9e8] ;  /* 0x00027a00000a2ab9 */ /* 0x000fd00000000a00 */
[----:B------:R-:W-:-:S05]  /*29c0*/  @P2 IMAD.HI.U32 R5, R3, UR10, RZ ;  /* 0x0000000a03052c27 */ /* 0x000fca000f8e00ff */
[----:B------:R-:W-:-:S04]  /*29d0*/  @P2 SHF.R.U32.HI R3, RZ, UR11, R5 ;  /* 0x0000000bff032c19 */ /* 0x000fc80008011605 */
[----:B------:R-:W-:Y:S01]  /*29e0*/  LOP3.LUT R3, RZ, R3, RZ, 0x33, !PT ;  /* 0x00000003ff037212 */ /* 0x000fe200078e33ff */
[----:B------:R-:W-:Y:S06]  /*29f0*/  BRA `(.L_x_1117) ;  /* 0x0000000000147947 */ /* 0x000fec0003800000 */
.L_x_1116:
[----:B------:R-:W-:-:S06]  /*2a00*/  UISETP.NE.AND UP2, UPT, UR7, 0x1, UPT ;  /* 0x000000010700788c */ /* 0x000fcc000bf45270 */
[----:B------:R-:W-:-:S05]  /*2a10*/  PLOP3.LUT P2, PT, PT, PT, UP2, 0x80, 0x0 ;  /* 0x000000000000781c */ /* 0x000fca0003f4f028 */
[----:B------:R-:W-:-:S08]  /*2a20*/  @UP2 ULDC.64 UR10, c[0x0][0x9e8] ;  /* 0x00027a00000a2ab9 */ /* 0x000fd00000000a00 */
[----:B------:R-:W-:-:S05]  /*2a30*/  @P2 IMAD.HI.U32 R5, R3, UR10, RZ ;  /* 0x0000000a03052c27 */ /* 0x000fca000f8e00ff */
[----:B------:R-:W-:-:S07]  /*2a40*/  @P2 SHF.R.U32.HI R3, RZ, UR11, R5 ;  /* 0x0000000bff032c19 */ /* 0x000fce0008011605 */
.L_x_1117:
[----:B------:R-:W-:Y:S05]  /*2a50*/  BSYNC B0 ;  /* 0x0000000000007941 */ /* 0x000fea0003800000 */
.L_x_1115:
[----:B------:R-:W-:-:S04]  /*2a60*/  IMAD R3, R3, UR7, -R66 ;  /* 0x0000000703037c24 */ /* 0x000fc8000f8e0a42 */
[----:B------:R-:W-:-:S05]  /*2a70*/  IMAD R3, R16, -0x2, R3 ;  /* 0xfffffffe10037824 */ /* 0x000fca00078e0203 */
[----:B------:R-:W-:Y:S02]  /*2a80*/  VIMNMX R24, R24, R3, !PT ;  /* 0x0000000318187248 */ /* 0x000fe40007fe0100 */
[----:B------:R-:W-:-:S07]  /*2a90*/  VIADDMNMX R13, R3, UR7, R13, PT ;  /* 0x00000007030d7c46 */ /* 0x000fce000b80010d */
.L_x_1114:
[C---:B------:R-:W-:Y:S01]  /*2aa0*/  ISETP.GE.AND P2, PT, R70.reuse, 0x2, PT ;  /* 0x000000024600780c */ /* 0x040fe20003f46270 */
[----:B------:R-:W0:Y:S01]  /*2ab0*/  SHFL.IDX PT, R28, R28, 0x1, 0x1c1f ;  /* 0x003c1f001c1c7f89 */ /* 0x000e2200000e0000 */
[----:B------:R-:W-:Y:S02]  /*2ac0*/  ISETP.GE.AND P5, PT, R70, 0xa, PT ;  /* 0x0000000a4600780c */ /* 0x000fe40003fa6270 */
[----:B------:R-:W-:Y:S02]  /*2ad0*/  ISETP.GT.AND P3, PT, R24, 0x1, !P2 ;  /* 0x000000011800780c */ /* 0x000fe40005764270 */
[----:B------:R-:W-:Y:S02]  /*2ae0*/  ISETP.GE.AND P4, PT, R70, 0x9, PT ;  /* 0x000000094600780c */ /* 0x000fe40003f86270 */
[----:B------:R-:W-:Y:S02]  /*2af0*/  ISETP.LT.OR P3, PT, R13, 0x2, P3 ;  /* 0x000000020d00780c */ /* 0x000fe40001f61670 */
[----:B------:R-:W-:-:S02]  /*2b00*/  P2R R86, PR, RZ, 0x10 ;  /* 0x00000010ff567803 */ /* 0x000fc40000000000 */
[----:B------:R-:W-:Y:S02]  /*2b10*/  FSEL R119, R89, -INF , !P3 ;  /* 0xff80000059777808 */ /* 0x000fe40005800000 */
[C---:B------:R-:W-:Y:S02]  /*2b20*/  ISETP.GT.AND P3, PT, R24.reuse, 0x9, !P5 ;  /* 0x000000091800780c */ /* 0x040fe40006f64270 */
[----:B------:R-:W-:Y:S02]  /*2b30*/  P2R R92, PR, RZ, 0x20 ;  /* 0x00000020ff5c7803 */ /* 0x000fe40000000000 */
[----:B------:R-:W-:Y:S02]  /*2b40*/  ISETP.LT.OR P3, PT, R13, 0xa, P3 ;  /* 0x0000000a0d00780c */ /* 0x000fe40001f61670 */
[----:B------:R-:W-:Y:S02]  /*2b50*/  ISETP.GT.AND P4, PT, R24, 0x8, !P4 ;  /* 0x000000081800780c */ /* 0x000fe40006784270 */
[----:B------:R-:W-:-:S02]  /*2b60*/  ISETP.GE.AND P5, PT, R70, 0x11, PT ;  /* 0x000000114600780c */ /* 0x000fc40003fa6270 */
[----:B------:R-:W-:Y:S02]  /*2b70*/  FSEL R123, R90, -INF , !P3 ;  /* 0xff8000005a7b7808 */ /* 0x000fe40005800000 */
[----:B------:R-:W-:Y:S02]  /*2b80*/  ISETP.LT.OR P4, PT, R13, 0x9, P4 ;  /* 0x000000090d00780c */ /* 0x000fe40002781670 */
[----:B------:R-:W-:Y:S02]  /*2b90*/  ISETP.GT.AND P3, PT, R24, 0x10, !P5 ;  /* 0x000000101800780c */ /* 0x000fe40006f64270 */
[----:B-1----:R-:W-:Y:S01]  /*2ba0*/  FSEL R121, R26, -INF , !P4 ;  /* 0xff8000001a797808 */ /* 0x002fe20006000000 */
[----:B0-----:R-:W-:Y:S01]  /*2bb0*/  IMAD.IADD R26, R75, 0x1, R28 ;  /* 0x000000014b1a7824 */ /* 0x001fe200078e021c */
[----:B------:R-:W-:Y:S02]  /*2bc0*/  ISETP.LT.OR P3, PT, R13, 0x11, P3 ;  /* 0x000000110d00780c */ /* 0x000fe40001f61670 */
[----:B------:R-:W-:-:S02]  /*2bd0*/  ISETP.GE.AND P4, PT, R70, 0x12, PT ;  /* 0x000000124600780c */ /* 0x000fc40003f86270 */
[----:B------:R-:W-:Y:S02]  /*2be0*/  FSEL R125, R32, -INF , !P3 ;  /* 0xff800000207d7808 */ /* 0x000fe40005800000 */
[----:B------:R-:W-:Y:S02]  /*2bf0*/  ISETP.GT.AND P3, PT, R24, 0x11, !P4 ;  /* 0x000000111800780c */ /* 0x000fe40006764270 */
[----:B------:R-:W-:Y:S02]  /*2c00*/  P2R R32, PR, RZ, 0x10 ;  /* 0x00000010ff207803 */ /* 0x000fe40000000000 */
[----:B------:R-:W-:Y:S02]  /*2c10*/  ISETP.LT.OR P3, PT, R13, 0x12, P3 ;  /* 0x000000120d00780c */ /* 0x000fe40001f61670 */
[----:B------:R-:W-:Y:S02]  /*2c20*/  ISETP.GE.AND P4, PT, R70, 0x19, PT ;  /* 0x000000194600780c */ /* 0x000fe40003f86270 */
[----:B------:R-:W-:-:S02]  /*2c30*/  FSEL R127, R30, -INF , !P3 ;  /* 0xff8000001e7f7808 */ /* 0x000fc40005800000 */
[----:B------:R-:W-:Y:S02]  /*2c40*/  ISETP.GT.AND P3, PT, R24, 0x18, !P4 ;  /* 0x000000181800780c */ /* 0x000fe40006764270 */
[----:B------:R-:W-:Y:S02]  /*2c50*/  P2R R94, PR, RZ, 0x10 ;  /* 0x00000010ff5e7803 */ /* 0x000fe40000000000 */
[----:B------:R-:W-:Y:S02]  /*2c60*/  ISETP.LT.OR P3, PT, R13, 0x19, P3 ;  /* 0x000000190d00780c */ /* 0x000fe40001f61670 */
[----:B------:R-:W-:Y:S02]  /*2c70*/  ISETP.GE.AND P4, PT, R70, 0x1a, PT ;  /* 0x0000001a4600780c */ /* 0x000fe40003f86270 */
[----:B------:R-:W-:Y:S02]  /*2c80*/  FSEL R129, R36, -INF , !P3 ;  /* 0xff80000024817808 */ /* 0x000fe40005800000 */
[----:B------:R-:W-:-:S02]  /*2c90*/  ISETP.GT.AND P3, PT, R24, 0x19, !P4 ;  /* 0x000000191800780c */ /* 0x000fc40006764270 */
[----:B------:R-:W-:Y:S02]  /*2ca0*/  P2R R36, PR, RZ, 0x10 ;  /* 0x00000010ff247803 */ /* 0x000fe40000000000 */
[----:B------:R-:W-:Y:S02]  /*2cb0*/  ISETP.LT.OR P3, PT, R13, 0x1a, P3 ;  /* 0x0000001a0d00780c */ /* 0x000fe40001f61670 */
[----:B------:R-:W-:Y:S02]  /*2cc0*/  ISETP.GE.AND P4, PT, R70, 0x21, PT ;  /* 0x000000214600780c */ /* 0x000fe40003f86270 */
[----:B------:R-:W-:Y:S02]  /*2cd0*/  FSEL R79, R34, -INF , !P3 ;  /* 0xff800000224f7808 */ /* 0x000fe40005800000 */
[----:B------:R-:W-:Y:S02]  /*2ce0*/  ISETP.GT.AND P3, PT, R24, 0x20, !P4 ;  /* 0x000000201800780c */ /* 0x000fe40006764270 */
[----:B------:R-:W-:-:S02]  /*2cf0*/  P2R R34, PR, RZ, 0x10 ;  /* 0x00000010ff227803 */ /* 0x000fc40000000000 */
[C---:B------:R-:W-:Y:S02]  /*2d00*/  ISETP.LT.OR P3, PT, R13.reuse, 0x21, P3 ;  /* 0x000000210d00780c */ /* 0x040fe40001f61670 */
[----:B------:R-:W-:Y:S02]  /*2d10*/  ISETP.GE.AND P4, PT, R70, 0x22, PT ;  /* 0x000000224600780c */ /* 0x000fe40003f86270 */
[----:B------:R-:W-:Y:S02]  /*2d20*/  FSEL R117, R40, -INF , !P3 ;  /* 0xff80000028757808 */ /* 0x000fe40005800000 */
[----:B------:R-:W-:Y:S02]  /*2d30*/  ISETP.GT.AND P3, PT, R24, 0x21, !P4 ;  /* 0x000000211800780c */ /* 0x000fe40006764270 */
[----:B------:R-:W-:Y:S02]  /*2d40*/  P2R R40, PR, RZ, 0x10 ;  /* 0x00000010ff287803 */ /* 0x000fe40000000000 */
[----:B------:R-:W-:-:S02]  /*2d50*/  ISETP.LT.OR P3, PT, R13, 0x22, P3 ;  /* 0x000000220d00780c */ /* 0x000fc40001f61670 */
[----:B------:R-:W-:Y:S02]  /*2d60*/  ISETP.GE.AND P4, PT, R70, 0x29, PT ;  /* 0x000000294600780c */ /* 0x000fe40003f86270 */
[----:B------:R-:W-:Y:S02]  /*2d70*/  FSEL R81, R38, -INF , !P3 ;  /* 0xff80000026517808 */ /* 0x000fe40005800000 */
[----:B------:R-:W-:Y:S02]  /*2d80*/  ISETP.GT.AND P3, PT, R24, 0x28, !P4 ;  /* 0x000000281800780c */ /* 0x000fe40006764270 */
[----:B------:R-:W-:Y:S02]  /*2d90*/  P2R R38, PR, RZ, 0x10 ;  /* 0x00000010ff267803 */ /* 0x000fe40000000000 */
        /* <DEDUP_REMOVED lines=86> */
[----:B------:R-:W-:Y:S02]  /*3300*/  P2R R90, PR, RZ, 0x20 ;  /* 0x00000020ff5a7803 */ /* 0x000fe40000000000 */
[----:B------:R-:W-:Y:S02]  /*3310*/  FSEL R11, R77, -INF , !P3 ;  /* 0xff8000004d0b7808 */ /* 0x000fe40005800000 */
[----:B------:R-:W-:-:S04]  /*3320*/  ISETP.GE.AND P3, PT, R70, 0x71, PT ;  /* 0x000000714600780c */ /* 0x000fc80003f66270 */
[----:B------:R-:W-:-:S04]  /*3330*/  ISETP.GT.AND P4, PT, R24, 0x70, !P3 ;  /* 0x000000701800780c */ /* 0x000fc80005f84270 */
[----:B------:R-:W-:-:S04]  /*3340*/  ISETP.LT.OR P4, PT, R13, 0x71, P4 ;  /* 0x000000710d00780c */ /* 0x000fc80002781670 */
        /* <DEDUP_REMOVED lines=10> */
[----:B------:R-:W-:Y:S02]  /*33f0*/  P2R R30, PR, RZ, 0x40 ;  /* 0x00000040ff1e7803 */ /* 0x000fe40000000000 */
[----:B------:R-:W-:-:S04]  /*3400*/  ISETP.GT.AND P6, PT, R24, RZ, !P6 ;  /* 0x000000ff1800720c */ /* 0x000fc800077c4270 */
[----:B------:R-:W-:-:S04]  /*3410*/  ISETP.LT.OR P6, PT, R13, 0x1, P6 ;  /* 0x000000010d00780c */ /* 0x000fc800037c1670 */
[----:B------:R-:W-:Y:S02]  /*3420*/  FSEL R77, R4, -INF , !P6 ;  /* 0xff800000044d7808 */ /* 0x000fe40007000000 */
[----:B------:R-:W-:-:S04]  /*3430*/  ISETP.GE.AND P6, PT, R70, 0x7a, PT ;  /* 0x0000007a4600780c */ /* 0x000fc80003fc6270 */
[----:B------:R-:W-:Y:S02]  /*3440*/  P2R R58, PR, RZ, 0x40 ;  /* 0x00000040ff3a7803 */ /* 0x000fe40000000000 */
[----:B------:R-:W-:Y:S02]  /*3450*/  ISETP.GT.AND P6, PT, R24, 0x79, !P6 ;  /* 0x000000791800780c */ /* 0x000fe400077c4270 */
[----:B------:R-:W-:Y:S02]  /*3460*/  VIADDMNMX R24, R28, R82, R71, PT ;  /* 0x000000521c187246 */ /* 0x000fe40003800147 */
[----:B------:R-:W-:-:S04]  /*3470*/  ISETP.LT.OR P6, PT, R13, 0x7a, P6 ;  /* 0x0000007a0d00780c */ /* 0x000fc800037c1670 */
[----:B------:R-:W-:Y:S02]  /*3480*/  FSEL R13, R62, -INF , !P6 ;  /* 0xff8000003e0d7808 */ /* 0x000fe40007000000 */
[----:B------:R-:W-:-:S13]  /*3490*/  PLOP3.LUT P6, PT, PT, PT, UP1, 0x40, 0x0 ;  /* 0x000000000000781c */ /* 0x000fda0003fce818 */
[----:B------:R-:W-:Y:S05]  /*34a0*/  @P6 BRA `(.L_x_1118) ;  /* 0x0000000000646947 */ /* 0x000fea0003800000 */
        /* <DEDUP_REMOVED lines=9> */
[----:B------:R-:W-:Y:S01]  /*3540*/  @P6 IMAD.HI.U32 R4, R61, UR10, RZ ;  /* 0x0000000a3d046c27 */ /* 0x000fe2000f8e00ff */
[----:B------:R-:W-:-:S13]  /*3550*/  PLOP3.LUT P6, PT, PT, PT, UP2, 0x80, 0x0 ;  /* 0x000000000000781c */ /* 0x000fda0003fcf028 */
[----:B------:R-:W-:-:S04]  /*3560*/  @P6 SHF.R.U32.HI R61, RZ, UR11, R4 ;  /* 0x0000000bff3d6c19 */ /* 0x000fc80008011604 */
[----:B------:R-:W-:Y:S01]  /*3570*/  LOP3.LUT R61, RZ, R61, RZ, 0x33, !PT ;  /* 0x0000003dff3d7212 */ /* 0x000fe200078e33ff */
[----:B------:R-:W-:Y:S06]  /*3580*/  BRA `(.L_x_1121) ;  /* 0x0000000000187947 */ /* 0x000fec0003800000 */
.L_x_1120:
[----:B------:R-:W-:-:S06]  /*3590*/  UISETP.NE.AND UP2, UPT, UR7, 0x1, UPT ;  /* 0x000000010700788c */ /* 0x000fcc000bf45270 */
[----:B------:R-:W-:-:S05]  /*35a0*/  PLOP3.LUT P6, PT, PT, PT, UP2, 0x80, 0x0 ;  /* 0x000000000000781c */ /* 0x000fca0003fcf028 */
[----:B------:R-:W-:-:S08]  /*35b0*/  @UP2 ULDC.64 UR10, c[0x0][0x9e8] ;  /* 0x00027a00000a2ab9 */ /* 0x000fd00000000a00 */
[----:B------:R-:W-:Y:S01]  /*35c0*/  @P6 IMAD.HI.U32 R4, R61, UR10, RZ ;  /* 0x0000000a3d046c27 */ /* 0x000fe2000f8e00ff */
[----:B------:R-:W-:-:S13]  /*35d0*/  PLOP3.LUT P6, PT, PT, PT, UP2, 0x80, 0x0 ;  /* 0x000000000000781c */ /* 0x000fda0003fcf028 */
[----:B------:R-:W-:-:S07]  /*35e0*/  @P6 SHF.R.U32.HI R61, RZ, UR11, R4 ;  /* 0x0000000bff3d6c19 */ /* 0x000fce0008011604 */
.L_x_1121:
[----:B------:R-:W-:Y:S05]  /*35f0*/  BSYNC B0 ;  /* 0x0000000000007941 */ /* 0x000fea0003800000 */
.L_x_1119:
[----:B------:R-:W-:-:S04]  /*3600*/  IMAD R61, R61, UR7, -R66 ;  /* 0x000000073d3d7c24 */ /* 0x000fc8000f8e0a42 */
[----:B------:R-:W-:-:S05]  /*3610*/  IMAD R61, R16, -0x2, R61 ;  /* 0xfffffffe103d7824 */ /* 0x000fca00078e023d */
[----:B------:R-:W-:Y:S02]  /*3620*/  VIMNMX R26, R26, R61, !PT ;  /* 0x0000003d1a1a7248 */ /* 0x000fe40007fe0100 */
[----:B------:R-:W-:-:S07]  /*3630*/  VIADDMNMX R24, R61, UR7, R24, PT ;  /* 0x000000073d187c46 */ /* 0x000fce000b800118 */
.L_x_1118:
[----:B------:R-:W-:Y:S01]  /*3640*/  ISETP.GT.AND P2, PT, R26, 0x1, !P2 ;  /* 0x000000011a00780c */ /* 0x000fe20005744270 */
[----:B------:R-:W-:Y:S01]  /*3650*/  ULDC UR10, c[0x0][0x988] ;  /* 0x00026200000a7ab9 */ /* 0x000fe20000000800 */
[----:B------:R-:W-:Y:S01]  /*3660*/  ISETP.NE.AND P6, PT, R90, RZ, PT ;  /* 0x000000ff5a00720c */ /* 0x000fe20003fc5270 */
[----:B------:R-:W-:Y:S01]  /*3670*/  @UP0 ULDC UR15, c[0x0][0x450] ;  /* 0x00011400000f0ab9 */ /* 0x000fe20000000800 */
[----:B------:R-:W-:Y:S01]  /*3680*/  ISETP.LT.OR P2, PT, R24, 0x2, P2 ;  /* 0x000000021800780c */ /* 0x000fe20001741670 */
[----:B------:R-:W-:Y:S01]  /*3690*/  UMOV UR14, UR36 ;  /* 0x00000024000e7c82 */ /* 0x000fe20008000000 */
[----:B------:R-:W-:Y:S02]  /*36a0*/  FMNMX.FTZ R4, R77, R119, !PT ;  /* 0x000000774d047209 */ /* 0x000fe40007810000 */
[----:B------:R-:W-:Y:S02]  /*36b0*/  FSEL R15, R15, -INF , !P2 ;  /* 0xff8000000f0f7808 */ /* 0x000fe40005000000 */
[----:B------:R-:W-:-:S02]  /*36c0*/  ISETP.NE.AND P2, PT, R86, RZ, PT ;  /* 0x000000ff5600720c */ /* 0x000fc40003f45270 */
[----:B------:R-:W-:Y:S02]  /*36d0*/  FMNMX.FTZ R4, R121, R4, !PT ;  /* 0x0000000479047209 */ /* 0x000fe40007810000 */
[----:B------:R-:W-:Y:S02]  /*36e0*/  ISETP.GT.AND P2, PT, R26, 0x8, !P2 ;  /* 0x000000081a00780c */ /* 0x000fe40005744270 */
[----:B------:R-:W-:Y:S02]  /*36f0*/  FMNMX.FTZ R4, R123, R4, !PT ;  /* 0x000000047b047209 */ /* 0x000fe40007810000 */
[----:B------:R-:W-:Y:S02]  /*3700*/  ISETP.LT.OR P2, PT, R24, 0x9, P2 ;  /* 0x000000091800780c */ /* 0x000fe40001741670 */
[----:B------:R-:W-:Y:S02]  /*3710*/  FMNMX.FTZ R4, R125, R4, !PT ;  /* 0x000000047d047209 */ /* 0x000fe40007810000 */
[----:B------:R-:W-:-:S02]  /*3720*/  FSEL R21, R21, -INF , !P2 ;  /* 0xff80000015157808 */ /* 0x000fc40005000000 */
[----:B------:R-:W-:Y:S02]  /*3730*/  ISETP.NE.AND P2, PT, R92, RZ, PT ;  /* 0x000000ff5c00720c */ /* 0x000fe40003f45270 */
[----:B------:R-:W-:Y:S02]  /*3740*/  FMNMX.FTZ R4, R127, R4, !PT ;  /* 0x000000047f047209 */ /* 0x000fe40007810000 */
[----:B------:R-:W-:Y:S02]  /*3750*/  ISETP.GT.AND P2, PT, R26, 0x9, !P2 ;  /* 0x000000091a00780c */ /* 0x000fe40005744270 */
[----:B------:R-:W-:Y:S02]  /*3760*/  FMNMX.FTZ R4, R129, R4, !PT ;  /* 0x0000000481047209 */ /* 0x000fe40007810000 */
[----:B------:R-:W-:Y:S02]  /*3770*/  ISETP.LT.OR P2, PT, R24, 0xa, P2 ;  /* 0x0000000a1800780c */ /* 0x000fe40001741670 */
[----:B------:R-:W-:-:S02]  /*3780*/  FMNMX.FTZ R4, R79, R4, !PT ;  /* 0x000000044f047209 */ /* 0x000fc40007810000 */
[----:B------:R-:W-:Y:S02]  /*3790*/  FSEL R25, R25, -INF , !P2 ;  /* 0xff80000019197808 */ /* 0x000fe40005000000 */
[----:B------:R-:W-:Y:S02]  /*37a0*/  ISETP.GT.AND P2, PT, R26, 0x10, !P6 ;  /* 0x000000101a00780c */ /* 0x000fe40007744270 */
[----:B------:R-:W-:Y:S02]  /*37b0*/  FMNMX.FTZ R4, R117, R4, !PT ;  /* 0x0000000475047209 */ /* 0x000fe40007810000 */
[----:B------:R-:W-:Y:S02]  /*37c0*/  ISETP.LT.OR P2, PT, R24, 0x11, P2 ;  /* 0x000000111800780c */ /* 0x000fe40001741670 */
[----:B------:R-:W-:Y:S02]  /*37d0*/  ISETP.NE.AND P6, PT, R52, RZ, PT ;  /* 0x000000ff3400720c */ /* 0x000fe40003fc5270 */
        /* <DEDUP_REMOVED lines=8> */
[----:B------:R-:W-:Y:S02]  /*3860*/  ISETP.NE.AND P2, PT, R94, RZ, PT ;  /* 0x000000ff5e00720c */ /* 0x000fe40003f45270 */
[----:B------:R-:W-:Y:S02]  /*3870*/  FMNMX.FTZ R4, R113, R4, !PT ;  /* 0x0000000471047209 */ /* 0x000fe40007810000 */
[----:B------:R-:W-:Y:S02]  /*3880*/  ISETP.GT.AND P2, PT, R26, 0x18, !P2 ;  /* 0x000000181a00780c */ /* 0x000fe40005744270 */
[----:B------:R-:W-:Y:S02]  /*3890*/  FMNMX.FTZ R4, R85, R4, !PT ;  /* 0x0000000455047209 */ /* 0x000fe40007810000 */
[----:B------:R-:W-:-:S02]  /*38a0*/  ISETP.LT.OR P2, PT, R24, 0x19, P2 ;  /* 0x000000191800780c */ /* 0x000fc40001741670 */
[----:B------:R-:W-:Y:S02]  /*38b0*/  FMNMX.FTZ R4, R111, R4, !PT ;  /* 0x000000046f047209 */ /* 0x000fe40007810000 */
[----:B------:R-:W-:Y:S02]  /*38c0*/  FSEL R31, R31, -INF , !P2 ;  /* 0xff8000001f1f7808 */ /* 0x000fe40005000000 */
[----:B------:R-:W-:Y:S02]  /*38d0*/  ISETP.NE.AND P2, PT, R36, RZ, PT ;  /* 0x000000ff2400720c */ /* 0x000fe40003f45270 */
[----:B------:R-:W-:Y:S02]  /*38e0*/  FMNMX.FTZ R4, R87, R4, !PT ;  /* 0x0000000457047209 */ /* 0x000fe40007810000 */
[----:B------:R-:W-:Y:S02]  /*38f0*/  ISETP.GT.AND P2, PT, R26, 0x19, !P2 ;  /* 0x000000191a00780c */ /* 0x000fe40005744270 */
[----:B------:R-:W-:-:S02]  /*3900*/  FMNMX.FTZ R4, R109, R4, !PT ;  /* 0x000000046d047209 */ /* 0x000fc40007810000 */
[----:B------:R-:W-:Y:S02]  /*3910*/  ISETP.LT.OR P2, PT, R24, 0x1a, P2 ;  /* 0x0000001a1800780c */ /* 0x000fe40001741670 */
[----:B------:R-:W-:Y:S02]  /*3920*/  FMNMX.FTZ R4, R107, R4, !PT ;  /* 0x000000046b047209 */ /* 0x000fe40007810000 */
[----:B------:R-:W-:Y:S02]  /*3930*/  FSEL R33, R33, -INF , !P2 ;  /* 0xff80000021217808 */ /* 0x000fe40005000000 */
[----:B------:R-:W-:Y:S02]  /*3940*/  ISETP.NE.AND P2, PT, R34, RZ, PT ;  /* 0x000000ff2200720c */ /* 0x000fe40003f45270 */
[----:B------:R-:W-:Y:S02]  /*3950*/  FMNMX.FTZ R4, R105, R4, !PT ;  /* 0x0000000469047209 */ /* 0x000fe40007810000 */
[----:B------:R-:W-:-:S02]  /*3960*/  ISETP.GT.AND P2, PT, R26, 0x20, !P2 ;  /* 0x000000201a00780c */ /* 0x000fc40005744270 */
[----:B------:R-:W-:Y:S02]  /*3970*/  FMNMX.FTZ R4, R103, R4, !PT ;  /* 0x0000000467047209 */ /* 0x000fe40007810000 */
[----:B------:R-:W-:Y:S02]  /*3980*/  ISETP.LT.OR P2, PT, R24, 0x21, P2 ;  /* 0x000000211800780c */ /* 0x000fe40001741670 */
[----:B------:R-:W-:Y:S02]  /*3990*/  FMNMX.FTZ R4, R101, R4, !PT ;  /* 0x0000000465047209 */ /* 0x000fe40007810000 */
[----:B------:R-:W-:Y:S02]  /*39a0*/  FSEL R35, R35, -INF , !P2 ;  /* 0xff80000023237808 */ /* 0x000fe40005000000 */
[----:B------:R-:W-:Y:S02]  /*39b0*/  ISETP.NE.AND P2, PT, R40, RZ, PT ;  /* 0x000000ff2800720c */ /* 0x000fe40003f45270 */
[----:B------:R-:W-:-:S02]  /*39c0*/  FMNMX.FTZ R4, R99, R4, !PT ;  /* 0x0000000463047209 */ /* 0x000fc40007810000 */
[----:B------:R-:W-:Y:S02]  /*39d0*/  ISETP.GT.AND P2, PT, R26, 0x21, !P2 ;  /* 0x000000211a00780c */ /* 0x000fe40005744270 */
[----:B------:R-:W-:Y:S02]  /*39e0*/  FMNMX.FTZ R4, R97, R4, !PT ;  /* 0x0000000461047209 */ /* 0x000fe40007810000 */
[----:B------:R-:W-:Y:S02]  /*39f0*/  ISETP.LT.OR P2, PT, R24, 0x22, P2 ;  /* 0x000000221800780c */ /* 0x000fe40001741670 */
        /* <DEDUP_REMOVED lines=21> */
[----:B------:R-:W-:Y:S02]  /*3b50*/  ISETP.GT.AND P3, PT, R26, 0x70, !P3 ;  /* 0x000000701a00780c */ /* 0x000fe40005f64270 */
[----:B------:R-:W-:Y:S02]  /*3b60*/  FSEL R43, R43, -INF , !P2 ;  /* 0xff8000002b2b7808 */ /* 0x000fe40005000000 */
[----:B------:R-:W-:Y:S02]  /*3b70*/  ISETP.NE.AND P2, PT, R48, RZ, PT ;  /* 0x000000ff3000720c */ /* 0x000fe40003f45270 */
[C---:B------:R-:W-:Y:S02]  /*3b80*/  ISETP.GT.AND P4, PT, R26.reuse, 0x71, !P4 ;  /* 0x000000711a00780c */ /* 0x040fe40006784270 */
[----:B------:R-:W-:Y:S02]  /*3b90*/  ISETP.GT.AND P2, PT, R26, 0x31, !P2 ;  /* 0x000000311a00780c */ /* 0x000fe40005744270 */
[----:B------:R-:W-:-:S02]  /*3ba0*/  ISETP.LT.OR P3, PT, R24, 0x71, P3 ;  /* 0x000000711800780c */ /* 0x000fc40001f61670 */
[----:B------:R-:W-:Y:S02]  /*3bb0*/  ISETP.LT.OR P2, PT, R24, 0x32, P2 ;  /* 0x000000321800780c */ /* 0x000fe40001741670 */
[----:B------:R-:W-:Y:S02]  /*3bc0*/  ISETP.GT.AND P5, PT, R26, 0x78, !P5 ;  /* 0x000000781a00780c */ /* 0x000fe40006fa4270 */
[----:B------:R-:W-:Y:S02]  /*3bd0*/  FSEL R45, R45, -INF , !P2 ;  /* 0xff8000002d2d7808 */ /* 0x000fe40005000000 */
[----:B------:R-:W-:Y:S02]  /*3be0*/  ISETP.NE.AND P2, PT, R46, RZ, PT ;  /* 0x000000ff2e00720c */ /* 0x000fe40003f45270 */
[----:B------:R-:W-:Y:S02]  /*3bf0*/  ISETP.LT.OR P4, PT, R24, 0x72, P4 ;  /* 0x000000721800780c */ /* 0x000fe40002781670 */
[----:B------:R-:W-:-:S02]  /*3c00*/  ISETP.GT.AND P2, PT, R26, 0x38, !P2 ;  /* 0x000000381a00780c */ /* 0x000fc40005744270 */
[C---:B------:R-:W-:Y:S02]  /*3c10*/  ISETP.LT.OR P5, PT, R24.reuse, 0x79, P5 ;  /* 0x000000791800780c */ /* 0x040fe40002fa1670 */
[----:B------:R-:W-:-:S04]  /*3c20*/  ISETP.LT.OR P2, PT, R24, 0x39, P2 ;  /* 0x000000391800780c */ /* 0x000fc80001741670 */
[----:B------:R-:W-:Y:S02]  /*3c30*/  FSEL R47, R47, -INF , !P2 ;  /* 0xff8000002f2f7808 */ /* 0x000fe40005000000 */
[----:B------:R-:W-:Y:S02]  /*3c40*/  ISETP.GT.AND P2, PT, R26, 0x39, !P6 ;  /* 0x000000391a00780c */ /* 0x000fe40007744270 */
[----:B------:R-:W-:Y:S02]  /*3c50*/  ISETP.NE.AND P6, PT, R73, RZ, PT ;  /* 0x000000ff4900720c */ /* 0x000fe40003fc5270 */
[----:B------:R-:W-:Y:S01]  /*3c60*/  ISETP.LT.OR P2, PT, R24, 0x3a, P2 ;  /* 0x0000003a1800780c */ /* 0x000fe20001741670 */
[----:B------:R-:W0:Y:S03]  /*3c70*/  SHFL.BFLY PT, R73, R28, 0x2, 0x1f ;  /* 0x0c401f001c497f89 */ /* 0x000e2600000e0000 */
[----:B------:R-:W-:-:S02]  /*3c80*/  FSEL R49, R49, -INF , !P2 ;  /* 0xff80000031317808 */ /* 0x000fc40005000000 */
[----:B------:R-:W-:-:S04]  /*3c90*/  ISETP.NE.AND P2, PT, R50, RZ, PT ;  /* 0x000000ff3200720c */ /* 0x000fc80003f45270 */
[----:B------:R-:W-:-:S04]  /*3ca0*/  ISETP.GT.AND P2, PT, R26, 0x40, !P2 ;  /* 0x000000401a00780c */ /* 0x000fc80005744270 */
[----:B------:R-:W-:-:S04]  /*3cb0*/  ISETP.LT.OR P2, PT, R24, 0x41, P2 ;  /* 0x000000411800780c */ /* 0x000fc80001741670 */
[----:B------:R-:W-:Y:S02]  /*3cc0*/  FSEL R51, R51, -INF , !P2 ;  /* 0xff80000033337808 */ /* 0x000fe40005000000 */
[----:B------:R-:W-:-:S04]  /*3cd0*/  ISETP.NE.AND P2, PT, R56, RZ, PT ;  /* 0x000000ff3800720c */ /* 0x000fc80003f45270 */
[----:B------:R-:W-:Y:S02]  /*3ce0*/  ISETP.GT.AND P2, PT, R26, 0x41, !P2 ;  /* 0x000000411a00780c */ /* 0x000fe40005744270 */
[----:B0-----:R-:W-:Y:S02]  /*3cf0*/  FMNMX.FTZ R73, R28, R73, !PT ;  /* 0x000000491c497209 */ /* 0x001fe40007810000 */
[----:B------:R-:W-:-:S03]  /*3d00*/  ISETP.LT.OR P2, PT, R24, 0x42, P2 ;  /* 0x000000421800780c */ /* 0x000fc60001741670 */
[----:B------:R-:W0:Y:S01]  /*3d10*/  SHFL.BFLY PT, R4, R73, 0x1, 0x1f ;  /* 0x0c201f0049047f89 */ /* 0x000e2200000e0000 */
[----:B------:R-:W-:Y:S02]  /*3d20*/  FSEL R53, R53, -INF , !P2 ;  /* 0xff80000035357808 */ /* 0x000fe40005000000 */
[----:B------:R-:W-:-:S04]  /*3d30*/  ISETP.NE.AND P2, PT, R96, RZ, PT ;  /* 0x000000ff6000720c */ /* 0x000fc80003f45270 */
[----:B------:R-:W-:-:S04]  /*3d40*/  ISETP.GT.AND P2, PT, R26, 0x48, !P2 ;  /* 0x000000481a00780c */ /* 0x000fc80005744270 */
[----:B------:R-:W-:-:S04]  /*3d50*/  ISETP.LT.OR P2, PT, R24, 0x49, P2 ;  /* 0x000000491800780c */ /* 0x000fc80001741670 */
[----:B------:R-:W-:Y:S02]  /*3d60*/  FSEL R55, R55, -INF , !P2 ;  /* 0xff80000037377808 */ /* 0x000fe40005000000 */
[----:B------:R-:W-:-:S04]  /*3d70*/  ISETP.NE.AND P2, PT, R60, RZ, PT ;  /* 0x000000ff3c00720c */ /* 0x000fc80003f45270 */
[----:B------:R-:W-:Y:S02]  /*3d80*/  ISETP.GT.AND P2, PT, R26, 0x49, !P2 ;  /* 0x000000491a00780c */ /* 0x000fe40005744270 */
[----:B0-----:R-:W-:Y:S02]  /*3d90*/  FMNMX.FTZ R4, R73, R4, !PT ;  /* 0x0000000449047209 */ /* 0x001fe40007810000 */
[----:B------:R-:W-:-:S04]  /*3da0*/  ISETP.LT.OR P2, PT, R24, 0x4a, P2 ;  /* 0x0000004a1800780c */ /* 0x000fc80001741670 */
[----:B------:R-:W-:Y:S02]  /*3db0*/  FSEL R57, R57, -INF , !P2 ;  /* 0xff80000039397808 */ /* 0x000fe40005000000 */
[----:B------:R-:W-:-:S04]  /*3dc0*/  ISETP.NE.AND P2, PT, R98, RZ, PT ;  /* 0x000000ff6200720c */ /* 0x000fc80003f45270 */
[----:B------:R-:W-:-:S04]  /*3dd0*/  ISETP.GT.AND P2, PT, R26, 0x50, !P2 ;  /* 0x000000501a00780c */ /* 0x000fc80005744270 */
[----:B------:R-:W-:-:S04]  /*3de0*/  ISETP.LT.OR P2, PT, R24, 0x51, P2 ;  /* 0x000000511800780c */ /* 0x000fc80001741670 */
[----:B------:R-:W-:Y:S02]  /*3df0*/  FSEL R59, R59, -INF , !P2 ;  /* 0xff8000003b3b7808 */ /* 0x000fe40005000000 */
[----:B------:R-:W-:-:S04]  /*3e00*/  ISETP.NE.AND P2, PT, R64, RZ, PT ;  /* 0x000000ff4000720c */ /* 0x000fc80003f45270 */
[----:B------:R-:W-:-:S04]  /*3e10*/  ISETP.GT.AND P2, PT, R26, 0x51, !P2 ;  /* 0x000000511a00780c */ /* 0x000fc80005744270 */
[----:B------:R-:W-:-:S04]  /*3e20*/  ISETP.LT.OR P2, PT, R24, 0x52, P2 ;  /* 0x000000521800780c */ /* 0x000fc80001741670 */
[----:B------:R-:W-:Y:S01]  /*3e30*/  FSEL R71, R6, -INF , !P2 ;  /* 0xff80000006477808 */ /* 0x000fe20005000000 */
[----:B------:R-:W-:Y:S01]  /*3e40*/  IMAD.U32 R6, RZ, RZ, UR10 ;  /* 0x0000000aff067e24 */ /* 0x000fe2000f8e00ff */
[----:B------:R-:W-:Y:S01]  /*3e50*/  ISETP.NE.AND P2, PT, R65, RZ, PT ;  /* 0x000000ff4100720c */ /* 0x000fe20003f45270 */
[----:B------:R-:W-:Y:S02]  /*3e60*/  @UP0 ULDC UR10, c[0x0][0x44c] ;  /* 0x00011300000a0ab9 */ /* 0x000fe40000000800 */
[----:B------:R-:W-:Y:S01]  /*3e70*/  UIMAD.WIDE.U32 UR10, UR36, UR10, URZ ;  /* 0x0000000a240a72a5 */ /* 0x000fe2000f8e003f */
[----:B------:R-:W-:-:S03]  /*3e80*/  ISETP.GT.AND P2, PT, R26, 0x58, !P2 ;  /* 0x000000581a00780c */ /* 0x000fc60005744270 */
[----:B------:R-:W-:Y:S01]  /*3e90*/  @UP0 USHF.R.U32.HI UR14, URZ, UR15, UR11 ;  /* 0x0000000f3f0e0299 */ /* 0x000fe2000801160b */
[----:B------:R-:W-:-:S03]  /*3ea0*/  ISETP.LT.OR P2, PT, R24, 0x59, P2 ;  /* 0x000000591800780c */ /* 0x000fc60001741670 */
[----:B------:R-:W-:Y:S01]  /*3eb0*/  UIADD3 UR52, UR52, UR14, URZ ;  /* 0x0000000e34347290 */ /* 0x000fe2000fffe03f */
[----:B------:R-:W-:Y:S02]  /*3ec0*/  FSEL R67, R67, -INF , !P2 ;  /* 0xff80000043437808 */ /* 0x000fe40005000000 */
[----:B------:R-:W-:Y:S01]  /*3ed0*/  ISETP.NE.AND P2, PT, R68, RZ, PT ;  /* 0x000000ff4400720c */ /* 0x000fe20003f45270 */
[----:B------:R-:W-:-:S03]  /*3ee0*/  UIADD3 UR6, UR52, UR6, URZ ;  /* 0x0000000634067290 */ /* 0x000fc6000fffe03f */
[----:B------:R-:W-:-:S04]  /*3ef0*/  ISETP.GT.AND P2, PT, R26, 0x59, !P2 ;  /* 0x000000591a00780c */ /* 0x000fc80005744270 */
        /* <DEDUP_REMOVED lines=9> */
[----:B------:R-:W-:Y:S02]  /*3f90*/  FSEL R63, R63, -INF , !P2 ;  /* 0xff8000003f3f7808 */ /* 0x000fe40005000000 */
[----:B------:R-:W-:Y:S02]  /*3fa0*/  ISETP.GT.AND P2, PT, R26, 0x68, !P6 ;  /* 0x000000681a00780c */ /* 0x000fe40007744270 */
[----:B------:R-:W-:Y:S01]  /*3fb0*/  ISETP.NE.AND P6, PT, R30, RZ, PT ;  /* 0x000000ff1e00720c */ /* 0x000fe20003fc5270 */
[----:B------:R-:W-:Y:S01]  /*3fc0*/  FMUL.FTZ R30, R4, R6 ;  /* 0x00000006041e7220 */ /* 0x000fe20000410000 */
[----:B------:R-:W-:-:S04]  /*3fd0*/  ISETP.LT.OR P2, PT, R24, 0x69, P2 ;  /* 0x000000691800780c */ /* 0x000fc80001741670 */
[----:B------:R-:W-:Y:S02]  /*3fe0*/  FSEL R65, R78, -INF , !P2 ;  /* 0xff8000004e417808 */ /* 0x000fe40005000000 */
[----:B------:R-:W-:-:S04]  /*3ff0*/  FSETP.NEU.FTZ.AND P2, PT, R4, -INF , PT ;  /* 0xff8000000400780b */ /* 0x000fc80003f5d000 */
[----:B------:R-:W-:Y:S02]  /*4000*/  FSEL R30, R30, RZ, P2 ;  /* 0x000000ff1e1e7208 */ /* 0x000fe40001000000 */
[----:B------:R-:W-:Y:S02]  /*4010*/  ISETP.GT.AND P2, PT, R26, RZ, !P6 ;  /* 0x000000ff1a00720c */ /* 0x000fe40007744270 */
[----:B------:R-:W-:Y:S01]  /*4020*/  ISETP.NE.AND P6, PT, R58, RZ, PT ;  /* 0x000000ff3a00720c */ /* 0x000fe20003fc5270 */
[-CC-:B------:R-:W-:Y:S01]  /*4030*/  FFMA.FTZ R170, R111, R6.reuse, -R30.reuse ;  /* 0x000000066faa7223 */ /* 0x180fe2000001081e */
[----:B------:R-:W-:Y:S01]  /*4040*/  ISETP.LT.OR P2, PT, R24, 0x1, P2 ;  /* 0x000000011800780c */ /* 0x000fe20001741670 */
[-CC-:B------:R-:W-:Y:S01]  /*4050*/  FFMA.FTZ R164, R109, R6.reuse, -R30.reuse ;  /* 0x000000066da47223 */ /* 0x180fe2000001081e */
[----:B------:R-:W-:Y:S01]  /*4060*/  FSEL R109, R12, -INF , !P3 ;  /* 0xff8000000c6d7808 */ /* 0x000fe20005800000 */
[-CC-:B------:R-:W-:Y:S01]  /*4070*/  FFMA.FTZ R168, R113, R6.reuse, -R30.reuse ;  /* 0x0000000671a87223 */ /* 0x180fe2000001081e */
[----:B------:R-:W-:Y:S01]  /*4080*/  FSEL R0, R0, -INF , !P2 ;  /* 0xff80000000007808 */ /* 0x000fe20005000000 */
[-CC-:B------:R-:W-:Y:S01]  /*4090*/  FFMA.FTZ R174, R115, R6.reuse, -R30.reuse ;  /* 0x0000000673ae7223 */ /* 0x180fe2000001081e */
[----:B------:R-:W-:Y:S01]  /*40a0*/  ISETP.NE.AND P2, PT, R76, RZ, PT ;  /* 0x000000ff4c00720c */ /* 0x000fe20003f45270 */
[-CC-:B------:R-:W-:Y:S01]  /*40b0*/  FFMA.FTZ R172, R117, R6.reuse, -R30.reuse ;  /* 0x0000000675ac7223 */ /* 0x180fe2000001081e */
[----:B------:R-:W-:Y:S01]  /*40c0*/  FMNMX.FTZ R28, R0, R15, !PT ;  /* 0x0000000f001c7209 */ /* 0x000fe20007810000 */
[-CC-:B------:R-:W-:Y:S01]  /*40d0*/  FFMA.FTZ R180, R77, R6.reuse, -R30.reuse ;  /* 0x000000064db47223 */ /* 0x180fe2000001081e */
[----:B------:R-:W-:Y:S01]  /*40e0*/  ISETP.GT.AND P2, PT, R26, 0x69, !P2 ;  /* 0x000000691a00780c */ /* 0x000fe20005744270 */
[--C-:B------:R-:W-:Y:S01]  /*40f0*/  FFMA.FTZ R73, R119, R6, -R30.reuse ;  /* 0x0000000677497223 */ /* 0x100fe2000001081e */
[----:B------:R-:W-:Y:S01]  /*4100*/  FMNMX.FTZ R28, R21, R28, !PT ;  /* 0x0000001c151c7209 */ /* 0x000fe20007810000 */
[--C-:B------:R-:W-:Y:S01]  /*4110*/  FFMA.FTZ R182, R121, R6, -R30.reuse ;  /* 0x0000000679b67223 */ /* 0x100fe2000001081e */
[----:B------:R-:W-:Y:S01]  /*4120*/  ISETP.LT.OR P2, PT, R24, 0x6a, P2 ;  /* 0x0000006a1800780c */ /* 0x000fe20001741670 */
[----:B------:R-:W-:Y:S01]  /*4130*/  MUFU.EX2 R180, R180 ;  /* 0x000000b400b47308 */ /* 0x000fe20000000800 */
[----:B------:R-:W-:Y:S01]  /*4140*/  FMNMX.FTZ R28, R25, R28, !PT ;  /* 0x0000001c191c7209 */ /* 0x000fe20007810000 */
[-CC-:B------:R-:W-:Y:S01]  /*4150*/  FFMA.FTZ R75, R123, R6.reuse, -R30.reuse ;  /* 0x000000067b4b7223 */ /* 0x180fe2000001081e */
[----:B------:R-:W-:Y:S01]  /*4160*/  FSEL R111, R2, -INF , !P2 ;  /* 0xff800000026f7808 */ /* 0x000fe20005000000 */
[--C-:B------:R-:W-:Y:S01]  /*4170*/  FFMA.FTZ R2, R107, R6, -R30.reuse ;  /* 0x000000066b027223 */ /* 0x100fe2000001081e */
[----:B------:R-:W-:Y:S01]  /*4180*/  FMNMX.FTZ R28, R27, R28, !PT ;  /* 0x0000001c1b1c7209 */ /* 0x000fe20007810000 */
[--C-:B------:R-:W-:Y:S01]  /*4190*/  FFMA.FTZ R176, R125, R6, -R30.reuse ;  /* 0x000000067db07223 */ /* 0x100fe2000001081e */
[----:B------:R-:W-:Y:S01]  /*41a0*/  ISETP.GT.AND P6, PT, R26, 0x79, !P6 ;  /* 0x000000791a00780c */ /* 0x000fe200077c4270 */
[----:B------:R-:W-:Y:S01]  /*41b0*/  MUFU.EX2 R117, R2 ;  /* 0x0000000200757308 */ /* 0x000fe20000000800 */
[----:B------:R-:W-:Y:S01]  /*41c0*/  FMNMX.FTZ R28, R29, R28, !PT ;  /* 0x0000001c1d1c7209 */ /* 0x000fe20007810000 */
[-CC-:B------:R-:W-:Y:S01]  /*41d0*/  FFMA.FTZ R77, R127, R6.reuse, -R30.reuse ;  /* 0x000000067f4d7223 */ /* 0x180fe2000001081e */
[----:B------:R-:W-:Y:S01]  /*41e0*/  FSEL R113, R10, -INF , !P4 ;  /* 0xff8000000a717808 */ /* 0x000fe20006000000 */
[--C-:B------:R-:W-:Y:S01]  /*41f0*/  FFMA.FTZ R10, R103, R6, -R30.reuse ;  /* 0x00000006670a7223 */ /* 0x100fe2000001081e */
[----:B------:R-:W-:Y:S01]  /*4200*/  FMNMX.FTZ R28, R31, R28, !PT ;  /* 0x0000001c1f1c7209 */ /* 0x000fe20007810000 */
[--C-:B------:R-:W-:Y:S01]  /*4210*/  FFMA.FTZ R11, R11, R6, -R30.reuse ;  /* 0x000000060b0b7223 */ /* 0x100fe2000001081e */
[----:B------:R-:W-:Y:S01]  /*4220*/  ISETP.LT.OR P6, PT, R24, 0x7a, P6 ;  /* 0x0000007a1800780c */ /* 0x000fe200037c1670 */
[----:B------:R-:W0:Y:S01]  /*4230*/  MUFU.EX2 R73, R73 ;  /* 0x0000004900497308 */ /* 0x000e220000000800 */
[----:B------:R-:W-:Y:S01]  /*4240*/  FMNMX.FTZ R28, R33, R28, !PT ;  /* 0x0000001c211c7209 */ /* 0x000fe20007810000 */
[-CC-:B------:R-:W-:Y:S01]  /*4250*/  FFMA.FTZ R178, R129, R6.reuse, -R30.reuse ;  /* 0x0000000681b27223 */ /* 0x180fe2000001081e */
[----:B------:R-:W-:Y:S01]  /*4260*/  FSEL R107, R14, -INF , !P5 ;  /* 0xff8000000e6b7808 */ /* 0x000fe20006800000 */
[--C-:B------:R-:W-:Y:S01]  /*4270*/  FFMA.FTZ R12, R5, R6, -R30.reuse ;  /* 0x00000006050c7223 */ /* 0x100fe2000001081e */
[----:B------:R-:W-:Y:S01]  /*4280*/  FMNMX.FTZ R28, R35, R28, !PT ;  /* 0x0000001c231c7209 */ /* 0x000fe20007810000 */
[--C-:B------:R-:W-:Y:S01]  /*4290*/  FFMA.FTZ R79, R79, R6, -R30.reuse ;  /* 0x000000064f4f7223 */ /* 0x100fe2000001081e */
[----:B------:R-:W-:Y:S01]  /*42a0*/  FSEL R115, R20, -INF , !P6 ;  /* 0xff80000014737808 */ /* 0x000fe20007000000 */
        /* <DEDUP_REMOVED lines=23> */
[----:B------:R-:W-:Y:S01]  /*4420*/  FFMA.FTZ R3, R3, R6, -R30 ;  /* 0x0000000603037223 */ /* 0x000fe2000001081e */
[----:B------:R-:W4:Y:S01]  /*4430*/  MUFU.EX2 R77, R77 ;  /* 0x0000004d004d7308 */ /* 0x000f220000000800 */
[----:B------:R-:W-:-:S04]  /*4440*/  FMNMX.FTZ R28, R49, R28, !PT ;  /* 0x0000001c311c7209 */ /* 0x000fc80007810000 */
[----:B------:R-:W-:-:S03]  /*4450*/  FMNMX.FTZ R28, R51, R28, !PT ;  /* 0x0000001c331c7209 */ /* 0x000fc60007810000 */
[----:B------:R0:W-:Y:S01]  /*4460*/  MUFU.EX2 R158, R11 ;  /* 0x0000000b009e7308 */ /* 0x0001e20000000800 */
[----:B------:R-:W-:-:S04]  /*4470*/  FMNMX.FTZ R28, R53, R28, !PT ;  /* 0x0000001c351c7209 */ /* 0x000fc80007810000 */
[----:B------:R-:W-:-:S03]  /*4480*/  FMNMX.FTZ R28, R55, R28, !PT ;  /* 0x0000001c371c7209 */ /* 0x000fc60007810000 */
[----:B------:R-:W5:Y:S01]  /*4490*/  MUFU.EX2 R178, R178 ;  /* 0x000000b200b27308 */ /* 0x000f620000000800 */
[----:B------:R-:W-:Y:S01]  /*44a0*/  FMNMX.FTZ R28, R57, R28, !PT ;  /* 0x0000001c391c7209 */ /* 0x000fe20007810000 */
[----:B0-----:R-:W-:Y:S01]  /*44b0*/  FADD.FTZ R11, R180, R73 ;  /* 0x00000049b40b7221 */ /* 0x001fe20000010000 */
[----:B------:R-:W-:Y:S02]  /*44c0*/  F2FP.BF16.F32.PACK_AB R180, R73, R180 ;  /* 0x000000b449b4723e */ /* 0x000fe400000010ff */
[----:B------:R-:W-:Y:S01]  /*44d0*/  FMNMX.FTZ R28, R59, R28, !PT ;  /* 0x0000001c3b1c7209 */ /* 0x000fe20007810000 */
[----:B-1----:R-:W-:Y:S01]  /*44e0*/  FADD.FTZ R32, R182, R11 ;  /* 0x0000000bb6207221 */ /* 0x002fe20000010000 */
[----:B--2---:R-:W-:Y:S01]  /*44f0*/  F2FP.BF16.F32.PACK_AB R182, R75, R182 ;  /* 0x000000b64bb6723e */ /* 0x004fe200000010ff */
[----:B------:R-:W0:Y:S01]  /*4500*/  MUFU.EX2 R79, R79 ;  /* 0x0000004f004f7308 */ /* 0x000e220000000800 */
[----:B------:R-:W-:Y:S01]  /*4510*/  FMNMX.FTZ R28, R71, R28, !PT ;  /* 0x0000001c471c7209 */ /* 0x000fe20007810000 */
[----:B------:R-:W-:-:S03]  /*4520*/  FADD.FTZ R11, R75, R32 ;  /* 0x000000204b0b7221 */ /* 0x000fc60000010000 */
[----:B------:R-:W-:Y:S01]  /*4530*/  FMNMX.FTZ R28, R67, R28, !PT ;  /* 0x0000001c431c7209 */ /* 0x000fe20007810000 */
[----:B---3--:R-:W-:Y:S01]  /*4540*/  FADD.FTZ R34, R176, R11 ;  /* 0x0000000bb0227221 */ /* 0x008fe20000010000 */
[----:B----4-:R-:W-:Y:S01]  /*4550*/  F2FP.BF16.F32.PACK_AB R176, R77, R176 ;  /* 0x000000b04db0723e */ /* 0x010fe200000010ff */
[----:B------:R-:W1:Y:S01]  /*4560*/  MUFU.EX2 R172, R172 ;  /* 0x000000ac00ac7308 */ /* 0x000e620000000800 */
[----:B------:R-:W-:Y:S01]  /*4570*/  FMNMX.FTZ R28, R61, R28, !PT ;  /* 0x0000001c3d1c7209 */ /* 0x000fe20007810000 */
[----:B------:R-:W-:-:S03]  /*4580*/  FADD.FTZ R11, R77, R34 ;  /* 0x000000224d0b7221 */ /* 0x000fc60000010000 */
[----:B------:R-:W-:Y:S01]  /*4590*/  FMNMX.FTZ R28, R69, R28, !PT ;  /* 0x0000001c451c7209 */ /* 0x000fe20007810000 */
[----:B-----5:R-:W-:Y:S02]  /*45a0*/  FADD.FTZ R34, R178, R11 ;  /* 0x0000000bb2227221 */ /* 0x020fe40000010000 */
[----:B------:R-:W2:Y:S01]  /*45b0*/  MUFU.EX2 R81, R81 ;  /* 0x0000005100517308 */ /* 0x000ea20000000800 */
[----:B------:R-:W-:Y:S01]  /*45c0*/  FMNMX.FTZ R28, R63, R28, !PT ;  /* 0x0000001c3f1c7209 */ /* 0x000fe20007810000 */
[C---:B0-----:R-:W-:Y:S01]  /*45d0*/  FADD.FTZ R11, R79.reuse, R34 ;  /* 0x000000224f0b7221 */ /* 0x041fe20000010000 */
[----:B------:R-:W-:Y:S02]  /*45e0*/  F2FP.BF16.F32.PACK_AB R178, R79, R178 ;  /* 0x000000b24fb2723e */ /* 0x000fe400000010ff */
[----:B------:R-:W-:-:S03]  /*45f0*/  FMNMX.FTZ R28, R65, R28, !PT ;  /* 0x0000001c411c7209 */ /* 0x000fc60007810000 */
[----:B------:R-:W0:Y:S01]  /*4600*/  MUFU.EX2 R174, R174 ;  /* 0x000000ae00ae7308 */ /* 0x000e220000000800 */
[----:B------:R-:W-:Y:S01]  /*4610*/  FMNMX.FTZ R28, R111, R28, !PT ;  /* 0x0000001c6f1c7209 */ /* 0x000fe20007810000 */
[----:B-1----:R-:W-:-:S03]  /*4620*/  FADD.FTZ R36, R172, R11 ;  /* 0x0000000bac247221 */ /* 0x002fc60000010000 */
[----:B------:R-:W-:-:S03]  /*4630*/  FMNMX.FTZ R28, R109, R28, !PT ;  /* 0x0000001c6d1c7209 */ /* 0x000fc60007810000 */
[----:B------:R-:W1:Y:S01]  /*4640*/  MUFU.EX2 R83, R83 ;  /* 0x0000005300537308 */ /* 0x000e620000000800 */
[----:B------:R-:W-:Y:S01]  /*4650*/  FMNMX.FTZ R28, R113, R28, !PT ;  /* 0x0000001c711c7209 */ /* 0x000fe20007810000 */
[C---:B--2---:R-:W-:Y:S01]  /*4660*/  FADD.FTZ R11, R81.reuse, R36 ;  /* 0x00000024510b7221 */ /* 0x044fe20000010000 */
[----:B------:R-:W-:Y:S02]  /*4670*/  F2FP.BF16.F32.PACK_AB R172, R81, R172 ;  /* 0x000000ac51ac723e */ /* 0x000fe400000010ff */
[----:B------:R-:W-:-:S03]  /*4680*/  FMNMX.FTZ R28, R107, R28, !PT ;  /* 0x0000001c6b1c7209 */ /* 0x000fc60007810000 */
[----:B------:R-:W2:Y:S01]  /*4690*/  MUFU.EX2 R168, R168 ;  /* 0x000000a800a87308 */ /* 0x000ea20000000800 */
[----:B------:R-:W-:Y:S01]  /*46a0*/  FMNMX.FTZ R28, R115, R28, !PT ;  /* 0x0000001c731c7209 */ /* 0x000fe20007810000 */
[----:B0-----:R-:W-:-:S04]  /*46b0*/  FADD.FTZ R38, R174, R11 ;  /* 0x0000000bae267221 */ /* 0x001fc80000010000 */
[----:B------:R-:W0:Y:S02]  /*46c0*/  SHFL.BFLY PT, R103, R28, 0x2, 0x1f ;  /* 0x0c401f001c677f89 */ /* 0x000e2400000e0000 */
[----:B------:R-:W3:Y:S01]  /*46d0*/  MUFU.EX2 R85, R85 ;  /* 0x0000005500557308 */ /* 0x000ee20000000800 */
[----:B-1----:R-:W-:-:S07]  /*46e0*/  F2FP.BF16.F32.PACK_AB R174, R83, R174 ;  /* 0x000000ae53ae723e */ /* 0x002fce00000010ff */
[----:B------:R-:W1:Y:S08]  /*46f0*/  MUFU.EX2 R170, R170 ;  /* 0x000000aa00aa7308 */ /* 0x000e700000000800 */
[----:B------:R-:W4:Y:S01]  /*4700*/  MUFU.EX2 R87, R87 ;  /* 0x0000005700577308 */ /* 0x000f220000000800 */
[----:B0-----:R-:W-:-:S07]  /*4710*/  FMNMX.FTZ R103, R28, R103, !PT ;  /* 0x000000671c677209 */ /* 0x001fce0007810000 */
[----:B------:R0:W-:Y:S01]  /*4720*/  MUFU.EX2 R154, R13 ;  /* 0x0000000d009a7308 */ /* 0x0001e20000000800 */
[----:B------:R-:W5:Y:S07]  /*4730*/  SHFL.BFLY PT, R2, R103, 0x1, 0x1f ;  /* 0x0c201f0067027f89 */ /* 0x000f6e00000e0000 */
[----:B------:R-:W5:Y:S01]  /*4740*/  MUFU.EX2 R164, R164 ;  /* 0x000000a400a47308 */ /* 0x000f620000000800 */
[----:B0-----:R-:W-:-:S04]  /*4750*/  FADD.FTZ R13, R83, R38 ;  /* 0x00000026530d7221 */ /* 0x001fc80000010000 */
[----:B--2---:R-:W-:Y:S01]  /*4760*/  FADD.FTZ R40, R168, R13 ;  /* 0x0000000da8287221 */ /* 0x004fe20000010000 */
[C---:B---3--:R-:W-:Y:S02]  /*4770*/  F2FP.BF16.F32.PACK_AB R168, R85.reuse, R168 ;  /* 0x000000a855a8723e */ /* 0x048fe400000010ff */
[----:B------:R-:W0:Y:S01]  /*4780*/  MUFU.EX2 R105, R105 ;  /* 0x0000006900697308 */ /* 0x000e220000000800 */
[----:B------:R-:W-:-:S04]  /*4790*/  FADD.FTZ R13, R85, R40 ;  /* 0x00000028550d7221 */ /* 0x000fc80000010000 */
[----:B-1----:R-:W-:Y:S01]  /*47a0*/  FADD.FTZ R40, R170, R13 ;  /* 0x0000000daa287221 */ /* 0x002fe20000010000 */
[C---:B----4-:R-:W-:Y:S02]  /*47b0*/  F2FP.BF16.F32.PACK_AB R170, R87.reuse, R170 ;  /* 0x000000aa57aa723e */ /* 0x050fe400000010ff */
[----:B------:R-:W1:Y:S01]  /*47c0*/  MUFU.EX2 R10, R10 ;  /* 0x0000000a000a7308 */ /* 0x000e620000000800 */
[----:B------:R-:W-:Y:S01]  /*47d0*/  FADD.FTZ R13, R87, R40 ;  /* 0x00000028570d7221 */ /* 0x000fe20000010000 */
[----:B-----5:R-:W-:-:S03]  /*47e0*/  FMNMX.FTZ R5, R103, R2, !PT ;  /* 0x0000000267057209 */ /* 0x020fc60007810000 */
[----:B------:R-:W-:Y:S01]  /*47f0*/  FADD.FTZ R42, R164, R13 ;  /* 0x0000000da42a7221 */ /* 0x000fe20000010000 */
[----:B------:R-:W-:Y:S01]  /*4800*/  F2FP.BF16.F32.PACK_AB R164, R117, R164 ;  /* 0x000000a475a4723e */ /* 0x000fe200000010ff */
[C---:B------:R-:W-:Y:S01]  /*4810*/  FMUL.FTZ R2, R5.reuse, R6 ;  /* 0x0000000605027220 */ /* 0x040fe20000410000 */
[----:B------:R-:W-:Y:S01]  /*4820*/  FSETP.NEU.FTZ.AND P2, PT, R5, -INF , PT ;  /* 0xff8000000500780b */ /* 0x000fe20003f5d000 */
[----:B------:R-:W2:Y:S01]  /*4830*/  MUFU.EX2 R101, R101 ;  /* 0x0000006500657308 */ /* 0x000ea20000000800 */
[----:B------:R-:W-:Y:S02]  /*4840*/  FADD.FTZ R42, R117, R42 ;  /* 0x0000002a752a7221 */ /* 0x000fe40000010000 */
[----:B------:R-:W-:Y:S02]  /*4850*/  FSEL R2, R2, RZ, P2 ;  /* 0x000000ff02027208 */ /* 0x000fe40001000000 */
[----:B0-----:R-:W-:Y:S01]  /*4860*/  FADD.FTZ R13, R105, R42 ;  /* 0x0000002a690d7221 */ /* 0x001fe20000010000 */
[----:B------:R-:W-:-:S02]  /*4870*/  PLOP3.LUT P2, PT, PT, PT, UP1, 0x40, 0x0 ;  /* 0x000000000000781c */ /* 0x000fc40003f4e818 */
        /* <DEDUP_REMOVED lines=17> */
[----:B-1----:R-:W-:Y:S01]  /*4990*/  FADD.FTZ R42, R10, R13 ;  /* 0x0000000d0a2a7221 */ /* 0x002fe20000010000 */
[-CC-:B------:R-:W-:Y:S01]  /*49a0*/  FFMA.FTZ R49, R49, R6.reuse, -R2.reuse ;  /* 0x0000000631317223 */ /* 0x180fe20000010802 */
[-CC-:B------:R-:W-:Y:S01]  /*49b0*/  FFMA.FTZ R51, R51, R6.reuse, -R2.reuse ;  /* 0x0000000633337223 */ /* 0x180fe20000010802 */
[-C--:B------:R-:W-:Y:S01]  /*49c0*/  FFMA.FTZ R53, R53, R6.reuse, -R2 ;  /* 0x0000000635357223 */ /* 0x080fe20000010802 */
[----:B--2---:R-:W-:Y:S01]  /*49d0*/  FADD.FTZ R13, R101, R42 ;  /* 0x0000002a650d7221 */ /* 0x004fe20000010000 */
        /* <DEDUP_REMOVED lines=15> */
[-C--:B------:R-:W-:Y:S01]  /*4ad0*/  FFMA.FTZ R107, R107, R6.reuse, -R2 ;  /* 0x000000066b6b7223 */ /* 0x080fe20000010802 */
[----:B------:R-:W0:Y:S01]  /*4ae0*/  MUFU.EX2 R27, R27 ;  /* 0x0000001b001b7308 */ /* 0x000e220000000800 */
[----:B-1----:R-:W-:Y:S01]  /*4af0*/  FADD.FTZ R11, R21, R36 ;  /* 0x00000024150b7221 */ /* 0x002fe20000010000 */
[----:B------:R-:W-:Y:S01]  /*4b00*/  FFMA.FTZ R115, R115, R6, -R2 ;  /* 0x0000000673737223 */ /* 0x000fe20000010802 */
[----:B------:R-:W-:-:S02]  /*4b10*/  F2FP.BF16.F32.PACK_AB R166, R10, R105 ;  /* 0x000000690aa6723e */ /* 0x000fc400000010ff */
[----:B------:R-:W-:-:S03]  /*4b20*/  F2FP.BF16.F32.PACK_AB R181, R15, R0 ;  /* 0x000000000fb5723e */ /* 0x000fc600000010ff */
[----:B------:R-:W1:Y:S01]  /*4b30*/  MUFU.EX2 R20, R29 ;  /* 0x0000001d00147308 */ /* 0x000e620000000800 */
[C---:B--2---:R-:W-:Y:S01]  /*4b40*/  FADD.FTZ R38, R14.reuse, R11 ;  /* 0x0000000b0e267221 */ /* 0x044fe20000010000 */
[----:B------:R-:W-:-:S06]  /*4b50*/  F2FP.BF16.F32.PACK_AB R183, R14, R21 ;  /* 0x000000150eb7723e */ /* 0x000fcc00000010ff */
        /* <DEDUP_REMOVED lines=21> */
[C---:B--2---:R-:W-:Y:S01]  /*4cb0*/  FADD.FTZ R2, R160.reuse, R13 ;  /* 0x0000000da0027221 */ /* 0x044fe20000010000 */
[----:B------:R-:W-:-:S06]  /*4cc0*/  F2FP.BF16.F32.PACK_AB R160, R160, R101 ;  /* 0x00000065a0a0723e */ /* 0x000fcc00000010ff */
        /* <DEDUP_REMOVED lines=9> */
[----:B------:R-:W-:-:S06]  /*4d60*/  F2FP.BF16.F32.PACK_AB R162, R162, R97 ;  /* 0x00000061a2a2723e */ /* 0x000fcc00000010ff */
        /* <DEDUP_REMOVED lines=9> */
[----:B------:R-:W-:-:S06]  /*4e00*/  F2FP.BF16.F32.PACK_AB R156, R156, R93 ;  /* 0x0000005d9c9c723e */ /* 0x000fcc00000010ff */
[----:B------:R-:W1:Y:S01]  /*4e10*/  MUFU.EX2 R34, R53 ;  /* 0x0000003500227308 */ /* 0x000e620000000800 */
[----:B--2---:R-:W-:-:S07]  /*4e20*/  FADD.FTZ R11, R51, R2 ;  /* 0x00000002330b7221 */ /* 0x004fce0000010000 */
[----:B------:R-:W2:Y:S01]  /*4e30*/  MUFU.EX2 R55, R55 ;  /* 0x0000003700377308 */ /* 0x000ea20000000800 */
[----:B0-----:R-:W-:-:S04]  /*4e40*/  FADD.FTZ R13, R89, R44 ;  /* 0x0000002c590d7221 */ /* 0x001fc80000010000 */
[C---:B------:R-:W-:Y:S01]  /*4e50*/  FADD.FTZ R13, R158.reuse, R13 ;  /* 0x0000000d9e0d7221 */ /* 0x040fe20000010000 */
[----:B------:R-:W-:Y:S02]  /*4e60*/  F2FP.BF16.F32.PACK_AB R158, R158, R89 ;  /* 0x000000599e9e723e */ /* 0x000fe400000010ff */
[----:B------:R-:W0:Y:S01]  /*4e70*/  MUFU.EX2 R12, R12 ;  /* 0x0000000c000c7308 */ /* 0x000e220000000800 */
[C---:B-1----:R-:W-:Y:S01]  /*4e80*/  FADD.FTZ R2, R34.reuse, R11 ;  /* 0x0000000b22027221 */ /* 0x042fe20000010000 */
[----:B------:R-:W-:-:S06]  /*4e90*/  F2FP.BF16.F32.PACK_AB R165, R34, R51 ;  /* 0x0000003322a5723e */ /* 0x000fcc00000010ff */
        /* <DEDUP_REMOVED lines=13> */
[----:B-1----:R-:W-:-:S04]  /*4f70*/  FADD.FTZ R13, R3, R44 ;  /* 0x0000002c030d7221 */ /* 0x002fc80000010000 */
[C---:B------:R-:W-:Y:S01]  /*4f80*/  FADD.FTZ R2, R154.reuse, R13 ;  /* 0x0000000d9a027221 */ /* 0x040fe20000010000 */
[----:B------:R-:W-:Y:S02]  /*4f90*/  F2FP.BF16.F32.PACK_AB R154, R154, R3 ;  /* 0x000000039a9a723e */ /* 0x000fe400000010ff */
        /* <DEDUP_REMOVED lines=22> */
[----:B------:R-:W-:-:S03]  /*5100*/  F2FP.BF16.F32.PACK_AB R153, R0, R109 ;  /* 0x0000006d0099723e */ /* 0x000fc600000010ff */
[----:B--2---:R-:W-:-:S04]  /*5110*/  FADD.FTZ R3, R107, R14 ;  /* 0x0000000e6b037221 */ /* 0x004fc80000010000 */
[C---:B0-----:R-:W-:Y:S01]  /*5120*/  FADD.FTZ R0, R12.reuse, R3 ;  /* 0x000000030c007221 */ /* 0x041fe20000010000 */
[----:B------:R-:W-:Y:S01]  /*5130*/  F2FP.BF16.F32.PACK_AB R155, R12, R107 ;  /* 0x0000006b0c9b723e */ /* 0x000fe200000010ff */
[----:B------:R-:W-:Y:S01]  /*5140*/  VIADD R3, R88, 0xfffffffe ;  /* 0xfffffffe58037836 */ /* 0x000fe20000000000 */
[----:B------:R-:W-:Y:S06]  /*5150*/  @P2 BRA `(.L_x_1122) ;  /* 0x0000000000442947 */ /* 0x000fec0003800000 */
        /* <DEDUP_REMOVED lines=10> */
.L_x_1123:
[----:B------:R-:W-:-:S11]  /*5200*/  UISETP.NE.AND UP2, UPT, UR7, 0x1, UPT ;  /* 0x000000010700788c */ /* 0x000fd6000bf45270 */
[----:B------:R-:W-:Y:S02]  /*5210*/  @UP2 ULDC.64 UR18, c[0x0][0x9e8] ;  /* 0x00027a0000122ab9 */ /* 0x000fe40000000a00 */
[----:B------:R-:W-:-:S04]  /*5220*/  UIMAD.WIDE.U32 UR10, UR14, UR18, URZ ;  /* 0x000000120e0a72a5 */ /* 0x000fc8000f8e003f */
[----:B------:R-:W-:-:S12]  /*5230*/  @UP2 USHF.R.U32.HI UR14, URZ, UR19, UR11 ;  /* 0x000000133f0e2299 */ /* 0x000fd8000801160b */
.L_x_1124:
[----:B------:R-:W-:-:S04]  /*5240*/  UIMAD UR7, UR14, UR7, UR7 ;  /* 0x000000070e0772a4 */ /* 0x000fc8000f8e0207 */
[----:B------:R-:W-:-:S04]  /*5250*/  UISETP.LT.AND UP2, UPT, UR6, UR7, UPT ;  /* 0x000000070600728c */ /* 0x000fc8000bf41270 */
[----:B------:R-:W-:-:S12]  /*5260*/  USEL UR6, UR6, UR7, UP2 ;  /* 0x0000000706067287 */ /* 0x000fd80009000000 */
.L_x_1122:
[----:B------:R-:W-:Y:S01]  /*5270*/  USHF.R.S32.HI UR7, URZ, 0x1f, UR6 ;  /* 0x0000001f3f077899 */ /* 0x000fe20008011406 */
[----:B------:R-:W-:Y:S02]  /*5280*/  CS2R R150, SRZ ;  /* 0x0000000000967805 */ /* 0x000fe4000001ff00 */
[----:B------:R-:W-:Y:S02]  /*5290*/  CS2R R148, SRZ ;  /* 0x0000000000947805 */ /* 0x000fe4000001ff00 */
[----:B------:R-:W-:Y:S01]  /*52a0*/  CS2R R146, SRZ ;  /* 0x0000000000927805 */ /* 0x000fe2000001ff00 */
[----:B------:R-:W-:Y:S01]  /*52b0*/  ULEA.HI UR7, UR7, UR6, URZ, 0x7 ;  /* 0x0000000607077291 */ /* 0x000fe2000f8f383f */
[----:B------:R-:W-:Y:S02]  /*52c0*/  CS2R R144, SRZ ;  /* 0x0000000000907805 */ /* 0x000fe4000001ff00 */
[----:B------:R-:W-:Y:S02]  /*52d0*/  CS2R R142, SRZ ;  /* 0x00000000008e7805 */ /* 0x000fe4000001ff00 */
[----:B------:R-:W-:Y:S01]  /*52e0*/  CS2R R140, SRZ ;  /* 0x00000000008c7805 */ /* 0x000fe2000001ff00 */
[----:B------:R-:W-:Y:S01]  /*52f0*/  USHF.R.S32.HI UR7, URZ, 0x7, UR7 ;  /* 0x000000073f077899 */ /* 0x000fe20008011407 */
[----:B------:R-:W-:-:S02]  /*5300*/  CS2R R138, SRZ ;  /* 0x00000000008a7805 */ /* 0x000fc4000001ff00 */
[----:B------:R-:W-:Y:S02]  /*5310*/  CS2R R136, SRZ ;  /* 0x0000000000887805 */ /* 0x000fe4000001ff00 */
[----:B------:R-:W-:Y:S01]  /*5320*/  CS2R R134, SRZ ;  /* 0x0000000000867805 */ /* 0x000fe2000001ff00 */
[----:B------:R-:W-:Y:S01]  /*5330*/  UISETP.LT.AND UP2, UPT, UR39, UR7, UPT ;  /* 0x000000072700728c */ /* 0x000fe2000bf41270 */
[----:B------:R-:W-:Y:S02]  /*5340*/  CS2R R132, SRZ ;  /* 0x0000000000847805 */ /* 0x000fe4000001ff00 */
[----:B------:R-:W-:Y:S02]  /*5350*/  CS2R R130, SRZ ;  /* 0x0000000000827805 */ /* 0x000fe4000001ff00 */
[----:B------:R-:W-:Y:S01]  /*5360*/  CS2R R128, SRZ ;  /* 0x0000000000807805 */ /* 0x000fe2000001ff00 */
[----:B------:R-:W-:Y:S01]  /*5370*/  USEL UR57, UR39, UR7, !UP2 ;  /* 0x0000000727397287 */ /* 0x000fe2000d000000 */
[----:B------:R-:W-:-:S02]  /*5380*/  CS2R R126, SRZ ;  /* 0x00000000007e7805 */ /* 0x000fc4000001ff00 */
[----:B------:R-:W-:Y:S02]  /*5390*/  CS2R R124, SRZ ;  /* 0x00000000007c7805 */ /* 0x000fe4000001ff00 */
[----:B------:R-:W-:Y:S02]  /*53a0*/  CS2R R122, SRZ ;  /* 0x00000000007a7805 */ /* 0x000fe4000001ff00 */
[----:B------:R-:W-:Y:S02]  /*53b0*/  CS2R R120, SRZ ;  /* 0x0000000000787805 */ /* 0x000fe4000001ff00 */
[----:B------:R-:W-:Y:S02]  /*53c0*/  CS2R R118, SRZ ;  /* 0x0000000000767805 */ /* 0x000fe4000001ff00 */
[----:B------:R-:W-:Y:S02]  /*53d0*/  ISETP.GE.AND P2, PT, R3, UR57, PT ;  /* 0x0000003903007c0c */ /* 0x000fe4000bf46270 */
        /* <DEDUP_REMOVED lines=15> */
[----:B------:R-:W-:Y:S06]  /*54d0*/  @!P2 BRA `(.L_x_1125) ;  /* 0x000000380040a947 */ /* 0x000fec0003800000 */
[----:B------:R-:W-:Y:S01]  /*54e0*/  IMAD.MOV.U32 R151, RZ, RZ, RZ ;  /* 0x000000ffff977224 */ /* 0x000fe200078e00ff */
[----:B------:R-:W-:Y:S01]  /*54f0*/  ULDC UR52, c[0x0][0x9e4] ;  /* 0x0002790000347ab9 */ /* 0x000fe20000000800 */
[----:B------:R-:W-:Y:S01]  /*5500*/  ULDC UR54, c[0x0][0x9d8] ;  /* 0x0002760000367ab9 */ /* 0x000fe20000000800 */
[----:B------:R-:W-:-:S05]  /*5510*/  ULDC UR53, c[0x0][0x9e0] ;  /* 0x0002780000357ab9 */ /* 0x000fca0000000800 */
.L_x_1142:
[----:B------:R-:W-:Y:S01]  /*5520*/  UIADD3 UR56, UR44, 0x1, URZ ;  /* 0x000000012c387890 */ /* 0x000fe2000fffe03f */
[----:B------:R-:W-:-:S03]  /*5530*/  ISETP.NE.AND P3, PT, RZ, UR40, PT ;  /* 0x00000028ff007c0c */ /* 0x000fc6000bf65270 */
[----:B------:R-:W-:-:S04]  /*5540*/  UISETP.NE.AND UP2, UPT, UR56, 0x2, UPT ;  /* 0x000000023800788c */ /* 0x000fc8000bf45270 */
[----:B------:R-:W-:Y:S02]  /*5550*/  USEL UR55, URZ, 0x1, UP2 ;  /* 0x000000013f377887 */ /* 0x000fe40009000000 */
[----:B------:R-:W-:Y:S02]  /*5560*/  USEL UR56, UR56, URZ, UP2 ;  /* 0x0000003f38387287 */ /* 0x000fe40009000000 */
[----:B------:R-:W-:Y:S02]  /*5570*/  ULOP3.LUT UR55, UR45, UR55, URZ, 0x3c, !UPT ;  /* 0x000000372d377292 */ /* 0x000fe4000f8e3c3f */
[----:B------:R-:W-:Y:S10]  /*5580*/  @P3 BRA `(.L_x_1126) ;  /* 0x00000000002c3947 */ /* 0x000ff40003800000 */
[----:B------:R-:W-:Y:S05]  /*5590*/  @!P0 BRA `(.L_x_1127) ;  /* 0x0000000000048947 */ /* 0x000fea0003800000 */
[----:B------:R-:W-:Y:S01]  /*55a0*/  BPT.TRAP 0x1 ;  /* 0x000000040000795c */ /* 0x000fe20000300000 */
.L_x_1127:
[----:B------:R-:W-:Y:S01]  /*55b0*/  ULEA UR6, UR56, UR41, 0x3 ;  /* 0x0000002938067291 */ /* 0x000fe2000f8e183f */
[----:B------:R-:W-:-:S05]  /*55c0*/  IMAD.U32 R6, RZ, RZ, UR55 ;  /* 0x00000037ff067e24 */ /* 0x000fca000f8e00ff */
[----:B------:R-:W-:-:S04]  /*55d0*/  SHF.L.U32 R6, R6, 0x1f, RZ ;  /* 0x0000001f06067819 */ /* 0x000fc800000006ff */
[----:B------:R0:W1:Y:S01]  /*55e0*/  SYNCS.PHASECHK.TRANS64.TRYWAIT P2, [UR6+0x28830], R6 ;  /* 0x02883006ff0075a7 */ /* 0x0000620008040146 */
[----:B------:R-:W-:Y:S05]  /*55f0*/  @!P0 BRA `(.L_x_1128) ;  /* 0x0000000000048947 */ /* 0x000fea0003800000 */
[----:B------:R-:W-:Y:S01]  /*5600*/  BPT.TRAP 0x1 ;  /* 0x000000040000795c */ /* 0x000fe20000300000 */
.L_x_1128:
[----:B-1----:R-:W-:Y:S05]  /*5610*/  @P2 BRA `(.L_x_1126) ;  /* 0x0000000000082947 */ /* 0x002fea0003800000 */
[----:B------:R-:W1:Y:S02]  /*5620*/  SYNCS.PHASECHK.TRANS64.TRYWAIT P2, [UR6+0x28830], R6 ;  /* 0x02883006ff0075a7 */ /* 0x000e640008040146 */
[----:B-1----:R-:W-:Y:S05]  /*5630*/  @!P2 BRA `(.L_x_1129) ;  /* 0x0000010800dca947 */ /* 0x002fea0003800000 */
.L_x_1126:
[----:B01----:R-:W-:Y:S01]  /*5640*/  VIADD R6, R23, 0x8 ;  /* 0x0000000817067836 */ /* 0x003fe20000000000 */
[----:B------:R-:W-:Y:S01]  /*5650*/  ULEA UR34, UR56, UR48, 0xb ;  /* 0x0000003038227291 */ /* 0x000fe2000f8e583f */
[----:B------:R-:W-:Y:S01]  /*5660*/  UMOV UR35, 0x40000040 ;  /* 0x4000004000237882 */ /* 0x000fe20000000000 */
[----:B------:R-:W-:Y:S02]  /*5670*/  UMOV UR7, 0x40000040 ;  /* 0x4000004000077882 */ /* 0x000fe40000000000 */
[----:B------:R0:W-:Y:S01]  /*5680*/  BAR.SYNC.DEFER_BLOCKING R6, 0x100 ;  /* 0x000400060000751d */ /* 0x0001e20000010000 */
[----:B------:R-:W-:Y:S02]  /*5690*/  UIADD3 UR6, UR34, 0x2, URZ ;  /* 0x0000000222067890 */ /* 0x000fe4000fffe03f */
[----:B------:R-:W-:Y:S02]  /*56a0*/  UIADD3 UR10, UR34, 0x4, URZ ;  /* 0x00000004220a7890 */ /* 0x000fe4000fffe03f */
[----:B------:R-:W-:Y:S01]  /*56b0*/  UIADD3 UR14, UR34, 0x6, URZ ;  /* 0x00000006220e7890 */ /* 0x000fe2000fffe03f */
        /* <DEDUP_REMOVED lines=8> */
[----:B------:R-:W-:Y:S01]  /*5740*/  UIADD3 UR30, UR34, 0x406, URZ ;  /* 0x00000406221e7890 */ /* 0x000fe2000fffe03f */
[----:B------:R-:W-:Y:S01]  /*5750*/  UMOV UR31, 0x40000040 ;  /* 0x40000040001f7882 */ /* 0x000fe20000000000 */
[----:B------:R-:W-:-:S06]  /*5760*/  WARPGROUP.ARRIVE ;  /* 0x00000000000079c5 */ /* 0x000fcc0000000000 */
[----:B------:R-:W-:Y:S03]  /*5770*/  HGMMA.64x128x16.F32.BF16 R24, gdesc[UR32], RZ, !UPT, gsb0 ;  /* 0x01e00000201879f0 */ /* 0x000fe6000c0018ff */
        /* <DEDUP_REMOVED lines=22> */
[----:B0-----:R-:W-:Y:S05]  /*58e0*/  @P3 BRA `(.L_x_1130) ;  /* 0x00000000002c3947 */ /* 0x001fea0003800000 */
[----:B------:R-:W-:Y:S05]  /*58f0*/  @!P0 BRA `(.L_x_1131) ;  /* 0x0000000000048947 */ /* 0x000fea0003800000 */
[----:B------:R-:W-:Y:S01]  /*5900*/  BPT.TRAP 0x1 ;  /* 0x000000040000795c */ /* 0x000fe20000300000 */
.L_x_1131:
[----:B------:R-:W-:Y:S01]  /*5910*/  ULEA UR6, UR44, UR41, 0x3 ;  /* 0x000000292c067291 */ /* 0x000fe2000f8e183f */
[----:B------:R-:W-:-:S05]  /*5920*/  IMAD.U32 R6, RZ, RZ, UR45 ;  /* 0x0000002dff067e24 */ /* 0x000fca000f8e00ff */
[----:B------:R-:W-:-:S04]  /*5930*/  SHF.L.U32 R6, R6, 0x1f, RZ ;  /* 0x0000001f06067819 */ /* 0x000fc800000006ff */
[----:B------:R0:W1:Y:S01]  /*5940*/  SYNCS.PHASECHK.TRANS64.TRYWAIT P2, [UR6+0x28850], R6 ;  /* 0x02885006ff0075a7 */ /* 0x0000620008040146 */
[----:B------:R-:W-:Y:S05]  /*5950*/  @!P0 BRA `(.L_x_1132) ;  /* 0x0000000000048947 */ /* 0x000fea0003800000 */
[----:B------:R-:W-:Y:S01]  /*5960*/  BPT.TRAP 0x1 ;  /* 0x000000040000795c */ /* 0x000fe20000300000 */
.L_x_1132:
[----:B-1----:R-:W-:Y:S05]  /*5970*/  @P2 BRA `(.L_x_1130) ;  /* 0x0000000000082947 */ /* 0x002fea0003800000 */
[----:B------:R-:W1:Y:S02]  /*5980*/  SYNCS.PHASECHK.TRANS64.TRYWAIT P2, [UR6+0x28850], R6 ;  /* 0x02885006ff0075a7 */ /* 0x000e640008040146 */
[----:B-1----:R-:W-:Y:S05]  /*5990*/  @!P2 BRA `(.L_x_1133) ;  /* 0x00000108001ca947 */ /* 0x002fea0003800000 */
.L_x_1130:
[----:B------:R-:W-:Y:S01]  /*59a0*/  UIADD3 UR6, UR41, 0x400, URZ ;  /* 0x0000040029067890 */ /* 0x000fe2000fffe03f */
[----:B------:R-:W-:Y:S01]  /*59b0*/  WARPGROUP.ARRIVE ;  /* 0x00000000000079c5 */ /* 0x000fe20000000000 */
[----:B------:R-:W-:Y:S01]  /*59c0*/  UMOV UR7, 0x40000040 ;  /* 0x4000004000077882 */ /* 0x000fe20000000000 */
[----:B------:R-:W-:Y:S01]  /*59d0*/  PLOP3.LUT P2, PT, PT, PT, UP0, 0x80, 0x0 ;  /* 0x000000000000781c */ /* 0x000fe20003f4f008 */
[----:B------:R-:W-:Y:S01]  /*59e0*/  USHF.R.U32.HI UR6, URZ, 0x4, UR6 ;  /* 0x000000043f067899 */ /* 0x000fe20008011606 */
[----:B------:R-:W-:Y:S01]  /*59f0*/  PLOP3.LUT P3, PT, PT, PT, UP0, 0x80, 0x0 ;  /* 0x000000000000781c */ /* 0x000fe20003f6f008 */
[----:B------:R-:W2:Y:S01]  /*5a00*/  LDC R8, c[0x0][0x288] ;  /* 0x0000a200ff087b82 */ /* 0x000ea20000000800 */
[----:B------:R-:W-:Y:S01]  /*5a10*/  FMUL.FTZ R14, R35, UR54 ;  /* 0x00000036230e7c20 */ /* 0x000fe20008410000 */
[----:B------:R-:W-:Y:S01]  /*5a20*/  ULOP3.LUT UR6, UR6, 0x3fff, URZ, 0xc0, !UPT ;  /* 0x00003fff06067892 */ /* 0x000fe2000f8ec03f */
[----:B------:R-:W-:Y:S01]  /*5a30*/  FMUL.FTZ R35, R59, UR54 ;  /* 0x000000363b237c20 */ /* 0x000fe20008410000 */
[----:B------:R-:W-:Y:S01]  /*5a40*/  FMUL.FTZ R10, R27, UR54 ;  /* 0x000000361b0a7c20 */ /* 0x000fe20008410000 */
[----:B------:R-:W-:Y:S01]  /*5a50*/  FMUL.FTZ R59, R65, UR54 ;  /* 0x00000036413b7c20 */ /* 0x000fe20008410000 */
[----:B------:R-:W-:Y:S01]  /*5a60*/  ULOP3.LUT UR6, UR6, 0x4000000, URZ, 0xfc, !UPT ;  /* 0x0400000006067892 */ /* 0x000fe2000f8efc3f */
[----:B------:R-:W-:Y:S01]  /*5a70*/  FMUL.FTZ R27, R51, UR54 ;  /* 0x00000036331b7c20 */ /* 0x000fe20008410000 */
[----:B------:R-:W-:Y:S01]  /*5a80*/  FMUL.FTZ R12, R31, UR54 ;  /* 0x000000361f0c7c20 */ /* 0x000fe20008410000 */
[----:B------:R-:W-:Y:S01]  /*5a90*/  FMUL.FTZ R51, R53, UR54 ;  /* 0x0000003635337c20 */ /* 0x000fe20008410000 */
[----:B------:R-:W-:Y:S01]  /*5aa0*/  ULEA UR10, UR44, UR6, 0xb ;  /* 0x000000062c0a7291 */ /* 0x000fe2000f8e583f */
[----:B------:R-:W-:Y:S01]  /*5ab0*/  FMUL.FTZ R31, R32, UR54 ;  /* 0x00000036201f7c20 */ /* 0x000fe20008410000 */
[----:B------:R-:W-:Y:S01]  /*5ac0*/  FMUL.FTZ R53, R57, UR54 ;  /* 0x0000003639357c20 */ /* 0x000fe20008410000 */
[----:B------:R-:W-:Y:S01]  /*5ad0*/  FMUL.FTZ R9, R26, UR54 ;  /* 0x000000361a097c20 */ /* 0x000fe20008410000 */
[----:B------:R-:W-:Y:S01]  /*5ae0*/  FMUL.FTZ R11, R30, UR54 ;  /* 0x000000361e0b7c20 */ /* 0x000fe20008410000 */
[----:B------:R-:W-:Y:S01]  /*5af0*/  FMUL.FTZ R32, R33, UR54 ;  /* 0x0000003621207c20 */ /* 0x000fe20008410000 */
[----:B01----:R-:W-:Y:S01]  /*5b00*/  FMUL.FTZ R6, R24, UR54 ;  /* 0x0000003618067c20 */ /* 0x003fe20008410000 */
[----:B------:R-:W-:Y:S01]  /*5b10*/  UMOV UR6, UR10 ;  /* 0x0000000a00067c82 */ /* 0x000fe20008000000 */
[----:B------:R-:W-:Y:S01]  /*5b20*/  FMUL.FTZ R13, R34, UR54 ;  /* 0x00000036220d7c20 */ /* 0x000fe20008410000 */
[----:B------:R-:W-:Y:S01]  /*5b30*/  HGMMA.64x128x16.F32.BF16 R88, R180, gdesc[UR4].tnspB, R88, gsb0 ;  /* 0x41e00004b4587df0 */ /* 0x000fe20008001858 */
[----:B------:R-:W-:Y:S01]  /*5b40*/  UIADD3 UR6, UR10, 0x80, URZ ;  /* 0x000000800a067890 */ /* 0x000fe2000fffe03f */
[----:B------:R-:W-:Y:S01]  /*5b50*/  FMUL.FTZ R33, R36, UR54 ;  /* 0x0000003624217c20 */ /* 0x000fe20008410000 */
[----:B------:R-:W-:Y:S01]  /*5b60*/  UMOV UR7, 0x40000040 ;  /* 0x4000004000077882 */ /* 0x000fe20000000000 */
[----:B------:R-:W-:Y:S01]  /*5b70*/  FMUL.FTZ R20, R38, UR54 ;  /* 0x0000003626147c20 */ /* 0x000fe20008410000 */
        /* <DEDUP_REMOVED lines=25> */
[----:B------:R-:W0:Y:S08]  /*5d10*/  MUFU.TANH R6, R6 ;  /* 0x0000000600067308 */ /* 0x000e300000002400 */
[----:B------:R-:W1:Y:S08]  /*5d20*/  MUFU.TANH R9, R9 ;  /* 0x0000000900097308 */ /* 0x000e700000002400 */
        /* <DEDUP_REMOVED lines=11> */
[----:B------:R-:W0:Y:S01]  /*5de0*/  MUFU.TANH R21, R21 ;  /* 0x0000001500157308 */ /* 0x000e220000002400 */
[----:B------:R-:W-:-:S02]  /*5df0*/  WARPGROUP.DEPBAR.LE gsb0, 0x0 ;  /* 0x00008000000079c5 */ /* 0x000fc40000010000 */
[----:B------:R-:W-:-:S05]  /*5e00*/  WARPGROUP.ARRIVE ;  /* 0x00000000000079c5 */ /* 0x000fca0000000000 */
[----:B------:R-:W0:Y:S01]  /*5e10*/  MUFU.TANH R27, R27 ;  /* 0x0000001b001b7308 */ /* 0x000e220000002400 */
[----:B------:R-:W-:Y:S01]  /*5e20*/  HGMMA.64x128x16.F32.BF16 R88, R176, gdesc[UR4].tnspB, R88, gsb0 ;  /* 0x41e00004b0587df0 */ /* 0x000fe20008001858 */
[----:B------:R-:W-:Y:S01]  /*5e30*/  UIADD3 UR6, UR10, 0x100, URZ ;  /* 0x000001000a067890 */ /* 0x000fe2000fffe03f */
[----:B------:R-:W-:-:S05]  /*5e40*/  UMOV UR7, 0x40000040 ;  /* 0x4000004000077882 */ /* 0x000fca0000000000 */
        /* <DEDUP_REMOVED lines=24> */
[----:B------:R0:W0:Y:S08]  /*5fd0*/  MUFU.TANH R68, R77 ;  /* 0x0000004d00447308 */ /* 0x0000300000002400 */
[----:B------:R-:W0:Y:S08]  /*5fe0*/  MUFU.TANH R80, R80 ;  /* 0x0000005000507308 */ /* 0x000e300000002400 */
[----:B------:R-:W0:Y:S08]  /*5ff0*/  MUFU.TANH R47, R47 ;  /* 0x0000002f002f7308 */ /* 0x000e300000002400 */
[----:B------:R-:W0:Y:S08]  /*6000*/  MUFU.TANH R84, R84 ;  /* 0x0000005400547308 */ /* 0x000e300000002400 */
[----:B------:R0:W0:Y:S01]  /*6010*/  MUFU.TANH R72, R85 ;  /* 0x0000005500487308 */ /* 0x0000220000002400 */
[----:B------:R-:W-:-:S02]  /*6020*/  WARPGROUP.DEPBAR.LE gsb0, 0x0 ;  /* 0x00008000000079c5 */ /* 0x000fc40000010000 */
[----:B------:R-:W-:-:S06]  /*6030*/  WARPGROUP.ARRIVE ;  /* 0x00000000000079c5 */ /* 0x000fcc0000000000 */
[----:B------:R-:W-:Y:S01]  /*6040*/  HGMMA.64x128x16.F32.BF16 R88, R168, gdesc[UR4].tnspB, R88, gsb0 ;  /* 0x41e00004a8587df0 */ /* 0x000fe20008001858 */
[----:B------:R-:W-:Y:S01]  /*6050*/  UIADD3 UR6, UR10, 0x200, URZ ;  /* 0x000002000a067890 */ /* 0x000fe2000fffe03f */
[----:B------:R-:W-:Y:S01]  /*6060*/  UMOV UR7, 0x40000040 ;  /* 0x4000004000077882 */ /* 0x000fe20000000000 */
[----:B------:R-:W-:Y:S02]  /*6070*/  WARPGROUP.DEPBAR.LE gsb0, 0x0 ;  /* 0x00008000000079c5 */ /* 0x000fe40000010000 */
[----:B------:R-:W-:Y:S01]  /*6080*/  WARPGROUP.ARRIVE ;  /* 0x00000000000079c5 */ /* 0x000fe20000000000 */
[----:B------:R-:W-:Y:S01]  /*6090*/  FMUL.FTZ R168, R48, UR54 ;  /* 0x0000003630a87c20 */ /* 0x000fe20008410000 */
[----:B------:R-:W-:Y:S02]  /*60a0*/  IMAD.U32 R48, RZ, RZ, UR56 ;  /* 0x00000038ff307e24 */ /* 0x000fe4000f8e00ff */
[----:B------:R-:W-:-:S03]  /*60b0*/  FMUL.FTZ R169, R49, UR54 ;  /* 0x0000003631a97c20 */ /* 0x000fc60008410000 */
[----:B------:R-:W-:Y:S01]  /*60c0*/  HGMMA.64x128x16.F32.BF16 R88, R164, gdesc[UR4].tnspB, R88, gsb0 ;  /* 0x41e00004a4587df0 */ /* 0x000fe20008001858 */
[----:B------:R-:W-:Y:S01]  /*60d0*/  UIADD3 UR6, UR10, 0x280, URZ ;  /* 0x000002800a067890 */ /* 0x000fe2000fffe03f */
[----:B------:R-:W-:Y:S01]  /*60e0*/  @!P1 LEA R48, R48, UR41, 0x3 ;  /* 0x0000002930309c11 */ /* 0x000fe2000f8e18ff */
[----:B------:R-:W-:Y:S01]  /*60f0*/  UMOV UR7, 0x40000040 ;  /* 0x4000004000077882 */ /* 0x000fe20000000000 */
[----:B------:R-:W0:Y:S03]  /*6100*/  MUFU.TANH R168, R168 ;  /* 0x000000a800a87308 */ /* 0x000e260000002400 */
[----:B------:R-:W-:-:S05]  /*6110*/  @!P1 VIADD R48, R48, 0x28840 ;  /* 0x0002884030309836 */ /* 0x000fca0000000000 */
[----:B------:R-:W-:Y:S01]  /*6120*/  @!P1 PRMT R49, RZ, 0x654, R48 ;  /* 0x00000654ff319816 */ /* 0x000fe20000000030 */
[----:B------:R-:W0:Y:S08]  /*6130*/  MUFU.TANH R169, R169 ;  /* 0x000000a900a97308 */ /* 0x000e300000002400 */
[----:B------:R0:W0:Y:S01]  /*6140*/  MUFU.TANH R48, R86 ;  /* 0x0000005600307308 */ /* 0x0000220000002400 */
[----:B------:R-:W-:-:S02]  /*6150*/  WARPGROUP.DEPBAR.LE gsb0, 0x0 ;  /* 0x00008000000079c5 */ /* 0x000fc40000010000 */
[----:B------:R-:W-:Y:S01]  /*6160*/  WARPGROUP.ARRIVE ;  /* 0x00000000000079c5 */ /* 0x000fe20000000000 */
[----:B------:R-:W-:Y:S01]  /*6170*/  FMUL.FTZ R164, R25, UR54 ;  /* 0x0000003619a47c20 */ /* 0x000fe20008410000 */
[----:B------:R-:W-:Y:S01]  /*6180*/  FMUL.FTZ R165, R28, UR54 ;  /* 0x000000361ca57c20 */ /* 0x000fe20008410000 */
[----:B------:R-:W-:Y:S01]  /*6190*/  FMUL.FTZ R25, R42, UR54 ;  /* 0x000000362a197c20 */ /* 0x000fe20008410000 */
[----:B------:R-:W-:Y:S01]  /*61a0*/  FMUL.FTZ R28, R50, UR54 ;  /* 0x00000036321c7c20 */ /* 0x000fe20008410000 */
[----:B------:R-:W-:Y:S01]  /*61b0*/  FMUL.FTZ R50, R52, UR54 ;  /* 0x0000003634327c20 */ /* 0x000fe20008410000 */
[----:B------:R-:W-:Y:S01]  /*61c0*/  HGMMA.64x128x16.F32.BF16 R88, R160, gdesc[UR4].tnspB, R88, gsb0 ;  /* 0x41e00004a0587df0 */ /* 0x000fe20008001858 */
[----:B------:R-:W-:Y:S01]  /*61d0*/  UIADD3 UR6, UR10, 0x300, URZ ;  /* 0x000003000a067890 */ /* 0x000fe2000fffe03f */
[----:B------:R-:W-:Y:S01]  /*61e0*/  FMUL.FTZ R42, R74, UR54 ;  /* 0x000000364a2a7c20 */ /* 0x000fe20008410000 */
[----:B------:R-:W-:Y:S01]  /*61f0*/  UMOV UR7, 0x40000040 ;  /* 0x4000004000077882 */ /* 0x000fe20000000000 */
[----:B------:R-:W-:Y:S01]  /*6200*/  FMUL.FTZ R52, R56, UR54 ;  /* 0x0000003638347c20 */ /* 0x000fe20008410000 */
[----:B------:R-:W-:Y:S01]  /*6210*/  IMAD.SHL.U32 R74, R3, 0x80, RZ ;  /* 0x00000080034a7824 */ /* 0x000fe200078e00ff */
[----:B------:R-:W-:Y:S01]  /*6220*/  IADD3 R56, -R23, 0xb, RZ ;  /* 0x0000000b17387810 */ /* 0x000fe20007ffe1ff */
[----:B------:R-:W-:Y:S01]  /*6230*/  FMUL.FTZ R166, R29, UR54 ;  /* 0x000000361da67c20 */ /* 0x000fe20008410000 */
[----:B------:R-:W-:Y:S01]  /*6240*/  FMUL.FTZ R167, R37, UR54 ;  /* 0x0000003625a77c20 */ /* 0x000fe20008410000 */
[----:B------:R-:W-:Y:S01]  /*6250*/  FMUL.FTZ R29, R46, UR54 ;  /* 0x000000362e1d7c20 */ /* 0x000fe20008410000 */
[----:B------:R-:W-:Y:S01]  /*6260*/  IADD3 R57, -R74, 0x1, RZ ;  /* 0x000000014a397810 */ /* 0x000fe20007ffe1ff */
[----:B------:R-:W-:Y:S01]  /*6270*/  FMUL.FTZ R37, R71, UR54 ;  /* 0x0000003647257c20 */ /* 0x000fe20008410000 */
[----:B------:R-:W-:Y:S01]  /*6280*/  FMUL.FTZ R46, R82, UR54 ;  /* 0x00000036522e7c20 */ /* 0x000fe20008410000 */
[----:B------:R-:W0:Y:S02]  /*6290*/  MUFU.TANH R164, R164 ;  /* 0x000000a400a47308 */ /* 0x000e240000002400 */
[----:B------:R-:W-:-:S06]  /*62a0*/  IMAD R64, R16, -0x2, R57 ;  /* 0xfffffffe10407824 */ /* 0x000fcc00078e0239 */
        /* <DEDUP_REMOVED lines=12> */
[----:B------:R-:W-:Y:S01]  /*6370*/  WARPGROUP.ARRIVE ;  /* 0x00000000000079c5 */ /* 0x000fe20000000000 */
[----:B------:R-:W-:Y:S01]  /*6380*/  FMUL.FTZ R160, R40, UR54 ;  /* 0x0000003628a07c20 */ /* 0x000fe20008410000 */
[----:B------:R-:W-:Y:S01]  /*6390*/  FMUL.FTZ R40, R62, UR54 ;  /* 0x000000363e287c20 */ /* 0x000fe20008410000 */
[----:B------:R-:W-:Y:S02]  /*63a0*/  VIADD R62, R17, UR36 ;  /* 0x00000024113e7c36 */ /* 0x000fe40008000000 */
[----:B------:R-:W-:Y:S01]  /*63b0*/  FMUL.FTZ R161, R41, UR54 ;  /* 0x0000003629a17c20 */ /* 0x000fe20008410000 */
        /* <DEDUP_REMOVED lines=16> */
[----:B------:R0:W0:Y:S01]  /*64c0*/  MUFU.TANH R70, R81 ;  /* 0x0000005100467308 */ /* 0x0000220000002400 */
[----:B------:R-:W-:-:S02]  /*64d0*/  WARPGROUP.DEPBAR.LE gsb0, 0x0 ;  /* 0x00008000000079c5 */ /* 0x000fc40000010000 */
[----:B------:R-:W-:-:S06]  /*64e0*/  WARPGROUP.ARRIVE ;  /* 0x00000000000079c5 */ /* 0x000fcc0000000000 */
[----:B------:R-:W-:Y:S01]  /*64f0*/  HGMMA.64x128x16.F32.BF16 R88, R152, gdesc[UR4].tnspB, R88, gsb0 ;  /* 0x41e0000498587df0 */ /* 0x000fe20008001858 */
[----:B------:R-:W-:Y:S02]  /*6500*/  @UP0 ULDC UR6, c[0x0][0x44c] ;  /* 0x0001130000060ab9 */ /* 0x000fe40000000800 */
[----:B------:R-:W-:Y:S01]  /*6510*/  @P2 IMAD.HI.U32 R7, R62, UR6, RZ ;  /* 0x000000063e072c27 */ /* 0x000fe2000f8e00ff */
[----:B------:R-:W-:Y:S01]  /*6520*/  @UP0 ULDC UR6, c[0x0][0x450] ;  /* 0x0001140000060ab9 */ /* 0x000fe20000000800 */
[----:B------:R-:W-:-:S03]  /*6530*/  PLOP3.LUT P2, PT, PT, PT, UP1, 0x40, 0x0 ;  /* 0x000000000000781c */ /* 0x000fc60003f4e818 */
[----:B------:R-:W-:Y:S02]  /*6540*/  @P3 SHF.R.U32.HI R62, RZ, UR6, R7 ;  /* 0x00000006ff3e3c19 */ /* 0x000fe40008011607 */
[----:B------:R-:W5:Y:S03]  /*6550*/  LDC R7, c[0x0][0x2f0] ;  /* 0x0000bc00ff077b82 */ /* 0x000f660000000800 */
[----:B------:R-:W1:Y:S01]  /*6560*/  SHFL.IDX PT, R65, R62, RZ, 0x1c1f ;  /* 0x001c1fff3e417589 */ /* 0x000e6200000e0000 */
[----:B-----5:R-:W-:-:S04]  /*6570*/  IMAD R57, R7, UR42, R64 ;  /* 0x0000002a07397c24 */ /* 0x020fc8000f8e0240 */
[----:B--2---:R-:W-:-:S04]  /*6580*/  IMAD.IADD R57, R57, 0x1, -R8 ;  /* 0x0000000139397824 */ /* 0x004fc800078e0a08 */
[C---:B------:R-:W-:Y:S02]  /*6590*/  VIADD R78, R57.reuse, UR53 ;  /* 0x00000035394e7c36 */ /* 0x040fe40008000000 */
[----:B------:R-:W-:Y:S02]  /*65a0*/  VIADD R82, R57, UR49 ;  /* 0x0000003139527c36 */ /* 0x000fe40008000000 */
[--C-:B-1----:R-:W-:Y:S02]  /*65b0*/  IMAD.IADD R64, R78, 0x1, R65.reuse ;  /* 0x000000014e407824 */ /* 0x102fe400078e0241 */
[----:B------:R-:W-:Y:S01]  /*65c0*/  IMAD.IADD R66, R82, 0x1, R65 ;  /* 0x0000000152427824 */ /* 0x000fe200078e0241 */
[----:B------:R-:W-:Y:S02]  /*65d0*/  WARPGROUP.DEPBAR.LE gsb0, 0x0 ;  /* 0x00008000000079c5 */ /* 0x000fe40000010000 */
[----:B------:R1:W-:Y:S06]  /*65e0*/  BAR.ARV R56, 0x100 ;  /* 0x000400380000751d */ /* 0x0003ec0000002000 */
[----:B------:R2:W-:Y:S02]  /*65f0*/  @!P1 SYNCS.ARRIVE.TRANS64.RED.A1T0 RZ, [R49+URZ], RZ ;  /* 0x000000ff31ff99a7 */ /* 0x0005e4000810043f */
[----:B--2---:R-:W-:-:S06]  /*6600*/  FMUL.FTZ R49, R87, UR54 ;  /* 0x0000003657317c20 */ /* 0x004fcc0008410000 */
[----:B------:R-:W2:Y:S01]  /*6610*/  MUFU.TANH R49, R49 ;  /* 0x0000003100317308 */ /* 0x000ea20000002400 */
[----:B01-34-:R-:W-:Y:S05]  /*6620*/  @P2 BRA `(.L_x_1134) ;  /* 0x00000000005c2947 */ /* 0x01bfea0003800000 */
[----:B------:R-:W-:Y:S01]  /*6630*/  IMAD R57, R7, UR42, R65 ;  /* 0x0000002a07397c24 */ /* 0x000fe2000f8e0241 */
[----:B------:R-:W-:Y:S03]  /*6640*/  BSSY B0, `(.L_x_1135) ;  /* 0x0000011000007945 */ /* 0x000fe60003800000 */
[----:B------:R-:W-:-:S05]  /*6650*/  IMAD.IADD R65, R57, 0x1, -R8 ;  /* 0x0000000139417824 */ /* 0x000fca00078e0a08 */
[----:B------:R-:W-:-:S13]  /*6660*/  ISETP.GT.AND P2, PT, R65, -0x1, PT ;  /* 0xffffffff4100780c */ /* 0x000fda0003f44270 */
[----:B------:R-:W-:Y:S05]  /*6670*/  @P2 BRA `(.L_x_1136) ;  /* 0x0000000000202947 */ /* 0x000fea0003800000 */
[----:B------:R-:W-:Y:S01]  /*6680*/  IMAD.U32 R69, RZ, RZ, UR52 ;  /* 0x00000034ff457e24 */ /* 0x000fe2000f8e00ff */
[----:B------:R-:W-:-:S04]  /*6690*/  LOP3.LUT R65, RZ, R65, RZ, 0x33, !PT ;  /* 0x00000041ff417212 */ /* 0x000fc800078e33ff */
[----:B------:R-:W-:-:S13]  /*66a0*/  ISETP.NE.AND P2, PT, R69, 0x1, PT ;  /* 0x000000014500780c */ /* 0x000fda0003f45270 */
[----:B------:R-:W0:Y:S02]  /*66b0*/  @P2 LDC.64 R56, c[0x0][0x9e8] ;  /* 0x00027a00ff382b82 */ /* 0x000e240000000a00 */
[----:B0-----:R-:W-:-:S05]  /*66c0*/  @P2 IMAD.HI.U32 R56, R65, R56, RZ ;  /* 0x0000003841382227 */ /* 0x001fca00078e00ff */
[----:B------:R-:W-:-:S04]  /*66d0*/  @P2 SHF.R.U32.HI R65, RZ, R57, R56 ;  /* 0x00000039ff412219 */ /* 0x000fc80000011638 */
[----:B------:R-:W-:Y:S01]  /*66e0*/  LOP3.LUT R65, RZ, R65, RZ, 0x33, !PT ;  /* 0x00000041ff417212 */ /* 0x000fe200078e33ff */
[----:B------:R-:W-:Y:S06]  /*66f0*/  BRA `(.L_x_1137) ;  /* 0x0000000000147947 */ /* 0x000fec0003800000 */
.L_x_1136:
[----:B------:R-:W-:-:S05]  /*6700*/  IMAD.U32 R69, RZ, RZ, UR52 ;  /* 0x00000034ff457e24 */ /* 0x000fca000f8e00ff */
[----:B------:R-:W-:-:S13]  /*6710*/  ISETP.NE.AND P2, PT, R69, 0x1, PT ;  /* 0x000000014500780c */ /* 0x000fda0003f45270 */
[----:B------:R-:W0:Y:S02]  /*6720*/  @P2 LDC.64 R56, c[0x0][0x9e8] ;  /* 0x00027a00ff382b82 */ /* 0x000e240000000a00 */
[----:B0-----:R-:W-:-:S05]  /*6730*/  @P2 IMAD.HI.U32 R56, R65, R56, RZ ;  /* 0x0000003841382227 */ /* 0x001fca00078e00ff */
[----:B------:R-:W-:-:S07]  /*6740*/  @P2 SHF.R.U32.HI R65, RZ, R57, R56 ;  /* 0x00000039ff412219 */ /* 0x000fce0000011638 */
.L_x_1137:
[----:B------:R-:W-:Y:S05]  /*6750*/  BSYNC B0 ;  /* 0x0000000000007941 */ /* 0x000fea0003800000 */
.L_x_1135:
[----:B------:R-:W-:-:S04]  /*6760*/  IMAD R65, R65, R69, -R74 ;  /* 0x0000004541417224 */ /* 0x000fc800078e0a4a */
[----:B------:R-:W-:-:S05]  /*6770*/  IMAD R65, R16, -0x2, R65 ;  /* 0xfffffffe10417824 */ /* 0x000fca00078e0241 */
[----:B------:R-:W-:Y:S02]  /*6780*/  VIADDMNMX R64, R65, R69, R64, PT ;  /* 0x0000004541407246 */ /* 0x000fe40003800140 */
[----:B------:R-:W-:-:S07]  /*6790*/  VIMNMX R66, R66, R65, !PT ;  /* 0x0000004142427248 */ /* 0x000fce0007fe0100 */
.L_x_1134:
[----:B------:R-:W-:Y:S01]  /*67a0*/  ISETP.GT.AND P2, PT, R3, -0x1, PT ;  /* 0xffffffff0300780c */ /* 0x000fe20003f44270 */
[----:B------:R-:W0:Y:S03]  /*67b0*/  SHFL.IDX PT, R155, R62, 0x1, 0x1c1f ;  /* 0x003c1f003e9b7f89 */ /* 0x000e2600000e0000 */
[C---:B------:R-:W-:Y:S02]  /*67c0*/  ISETP.GT.AND P5, PT, R66.reuse, RZ, P2 ;  /* 0x000000ff4200720c */ /* 0x040fe400017a4270 */
[----:B------:R-:W-:Y:S02]  /*67d0*/  ISETP.GT.AND P3, PT, R66, 0x9, P2 ;  /* 0x000000094200780c */ /* 0x000fe40001764270 */
[C---:B------:R-:W-:Y:S02]  /*67e0*/  ISETP.LT.OR P5, PT, R64.reuse, 0x1, P5 ;  /* 0x000000014000780c */ /* 0x040fe40002fa1670 */
[----:B------:R-:W-:-:S02]  /*67f0*/  ISETP.LT.OR P3, PT, R64, 0xa, P3 ;  /* 0x0000000a4000780c */ /* 0x000fc40001f61670 */
[----:B------:R-:W-:Y:S02]  /*6800*/  FSEL R159, R6, -INF , !P5 ;  /* 0xff800000069f7808 */ /* 0x000fe40006800000 */
[C---:B------:R-:W-:Y:S02]  /*6810*/  ISETP.GT.AND P5, PT, R66.reuse, 0x10, P2 ;  /* 0x000000104200780c */ /* 0x040fe400017a4270 */
[----:B------:R-:W-:Y:S02]  /*6820*/  ISETP.GT.AND P4, PT, R66, 0x1, P2 ;  /* 0x000000014200780c */ /* 0x000fe40001784270 */
[----:B------:R-:W-:Y:S02]  /*6830*/  ISETP.LT.OR P5, PT, R64, 0x11, P5 ;  /* 0x000000114000780c */ /* 0x000fe40002fa1670 */
[----:B------:R-:W-:Y:S02]  /*6840*/  ISETP.GT.AND P6, PT, R66, 0x8, P2 ;  /* 0x000000084200780c */ /* 0x000fe400017c4270 */
[----:B------:R-:W-:-:S02]  /*6850*/  FSEL R183, R166, -INF , !P3 ;  /* 0xff800000a6b77808 */ /* 0x000fc40005800000 */
[C---:B------:R-:W-:Y:S02]  /*6860*/  ISETP.GT.AND P3, PT, R66.reuse, 0x19, P2 ;  /* 0x000000194200780c */ /* 0x040fe40001764270 */
[----:B------:R-:W-:Y:S02]  /*6870*/  FSEL R177, R31, -INF , !P5 ;  /* 0xff8000001fb17808 */ /* 0x000fe40006800000 */
[----:B------:R-:W-:Y:S02]  /*6880*/  ISETP.GT.AND P5, PT, R66, 0x20, P2 ;  /* 0x000000204200780c */ /* 0x000fe400017a4270 */
[C---:B------:R-:W-:Y:S02]  /*6890*/  ISETP.LT.OR P4, PT, R64.reuse, 0x2, P4 ;  /* 0x000000024000780c */ /* 0x040fe40002781670 */
[C---:B------:R-:W-:Y:S02]  /*68a0*/  ISETP.LT.OR P6, PT, R64.reuse, 0x9, P6 ;  /* 0x000000094000780c */ /* 0x040fe400037c1670 */
[----:B------:R-:W-:-:S02]  /*68b0*/  ISETP.LT.OR P3, PT, R64, 0x1a, P3 ;  /* 0x0000001a4000780c */ /* 0x000fc40001f61670 */
[----:B------:R-:W-:Y:S02]  /*68c0*/  ISETP.LT.OR P5, PT, R64, 0x21, P5 ;  /* 0x000000214000780c */ /* 0x000fe40002fa1670 */
[----:B------:R-:W-:Y:S02]  /*68d0*/  FSEL R171, R164, -INF , !P4 ;  /* 0xff800000a4ab7808 */ /* 0x000fe40006000000 */
[----:B------:R-:W-:Y:S02]  /*68e0*/  FSEL R173, R165, -INF , !P6 ;  /* 0xff800000a5ad7808 */ /* 0x000fe40007000000 */
[C---:B------:R-:W-:Y:S02]  /*68f0*/  ISETP.GT.AND P4, PT, R66.reuse, 0x11, P2 ;  /* 0x000000114200780c */ /* 0x040fe40001784270 */
[----:B------:R-:W-:Y:S02]  /*6900*/  ISETP.GT.AND P6, PT, R66, 0x18, P2 ;  /* 0x000000184200780c */ /* 0x000fe400017c4270 */
[----:B------:R-:W-:-:S02]  /*6910*/  FSEL R175, R167, -INF , !P3 ;  /* 0xff800000a7af7808 */ /* 0x000fc40005800000 */
[----:B------:R-:W-:Y:S02]  /*6920*/  FSEL R167, R160, -INF , !P5 ;  /* 0xff800000a0a77808 */ /* 0x000fe40006800000 */
[----:B------:R-:W-:Y:S02]  /*6930*/  ISETP.GT.AND P5, PT, R66, 0x30, P2 ;  /* 0x000000304200780c */ /* 0x000fe400017a4270 */
[C---:B------:R-:W-:Y:S02]  /*6940*/  ISETP.LT.OR P4, PT, R64.reuse, 0x12, P4 ;  /* 0x000000124000780c */ /* 0x040fe40002781670 */
[C---:B------:R-:W-:Y:S02]  /*6950*/  ISETP.LT.OR P6, PT, R64.reuse, 0x19, P6 ;  /* 0x000000194000780c */ /* 0x040fe400037c1670 */
[----:B------:R-:W-:Y:S02]  /*6960*/  ISETP.LT.OR P5, PT, R64, 0x31, P5 ;  /* 0x000000314000780c */ /* 0x000fe40002fa1670 */
[----:B------:R-:W-:-:S02]  /*6970*/  FSEL R181, R32, -INF , !P4 ;  /* 0xff80000020b57808 */ /* 0x000fc40006000000 */
[----:B------:R-:W-:Y:S02]  /*6980*/  FSEL R179, R33, -INF , !P6 ;  /* 0xff80000021b37808 */ /* 0x000fe40007000000 */
[C---:B------:R-:W-:Y:S02]  /*6990*/  ISETP.GT.AND P4, PT, R66.reuse, 0x21, P2 ;  /* 0x000000214200780c */ /* 0x040fe40001784270 */
[C---:B------:R-:W-:Y:S02]  /*69a0*/  ISETP.GT.AND P6, PT, R66.reuse, 0x28, P2 ;  /* 0x000000284200780c */ /* 0x040fe400017c4270 */
[----:B------:R-:W-:Y:S02]  /*69b0*/  ISETP.GT.AND P3, PT, R66, 0x29, P2 ;  /* 0x000000294200780c */ /* 0x000fe40001764270 */
[----:B------:R-:W-:Y:S02]  /*69c0*/  FSEL R87, R168, -INF , !P5 ;  /* 0xff800000a8577808 */ /* 0x000fe40006800000 */
[----:B------:R-:W-:-:S02]  /*69d0*/  ISETP.GT.AND P5, PT, R66, 0x40, P2 ;  /* 0x000000404200780c */ /* 0x000fc400017a4270 */
[C---:B------:R-:W-:Y:S02]  /*69e0*/  ISETP.LT.OR P4, PT, R64.reuse, 0x22, P4 ;  /* 0x000000224000780c */ /* 0x040fe40002781670 */
[C---:B------:R-:W-:Y:S02]  /*69f0*/  ISETP.LT.OR P6, PT, R64.reuse, 0x29, P6 ;  /* 0x000000294000780c */ /* 0x040fe400037c1670 */
[C---:B------:R-:W-:Y:S02]  /*6a00*/  ISETP.LT.OR P3, PT, R64.reuse, 0x2a, P3 ;  /* 0x0000002a4000780c */ /* 0x040fe40001f61670 */
[----:B------:R-:W-:Y:S02]  /*6a10*/  ISETP.LT.OR P5, PT, R64, 0x41, P5 ;  /* 0x000000414000780c */ /* 0x000fe40002fa1670 */
[----:B------:R-:W-:Y:S02]  /*6a20*/  FSEL R161, R161, -INF , !P4 ;  /* 0xff800000a1a17808 */ /* 0x000fe40006000000 */
[----:B------:R-:W-:-:S02]  /*6a30*/  FSEL R153, R162, -INF , !P6 ;  /* 0xff800000a2997808 */ /* 0x000fc40007000000 */
[----:B------:R-:W-:Y:S02]  /*6a40*/  FSEL R163, R163, -INF , !P3 ;  /* 0xff800000a3a37808 */ /* 0x000fe40005800000 */
[C---:B------:R-:W-:Y:S02]  /*6a50*/  ISETP.GT.AND P4, PT, R66.reuse, 0x31, P2 ;  /* 0x000000314200780c */ /* 0x040fe40001784270 */
[C---:B------:R-:W-:Y:S02]  /*6a60*/  ISETP.GT.AND P6, PT, R66.reuse, 0x38, P2 ;  /* 0x000000384200780c */ /* 0x040fe400017c4270 */
[----:B------:R-:W-:Y:S02]  /*6a70*/  ISETP.GT.AND P3, PT, R66, 0x39, P2 ;  /* 0x000000394200780c */ /* 0x000fe40001764270 */
[----:B------:R-:W-:Y:S01]  /*6a80*/  FSEL R81, R52, -INF , !P5 ;  /* 0xff80000034517808 */ /* 0x000fe20006800000 */
[----:B0-----:R-:W-:Y:S01]  /*6a90*/  IMAD.IADD R52, R82, 0x1, R155 ;  /* 0x0000000152347824 */ /* 0x001fe200078e029b */
[----:B------:R-:W-:-:S02]  /*6aa0*/  ISETP.GT.AND P5, PT, R66, 0x50, P2 ;  /* 0x000000504200780c */ /* 0x000fc400017a4270 */
[C---:B------:R-:W-:Y:S02]  /*6ab0*/  ISETP.LT.OR P4, PT, R64.reuse, 0x32, P4 ;  /* 0x000000324000780c */ /* 0x040fe40002781670 */
[C---:B------:R-:W-:Y:S02]  /*6ac0*/  ISETP.LT.OR P6, PT, R64.reuse, 0x39, P6 ;  /* 0x000000394000780c */ /* 0x040fe400037c1670 */
[C---:B------:R-:W-:Y:S02]  /*6ad0*/  ISETP.LT.OR P3, PT, R64.reuse, 0x3a, P3 ;  /* 0x0000003a4000780c */ /* 0x040fe40001f61670 */
[----:B------:R-:W-:Y:S02]  /*6ae0*/  ISETP.LT.OR P5, PT, R64, 0x51, P5 ;  /* 0x000000514000780c */ /* 0x000fe40002fa1670 */
[----:B------:R-:W-:Y:S02]  /*6af0*/  FSEL R169, R169, -INF , !P4 ;  /* 0xff800000a9a97808 */ /* 0x000fe40006000000 */
[----:B------:R-:W-:Y:S01]  /*6b00*/  FSEL R85, R50, -INF , !P6 ;  /* 0xff80000032557808 */ /* 0x000fe20007000000 */
[----:B------:R-:W-:Y:S01]  /*6b10*/  IMAD.IADD R50, R78, 0x1, R155 ;  /* 0x000000014e327824 */ /* 0x000fe200078e029b */
[----:B------:R-:W-:-:S02]  /*6b20*/  FSEL R83, R51, -INF , !P3 ;  /* 0xff80000033537808 */ /* 0x000fc40005800000 */
[C---:B------:R-:W-:Y:S02]  /*6b30*/  ISETP.GT.AND P4, PT, R66.reuse, 0x41, P2 ;  /* 0x000000414200780c */ /* 0x040fe40001784270 */
[C---:B------:R-:W-:Y:S02]  /*6b40*/  ISETP.GT.AND P6, PT, R66.reuse, 0x48, P2 ;  /* 0x000000484200780c */ /* 0x040fe400017c4270 */
[----:B------:R-:W-:Y:S02]  /*6b50*/  ISETP.GT.AND P3, PT, R66, 0x49, P2 ;  /* 0x000000494200780c */ /* 0x000fe40001764270 */
[----:B------:R-:W-:Y:S02]  /*6b60*/  FSEL R65, R58, -INF , !P5 ;  /* 0xff8000003a417808 */ /* 0x000fe40006800000 */
[----:B------:R-:W-:Y:S02]  /*6b70*/  ISETP.GT.AND P5, PT, R66, 0x60, P2 ;  /* 0x000000604200780c */ /* 0x000fe400017a4270 */
[----:B------:R-:W-:-:S02]  /*6b80*/  ISETP.LT.OR P4, PT, R64, 0x42, P4 ;  /* 0x000000424000780c */ /* 0x000fc40002781670 */
[C---:B------:R-:W-:Y:S02]  /*6b90*/  ISETP.LT.OR P6, PT, R64.reuse, 0x49, P6 ;  /* 0x000000494000780c */ /* 0x040fe400037c1670 */
[C---:B------:R-:W-:Y:S02]  /*6ba0*/  ISETP.LT.OR P3, PT, R64.reuse, 0x4a, P3 ;  /* 0x0000004a4000780c */ /* 0x040fe40001f61670 */
[----:B------:R-:W-:Y:S02]  /*6bb0*/  ISETP.LT.OR P5, PT, R64, 0x61, P5 ;  /* 0x000000614000780c */ /* 0x000fe40002fa1670 */
[----:B------:R-:W-:Y:S02]  /*6bc0*/  FSEL R79, R53, -INF , !P4 ;  /* 0xff800000354f7808 */ /* 0x000fe40006000000 */
[----:B------:R-:W-:Y:S02]  /*6bd0*/  FSEL R77, R54, -INF , !P6 ;  /* 0xff800000364d7808 */ /* 0x000fe40007000000 */
[----:B------:R-:W-:-:S02]  /*6be0*/  FSEL R71, R55, -INF , !P3 ;  /* 0xff80000037477808 */ /* 0x000fc40005800000 */
[C---:B------:R-:W-:Y:S02]  /*6bf0*/  ISETP.GT.AND P4, PT, R66.reuse, 0x51, P2 ;  /* 0x000000514200780c */ /* 0x040fe40001784270 */
[C---:B------:R-:W-:Y:S02]  /*6c00*/  ISETP.GT.AND P6, PT, R66.reuse, 0x58, P2 ;  /* 0x000000584200780c */ /* 0x040fe400017c4270 */
[C---:B------:R-:W-:Y:S02]  /*6c10*/  ISETP.GT.AND P3, PT, R66.reuse, 0x59, P2 ;  /* 0x000000594200780c */ /* 0x040fe40001764270 */
        /* <DEDUP_REMOVED lines=11> */
[----:B------:R-:W-:Y:S02]  /*6cd0*/  ISETP.GT.AND P3, PT, R66, 0x69, P2 ;  /* 0x000000694200780c */ /* 0x000fe40001764270 */
[----:B------:R-:W-:Y:S02]  /*6ce0*/  FSEL R61, R80, -INF , !P5 ;  /* 0xff800000503d7808 */ /* 0x000fe40006800000 */
[----:B------:R-:W-:Y:S02]  /*6cf0*/  PLOP3.LUT P5, PT, PT, PT, UP1, 0x40, 0x0 ;  /* 0x000000000000781c */ /* 0x000fe40003fae818 */
[----:B------:R-:W-:-:S02]  /*6d00*/  ISETP.LT.OR P4, PT, R64, 0x62, P4 ;  /* 0x000000624000780c */ /* 0x000fc40002781670 */
[C---:B------:R-:W-:Y:S02]  /*6d10*/  ISETP.LT.OR P6, PT, R64.reuse, 0x69, P6 ;  /* 0x000000694000780c */ /* 0x040fe400037c1670 */
[----:B------:R-:W-:Y:S02]  /*6d20*/  ISETP.LT.OR P3, PT, R64, 0x6a, P3 ;  /* 0x0000006a4000780c */ /* 0x000fe40001f61670 */
[----:B------:R-:W-:Y:S02]  /*6d30*/  FSEL R67, R67, -INF , !P4 ;  /* 0xff80000043437808 */ /* 0x000fe40006000000 */
[----:B------:R-:W-:Y:S02]  /*6d40*/  FSEL R59, R76, -INF , !P6 ;  /* 0xff8000004c3b7808 */ /* 0x000fe40007000000 */
[----:B------:R-:W-:Y:S02]  /*6d50*/  FSEL R57, R68, -INF , !P3 ;  /* 0xff80000044397808 */ /* 0x000fe40005800000 */
[----:B------:R-:W-:-:S02]  /*6d60*/  ISETP.GT.AND P4, PT, R66, 0x71, P2 ;  /* 0x000000714200780c */ /* 0x000fc40001784270 */
[C---:B------:R-:W-:Y:S02]  /*6d70*/  ISETP.GT.AND P6, PT, R66.reuse, 0x78, P2 ;  /* 0x000000784200780c */ /* 0x040fe400017c4270 */
[----:B------:R-:W-:Y:S02]  /*6d80*/  ISETP.GT.AND P3, PT, R66, 0x79, P2 ;  /* 0x000000794200780c */ /* 0x000fe40001764270 */
[C---:B------:R-:W-:Y:S02]  /*6d90*/  ISETP.LT.OR P4, PT, R64.reuse, 0x72, P4 ;  /* 0x000000724000780c */ /* 0x040fe40002781670 */
[C---:B------:R-:W-:Y:S02]  /*6da0*/  ISETP.LT.OR P6, PT, R64.reuse, 0x79, P6 ;  /* 0x000000794000780c */ /* 0x040fe400037c1670 */
[----:B------:R-:W-:Y:S02]  /*6db0*/  ISETP.LT.OR P3, PT, R64, 0x7a, P3 ;  /* 0x0000007a4000780c */ /* 0x000fe40001f61670 */
[----:B------:R-:W-:-:S02]  /*6dc0*/  FSEL R55, R70, -INF , !P4 ;  /* 0xff80000046377808 */ /* 0x000fc40006000000 */
[----:B------:R-:W-:Y:S02]  /*6dd0*/  FSEL R53, R84, -INF , !P6 ;  /* 0xff80000054357808 */ /* 0x000fe40007000000 */
[----:B------:R-:W-:Y:S01]  /*6de0*/  FSEL R51, R72, -INF , !P3 ;  /* 0xff80000048337808 */ /* 0x000fe20005800000 */
[----:B------:R-:W-:Y:S06]  /*6df0*/  @P5 BRA `(.L_x_1138) ;  /* 0x00000000005c5947 */ /* 0x000fec0003800000 */
        /* <DEDUP_REMOVED lines=13> */
.L_x_1140:
[----:B------:R-:W-:-:S05]  /*6ed0*/  IMAD.U32 R6, RZ, RZ, UR52 ;  /* 0x00000034ff067e24 */ /* 0x000fca000f8e00ff */
[----:B------:R-:W-:-:S13]  /*6ee0*/  ISETP.NE.AND P3, PT, R6, 0x1, PT ;  /* 0x000000010600780c */ /* 0x000fda0003f65270 */
[----:B------:R-:W0:Y:S02]  /*6ef0*/  @P3 LDC.64 R32, c[0x0][0x9e8] ;  /* 0x00027a00ff203b82 */ /* 0x000e240000000a00 */
[----:B0-----:R-:W-:-:S05]  /*6f00*/  @P3 IMAD.HI.U32 R32, R31, R32, RZ ;  /* 0x000000201f203227 */ /* 0x001fca00078e00ff */
[----:B------:R-:W-:-:S07]  /*6f10*/  @P3 SHF.R.U32.HI R31, RZ, R33, R32 ;  /* 0x00000021ff1f3219 */ /* 0x000fce0000011620 */
.L_x_1141:
[----:B------:R-:W-:Y:S05]  /*6f20*/  BSYNC B0 ;  /* 0x0000000000007941 */ /* 0x000fea0003800000 */
.L_x_1139:
[----:B------:R-:W-:-:S04]  /*6f30*/  IMAD R31, R31, R6, -R74 ;  /* 0x000000061f1f7224 */ /* 0x000fc800078e0a4a */
[----:B------:R-:W-:-:S05]  /*6f40*/  IMAD R31, R16, -0x2, R31 ;  /* 0xfffffffe101f7824 */ /* 0x000fca00078e021f */
[----:B------:R-:W-:Y:S02]  /*6f50*/  VIADDMNMX R50, R31, R6, R50, PT ;  /* 0x000000061f327246 */ /* 0x000fe40003800132 */
[----:B------:R-:W-:-:S07]  /*6f60*/  VIMNMX R52, R52, R31, !PT ;  /* 0x0000001f34347248 */ /* 0x000fce0007fe0100 */
.L_x_1138:
[----:B------:R-:W-:Y:S01]  /*6f70*/  FMNMX.FTZ R6, R159, R4, !PT ;  /* 0x000000049f067209 */ /* 0x000fe20007810000 */
[----:B------:R-:W-:Y:S01]  /*6f80*/  UMOV UR45, UR55 ;  /* 0x00000037002d7c82 */ /* 0x000fe20008000000 */
[----:B------:R-:W-:Y:S02]  /*6f90*/  ISETP.GT.AND P4, PT, R52, 0x1, P2 ;  /* 0x000000013400780c */ /* 0x000fe40001784270 */
[----:B------:R-:W-:Y:S02]  /*6fa0*/  FMNMX.FTZ R6, R171, R6, !PT ;  /* 0x00000006ab067209 */ /* 0x000fe40007810000 */
[----:B------:R-:W-:Y:S02]  /*6fb0*/  ISETP.LT.OR P4, PT, R50, 0x2, P4 ;  /* 0x000000023200780c */ /* 0x000fe40002781670 */
[----:B------:R-:W-:Y:S02]  /*6fc0*/  FMNMX.FTZ R6, R173, R6, !PT ;  /* 0x00000006ad067209 */ /* 0x000fe40007810000 */
[----:B------:R-:W-:-:S02]  /*6fd0*/  FSEL R157, R10, -INF , !P4 ;  /* 0xff8000000a9d7808 */ /* 0x000fc40006000000 */
[----:B------:R-:W-:Y:S02]  /*6fe0*/  FMNMX.FTZ R6, R183, R6, !PT ;  /* 0x00000006b7067209 */ /* 0x000fe40007810000 */
        /* <DEDUP_REMOVED lines=10> */
[----:B------:R-:W-:-:S02]  /*7090*/  ISETP.GT.AND P3, PT, R52, 0x9, P2 ;  /* 0x000000093400780c */ /* 0x000fc40001764270 */
[----:B------:R-:W-:Y:S02]  /*70a0*/  FMNMX.FTZ R6, R161, R6, !PT ;  /* 0x00000006a1067209 */ /* 0x000fe40007810000 */
[----:B------:R-:W-:Y:S02]  /*70b0*/  FSEL R25, R25, -INF , !P4 ;  /* 0xff80000019197808 */ /* 0x000fe40006000000 */
[----:B------:R-:W-:Y:S02]  /*70c0*/  FMNMX.FTZ R6, R153, R6, !PT ;  /* 0x0000000699067209 */ /* 0x000fe40007810000 */
[----:B------:R-:W-:Y:S02]  /*70d0*/  ISETP.GT.AND P4, PT, R52, RZ, P2 ;  /* 0x000000ff3400720c */ /* 0x000fe40001784270 */
[----:B------:R-:W-:Y:S02]  /*70e0*/  FMNMX.FTZ R6, R163, R6, !PT ;  /* 0x00000006a3067209 */ /* 0x000fe40007810000 */
[----:B------:R-:W-:-:S02]  /*70f0*/  ISETP.LT.OR P3, PT, R50, 0xa, P3 ;  /* 0x0000000a3200780c */ /* 0x000fc40001f61670 */
[----:B------:R-:W-:Y:S02]  /*7100*/  FMNMX.FTZ R6, R87, R6, !PT ;  /* 0x0000000657067209 */ /* 0x000fe40007810000 */
[----:B------:R-:W-:Y:S02]  /*7110*/  ISETP.LT.OR P4, PT, R50, 0x1, P4 ;  /* 0x000000013200780c */ /* 0x000fe40002781670 */
[----:B------:R-:W-:Y:S02]  /*7120*/  FMNMX.FTZ R6, R169, R6, !PT ;  /* 0x00000006a9067209 */ /* 0x000fe40007810000 */
[----:B------:R-:W-:Y:S02]  /*7130*/  FSEL R155, R12, -INF , !P3 ;  /* 0xff8000000c9b7808 */ /* 0x000fe40005800000 */
[----:B------:R-:W-:Y:S02]  /*7140*/  FMNMX.FTZ R6, R85, R6, !PT ;  /* 0x0000000655067209 */ /* 0x000fe40007810000 */
[----:B------:R-:W-:-:S02]  /*7150*/  ISETP.GT.AND P6, PT, R52, 0x8, P2 ;  /* 0x000000083400780c */ /* 0x000fc400017c4270 */
[----:B------:R-:W-:Y:S02]  /*7160*/  FMNMX.FTZ R6, R83, R6, !PT ;  /* 0x0000000653067209 */ /* 0x000fe40007810000 */
[----:B------:R-:W-:Y:S02]  /*7170*/  FSEL R12, R9, -INF , !P4 ;  /* 0xff800000090c7808 */ /* 0x000fe40006000000 */
[----:B------:R-:W-:Y:S02]  /*7180*/  FMNMX.FTZ R6, R81, R6, !PT ;  /* 0x0000000651067209 */ /* 0x000fe40007810000 */
[----:B------:R-:W-:Y:S02]  /*7190*/  ISETP.LT.OR P6, PT, R50, 0x9, P6 ;  /* 0x000000093200780c */ /* 0x000fe400037c1670 */
[----:B------:R-:W-:Y:S02]  /*71a0*/  FMNMX.FTZ R6, R79, R6, !PT ;  /* 0x000000064f067209 */ /* 0x000fe40007810000 */
[----:B------:R-:W-:-:S02]  /*71b0*/  FMNMX.FTZ R14, R12, R5, !PT ;  /* 0x000000050c0e7209 */ /* 0x000fc40007810000 */
[----:B------:R-:W-:Y:S02]  /*71c0*/  FMNMX.FTZ R6, R77, R6, !PT ;  /* 0x000000064d067209 */ /* 0x000fe40007810000 */
[----:B------:R-:W-:Y:S02]  /*71d0*/  ISETP.GT.AND P5, PT, R52, 0x10, P2 ;  /* 0x000000103400780c */ /* 0x000fe400017a4270 */
[----:B------:R-:W-:Y:S02]  /*71e0*/  FMNMX.FTZ R6, R71, R6, !PT ;  /* 0x0000000647067209 */ /* 0x000fe40007810000 */
[----:B------:R-:W-:Y:S02]  /*71f0*/  FMNMX.FTZ R14, R157, R14, !PT ;  /* 0x0000000e9d0e7209 */ /* 0x000fe40007810000 */
[----:B------:R-:W-:Y:S02]  /*7200*/  FMNMX.FTZ R6, R65, R6, !PT ;  /* 0x0000000641067209 */ /* 0x000fe40007810000 */
[----:B------:R-:W-:-:S02]  /*7210*/  ISETP.LT.OR P5, PT, R50, 0x11, P5 ;  /* 0x000000113200780c */ /* 0x000fc40002fa1670 */
[----:B------:R-:W-:Y:S02]  /*7220*/  FMNMX.FTZ R6, R75, R6, !PT ;  /* 0x000000064b067209 */ /* 0x000fe40007810000 */
[C---:B------:R-:W-:Y:S02]  /*7230*/  ISETP.GT.AND P3, PT, R52.reuse, 0x18, P2 ;  /* 0x000000183400780c */ /* 0x040fe40001764270 */
[----:B------:R-:W-:Y:S02]  /*7240*/  FMNMX.FTZ R6, R69, R6, !PT ;  /* 0x0000000645067209 */ /* 0x000fe40007810000 */
[----:B------:R-:W-:Y:S02]  /*7250*/  FSEL R13, R13, -INF , !P5 ;  /* 0xff8000000d0d7808 */ /* 0x000fe40006800000 */
[----:B------:R-:W-:Y:S02]  /*7260*/  FMNMX.FTZ R6, R73, R6, !PT ;  /* 0x0000000649067209 */ /* 0x000fe40007810000 */
[----:B------:R-:W-:-:S02]  /*7270*/  ISETP.GT.AND P5, PT, R52, 0x19, P2 ;  /* 0x000000193400780c */ /* 0x000fc400017a4270 */
[----:B------:R-:W-:Y:S02]  /*7280*/  FMNMX.FTZ R6, R63, R6, !PT ;  /* 0x000000063f067209 */ /* 0x000fe40007810000 */
[C---:B------:R-:W-:Y:S02]  /*7290*/  ISETP.LT.OR P3, PT, R50.reuse, 0x19, P3 ;  /* 0x000000193200780c */ /* 0x040fe40001f61670 */
[----:B------:R-:W-:Y:S02]  /*72a0*/  FMNMX.FTZ R6, R67, R6, !PT ;  /* 0x0000000643067209 */ /* 0x000fe40007810000 */
[----:B------:R-:W-:Y:S02]  /*72b0*/  ISETP.LT.OR P5, PT, R50, 0x1a, P5 ;  /* 0x0000001a3200780c */ /* 0x000fe40002fa1670 */
[----:B------:R-:W-:-:S04]  /*72c0*/  FMNMX.FTZ R6, R59, R6, !PT ;  /* 0x000000063b067209 */ /* 0x000fc80007810000 */
[----:B------:R-:W-:-:S04]  /*72d0*/  FMNMX.FTZ R6, R57, R6, !PT ;  /* 0x0000000639067209 */ /* 0x000fc80007810000 */
[----:B------:R-:W-:-:S04]  /*72e0*/  FMNMX.FTZ R6, R61, R6, !PT ;  /* 0x000000063d067209 */ /* 0x000fc80007810000 */
[----:B------:R-:W-:-:S04]  /*72f0*/  FMNMX.FTZ R6, R55, R6, !PT ;  /* 0x0000000637067209 */ /* 0x000fc80007810000 */
[----:B------:R-:W-:-:S04]  /*7300*/  FMNMX.FTZ R6, R53, R6, !PT ;  /* 0x0000000635067209 */ /* 0x000fc80007810000 */
[----:B------:R-:W-:Y:S02]  /*7310*/  FMNMX.FTZ R32, R51, R6, !PT ;  /* 0x0000000633207209 */ /* 0x000fe40007810000 */
[----:B------:R-:W0:Y:S03]  /*7320*/  LDC R6, c[0x0][0x988] ;  /* 0x00026200ff067b82 */ /* 0x000e260000000800 */
[----:B------:R-:W1:Y:S02]  /*7330*/  SHFL.BFLY PT, R31, R32, 0x2, 0x1f ;  /* 0x0c401f00201f7f89 */ /* 0x000e6400000e0000 */
[----:B-1----:R-:W-:-:S05]  /*7340*/  FMNMX.FTZ R33, R32, R31, !PT ;  /* 0x0000001f20217209 */ /* 0x002fca0007810000 */
[----:B------:R-:W1:Y:S02]  /*7350*/  SHFL.BFLY PT, R54, R33, 0x1, 0x1f ;  /* 0x0c201f0021367f89 */ /* 0x000e6400000e0000 */
[----:B-1----:R-:W-:Y:S02]  /*7360*/  FMNMX.FTZ R31, R33, R54, !PT ;  /* 0x00000036211f7209 */ /* 0x002fe40007810000 */
[----:B------:R-:W-:Y:S02]  /*7370*/  FSEL R33, R11, -INF , !P6 ;  /* 0xff8000000b217808 */ /* 0x000fe40007000000 */
[C---:B------:R-:W-:Y:S01]  /*7380*/  FSETP.NEU.FTZ.AND P6, PT, R31.reuse, -INF , PT ;  /* 0xff8000001f00780b */ /* 0x040fe20003fdd000 */
[----:B0-----:R-:W-:Y:S01]  /*7390*/  FMUL.FTZ R10, R31, R6 ;  /* 0x000000061f0a7220 */ /* 0x001fe20000410000 */
[----:B------:R-:W-:-:S04]  /*73a0*/  FMNMX.FTZ R14, R33, R14, !PT ;  /* 0x0000000e210e7209 */ /* 0x000fc80007810000 */
[----:B------:R-:W-:Y:S02]  /*73b0*/  FMNMX.FTZ R14, R155, R14, !PT ;  /* 0x0000000e9b0e7209 */ /* 0x000fe40007810000 */
[----:B------:R-:W-:Y:S02]  /*73c0*/  FSEL R10, R10, RZ, P6 ;  /* 0x000000ff0a0a7208 */ /* 0x000fe40003000000 */
[----:B------:R-:W-:-:S03]  /*73d0*/  FMNMX.FTZ R14, R13, R14, !PT ;  /* 0x0000000e0d0e7209 */ /* 0x000fc60007810000 */
[-CC-:B------:R-:W-:Y:S01]  /*73e0*/  FFMA.FTZ R11, R159, R6.reuse, -R10.reuse ;  /* 0x000000069f0b7223 */ /* 0x180fe2000001080a */
[----:B------:R-:W-:Y:S01]  /*73f0*/  FSEL R159, R20, -INF , !P3 ;  /* 0xff800000149f7808 */ /* 0x000fe20005800000 */
[--C-:B------:R-:W-:Y:S01]  /*7400*/  FFMA.FTZ R180, R171, R6, -R10.reuse ;  /* 0x00000006abb47223 */ /* 0x100fe2000001080a */
[----:B------:R-:W-:Y:S01]  /*7410*/  FMNMX.FTZ R14, R165, R14, !PT ;  /* 0x0000000ea50e7209 */ /* 0x000fe20007810000 */
[-CC-:B------:R-:W-:Y:S01]  /*7420*/  FFMA.FTZ R182, R173, R6.reuse, -R10.reuse ;  /* 0x00000006adb67223 */ /* 0x180fe2000001080a */
[C---:B------:R-:W-:Y:S01]  /*7430*/  ISETP.GT.AND P3, PT, R52.reuse, 0x21, P2 ;  /* 0x000000213400780c */ /* 0x040fe20001764270 */
[-CC-:B------:R-:W-:Y:S01]  /*7440*/  FFMA.FTZ R176, R177, R6.reuse, -R10.reuse ;  /* 0x00000006b1b07223 */ /* 0x180fe2000001080a */
[----:B------:R-:W-:Y:S01]  /*7450*/  FSEL R171, R15, -INF , !P5 ;  /* 0xff8000000fab7808 */ /* 0x000fe20006800000 */
[--C-:B------:R-:W-:Y:S01]  /*7460*/  FFMA.FTZ R15, R181, R6, -R10.reuse ;  /* 0x00000006b50f7223 */ /* 0x100fe2000001080a */
[----:B------:R-:W-:Y:S01]  /*7470*/  FMNMX.FTZ R14, R159, R14, !PT ;  /* 0x0000000e9f0e7209 */ /* 0x000fe20007810000 */
[-CC-:B------:R-:W-:Y:S01]  /*7480*/  FFMA.FTZ R183, R183, R6.reuse, -R10.reuse ;  /* 0x00000006b7b77223 */ /* 0x180fe2000001080a */
[----:B------:R-:W-:Y:S01]  /*7490*/  ISETP.GT.AND P5, PT, R52, 0x28, P2 ;  /* 0x000000283400780c */ /* 0x000fe200017a4270 */
[--C-:B------:R-:W-:Y:S01]  /*74a0*/  FFMA.FTZ R178, R179, R6, -R10.reuse ;  /* 0x00000006b3b27223 */ /* 0x100fe2000001080a */
[C---:B------:R-:W-:Y:S01]  /*74b0*/  ISETP.LT.OR P3, PT, R50.reuse, 0x22, P3 ;  /* 0x000000223200780c */ /* 0x040fe20001f61670 */
[----:B------:R0:W-:Y:S01]  /*74c0*/  MUFU.EX2 R9, R183 ;  /* 0x000000b700097308 */ /* 0x0001e20000000800 */
[----:B------:R-:W-:Y:S01]  /*74d0*/  FMNMX.FTZ R14, R171, R14, !PT ;  /* 0x0000000eab0e7209 */ /* 0x000fe20007810000 */
[-CC-:B------:R-:W-:Y:S01]  /*74e0*/  FFMA.FTZ R172, R167, R6.reuse, -R10.reuse ;  /* 0x00000006a7ac7223 */ /* 0x180fe2000001080a */
[----:B------:R-:W-:Y:S01]  /*74f0*/  ISETP.LT.OR P5, PT, R50, 0x29, P5 ;  /* 0x000000293200780c */ /* 0x000fe20002fa1670 */
[-CC-:B------:R-:W-:Y:S01]  /*7500*/  FFMA.FTZ R174, R153, R6.reuse, -R10.reuse ;  /* 0x0000000699ae7223 */ /* 0x180fe2000001080a */
[----:B------:R-:W-:Y:S01]  /*7510*/  FSEL R173, R24, -INF , !P3 ;  /* 0xff80000018ad7808 */ /* 0x000fe20005800000 */
[-CC-:B------:R-:W-:Y:S01]  /*7520*/  FFMA.FTZ R168, R87, R6.reuse, -R10.reuse ;  /* 0x0000000657a87223 */ /* 0x180fe2000001080a */
[C---:B------:R-:W-:Y:S01]  /*7530*/  ISETP.GT.AND P3, PT, R52.reuse, 0x29, P2 ;  /* 0x000000293400780c */ /* 0x040fe20001764270 */
[--C-:B------:R-:W-:Y:S01]  /*7540*/  FFMA.FTZ R170, R85, R6, -R10.reuse ;  /* 0x0000000655aa7223 */ /* 0x100fe2000001080a */
[----:B------:R-:W-:Y:S01]  /*7550*/  FMNMX.FTZ R14, R25, R14, !PT ;  /* 0x0000000e190e7209 */ /* 0x000fe20007810000 */
[-CC-:B------:R-:W-:Y:S01]  /*7560*/  FFMA.FTZ R164, R81, R6.reuse, -R10.reuse ;  /* 0x0000000651a47223 */ /* 0x180fe2000001080a */
[----:B------:R-:W-:Y:S01]  /*7570*/  FSEL R29, R29, -INF , !P5 ;  /* 0xff8000001d1d7808 */ /* 0x000fe20006800000 */
[-CC-:B------:R-:W-:Y:S01]  /*7580*/  FFMA.FTZ R20, R79, R6.reuse, -R10.reuse ;  /* 0x000000064f147223 */ /* 0x180fe2000001080a */
[----:B------:R-:W-:Y:S01]  /*7590*/  ISETP.GT.AND P5, PT, R52, 0x30, P2 ;  /* 0x000000303400780c */ /* 0x000fe200017a4270 */
[-CC-:B------:R-:W-:Y:S01]  /*75a0*/  FFMA.FTZ R166, R77, R6.reuse, -R10.reuse ;  /* 0x000000064da67223 */ /* 0x180fe2000001080a */
[----:B------:R-:W-:Y:S01]  /*75b0*/  ISETP.LT.OR P4, PT, R50, 0x2a, P3 ;  /* 0x0000002a3200780c */ /* 0x000fe20001f81670 */
[--C-:B------:R-:W-:Y:S01]  /*75c0*/  FFMA.FTZ R158, R59, R6, -R10.reuse ;  /* 0x000000063b9e7223 */ /* 0x100fe2000001080a */
[----:B------:R-:W-:Y:S01]  /*75d0*/  FMNMX.FTZ R14, R173, R14, !PT ;  /* 0x0000000ead0e7209 */ /* 0x000fe20007810000 */
[----:B------:R-:W-:Y:S01]  /*75e0*/  MUFU.EX2 R11, R11 ;  /* 0x0000000b000b7308 */ /* 0x000fe20000000800 */
[----:B------:R-:W-:Y:S01]  /*75f0*/  ISETP.GT.AND P3, PT, R52, 0x31, P2 ;  /* 0x000000313400780c */ /* 0x000fe20001764270 */
[-CC-:B------:R-:W-:Y:S01]  /*7600*/  FFMA.FTZ R154, R53, R6.reuse, -R10.reuse ;  /* 0x00000006359a7223 */ /* 0x180fe2000001080a */
[----:B------:R-:W-:Y:S01]  /*7610*/  FSEL R21, R21, -INF , !P4 ;  /* 0xff80000015157808 */ /* 0x000fe20006000000 */
[-CC-:B------:R-:W-:Y:S01]  /*7620*/  FFMA.FTZ R156, R63, R6.reuse, -R10.reuse ;  /* 0x000000063f9c7223 */ /* 0x180fe2000001080a */
[----:B------:R-:W-:Y:S01]  /*7630*/  ISETP.LT.OR P5, PT, R50, 0x31, P5 ;  /* 0x000000313200780c */ /* 0x000fe20002fa1670 */
[--C-:B------:R-:W-:Y:S01]  /*7640*/  FFMA.FTZ R160, R65, R6, -R10.reuse ;  /* 0x0000000641a07223 */ /* 0x100fe2000001080a */
[----:B------:R-:W-:Y:S01]  /*7650*/  FMNMX.FTZ R14, R29, R14, !PT ;  /* 0x0000000e1d0e7209 */ /* 0x000fe20007810000 */
[----:B------:R-:W-:Y:S01]  /*7660*/  MUFU.EX2 R180, R180 ;  /* 0x000000b400b47308 */ /* 0x000fe20000000800 */
[----:B------:R-:W-:Y:S01]  /*7670*/  ISETP.GT.AND P4, PT, R52, 0x38, P2 ;  /* 0x000000383400780c */ /* 0x000fe20001784270 */
[-CC-:B------:R-:W-:Y:S01]  /*7680*/  FFMA.FTZ R162, R69, R6.reuse, -R10.reuse ;  /* 0x0000000645a27223 */ /* 0x180fe2000001080a */
[----:B------:R-:W-:Y:S01]  /*7690*/  ISETP.LT.OR P3, PT, R50, 0x32, P3 ;  /* 0x000000323200780c */ /* 0x000fe20001f61670 */
[-CC-:B------:R-:W-:Y:S01]  /*76a0*/  FFMA.FTZ R63, R67, R6.reuse, -R10.reuse ;  /* 0x00000006433f7223 */ /* 0x180fe2000001080a */
[----:B------:R-:W-:Y:S01]  /*76b0*/  FSEL R177, R28, -INF , !P5 ;  /* 0xff8000001cb17808 */ /* 0x000fe20006800000 */
        /* <DEDUP_REMOVED lines=16> */
[----:B------:R-:W-:Y:S01]  /*77c0*/  FFMA.FTZ R51, R51, R6, -R10 ;  /* 0x0000000633337223 */ /* 0x000fe2000001080a */
[----:B------:R-:W-:Y:S01]  /*77d0*/  FMNMX.FTZ R14, R181, R14, !PT ;  /* 0x0000000eb50e7209 */ /* 0x000fe20007810000 */
[----:B------:R-:W-:Y:S01]  /*77e0*/  MUFU.EX2 R15, R15 ;  /* 0x0000000f000f7308 */ /* 0x000fe20000000800 */
[----:B------:R-:W-:-:S02]  /*77f0*/  ISETP.GT.AND P4, PT, R52, 0x41, P2 ;  /* 0x000000413400780c */ /* 0x000fc40001784270 */
[----:B0-----:R-:W-:Y:S02]  /*7800*/  FSEL R183, R26, -INF , !P5 ;  /* 0xff8000001ab77808 */ /* 0x001fe40006800000 */
[----:B------:R-:W-:Y:S02]  /*7810*/  ISETP.LT.OR P3, PT, R50, 0x41, P3 ;  /* 0x000000413200780c */ /* 0x000fe40001f61670 */
[----:B------:R-:W-:Y:S01]  /*7820*/  FMNMX.FTZ R14, R179, R14, !PT ;  /* 0x0000000eb30e7209 */ /* 0x000fe20007810000 */
[----:B------:R-:W-:Y:S01]  /*7830*/  MUFU.EX2 R178, R178 ;  /* 0x000000b200b27308 */ /* 0x000fe20000000800 */
[----:B------:R-:W-:Y:S02]  /*7840*/  ISETP.GT.AND P5, PT, R52, 0x48, P2 ;  /* 0x000000483400780c */ /* 0x000fe400017a4270 */
[----:B------:R-:W-:Y:S02]  /*7850*/  ISETP.LT.OR P4, PT, R50, 0x42, P4 ;  /* 0x000000423200780c */ /* 0x000fe40002781670 */
[----:B------:R-:W-:Y:S01]  /*7860*/  FSEL R175, R34, -INF , !P3 ;  /* 0xff80000022af7808 */ /* 0x000fe20005800000 */
[----:B------:R-:W-:Y:S01]  /*7870*/  IMAD.U32 R34, RZ, RZ, UR44 ;  /* 0x0000002cff227e24 */ /* 0x000fe2000f8e00ff */
[----:B------:R-:W-:Y:S01]  /*7880*/  FMNMX.FTZ R14, R183, R14, !PT ;  /* 0x0000000eb70e7209 */ /* 0x000fe20007810000 */
[----:B------:R-:W-:Y:S01]  /*7890*/  MUFU.EX2 R27, R27 ;  /* 0x0000001b001b7308 */ /* 0x000fe20000000800 */
[----:B------:R-:W-:Y:S01]  /*78a0*/  ISETP.GT.AND P3, PT, R52, 0x49, P2 ;  /* 0x000000493400780c */ /* 0x000fe20001764270 */
[----:B------:R-:W-:Y:S01]  /*78b0*/  UMOV UR44, UR56 ;  /* 0x00000038002c7c82 */ /* 0x000fe20008000000 */
[----:B------:R-:W-:Y:S01]  /*78c0*/  FSEL R167, R35, -INF , !P4 ;  /* 0xff80000023a77808 */ /* 0x000fe20006000000 */
[----:B------:R-:W-:Y:S01]  /*78d0*/  FFMA.FTZ R35, R161, R6, -R10 ;  /* 0x00000006a1237223 */ /* 0x000fe2000001080a */
[----:B------:R-:W-:-:S02]  /*78e0*/  ISETP.LT.OR P5, PT, R50, 0x49, P5 ;  /* 0x000000493200780c */ /* 0x000fc40002fa1670 */
[----:B------:R-:W-:Y:S01]  /*78f0*/  FMNMX.FTZ R14, R175, R14, !PT ;  /* 0x0000000eaf0e7209 */ /* 0x000fe20007810000 */
[----:B------:R-:W-:Y:S01]  /*7900*/  MUFU.EX2 R172, R172 ;  /* 0x000000ac00ac7308 */ /* 0x000fe20000000800 */
[----:B------:R-:W-:Y:S02]  /*7910*/  ISETP.GT.AND P4, PT, R52, 0x50, P2 ;  /* 0x000000503400780c */ /* 0x000fe40001784270 */
[----:B------:R-:W-:Y:S02]  /*7920*/  ISETP.LT.OR P3, PT, R50, 0x4a, P3 ;  /* 0x0000004a3200780c */ /* 0x000fe40001f61670 */
[----:B------:R-:W-:Y:S02]  /*7930*/  FSEL R161, R40, -INF , !P5 ;  /* 0xff80000028a17808 */ /* 0x000fe40006800000 */
[----:B------:R-:W-:Y:S01]  /*7940*/  FMNMX.FTZ R14, R167, R14, !PT ;  /* 0x0000000ea70e7209 */ /* 0x000fe20007810000 */
[----:B------:R-:W-:Y:S01]  /*7950*/  MUFU.EX2 R35, R35 ;  /* 0x0000002300237308 */ /* 0x000fe20000000800 */
[----:B------:R-:W-:-:S02]  /*7960*/  ISETP.GT.AND P5, PT, R52, 0x51, P2 ;  /* 0x000000513400780c */ /* 0x000fc400017a4270 */
[----:B------:R-:W-:Y:S02]  /*7970*/  FSEL R193, R36, -INF , !P3 ;  /* 0xff80000024c17808 */ /* 0x000fe40005800000 */
[----:B------:R-:W-:Y:S02]  /*7980*/  ISETP.LT.OR P4, PT, R50, 0x51, P4 ;  /* 0x000000513200780c */ /* 0x000fe40002781670 */
[----:B------:R-:W-:Y:S01]  /*7990*/  FMNMX.FTZ R14, R161, R14, !PT ;  /* 0x0000000ea10e7209 */ /* 0x000fe20007810000 */
[----:B------:R-:W-:Y:S01]  /*79a0*/  MUFU.EX2 R174, R174 ;  /* 0x000000ae00ae7308 */ /* 0x000fe20000000800 */
[----:B------:R-:W-:Y:S02]  /*79b0*/  ISETP.GT.AND P3, PT, R52, 0x58, P2 ;  /* 0x000000583400780c */ /* 0x000fe40001764270 */
[----:B------:R-:W-:Y:S02]  /*79c0*/  ISETP.LT.OR P5, PT, R50, 0x52, P5 ;  /* 0x000000523200780c */ /* 0x000fe40002fa1670 */
[----:B------:R-:W-:Y:S01]  /*79d0*/  FSEL R153, R39, -INF , !P4 ;  /* 0xff80000027997808 */ /* 0x000fe20006000000 */
[----:B------:R-:W-:Y:S01]  /*79e0*/  FFMA.FTZ R39, R163, R6, -R10 ;  /* 0x00000006a3277223 */ /* 0x000fe2000001080a */
        /* <DEDUP_REMOVED lines=9> */
[----:B------:R-:W-:-:S02]  /*7a80*/  FSEL R41, R41, -INF , !P3 ;  /* 0xff80000029297808 */ /* 0x000fc40005800000 */
[----:B------:R-:W-:Y:S01]  /*7a90*/  FMNMX.FTZ R14, R163, R14, !PT ;  /* 0x0000000ea30e7209 */ /* 0x000fe20007810000 */
[----:B------:R-:W-:Y:S01]  /*7aa0*/  MUFU.EX2 R170, R170 ;  /* 0x000000aa00aa7308 */ /* 0x000fe20000000800 */
[----:B------:R-:W-:Y:S02]  /*7ab0*/  ISETP.GT.AND P3, PT, R52, 0x61, P2 ;  /* 0x000000613400780c */ /* 0x000fe40001764270 */
[----:B------:R-:W-:Y:S01]  /*7ac0*/  FSEL R87, R37, -INF , !P4 ;  /* 0xff80000025577808 */ /* 0x000fe20006000000 */
[----:B------:R-:W-:Y:S01]  /*7ad0*/  FFMA.FTZ R37, R169, R6, -R10 ;  /* 0x00000006a9257223 */ /* 0x000fe2000001080a */
[----:B------:R-:W-:Y:S02]  /*7ae0*/  ISETP.LT.OR P5, PT, R50, 0x61, P5 ;  /* 0x000000613200780c */ /* 0x000fe40002fa1670 */
[----:B------:R-:W-:Y:S01]  /*7af0*/  FMNMX.FTZ R14, R41, R14, !PT ;  /* 0x0000000e290e7209 */ /* 0x000fe20007810000 */
[----:B------:R-:W-:Y:S01]  /*7b00*/  MUFU.EX2 R164, R164 ;  /* 0x000000a400a47308 */ /* 0x000fe20000000800 */
[----:B------:R-:W-:-:S02]  /*7b10*/  ISETP.GT.AND P4, PT, R52, 0x68, P2 ;  /* 0x000000683400780c */ /* 0x000fc40001784270 */
[----:B------:R-:W-:Y:S02]  /*7b20*/  ISETP.LT.OR P3, PT, R50, 0x62, P3 ;  /* 0x000000623200780c */ /* 0x000fe40001f61670 */
[----:B------:R-:W-:Y:S02]  /*7b30*/  FSEL R169, R42, -INF , !P5 ;  /* 0xff8000002aa97808 */ /* 0x000fe40006800000 */
[----:B------:R-:W-:Y:S01]  /*7b40*/  FMNMX.FTZ R14, R87, R14, !PT ;  /* 0x0000000e570e7209 */ /* 0x000fe20007810000 */
[----:B------:R-:W-:Y:S01]  /*7b50*/  MUFU.EX2 R37, R37 ;  /* 0x0000002500257308 */ /* 0x000fe20000000800 */
[----:B------:R-:W-:Y:S02]  /*7b60*/  ISETP.GT.AND P5, PT, R52, 0x69, P2 ;  /* 0x000000693400780c */ /* 0x000fe400017a4270 */
        /* <DEDUP_REMOVED lines=21> */
[C---:B------:R-:W-:Y:S02]  /*7cc0*/  ISETP.LT.OR P5, PT, R50.reuse, 0x79, P5 ;  /* 0x000000793200780c */ /* 0x040fe40002fa1670 */
[----:B------:R-:W-:Y:S02]  /*7cd0*/  FSEL R79, R47, -INF , !P4 ;  /* 0xff8000002f4f7808 */ /* 0x000fe40006000000 */
[----:B------:R-:W-:Y:S01]  /*7ce0*/  FMNMX.FTZ R14, R81, R14, !PT ;  /* 0x0000000e510e7209 */ /* 0x000fe20007810000 */
[----:B------:R-:W-:Y:S01]  /*7cf0*/  MUFU.EX2 R47, R20 ;  /* 0x00000014002f7308 */ /* 0x000fe20000000800 */
[----:B------:R-:W-:-:S02]  /*7d00*/  ISETP.LT.OR P2, PT, R50, 0x7a, P2 ;  /* 0x0000007a3200780c */ /* 0x000fc40001741670 */
[----:B------:R-:W-:Y:S02]  /*7d10*/  FSEL R195, R48, -INF , !P5 ;  /* 0xff80000030c37808 */ /* 0x000fe40006800000 */
[----:B------:R-:W-:Y:S02]  /*7d20*/  FMNMX.FTZ R14, R79, R14, !PT ;  /* 0x0000000e4f0e7209 */ /* 0x000fe40007810000 */
[----:B--2---:R-:W-:Y:S01]  /*7d30*/  FSEL R77, R49, -INF , !P2 ;  /* 0xff800000314d7808 */ /* 0x004fe20005000000 */
[----:B------:R-:W-:Y:S01]  /*7d40*/  FFMA.FTZ R49, R71, R6, -R10 ;  /* 0x0000000647317223 */ /* 0x000fe2000001080a */
[----:B------:R-:W-:Y:S01]  /*7d50*/  FMNMX.FTZ R14, R195, R14, !PT ;  /* 0x0000000ec30e7209 */ /* 0x000fe20007810000 */
[----:B------:R-:W-:Y:S01]  /*7d60*/  MUFU.EX2 R162, R162 ;  /* 0x000000a200a27308 */ /* 0x000fe20000000800 */
[----:B------:R-:W-:Y:S02]  /*7d70*/  FSEL R59, R31, RZ, P6 ;  /* 0x000000ff1f3b7208 */ /* 0x000fe40003000000 */
[----:B------:R-:W-:-:S02]  /*7d80*/  FMNMX.FTZ R14, R77, R14, !PT ;  /* 0x0000000e4d0e7209 */ /* 0x000fc40007810000 */
[----:B------:R-:W-:Y:S01]  /*7d90*/  @!P1 LEA R34, R34, UR41, 0x3 ;  /* 0x0000002922229c11 */ /* 0x000fe2000f8e18ff */
[----:B------:R-:W-:Y:S02]  /*7da0*/  FADD.FTZ R59, -R59, R4 ;  /* 0x000000043b3b7221 */ /* 0x000fe40000010100 */
[----:B------:R-:W0:Y:S01]  /*7db0*/  SHFL.BFLY PT, R71, R14, 0x2, 0x1f ;  /* 0x0c401f000e477f89 */ /* 0x000e2200000e0000 */
[----:B------:R-:W-:Y:S01]  /*7dc0*/  MUFU.EX2 R49, R49 ;  /* 0x0000003100317308 */ /* 0x000fe20000000800 */
[----:B------:R-:W-:-:S07]  /*7dd0*/  FMUL.FTZ R4, R59, R6 ;  /* 0x000000063b047220 */ /* 0x000fce0000410000 */
[----:B------:R-:W1:Y:S08]  /*7de0*/  MUFU.EX2 R4, R4 ;  /* 0x0000000400047308 */ /* 0x000e700000000800 */
[----:B------:R-:W-:Y:S01]  /*7df0*/  MUFU.EX2 R69, R69 ;  /* 0x0000004500457308 */ /* 0x000fe20000000800 */
[----:B0-----:R-:W-:-:S07]  /*7e00*/  FMNMX.FTZ R71, R14, R71, !PT ;  /* 0x000000470e477209 */ /* 0x001fce0007810000 */
[----:B------:R-:W-:Y:S01]  /*7e10*/  MUFU.EX2 R156, R156 ;  /* 0x0000009c009c7308 */ /* 0x000fe20000000800 */
[----:B-1----:R-:W-:Y:S01]  /*7e20*/  FFMA.FTZ R67, R4, R2, R11 ;  /* 0x0000000204437223 */ /* 0x002fe2000001000b */
[-C--:B------:R-:W-:Y:S01]  /*7e30*/  FMUL.FTZ R88, R88, R4.reuse ;  /* 0x0000000458587220 */ /* 0x080fe20000410000 */
[-C--:B------:R-:W-:Y:S01]  /*7e40*/  FMUL.FTZ R89, R89, R4.reuse ;  /* 0x0000000459597220 */ /* 0x080fe20000410000 */
[----:B------:R-:W0:Y:S01]  /*7e50*/  SHFL.BFLY PT, R14, R71, 0x1, 0x1f ;  /* 0x0c201f00470e7f89 */ /* 0x000e2200000e0000 */
[----:B------:R-:W-:Y:S01]  /*7e60*/  FADD.FTZ R67, R180, R67 ;  /* 0x00000043b4437221 */ /* 0x000fe20000010000 */
[-C--:B------:R-:W-:Y:S01]  /*7e70*/  FMUL.FTZ R92, R92, R4.reuse ;  /* 0x000000045c5c7220 */ /* 0x080fe20000410000 */
[----:B------:R-:W-:Y:S01]  /*7e80*/  FMUL.FTZ R93, R93, R4 ;  /* 0x000000045d5d7220 */ /* 0x000fe20000410000 */
[----:B------:R-:W-:Y:S01]  /*7e90*/  MUFU.EX2 R63, R63 ;  /* 0x0000003f003f7308 */ /* 0x000fe20000000800 */
[----:B------:R-:W-:Y:S01]  /*7ea0*/  FADD.FTZ R2, R182, R67 ;  /* 0x00000043b6027221 */ /* 0x000fe20000010000 */
[----:B------:R-:W-:Y:S01]  /*7eb0*/  F2FP.BF16.F32.PACK_AB R182, R9, R182 ;  /* 0x000000b609b6723e */ /* 0x000fe200000010ff */
[-C--:B------:R-:W-:Y:S01]  /*7ec0*/  FMUL.FTZ R96, R96, R4.reuse ;  /* 0x0000000460607220 */ /* 0x080fe20000410000 */
[-C--:B------:R-:W-:Y:S01]  /*7ed0*/  FMUL.FTZ R97, R97, R4.reuse ;  /* 0x0000000461617220 */ /* 0x080fe20000410000 */
[-C--:B------:R-:W-:Y:S01]  /*7ee0*/  FMUL.FTZ R100, R100, R4.reuse ;  /* 0x0000000464647220 */ /* 0x080fe20000410000 */
[-C--:B------:R-:W-:Y:S01]  /*7ef0*/  FMUL.FTZ R101, R101, R4.reuse ;  /* 0x0000000465657220 */ /* 0x080fe20000410000 */
[-C--:B------:R-:W-:Y:S01]  /*7f00*/  FMUL.FTZ R104, R104, R4.reuse ;  /* 0x0000000468687220 */ /* 0x080fe20000410000 */
[----:B------:R-:W-:Y:S01]  /*7f10*/  MUFU.EX2 R158, R158 ;  /* 0x0000009e009e7308 */ /* 0x000fe20000000800 */
[-C--:B------:R-:W-:Y:S01]  /*7f20*/  FMUL.FTZ R105, R105, R4.reuse ;  /* 0x0000000469697220 */ /* 0x080fe20000410000 */
[-C--:B------:R-:W-:Y:S01]  /*7f30*/  FMUL.FTZ R108, R108, R4.reuse ;  /* 0x000000046c6c7220 */ /* 0x080fe20000410000 */
        /* <DEDUP_REMOVED lines=8> */
[----:B------:R-:W-:Y:S01]  /*7fc0*/  FMUL.FTZ R124, R124, R4 ;  /* 0x000000047c7c7220 */ /* 0x000fe20000410000 */
[----:B0-----:R-:W-:Y:S01]  /*7fd0*/  FMNMX.FTZ R53, R71, R14, !PT ;  /* 0x0000000e47357209 */ /* 0x001fe20007810000 */
[-C--:B------:R-:W-:Y:S01]  /*7fe0*/  FMUL.FTZ R125, R125, R4.reuse ;  /* 0x000000047d7d7220 */ /* 0x080fe20000410000 */
[-C--:B------:R-:W-:Y:S01]  /*7ff0*/  FMUL.FTZ R128, R128, R4.reuse ;  /* 0x0000000480807220 */ /* 0x080fe20000410000 */
[----:B------:R-:W-:Y:S01]  /*8000*/  FMUL.FTZ R129, R129, R4 ;  /* 0x0000000481817220 */ /* 0x000fe20000410000 */
[C---:B------:R-:W-:Y:S01]  /*8010*/  FSETP.NEU.FTZ.AND P2, PT, R53.reuse, -INF , PT ;  /* 0xff8000003500780b */ /* 0x040fe20003f5d000 */
[----:B------:R-:W-:Y:S01]  /*8020*/  FMUL.FTZ R10, R53, R6 ;  /* 0x00000006350a7220 */ /* 0x000fe20000410000 */
[----:B------:R-:W-:Y:S01]  /*8030*/  MUFU.EX2 R152, R152 ;  /* 0x0000009800987308 */ /* 0x000fe20000000800 */
[-C--:B------:R-:W-:Y:S01]  /*8040*/  FMUL.FTZ R132, R132, R4.reuse ;  /* 0x0000000484847220 */ /* 0x080fe20000410000 */
[-C--:B------:R-:W-:Y:S01]  /*8050*/  FMUL.FTZ R133, R133, R4.reuse ;  /* 0x0000000485857220 */ /* 0x080fe20000410000 */
[-C--:B------:R-:W-:Y:S01]  /*8060*/  FMUL.FTZ R136, R136, R4.reuse ;  /* 0x0000000488887220 */ /* 0x080fe20000410000 */
[----:B------:R-:W-:Y:S01]  /*8070*/  FSEL R36, R10, RZ, P2 ;  /* 0x000000ff0a247208 */ /* 0x000fe20001000000 */
[-C--:B------:R-:W-:Y:S01]  /*8080*/  FMUL.FTZ R137, R137, R4.reuse ;  /* 0x0000000489897220 */ /* 0x080fe20000410000 */
[-C--:B------:R-:W-:Y:S01]  /*8090*/  FMUL.FTZ R140, R140, R4.reuse ;  /* 0x000000048c8c7220 */ /* 0x080fe20000410000 */
[----:B------:R-:W-:Y:S01]  /*80a0*/  FMUL.FTZ R141, R141, R4 ;  /* 0x000000048d8d7220 */ /* 0x000fe20000410000 */
[----:B------:R-:W-:Y:S01]  /*80b0*/  MUFU.EX2 R55, R55 ;  /* 0x0000003700377308 */ /* 0x000fe20000000800 */
[-C--:B------:R-:W-:Y:S01]  /*80c0*/  FFMA.FTZ R26, R21, R6.reuse, -R36 ;  /* 0x00000006151a7223 */ /* 0x080fe20000010824 */
[----:B------:R-:W-:Y:S01]  /*80d0*/  FADD.FTZ R21, R9, R2 ;  /* 0x0000000209157221 */ /* 0x000fe20000010000 */
[-CC-:B------:R-:W-:Y:S01]  /*80e0*/  FFMA.FTZ R24, R25, R6.reuse, -R36.reuse ;  /* 0x0000000619187223 */ /* 0x180fe20000010824 */
[-CC-:B------:R-:W-:Y:S01]  /*80f0*/  FFMA.FTZ R25, R29, R6.reuse, -R36.reuse ;  /* 0x000000061d197223 */ /* 0x180fe20000010824 */
[-CC-:B------:R-:W-:Y:S01]  /*8100*/  FFMA.FTZ R59, R12, R6.reuse, -R36.reuse ;  /* 0x000000060c3b7223 */ /* 0x180fe20000010824 */
[----:B------:R-:W-:Y:S01]  /*8110*/  FADD.FTZ R2, R176, R21 ;  /* 0x00000015b0027221 */ /* 0x000fe20000010000 */
[-CC-:B------:R-:W-:Y:S01]  /*8120*/  FFMA.FTZ R10, R157, R6.reuse, -R36.reuse ;  /* 0x000000069d0a7223 */ /* 0x180fe20000010824 */
[-CC-:B------:R-:W-:Y:S01]  /*8130*/  FFMA.FTZ R12, R33, R6.reuse, -R36.reuse ;  /* 0x00000006210c7223 */ /* 0x180fe20000010824 */
[-C--:B------:R-:W-:Y:S01]  /*8140*/  FFMA.FTZ R33, R155, R6.reuse, -R36 ;  /* 0x000000069b217223 */ /* 0x080fe20000010824 */
[----:B------:R-:W-:Y:S01]  /*8150*/  FADD.FTZ R29, R15, R2 ;  /* 0x000000020f1d7221 */ /* 0x000fe20000010000 */
[----:B------:R-:W-:Y:S01]  /*8160*/  MUFU.EX2 R59, R59 ;  /* 0x0000003b003b7308 */ /* 0x000fe20000000800 */
        /* <DEDUP_REMOVED lines=15> */
[----:B------:R-:W-:Y:S01]  /*8260*/  FSEL R2, R53, RZ, P2 ;  /* 0x000000ff35027208 */ /* 0x000fe20001000000 */
[----:B------:R-:W-:Y:S01]  /*8270*/  MUFU.EX2 R12, R12 ;  /* 0x0000000c000c7308 */ /* 0x000fe20000000800 */
[-CC-:B------:R-:W-:Y:S01]  /*8280*/  FFMA.FTZ R161, R161, R6.reuse, -R36.reuse ;  /* 0x00000006a1a17223 */ /* 0x180fe20000010824 */
[----:B------:R-:W-:Y:S01]  /*8290*/  FADD.FTZ R30, R174, R29 ;  /* 0x0000001dae1e7221 */ /* 0x000fe20000010000 */
[-CC-:B------:R-:W-:Y:S01]  /*82a0*/  FFMA.FTZ R193, R193, R6.reuse, -R36.reuse ;  /* 0x00000006c1c17223 */ /* 0x180fe20000010824 */
[----:B------:R-:W-:Y:S01]  /*82b0*/  FADD.FTZ R5, -R2, R5 ;  /* 0x0000000502057221 */ /* 0x000fe20000010100 */
[----:B------:R-:W-:Y:S01]  /*82c0*/  FFMA.FTZ R153, R153, R6, -R36 ;  /* 0x0000000699997223 */ /* 0x000fe20000010824 */
[----:B------:R-:W-:Y:S01]  /*82d0*/  FADD.FTZ R29, R39, R30 ;  /* 0x0000001e271d7221 */ /* 0x000fe20000010000 */
[----:B------:R-:W-:-:S02]  /*82e0*/  @!P1 VIADD R30, R34, 0x28860 ;  /* 0x00028860221e9836 */ /* 0x000fc40000000000 */
[-C--:B------:R-:W-:Y:S01]  /*82f0*/  FMUL.FTZ R5, R5, R6.reuse ;  /* 0x0000000605057220 */ /* 0x080fe20000410000 */
[----:B------:R-:W-:Y:S01]  /*8300*/  MUFU.EX2 R33, R33 ;  /* 0x0000002100217308 */ /* 0x000fe20000000800 */
[----:B------:R-:W-:Y:S01]  /*8310*/  FADD.FTZ R2, R168, R29 ;  /* 0x0000001da8027221 */ /* 0x000fe20000010000 */
[-C--:B------:R-:W-:Y:S01]  /*8320*/  FFMA.FTZ R34, R167, R6.reuse, -R36 ;  /* 0x00000006a7227223 */ /* 0x080fe20000010824 */
[----:B------:R-:W-:Y:S01]  /*8330*/  @!P1 PRMT R30, RZ, 0x654, R30 ;  /* 0x00000654ff1e9816 */ /* 0x000fe2000000001e */
[-C--:B------:R-:W-:Y:S01]  /*8340*/  FFMA.FTZ R163, R163, R6.reuse, -R36 ;  /* 0x00000006a3a37223 */ /* 0x080fe20000010824 */
[----:B------:R-:W-:Y:S01]  /*8350*/  FADD.FTZ R29, R37, R2 ;  /* 0x00000002251d7221 */ /* 0x000fe20000010000 */
[-CC-:B------:R-:W-:Y:S01]  /*8360*/  FFMA.FTZ R41, R41, R6.reuse, -R36.reuse ;  /* 0x0000000629297223 */ /* 0x180fe20000010824 */
[----:B------:R0:W-:Y:S01]  /*8370*/  @!P1 SYNCS.ARRIVE.TRANS64.RED.A1T0 RZ, [R30+URZ], RZ ;  /* 0x000000ff1eff99a7 */ /* 0x0001e2000810043f */
[----:B------:R-:W-:Y:S01]  /*8380*/  MUFU.EX2 R13, R13 ;  /* 0x0000000d000d7308 */ /* 0x000fe20000000800 */
[----:B------:R-:W-:Y:S01]  /*8390*/  FADD.FTZ R2, R170, R29 ;  /* 0x0000001daa027221 */ /* 0x000fe20000010000 */
[-CC-:B------:R-:W-:Y:S01]  /*83a0*/  FFMA.FTZ R87, R87, R6.reuse, -R36.reuse ;  /* 0x0000000657577223 */ /* 0x180fe20000010824 */
[-CC-:B------:R-:W-:Y:S01]  /*83b0*/  FFMA.FTZ R169, R169, R6.reuse, -R36.reuse ;  /* 0x00000006a9a97223 */ /* 0x180fe20000010824 */
[-C--:B------:R-:W-:Y:S01]  /*83c0*/  FFMA.FTZ R85, R85, R6.reuse, -R36 ;  /* 0x0000000655557223 */ /* 0x080fe20000010824 */
[----:B------:R-:W-:Y:S01]  /*83d0*/  FADD.FTZ R29, R43, R2 ;  /* 0x000000022b1d7221 */ /* 0x000fe20000010000 */
[-CC-:B------:R-:W-:Y:S01]  /*83e0*/  FFMA.FTZ R45, R45, R6.reuse, -R36.reuse ;  /* 0x000000062d2d7223 */ /* 0x180fe20000010824 */
[-CC-:B------:R-:W-:Y:S01]  /*83f0*/  FFMA.FTZ R83, R83, R6.reuse, -R36.reuse ;  /* 0x0000000653537223 */ /* 0x180fe20000010824 */
[----:B0-----:R0:W1:Y:S01]  /*8400*/  MUFU.EX2 R30, R5 ;  /* 0x00000005001e7308 */ /* 0x0010620000000800 */
[----:B------:R-:W-:Y:S01]  /*8410*/  FADD.FTZ R2, R164, R29 ;  /* 0x0000001da4027221 */ /* 0x000fe20000010000 */
[-CC-:B------:R-:W-:Y:S01]  /*8420*/  FFMA.FTZ R81, R81, R6.reuse, -R36.reuse ;  /* 0x0000000651517223 */ /* 0x180fe20000010824 */
[-CC-:B------:R-:W-:Y:S01]  /*8430*/  FFMA.FTZ R79, R79, R6.reuse, -R36.reuse ;  /* 0x000000064f4f7223 */ /* 0x180fe20000010824 */
[-CC-:B------:R-:W-:Y:S01]  /*8440*/  FFMA.FTZ R195, R195, R6.reuse, -R36.reuse ;  /* 0x00000006c3c37223 */ /* 0x180fe20000010824 */
[----:B------:R-:W-:Y:S01]  /*8450*/  FFMA.FTZ R36, R77, R6, -R36 ;  /* 0x000000064d247223 */ /* 0x000fe20000010824 */
[----:B------:R-:W-:Y:S01]  /*8460*/  ISETP.GT.AND P2, PT, R3, UR57, PT ;  /* 0x0000003903007c0c */ /* 0x000fe2000bf44270 */
[-C--:B------:R-:W-:Y:S01]  /*8470*/  FMUL.FTZ R144, R144, R4.reuse ;  /* 0x0000000490907220 */ /* 0x080fe20000410000 */
[----:B------:R-:W2:Y:S01]  /*8480*/  MUFU.EX2 R14, R14 ;  /* 0x0000000e000e7308 */ /* 0x000ea20000000800 */
[----:B0-----:R-:W-:Y:S01]  /*8490*/  FADD.FTZ R5, R47, R2 ;  /* 0x000000022f057221 */ /* 0x001fe20000010000 */
[-C--:B------:R-:W-:Y:S01]  /*84a0*/  FMUL.FTZ R145, R145, R4.reuse ;  /* 0x0000000491917220 */ /* 0x080fe20000410000 */
[-C--:B------:R-:W-:Y:S01]  /*84b0*/  FMUL.FTZ R148, R148, R4.reuse ;  /* 0x0000000494947220 */ /* 0x080fe20000410000 */
[----:B------:R-:W-:Y:S01]  /*84c0*/  FMUL.FTZ R149, R149, R4 ;  /* 0x0000000495957220 */ /* 0x000fe20000410000 */
[----:B------:R-:W-:Y:S01]  /*84d0*/  FADD.FTZ R2, R166, R5 ;  /* 0x00000005a6027221 */ /* 0x000fe20000010000 */
[----:B------:R-:W-:Y:S01]  /*84e0*/  F2FP.BF16.F32.PACK_AB R180, R180, R11 ;  /* 0x0000000bb4b4723e */ /* 0x000fe200000010ff */
[----:B------:R-:W-:Y:S01]  /*84f0*/  VIADD R3, R3, 0xffffffff ;  /* 0xffffffff03037836 */ /* 0x000fe20000000000 */
[----:B------:R-:W0:Y:S01]  /*8500*/  MUFU.EX2 R20, R20 ;  /* 0x0000001400147308 */ /* 0x000e220000000800 */
[----:B-1----:R-:W-:Y:S01]  /*8510*/  FFMA.FTZ R5, R30, R0, R59 ;  /* 0x000000001e057223 */ /* 0x002fe2000001003b */
[----:B------:R-:W-:Y:S01]  /*8520*/  FADD.FTZ R29, R49, R2 ;  /* 0x00000002311d7221 */ /* 0x000fe20000010000 */
[----:B------:R-:W-:Y:S01]  /*8530*/  F2FP.BF16.F32.PACK_AB R176, R15, R176 ;  /* 0x000000b00fb0723e */ /* 0x000fe200000010ff */
[----:B------:R-:W-:Y:S01]  /*8540*/  FMUL.FTZ R90, R90, R30 ;  /* 0x0000001e5a5a7220 */ /* 0x000fe20000410000 */
[----:B------:R-:W-:Y:S01]  /*8550*/  FADD.FTZ R5, R10, R5 ;  /* 0x000000050a057221 */ /* 0x000fe20000010000 */
[----:B------:R-:W-:Y:S01]  /*8560*/  FADD.FTZ R2, R160, R29 ;  /* 0x0000001da0027221 */ /* 0x000fe20000010000 */
[----:B------:R-:W-:Y:S01]  /*8570*/  F2FP.BF16.F32.PACK_AB R178, R27, R178 ;  /* 0x000000b21bb2723e */ /* 0x000fe200000010ff */
[----:B------:R-:W1:Y:S01]  /*8580*/  MUFU.EX2 R61, R61 ;  /* 0x0000003d003d7308 */ /* 0x000e620000000800 */
[----:B------:R-:W-:Y:S01]  /*8590*/  FADD.FTZ R0, R12, R5 ;  /* 0x000000050c007221 */ /* 0x000fe20000010000 */
[----:B------:R-:W-:Y:S01]  /*85a0*/  FADD.FTZ R5, R65, R2 ;  /* 0x0000000241057221 */ /* 0x000fe20000010000 */
[----:B------:R-:W-:Y:S01]  /*85b0*/  F2FP.BF16.F32.PACK_AB R172, R35, R172 ;  /* 0x000000ac23ac723e */ /* 0x000fe200000010ff */
[----:B------:R-:W-:Y:S01]  /*85c0*/  FMUL.FTZ R91, R91, R30 ;  /* 0x0000001e5b5b7220 */ /* 0x000fe20000410000 */
[----:B------:R-:W-:Y:S01]  /*85d0*/  FADD.FTZ R0, R33, R0 ;  /* 0x0000000021007221 */ /* 0x000fe20000010000 */
[----:B------:R-:W-:Y:S01]  /*85e0*/  FADD.FTZ R2, R162, R5 ;  /* 0x00000005a2027221 */ /* 0x000fe20000010000 */
[----:B------:R-:W-:Y:S01]  /*85f0*/  F2FP.BF16.F32.PACK_AB R174, R39, R174 ;  /* 0x000000ae27ae723e */ /* 0x000fe200000010ff */
[----:B------:R-:W3:Y:S01]  /*8600*/  MUFU.EX2 R24, R24 ;  /* 0x0000001800187308 */ /* 0x000ee20000000800 */
[----:B------:R-:W-:Y:S01]  /*8610*/  FADD.FTZ R5, R13, R0 ;  /* 0x000000000d057221 */ /* 0x000fe20000010000 */
[----:B------:R-:W-:Y:S01]  /*8620*/  FADD.FTZ R9, R69, R2 ;  /* 0x0000000245097221 */ /* 0x000fe20000010000 */
[----:B------:R-:W-:Y:S01]  /*8630*/  F2FP.BF16.F32.PACK_AB R168, R37, R168 ;  /* 0x000000a825a8723e */ /* 0x000fe200000010ff */
[----:B------:R-:W-:Y:S01]  /*8640*/  FMUL.FTZ R94, R94, R30 ;  /* 0x0000001e5e5e7220 */ /* 0x000fe20000410000 */
[----:B--2---:R-:W-:Y:S01]  /*8650*/  FADD.FTZ R5, R14, R5 ;  /* 0x000000050e057221 */ /* 0x004fe20000010000 */
[----:B------:R-:W-:Y:S01]  /*8660*/  FADD.FTZ R2, R156, R9 ;  /* 0x000000099c027221 */ /* 0x000fe20000010000 */
[----:B------:R-:W-:Y:S01]  /*8670*/  F2FP.BF16.F32.PACK_AB R170, R43, R170 ;  /* 0x000000aa2baa723e */ /* 0x000fe200000010ff */
[----:B------:R-:W2:Y:S01]  /*8680*/  MUFU.EX2 R173, R173 ;  /* 0x000000ad00ad7308 */ /* 0x000ea20000000800 */
[----:B0-----:R-:W-:Y:S01]  /*8690*/  FADD.FTZ R0, R20, R5 ;  /* 0x0000000514007221 */ /* 0x001fe20000010000 */
[----:B------:R-:W-:Y:S01]  /*86a0*/  FADD.FTZ R9, R63, R2 ;  /* 0x000000023f097221 */ /* 0x000fe20000010000 */
[----:B------:R-:W-:Y:S01]  /*86b0*/  F2FP.BF16.F32.PACK_AB R164, R47, R164 ;  /* 0x000000a42fa4723e */ /* 0x000fe200000010ff */
[----:B------:R-:W-:Y:S01]  /*86c0*/  FMUL.FTZ R95, R95, R30 ;  /* 0x0000001e5f5f7220 */ /* 0x000fe20000410000 */
[----:B-1----:R-:W-:Y:S01]  /*86d0*/  FADD.FTZ R5, R61, R0 ;  /* 0x000000003d057221 */ /* 0x002fe20000010000 */
[----:B------:R-:W-:Y:S01]  /*86e0*/  FADD.FTZ R2, R158, R9 ;  /* 0x000000099e027221 */ /* 0x000fe20000010000 */
[----:B------:R-:W-:Y:S01]  /*86f0*/  F2FP.BF16.F32.PACK_AB R166, R49, R166 ;  /* 0x000000a631a6723e */ /* 0x000fe200000010ff */
[----:B------:R-:W0:Y:S01]  /*8700*/  MUFU.EX2 R25, R25 ;  /* 0x0000001900197308 */ /* 0x000e220000000800 */
[----:B---3--:R-:W-:Y:S01]  /*8710*/  FADD.FTZ R0, R24, R5 ;  /* 0x0000000518007221 */ /* 0x008fe20000010000 */
[----:B------:R-:W-:Y:S01]  /*8720*/  FADD.FTZ R5, R57, R2 ;  /* 0x0000000239057221 */ /* 0x000fe20000010000 */
[----:B------:R-:W-:Y:S01]  /*8730*/  F2FP.BF16.F32.PACK_AB R160, R65, R160 ;  /* 0x000000a041a0723e */ /* 0x000fe200000010ff */
[----:B------:R-:W-:Y:S01]  /*8740*/  FMUL.FTZ R98, R98, R30 ;  /* 0x0000001e62627220 */ /* 0x000fe20000410000 */
[----:B------:R-:W-:Y:S01]  /*8750*/  F2FP.BF16.F32.PACK_AB R162, R69, R162 ;  /* 0x000000a245a2723e */ /* 0x000fe200000010ff */
[----:B------:R-:W-:Y:S01]  /*8760*/  FADD.FTZ R2, R152, R5 ;  /* 0x0000000598027221 */ /* 0x000fe20000010000 */
[----:B------:R-:W-:Y:S01]  /*8770*/  F2FP.BF16.F32.PACK_AB R156, R63, R156 ;  /* 0x0000009c3f9c723e */ /* 0x000fe200000010ff */
[----:B------:R-:W1:Y:S01]  /*8780*/  MUFU.EX2 R26, R26 ;  /* 0x0000001a001a7308 */ /* 0x000e620000000800 */
[----:B--2---:R-:W-:Y:S01]  /*8790*/  FADD.FTZ R0, R173, R0 ;  /* 0x00000000ad007221 */ /* 0x004fe20000010000 */
[----:B------:R-:W-:Y:S01]  /*87a0*/  FADD.FTZ R9, R55, R2 ;  /* 0x0000000237097221 */ /* 0x000fe20000010000 */
[----:B------:R-:W-:Y:S01]  /*87b0*/  F2FP.BF16.F32.PACK_AB R158, R57, R158 ;  /* 0x0000009e399e723e */ /* 0x000fe200000010ff */
[----:B------:R-:W-:Y:S01]  /*87c0*/  FMUL.FTZ R99, R99, R30 ;  /* 0x0000001e63637220 */ /* 0x000fe20000410000 */
[----:B------:R-:W-:Y:S01]  /*87d0*/  F2FP.BF16.F32.PACK_AB R152, R55, R152 ;  /* 0x000000983798723e */ /* 0x000fe200000010ff */
[----:B------:R-:W-:Y:S01]  /*87e0*/  FMUL.FTZ R102, R102, R30 ;  /* 0x0000001e66667220 */ /* 0x000fe20000410000 */
[----:B------:R-:W-:Y:S01]  /*87f0*/  F2FP.BF16.F32.PACK_AB R181, R10, R59 ;  /* 0x0000003b0ab5723e */ /* 0x000fe200000010ff */
[----:B------:R-:W2:Y:S01]  /*8800*/  MUFU.EX2 R21, R21 ;  /* 0x0000001500157308 */ /* 0x000ea20000000800 */
[----:B0-----:R-:W-:Y:S01]  /*8810*/  FADD.FTZ R5, R25, R0 ;  /* 0x0000000019057221 */ /* 0x001fe20000010000 */
[----:B------:R-:W-:Y:S01]  /*8820*/  F2FP.BF16.F32.PACK_AB R183, R33, R12 ;  /* 0x0000000c21b7723e */ /* 0x000fe200000010ff */
[-C--:B------:R-:W-:Y:S01]  /*8830*/  FMUL.FTZ R103, R103, R30.reuse ;  /* 0x0000001e67677220 */ /* 0x080fe20000410000 */
[----:B------:R-:W-:Y:S01]  /*8840*/  F2FP.BF16.F32.PACK_AB R177, R14, R13 ;  /* 0x0000000d0eb1723e */ /* 0x000fe200000010ff */
[----:B------:R-:W-:Y:S01]  /*8850*/  FMUL.FTZ R106, R106, R30 ;  /* 0x0000001e6a6a7220 */ /* 0x000fe20000410000 */
[----:B------:R-:W-:Y:S01]  /*8860*/  F2FP.BF16.F32.PACK_AB R179, R61, R20 ;  /* 0x000000143db3723e */ /* 0x000fe200000010ff */
[----:B------:R-:W-:Y:S01]  /*8870*/  FMUL.FTZ R107, R107, R30 ;  /* 0x0000001e6b6b7220 */ /* 0x000fe20000410000 */
[----:B------:R-:W0:Y:S01]  /*8880*/  MUFU.EX2 R28, R28 ;  /* 0x0000001c001c7308 */ /* 0x000e220000000800 */
[----:B-1----:R-:W-:Y:S01]  /*8890*/  FADD.FTZ R0, R26, R5 ;  /* 0x000000051a007221 */ /* 0x002fe20000010000 */
[----:B------:R-:W-:Y:S01]  /*88a0*/  F2FP.BF16.F32.PACK_AB R173, R173, R24 ;  /* 0x00000018adad723e */ /* 0x000fe200000010ff */
[-C--:B------:R-:W-:Y:S01]  /*88b0*/  FMUL.FTZ R110, R110, R30.reuse ;  /* 0x0000001e6e6e7220 */ /* 0x080fe20000410000 */
[----:B------:R-:W-:Y:S01]  /*88c0*/  F2FP.BF16.F32.PACK_AB R175, R26, R25 ;  /* 0x000000191aaf723e */ /* 0x000fe200000010ff */
[-C--:B------:R-:W-:Y:S01]  /*88d0*/  FMUL.FTZ R111, R111, R30.reuse ;  /* 0x0000001e6f6f7220 */ /* 0x080fe20000410000 */
[-C--:B------:R-:W-:Y:S01]  /*88e0*/  FMUL.FTZ R114, R114, R30.reuse ;  /* 0x0000001e72727220 */ /* 0x080fe20000410000 */
[-C--:B------:R-:W-:Y:S01]  /*88f0*/  FMUL.FTZ R115, R115, R30.reuse ;  /* 0x0000001e73737220 */ /* 0x080fe20000410000 */
[----:B------:R-:W1:Y:S01]  /*8900*/  MUFU.EX2 R171, R171 ;  /* 0x000000ab00ab7308 */ /* 0x000e620000000800 */
[----:B--2---:R-:W-:Y:S01]  /*8910*/  FADD.FTZ R5, R21, R0 ;  /* 0x0000000015057221 */ /* 0x004fe20000010000 */
[-C--:B------:R-:W-:Y:S01]  /*8920*/  FMUL.FTZ R118, R118, R30.reuse ;  /* 0x0000001e76767220 */ /* 0x080fe20000410000 */
[-C--:B------:R-:W-:Y:S01]  /*8930*/  FMUL.FTZ R119, R119, R30.reuse ;  /* 0x0000001e77777220 */ /* 0x080fe20000410000 */
[-C--:B------:R-:W-:Y:S01]  /*8940*/  FMUL.FTZ R122, R122, R30.reuse ;  /* 0x0000001e7a7a7220 */ /* 0x080fe20000410000 */
[-C--:B------:R-:W-:Y:S01]  /*8950*/  FMUL.FTZ R123, R123, R30.reuse ;  /* 0x0000001e7b7b7220 */ /* 0x080fe20000410000 */
[-C--:B------:R-:W-:Y:S01]  /*8960*/  FMUL.FTZ R126, R126, R30.reuse ;  /* 0x0000001e7e7e7220 */ /* 0x080fe20000410000 */
[-C--:B------:R-:W-:Y:S01]  /*8970*/  FMUL.FTZ R127, R127, R30.reuse ;  /* 0x0000001e7f7f7220 */ /* 0x080fe20000410000 */
[----:B------:R-:W2:Y:S01]  /*8980*/  MUFU.EX2 R32, R32 ;  /* 0x0000002000207308 */ /* 0x000ea20000000800 */
[----:B0-----:R-:W-:Y:S01]  /*8990*/  FADD.FTZ R0, R28, R5 ;  /* 0x000000051c007221 */ /* 0x001fe20000010000 */
[-C--:B------:R-:W-:Y:S01]  /*89a0*/  FMUL.FTZ R130, R130, R30.reuse ;  /* 0x0000001e82827220 */ /* 0x080fe20000410000 */
[-C--:B------:R-:W-:Y:S01]  /*89b0*/  FMUL.FTZ R131, R131, R30.reuse ;  /* 0x0000001e83837220 */ /* 0x080fe20000410000 */
[-C--:B------:R-:W-:Y:S01]  /*89c0*/  FMUL.FTZ R134, R134, R30.reuse ;  /* 0x0000001e86867220 */ /* 0x080fe20000410000 */
[-C--:B------:R-:W-:Y:S01]  /*89d0*/  FMUL.FTZ R135, R135, R30.reuse ;  /* 0x0000001e87877220 */ /* 0x080fe20000410000 */
[-C--:B------:R-:W-:Y:S01]  /*89e0*/  FMUL.FTZ R138, R138, R30.reuse ;  /* 0x0000001e8a8a7220 */ /* 0x080fe20000410000 */
[-C--:B------:R-:W-:Y:S01]  /*89f0*/  FMUL.FTZ R139, R139, R30.reuse ;  /* 0x0000001e8b8b7220 */ /* 0x080fe20000410000 */
[----:B------:R-:W0:Y:S01]  /*8a00*/  MUFU.EX2 R165, R165 ;  /* 0x000000a500a57308 */ /* 0x000e220000000800 */
[----:B-1----:R-:W-:Y:S01]  /*8a10*/  FADD.FTZ R5, R171, R0 ;  /* 0x00000000ab057221 */ /* 0x002fe20000010000 */
[-C--:B------:R-:W-:Y:S01]  /*8a20*/  FMUL.FTZ R142, R142, R30.reuse ;  /* 0x0000001e8e8e7220 */ /* 0x080fe20000410000 */
[-C--:B------:R-:W-:Y:S01]  /*8a30*/  FMUL.FTZ R143, R143, R30.reuse ;  /* 0x0000001e8f8f7220 */ /* 0x080fe20000410000 */
[-C--:B------:R-:W-:Y:S01]  /*8a40*/  FMUL.FTZ R146, R146, R30.reuse ;  /* 0x0000001e92927220 */ /* 0x080fe20000410000 */
[-C--:B------:R-:W-:Y:S01]  /*8a50*/  FMUL.FTZ R147, R147, R30.reuse ;  /* 0x0000001e93937220 */ /* 0x080fe20000410000 */
[-C--:B------:R-:W-:Y:S01]  /*8a60*/  FMUL.FTZ R150, R150, R30.reuse ;  /* 0x0000001e96967220 */ /* 0x080fe20000410000 */
[----:B------:R-:W-:Y:S01]  /*8a70*/  FMUL.FTZ R151, R151, R30 ;  /* 0x0000001e97977220 */ /* 0x000fe20000410000 */
        /* <DEDUP_REMOVED lines=19> */
[----:B------:R2:W3:Y:S01]  /*8bb0*/  MUFU.EX2 R44, R169 ;  /* 0x000000a9002c7308 */ /* 0x0004e20000000800 */
[----:B0-----:R-:W-:-:S07]  /*8bc0*/  FADD.FTZ R5, R42, R5 ;  /* 0x000000052a057221 */ /* 0x001fce0000010000 */
[----:B------:R-:W0:Y:S01]  /*8bd0*/  MUFU.EX2 R85, R85 ;  /* 0x0000005500557308 */ /* 0x000e220000000800 */
[C---:B-1----:R-:W-:Y:S01]  /*8be0*/  FADD.FTZ R5, R87.reuse, R5 ;  /* 0x0000000557057221 */ /* 0x042fe20000010000 */
[----:B--2---:R-:W-:Y:S02]  /*8bf0*/  F2FP.BF16.F32.PACK_AB R169, R28, R21 ;  /* 0x000000151ca9723e */ /* 0x004fe400000010ff */
[----:B------:R-:W-:-:S04]  /*8c00*/  F2FP.BF16.F32.PACK_AB R163, R87, R42 ;  /* 0x0000002a57a3723e */ /* 0x000fc800000010ff */
[----:B------:R-:W1:Y:S01]  /*8c10*/  MUFU.EX2 R0, R45 ;  /* 0x0000002d00007308 */ /* 0x000e620000000800 */
[----:B---3--:R-:W-:-:S07]  /*8c20*/  FADD.FTZ R5, R44, R5 ;  /* 0x000000052c057221 */ /* 0x008fce0000010000 */
        /* <DEDUP_REMOVED lines=16> */
[----:B0-----:R-:W-:Y:S01]  /*8d30*/  FADD.FTZ R2, R154, R9 ;  /* 0x000000099a027221 */ /* 0x001fe20000010000 */
[C---:B-1----:R-:W-:Y:S01]  /*8d40*/  FADD.FTZ R0, R36.reuse, R5 ;  /* 0x0000000524007221 */ /* 0x042fe20000010000 */
[----:B------:R-:W-:Y:S01]  /*8d50*/  F2FP.BF16.F32.PACK_AB R155, R36, R48 ;  /* 0x00000030249b723e */ /* 0x000fe200000010ff */
[----:B------:R-:W-:Y:S02]  /*8d60*/  IMAD.MOV.U32 R5, RZ, RZ, R53 ;  /* 0x000000ffff057224 */ /* 0x000fe400078e0035 */
[C---:B--2---:R-:W-:Y:S01]  /*8d70*/  FADD.FTZ R2, R51.reuse, R2 ;  /* 0x0000000233027221 */ /* 0x044fe20000010000 */
[----:B------:R-:W-:Y:S01]  /*8d80*/  F2FP.BF16.F32.PACK_AB R154, R51, R154 ;  /* 0x0000009a339a723e */ /* 0x000fe200000010ff */
[----:B------:R-:W-:Y:S06]  /*8d90*/  @P2 BRA `(.L_x_1142) ;  /* 0xffffffc400e02947 */ /* 0x000fec000383ffff */
[----:B------:R-:W-:Y:S01]  /*8da0*/  IMAD.MOV.U32 R5, RZ, RZ, R53 ;  /* 0x000000ffff057224 */ /* 0x000fe200078e0035 */
[----:B------:R-:W-:Y:S01]  /*8db0*/  UMOV UR44, UR56 ;  /* 0x00000038002c7c82 */ /* 0x000fe20008000000 */
[----:B------:R-:W-:Y:S01]  /*8dc0*/  IMAD.MOV.U32 R4, RZ, RZ, R31 ;  /* 0x000000ffff047224 */ /* 0x000fe200078e001f */
[----:B------:R-:W-:-:S06]  /*8dd0*/  UMOV UR45, UR55 ;  /* 0x00000037002d7c82 */ /* 0x000fcc0008000000 */
.L_x_1125:
[----:B------:R-:W0:Y:S01]  /*8de0*/  LDC R9, c[0x0][0x448] ;  /* 0x00011200ff097b82 */ /* 0x000e220000000800 */
[----:B------:R-:W-:Y:S01]  /*8df0*/  UIADD3 UR6, UR36, 0x7f, URZ ;  /* 0x0000007f24067890 */ /* 0x000fe2000fffe03f */
[----:B------:R-:W-:-:S05]  /*8e00*/  IADD3 R12, -R8, 0x1, RZ ;  /* 0x00000001080c7810 */ /* 0x000fca0007ffe1ff */
[----:B------:R-:W-:Y:S01]  /*8e10*/  IMAD.U32 R8, RZ, RZ, UR6 ;  /* 0x00000006ff087e24 */ /* 0x000fe2000f8e00ff */
[----:B------:R-:W1:Y:S01]  /*8e20*/  LDC R11, c[0x0][0x9e4] ;  /* 0x00027900ff0b7b82 */ /* 0x000e620000000800 */
[----:B------:R-:W-:Y:S01]  /*8e30*/  IMAD R7, R7, UR42, R12 ;  /* 0x0000002a07077c24 */ /* 0x000fe2000f8e020c */
[----:B0-----:R-:W-:Y:S02]  /*8e40*/  ISETP.NE.AND P5, PT, R9, 0x1, PT ;  /* 0x000000010900780c */ /* 0x001fe40003fa5270 */
[----:B-1----:R-:W-:-:S11]  /*8e50*/  ISETP.GE.AND P6, PT, R11, 0x1, PT ;  /* 0x000000010b00780c */ /* 0x002fd60003fc6270 */
[----:B------:R-:W0:Y:S08]  /*8e60*/  @P5 LDC R9, c[0x0][0x44c] ;  /* 0x00011300ff095b82 */ /* 0x000e300000000800 */
[----:B------:R-:W1:Y:S01]  /*8e70*/  @P5 LDC R10, c[0x0][0x450] ;  /* 0x00011400ff0a5b82 */ /* 0x000e620000000800 */
[----:B0-----:R-:W-:Y:S01]  /*8e80*/  @P5 IMAD.HI.U32 R9, R9, UR6, RZ ;  /* 0x0000000609095c27 */ /* 0x001fe2000f8e00ff */
[----:B------:R-:W-:-:S04]  /*8e90*/  ULDC UR6, c[0x0][0x9dc] ;  /* 0x0002770000067ab9 */ /* 0x000fc80000000800 */
[----:B-1----:R-:W-:-:S05]  /*8ea0*/  @P5 SHF.R.U32.HI R8, RZ, R10, R9 ;  /* 0x0000000aff085219 */ /* 0x002fca0000011609 */
[----:B------:R-:W-:-:S04]  /*8eb0*/  IMAD.IADD R8, R7, 0x1, R8 ;  /* 0x0000000107087824 */ /* 0x000fc800078e0208 */
[----:B------:R-:W-:Y:S01]  /*8ec0*/  VIADD R7, R8, -UR6 ;  /* 0x8000000608077c36 */ /* 0x000fe20008000000 */
[----:B------:R-:W-:Y:S06]  /*8ed0*/  @!P6 BRA `(.L_x_1143) ;  /* 0x00000000003ce947 */ /* 0x000fec0003800000 */
[----:B------:R-:W-:-:S13]  /*8ee0*/  ISETP.GT.AND P2, PT, R8, -0x1, PT ;  /* 0xffffffff0800780c */ /* 0x000fda0003f44270 */
[----:B------:R-:W-:Y:S05]  /*8ef0*/  @P2 BRA `(.L_x_1144) ;  /* 0x00000000001c2947 */ /* 0x000fea0003800000 */
[----:B------:R-:W-:Y:S02]  /*8f00*/  ISETP.NE.AND P2, PT, R11, 0x1, PT ;  /* 0x000000010b00780c */ /* 0x000fe40003f45270 */
[----:B------:R-:W-:-:S11]  /*8f10*/  LOP3.LUT R9, RZ, R8, RZ, 0x33, !PT ;  /* 0x00000008ff097212 */ /* 0x000fd600078e33ff */
[----:B------:R-:W0:Y:S02]  /*8f20*/  @P2 LDC.64 R12, c[0x0][0x9e8] ;  /* 0x00027a00ff0c2b82 */ /* 0x000e240000000a00 */
[----:B0-----:R-:W-:-:S05]  /*8f30*/  @P2 IMAD.HI.U32 R8, R9, R12, RZ ;  /* 0x0000000c09082227 */ /* 0x001fca00078e00ff */
[----:B------:R-:W-:-:S04]  /*8f40*/  @P2 SHF.R.U32.HI R9, RZ, R13, R8 ;  /* 0x0000000dff092219 */ /* 0x000fc80000011608 */
[----:B------:R-:W-:Y:S01]  /*8f50*/  LOP3.LUT R8, RZ, R9, RZ, 0x33, !PT ;  /* 0x00000009ff087212 */ /* 0x000fe200078e33ff */
[----:B------:R-:W-:Y:S06]  /*8f60*/  BRA `(.L_x_1145) ;  /* 0x0000000000107947 */ /* 0x000fec0003800000 */
.L_x_1144:
[----:B------:R-:W-:-:S13]  /*8f70*/  ISETP.NE.AND P2, PT, R11, 0x1, PT ;  /* 0x000000010b00780c */ /* 0x000fda0003f45270 */
[----:B------:R-:W0:Y:S02]  /*8f80*/  @P2 LDC.64 R12, c[0x0][0x9e8] ;  /* 0x00027a00ff0c2b82 */ /* 0x000e240000000a00 */
[----:B0-----:R-:W-:-:S05]  /*8f90*/  @P2 IMAD.HI.U32 R10, R8, R12, RZ ;  /* 0x0000000c080a2227 */ /* 0x001fca00078e00ff */
[----:B------:R-:W-:-:S07]  /*8fa0*/  @P2 SHF.R.U32.HI R8, RZ, R13, R10 ;  /* 0x0000000dff082219 */ /* 0x000fce000001160a */
.L_x_1145:
[----:B------:R-:W-:-:S05]  /*8fb0*/  IMAD R8, R8, R11, RZ ;  /* 0x0000000b08087224 */ /* 0x000fca00078e02ff */
[----:B------:R-:W-:-:S07]  /*8fc0*/  VIMNMX R7, R7, R8, !PT ;  /* 0x0000000807077248 */ /* 0x000fce0007fe0100 */
.L_x_1143:
[----:B------:R-:W-:-:S05]  /*8fd0*/  VIADD R7, R7, 0x7f ;  /* 0x0000007f07077836 */ /* 0x000fca0000000000 */
[----:B------:R-:W-:-:S04]  /*8fe0*/  SHF.R.S32.HI R8, RZ, 0x1f, R7 ;  /* 0x0000001fff087819 */ /* 0x000fc80000011407 */
[----:B------:R-:W-:-:S04]  /*8ff0*/  LEA.HI R8, R8, R7, RZ, 0x7 ;  /* 0x0000000708087211 */ /* 0x000fc800078f38ff */
[----:B------:R-:W-:-:S04]  /*9000*/  SHF.R.S32.HI R8, RZ, 0x7, R8 ;  /* 0x00000007ff087819 */ /* 0x000fc80000011408 */
[----:B------:R-:W-:-:S04]  /*9010*/  VIMNMX R10, R8, UR39, !PT ;  /* 0x00000027080a7c48 */ /* 0x000fc8000ffe0100 */
[----:B------:R-:W-:-:S13]  /*9020*/  ISETP.GE.AND P2, PT, R3, R10, PT ;  /* 0x0000000a0300720c */ /* 0x000fda0003f46270 */
[----:B------:R-:W-:Y:S05]  /*9030*/  @!P2 BRA `(.L_x_1146) ;  /* 0x0000002400f8a947 */ /* 0x000fea0003800000 */
[----:B------:R-:W-:Y:S01]  /*9040*/  IMAD.MOV.U32 R8, RZ, RZ, R5 ;  /* 0x000000ffff087224 */ /* 0x000fe200078e0005 */
[----:B------:R-:W-:Y:S01]  /*9050*/  UMOV UR54, UR45 ;  /* 0x0000002d00367c82 */ /* 0x000fe20008000000 */
[----:B------:R-:W-:Y:S01]  /*9060*/  IMAD.MOV.U32 R7, RZ, RZ, R4 ;  /* 0x000000ffff077224 */ /* 0x000fe200078e0004 */
[----:B------:R-:W-:Y:S01]  /*9070*/  UMOV UR53, UR44 ;  /* 0x0000002c00357c82 */ /* 0x000fe20008000000 */
[----:B------:R-:W-:-:S05]  /*9080*/  ULDC UR52, c[0x0][0x9d8] ;  /* 0x0002760000347ab9 */ /* 0x000fca0000000800 */
.L_x_1155:
        /* <DEDUP_REMOVED lines=9> */
.L_x_1148:
[----:B------:R-:W-:Y:S01]  /*9120*/  ULEA UR6, UR44, UR41, 0x3 ;  /* 0x000000292c067291 */ /* 0x000fe2000f8e183f */
[----:B------:R-:W-:-:S05]  /*9130*/  IMAD.U32 R4, RZ, RZ, UR45 ;  /* 0x0000002dff047e24 */ /* 0x000fca000f8e00ff */
[----:B------:R-:W-:-:S04]  /*9140*/  SHF.L.U32 R4, R4, 0x1f, RZ ;  /* 0x0000001f04047819 */ /* 0x000fc800000006ff */
[----:B------:R0:W1:Y:S01]  /*9150*/  SYNCS.PHASECHK.TRANS64.TRYWAIT P3, [UR6+0x28830], R4 ;  /* 0x02883004ff0075a7 */ /* 0x0000620008060146 */
[----:B------:R-:W-:Y:S05]  /*9160*/  @!P0 BRA `(.L_x_1149) ;  /* 0x0000000000048947 */ /* 0x000fea0003800000 */
[----:B------:R-:W-:Y:S01]  /*9170*/  BPT.TRAP 0x1 ;  /* 0x000000040000795c */ /* 0x000fe20000300000 */
.L_x_1149:
[----:B-1----:R-:W-:Y:S05]  /*9180*/  @P3 BRA `(.L_x_1147) ;  /* 0x0000000000083947 */ /* 0x002fea0003800000 */
[----:B------:R-:W1:Y:S02]  /*9190*/  SYNCS.PHASECHK.TRANS64.TRYWAIT P3, [UR6+0x28830], R4 ;  /* 0x02883004ff0075a7 */ /* 0x000e640008060146 */
[----:B-1----:R-:W-:Y:S05]  /*91a0*/  @!P3 BRA `(.L_x_1150) ;  /* 0x000000d00030b947 */ /* 0x002fea0003800000 */
.L_x_1147:
        /* <DEDUP_REMOVED lines=45> */
.L_x_1152:
[----:B------:R-:W-:Y:S01]  /*9480*/  ULEA UR6, UR53, UR41, 0x3 ;  /* 0x0000002935067291 */ /* 0x000fe2000f8e183f */
[----:B------:R-:W-:-:S05]  /*9490*/  IMAD.U32 R4, RZ, RZ, UR54 ;  /* 0x00000036ff047e24 */ /* 0x000fca000f8e00ff */
[----:B------:R-:W-:-:S04]  /*94a0*/  SHF.L.U32 R4, R4, 0x1f, RZ ;  /* 0x0000001f04047819 */ /* 0x000fc800000006ff */
[----:B------:R0:W1:Y:S01]  /*94b0*/  SYNCS.PHASECHK.TRANS64.TRYWAIT P2, [UR6+0x28850], R4 ;  /* 0x02885004ff0075a7 */ /* 0x0000620008040146 */
[----:B------:R-:W-:Y:S05]  /*94c0*/  @!P0 BRA `(.L_x_1153) ;  /* 0x0000000000048947 */ /* 0x000fea0003800000 */
[----:B------:R-:W-:Y:S01]  /*94d0*/  BPT.TRAP 0x1 ;  /* 0x000000040000795c */ /* 0x000fe20000300000 */
.L_x_1153:
[----:B-1----:R-:W-:Y:S05]  /*94e0*/  @P2 BRA `(.L_x_1151) ;  /* 0x0000000000082947 */ /* 0x002fea0003800000 */
[----:B------:R-:W1:Y:S02]  /*94f0*/  SYNCS.PHASECHK.TRANS64.TRYWAIT P2, [UR6+0x28850], R4 ;  /* 0x02885004ff0075a7 */ /* 0x000e640008040146 */
[----:B-1----:R-:W-:Y:S05]  /*9500*/  @!P2 BRA `(.L_x_1154) ;  /* 0x000000cc0070a947 */ /* 0x002fea0003800000 */
.L_x_1151:
[----:B------:R-:W-:Y:S01]  /*9510*/  UIADD3 UR6, UR41, 0x400, URZ ;  /* 0x0000040029067890 */ /* 0x000fe2000fffe03f */
[----:B------:R-:W-:Y:S01]  /*9520*/  WARPGROUP.ARRIVE ;  /* 0x00000000000079c5 */ /* 0x000fe20000000000 */
[----:B------:R-:W-:Y:S01]  /*9530*/  UMOV UR7, 0x40000040 ;  /* 0x4000004000077882 */ /* 0x000fe20000000000 */
[----:B-1----:R-:W-:Y:S01]  /*9540*/  FMUL.FTZ R5, R24, UR52 ;  /* 0x0000003418057c20 */ /* 0x002fe20008410000 */
[----:B------:R-:W-:Y:S01]  /*9550*/  USHF.R.U32.HI UR6, URZ, 0x4, UR6 ;  /* 0x000000043f067899 */ /* 0x000fe20008011606 */
[----:B------:R-:W-:Y:S01]  /*9560*/  FMUL.FTZ R9, R25, UR52 ;  /* 0x0000003419097c20 */ /* 0x000fe20008410000 */
[----:B------:R-:W-:Y:S01]  /*9570*/  FMUL.FTZ R15, R28, UR52 ;  /* 0x000000341c0f7c20 */ /* 0x000fe20008410000 */
[----:B------:R-:W-:Y:S01]  /*9580*/  FMUL.FTZ R25, R29, UR52 ;  /* 0x000000341d197c20 */ /* 0x000fe20008410000 */
[----:B------:R-:W-:Y:S01]  /*9590*/  ULOP3.LUT UR6, UR6, 0x3fff, URZ, 0xc0, !UPT ;  /* 0x00003fff06067892 */ /* 0x000fe2000f8ec03f */
[----:B------:R-:W0:Y:S01]  /*95a0*/  MUFU.TANH R5, R5 ;  /* 0x0000000500057308 */ /* 0x000e220000002400 */
[----:B------:R-:W-:Y:S01]  /*95b0*/  FMUL.FTZ R29, R32, UR52 ;  /* 0x00000034201d7c20 */ /* 0x000fe20008410000 */
[----:B------:R-:W-:Y:S01]  /*95c0*/  FMUL.FTZ R33, R33, UR52 ;  /* 0x0000003421217c20 */ /* 0x000fe20008410000 */
[----:B------:R-:W-:Y:S01]  /*95d0*/  ULOP3.LUT UR6, UR6, 0x4000000, URZ, 0xfc, !UPT ;  /* 0x0400000006067892 */ /* 0x000fe2000f8efc3f */
[----:B------:R-:W-:Y:S01]  /*95e0*/  FMUL.FTZ R193, R40, UR52 ;  /* 0x0000003428c17c20 */ /* 0x000fe20008410000 */
[----:B------:R-:W-:Y:S01]  /*95f0*/  FMUL.FTZ R195, R41, UR52 ;  /* 0x0000003429c37c20 */ /* 0x000fe20008410000 */
[----:B------:R-:W-:Y:S01]  /*9600*/  FMUL.FTZ R197, R44, UR52 ;  /* 0x000000342cc57c20 */ /* 0x000fe20008410000 */
[----:B------:R-:W-:Y:S01]  /*9610*/  ULEA UR10, UR53, UR6, 0xb ;  /* 0x00000006350a7291 */ /* 0x000fe2000f8e583f */
[----:B------:R-:W1:Y:S01]  /*9620*/  MUFU.TANH R9, R9 ;  /* 0x0000000900097308 */ /* 0x000e620000002400 */
[----:B------:R-:W-:Y:S01]  /*9630*/  FMUL.FTZ R199, R49, UR52 ;  /* 0x0000003431c77c20 */ /* 0x000fe20008410000 */
[----:B------:R-:W-:Y:S01]  /*9640*/  FMUL.FTZ R201, R52, UR52 ;  /* 0x0000003434c97c20 */ /* 0x000fe20008410000 */
        /* <DEDUP_REMOVED lines=14> */
[----:B-1----:R-:W-:Y:S01]  /*9730*/  FMNMX.FTZ R4, R9, R4, !PT ;  /* 0x0000000409047209 */ /* 0x002fe20007810000 */
        /* <DEDUP_REMOVED lines=24> */
[----:B------:R-:W-:Y:S01]  /*98c0*/  MUFU.TANH R193, R193 ;  /* 0x000000c100c17308 */ /* 0x000fe20000002400 */
[----:B-1----:R-:W-:Y:S01]  /*98d0*/  FMNMX.FTZ R4, R29, R4, !PT ;  /* 0x000000041d047209 */ /* 0x002fe20007810000 */
[----:B------:R-:W-:Y:S01]  /*98e0*/  FMUL.FTZ R53, R54, UR52 ;  /* 0x0000003436357c20 */ /* 0x000fe20008410000 */
[----:B------:R-:W-:Y:S01]  /*98f0*/  FMUL.FTZ R55, R55, UR52 ;  /* 0x0000003437377c20 */ /* 0x000fe20008410000 */
[----:B------:R-:W-:Y:S01]  /*9900*/  FMUL.FTZ R57, R58, UR52 ;  /* 0x000000343a397c20 */ /* 0x000fe20008410000 */
[----:B------:R-:W-:Y:S01]  /*9910*/  FMUL.FTZ R59, R59, UR52 ;  /* 0x000000343b3b7c20 */ /* 0x000fe20008410000 */
[----:B------:R-:W-:Y:S01]  /*9920*/  FMUL.FTZ R61, R62, UR52 ;  /* 0x000000343e3d7c20 */ /* 0x000fe20008410000 */
[----:B------:R-:W-:Y:S01]  /*9930*/  FMUL.FTZ R63, R63, UR52 ;  /* 0x000000343f3f7c20 */ /* 0x000fe20008410000 */
[----:B------:R-:W-:Y:S01]  /*9940*/  MUFU.TANH R195, R195 ;  /* 0x000000c300c37308 */ /* 0x000fe20000002400 */
[----:B--2---:R-:W-:Y:S01]  /*9950*/  FMNMX.FTZ R4, R33, R4, !PT ;  /* 0x0000000421047209 */ /* 0x004fe20007810000 */
        /* <DEDUP_REMOVED lines=9> */
[----:B------:R-:W0:Y:S01]  /*99f0*/  LDC R6, c[0x0][0x988] ;  /* 0x00026200ff067b82 */ /* 0x000e220000000800 */
[----:B------:R-:W-:Y:S01]  /*9a00*/  FMUL.FTZ R87, R87, UR52 ;  /* 0x0000003457577c20 */ /* 0x000fe20008410000 */
[C---:B------:R-:W-:Y:S01]  /*9a10*/  ISETP.GT.AND P2, PT, R3.reuse, R10, PT ;  /* 0x0000000a0300720c */ /* 0x040fe20003f44270 */
[----:B------:R-:W-:Y:S01]  /*9a20*/  UMOV UR54, UR45 ;  /* 0x0000002d00367c82 */ /* 0x000fe20008000000 */
[----:B------:R-:W-:Y:S01]  /*9a30*/  VIADD R3, R3, 0xffffffff ;  /* 0xffffffff03037836 */ /* 0x000fe20000000000 */
[----:B------:R-:W-:Y:S08]  /*9a40*/  MUFU.TANH R199, R199 ;  /* 0x000000c700c77308 */ /* 0x000ff00000002400 */
[----:B------:R-:W-:Y:S08]  /*9a50*/  MUFU.TANH R201, R201 ;  /* 0x000000c900c97308 */ /* 0x000ff00000002400 */
[----:B------:R-:W-:Y:S08]  /*9a60*/  MUFU.TANH R203, R203 ;  /* 0x000000cb00cb7308 */ /* 0x000ff00000002400 */
[----:B------:R-:W-:Y:S08]  /*9a70*/  MUFU.TANH R205, R205 ;  /* 0x000000cd00cd7308 */ /* 0x000ff00000002400 */
[----:B------:R-:W-:Y:S08]  /*9a80*/  MUFU.TANH R207, R207 ;  /* 0x000000cf00cf7308 */ /* 0x000ff00000002400 */
[----:B------:R-:W-:Y:S08]  /*9a90*/  MUFU.TANH R209, R209 ;  /* 0x000000d100d17308 */ /* 0x000ff00000002400 */
[----:B------:R-:W1:Y:S08]  /*9aa0*/  MUFU.TANH R11, R11 ;  /* 0x0000000b000b7308 */ /* 0x000e700000002400 */
[----:B------:R-:W-:Y:S08]  /*9ab0*/  MUFU.TANH R211, R211 ;  /* 0x000000d300d37308 */ /* 0x000ff00000002400 */
[----:B------:R-:W2:Y:S01]  /*9ac0*/  MUFU.TANH R13, R13 ;  /* 0x0000000d000d7308 */ /* 0x000ea20000002400 */
[----:B-1----:R-:W-:-:S07]  /*9ad0*/  FMNMX.FTZ R14, R11, R8, !PT ;  /* 0x000000080b0e7209 */ /* 0x002fce0007810000 */
[----:B------:R-:W1:Y:S08]  /*9ae0*/  MUFU.TANH R21, R21 ;  /* 0x0000001500157308 */ /* 0x000e700000002400 */
[----:B------:R-:W3:Y:S01]  /*9af0*/  MUFU.TANH R27, R27 ;  /* 0x0000001b001b7308 */ /* 0x000ee20000002400 */
[----:B--2---:R-:W-:Y:S01]  /*9b00*/  FMNMX.FTZ R14, R13, R14, !PT ;  /* 0x0000000e0d0e7209 */ /* 0x004fe20007810000 */
[----:B------:R-:W-:-:S02]  /*9b10*/  WARPGROUP.DEPBAR.LE gsb0, 0x0 ;  /* 0x00008000000079c5 */ /* 0x000fc40000010000 */
[----:B------:R-:W-:Y:S01]  /*9b20*/  WARPGROUP.ARRIVE ;  /* 0x00000000000079c5 */ /* 0x000fe20000000000 */
[----:B------:R-:W-:Y:S01]  /*9b30*/  FMUL.FTZ R183, R36, UR52 ;  /* 0x0000003424b77c20 */ /* 0x000fe20008410000 */
[----:B------:R-:W-:Y:S02]  /*9b40*/  FMUL.FTZ R181, R37, UR52 ;  /* 0x0000003425b57c20 */ /* 0x000fe40008410000 */
[----:B------:R-:W-:Y:S01]  /*9b50*/  MUFU.TANH R213, R213 ;  /* 0x000000d500d57308 */ /* 0x000fe20000002400 */
[----:B------:R-:W-:Y:S01]  /*9b60*/  FMUL.FTZ R37, R38, UR52 ;  /* 0x0000003426257c20 */ /* 0x000fe20008410000 */
[----:B-1----:R-:W-:Y:S01]  /*9b70*/  FMNMX.FTZ R14, R21, R14, !PT ;  /* 0x0000000e150e7209 */ /* 0x002fe20007810000 */
[----:B------:R-:W-:Y:S01]  /*9b80*/  HGMMA.64x128x16.F32.BF16 R88, R176, gdesc[UR4].tnspB, R88, gsb0 ;  /* 0x41e00004b0587df0 */ /* 0x000fe20008001858 */
[----:B------:R-:W-:Y:S01]  /*9b90*/  UIADD3 UR6, UR10, 0x100, URZ ;  /* 0x000001000a067890 */ /* 0x000fe2000fffe03f */
[----:B------:R-:W-:-:S03]  /*9ba0*/  UMOV UR7, 0x40000040 ;  /* 0x4000004000077882 */ /* 0x000fc60000000000 */
[----:B------:R-:W1:Y:S01]  /*9bb0*/  MUFU.TANH R183, R183 ;  /* 0x000000b700b77308 */ /* 0x000e620000002400 */
[----:B---3--:R-:W-:-:S07]  /*9bc0*/  FMNMX.FTZ R14, R27, R14, !PT ;  /* 0x0000000e1b0e7209 */ /* 0x008fce0007810000 */
[----:B------:R-:W2:Y:S08]  /*9bd0*/  MUFU.TANH R181, R181 ;  /* 0x000000b500b57308 */ /* 0x000eb00000002400 */
[----:B------:R-:W3:Y:S01]  /*9be0*/  MUFU.TANH R31, R31 ;  /* 0x0000001f001f7308 */ /* 0x000ee20000002400 */
[----:B-1----:R-:W-:-:S07]  /*9bf0*/  FMNMX.FTZ R4, R183, R4, !PT ;  /* 0x00000004b7047209 */ /* 0x002fce0007810000 */
[----:B------:R-:W-:Y:S01]  /*9c00*/  MUFU.TANH R215, R215 ;  /* 0x000000d700d77308 */ /* 0x000fe20000002400 */
[----:B--2---:R-:W-:-:S04]  /*9c10*/  FMNMX.FTZ R4, R181, R4, !PT ;  /* 0x00000004b5047209 */ /* 0x004fc80007810000 */
[----:B------:R-:W-:-:S03]  /*9c20*/  FMNMX.FTZ R4, R193, R4, !PT ;  /* 0x00000004c1047209 */ /* 0x000fc60007810000 */
[----:B------:R-:W1:Y:S01]  /*9c30*/  MUFU.TANH R35, R35 ;  /* 0x0000002300237308 */ /* 0x000e620000002400 */
[----:B------:R-:W-:Y:S02]  /*9c40*/  FMNMX.FTZ R4, R195, R4, !PT ;  /* 0x00000004c3047209 */ /* 0x000fe40007810000 */
[----:B---3--:R-:W-:Y:S02]  /*9c50*/  FMNMX.FTZ R14, R31, R14, !PT ;  /* 0x0000000e1f0e7209 */ /* 0x008fe40007810000 */
[----:B------:R-:W-:-:S03]  /*9c60*/  FMNMX.FTZ R4, R197, R4, !PT ;  /* 0x00000004c5047209 */ /* 0x000fc60007810000 */
[----:B------:R-:W-:Y:S08]  /*9c70*/  MUFU.TANH R217, R217 ;  /* 0x000000d900d97308 */ /* 0x000ff00000002400 */
[----:B------:R-:W2:Y:S01]  /*9c80*/  MUFU.TANH R37, R37 ;  /* 0x0000002500257308 */ /* 0x000ea20000002400 */
[----:B-1----:R-:W-:-:S07]  /*9c90*/  FMNMX.FTZ R14, R35, R14, !PT ;  /* 0x0000000e230e7209 */ /* 0x002fce0007810000 */
[----:B------:R-:W-:Y:S08]  /*9ca0*/  MUFU.TANH R219, R219 ;  /* 0x000000db00db7308 */ /* 0x000ff00000002400 */
[----:B------:R-:W1:Y:S01]  /*9cb0*/  MUFU.TANH R39, R39 ;  /* 0x0000002700277308 */ /* 0x000e620000002400 */
[----:B--2---:R-:W-:-:S07]  /*9cc0*/  FMNMX.FTZ R14, R37, R14, !PT ;  /* 0x0000000e250e7209 */ /* 0x004fce0007810000 */
[----:B------:R-:W-:Y:S08]  /*9cd0*/  MUFU.TANH R221, R221 ;  /* 0x000000dd00dd7308 */ /* 0x000ff00000002400 */
[----:B------:R-:W2:Y:S01]  /*9ce0*/  MUFU.TANH R41, R41 ;  /* 0x0000002900297308 */ /* 0x000ea20000002400 */
[----:B-1----:R-:W-:-:S07]  /*9cf0*/  FMNMX.FTZ R14, R39, R14, !PT ;  /* 0x0000000e270e7209 */ /* 0x002fce0007810000 */
[----:B------:R-:W-:Y:S08]  /*9d00*/  MUFU.TANH R223, R223 ;  /* 0x000000df00df7308 */ /* 0x000ff00000002400 */
[----:B------:R-:W1:Y:S01]  /*9d10*/  MUFU.TANH R43, R43 ;  /* 0x0000002b002b7308 */ /* 0x000e620000002400 */
[----:B--2---:R-:W-:-:S07]  /*9d20*/  FMNMX.FTZ R14, R41, R14, !PT ;  /* 0x0000000e290e7209 */ /* 0x004fce0007810000 */
[----:B------:R-:W-:Y:S08]  /*9d30*/  MUFU.TANH R225, R225 ;  /* 0x000000e100e17308 */ /* 0x000ff00000002400 */
[----:B------:R-:W-:Y:S01]  /*9d40*/  MUFU.TANH R227, R227 ;  /* 0x000000e300e37308 */ /* 0x000fe20000002400 */
[----:B-1----:R-:W-:-:S07]  /*9d50*/  FMNMX.FTZ R14, R43, R14, !PT ;  /* 0x0000000e2b0e7209 */ /* 0x002fce0007810000 */
[----:B------:R-:W-:Y:S08]  /*9d60*/  MUFU.TANH R47, R47 ;  /* 0x0000002f002f7308 */ /* 0x000ff00000002400 */
[----:B------:R-:W-:Y:S08]  /*9d70*/  MUFU.TANH R229, R229 ;  /* 0x000000e500e57308 */ /* 0x000ff00000002400 */
[----:B------:R-:W-:Y:S01]  /*9d80*/  MUFU.TANH R49, R49 ;  /* 0x0000003100317308 */ /* 0x000fe20000002400 */
[----:B------:R-:W-:-:S02]  /*9d90*/  WARPGROUP.DEPBAR.LE gsb0, 0x0 ;  /* 0x00008000000079c5 */ /* 0x000fc40000010000 */
[----:B------:R-:W-:Y:S01]  /*9da0*/  WARPGROUP.ARRIVE ;  /* 0x00000000000079c5 */ /* 0x000fe20000000000 */
[----:B------:R-:W-:Y:S01]  /*9db0*/  FMUL.FTZ R177, R45, UR52 ;  /* 0x000000342db17c20 */ /* 0x000fe20008410000 */
[----:B------:R-:W-:Y:S01]  /*9dc0*/  FMUL.FTZ R179, R48, UR52 ;  /* 0x0000003430b37c20 */ /* 0x000fe20008410000 */
[----:B------:R-:W-:Y:S02]  /*9dd0*/  FMUL.FTZ R45, R46, UR52 ;  /* 0x000000342e2d7c20 */ /* 0x000fe40008410000 */
[----:B------:R-:W-:Y:S01]  /*9de0*/  MUFU.TANH R85, R85 ;  /* 0x0000005500557308 */ /* 0x000fe20000002400 */
[----:B------:R-:W-:Y:S01]  /*9df0*/  HGMMA.64x128x16.F32.BF16 R88, R172, gdesc[UR4].tnspB, R88, gsb0 ;  /* 0x41e00004ac587df0 */ /* 0x000fe20008001858 */
[----:B------:R-:W-:Y:S01]  /*9e00*/  UIADD3 UR6, UR10, 0x180, URZ ;  /* 0x000001800a067890 */ /* 0x000fe2000fffe03f */
[----:B------:R-:W-:-:S05]  /*9e10*/  UMOV UR7, 0x40000040 ;  /* 0x4000004000077882 */ /* 0x000fca0000000000 */
[----:B------:R-:W1:Y:S08]  /*9e20*/  MUFU.TANH R177, R177 ;  /* 0x000000b100b17308 */ /* 0x000e700000002400 */
[----:B------:R-:W2:Y:S08]  /*9e30*/  MUFU.TANH R179, R179 ;  /* 0x000000b300b37308 */ /* 0x000eb00000002400 */
[----:B------:R-:W3:Y:S01]  /*9e40*/  MUFU.TANH R45, R45 ;  /* 0x0000002d002d7308 */ /* 0x000ee20000002400 */
[----:B-1----:R-:W-:-:S07]  /*9e50*/  FMNMX.FTZ R4, R177, R4, !PT ;  /* 0x00000004b1047209 */ /* 0x002fce0007810000 */
[----:B------:R-:W1:Y:S01]  /*9e60*/  MUFU.TANH R51, R51 ;  /* 0x0000003300337308 */ /* 0x000e620000002400 */
[----:B--2---:R-:W-:-:S04]  /*9e70*/  FMNMX.FTZ R4, R179, R4, !PT ;  /* 0x00000004b3047209 */ /* 0x004fc80007810000 */
[----:B------:R-:W-:-:S03]  /*9e80*/  FMNMX.FTZ R4, R199, R4, !PT ;  /* 0x00000004c7047209 */ /* 0x000fc60007810000 */
[----:B------:R-:W2:Y:S01]  /*9e90*/  MUFU.TANH R53, R53 ;  /* 0x0000003500357308 */ /* 0x000ea20000002400 */
[----:B------:R-:W-:Y:S02]  /*9ea0*/  FMNMX.FTZ R4, R201, R4, !PT ;  /* 0x00000004c9047209 */ /* 0x000fe40007810000 */
[----:B---3--:R-:W-:Y:S02]  /*9eb0*/  FMNMX.FTZ R14, R45, R14, !PT ;  /* 0x0000000e2d0e7209 */ /* 0x008fe40007810000 */
[----:B------:R-:W-:Y:S02]  /*9ec0*/  FMNMX.FTZ R4, R203, R4, !PT ;  /* 0x00000004cb047209 */ /* 0x000fe40007810000 */
[----:B------:R-:W-:Y:S01]  /*9ed0*/  FMNMX.FTZ R14, R47, R14, !PT ;  /* 0x0000000e2f0e7209 */ /* 0x000fe20007810000 */
[----:B------:R-:W3:Y:S01]  /*9ee0*/  MUFU.TANH R55, R55 ;  /* 0x0000003700377308 */ /* 0x000ee20000002400 */
[----:B------:R-:W-:Y:S02]  /*9ef0*/  FMNMX.FTZ R4, R205, R4, !PT ;  /* 0x00000004cd047209 */ /* 0x000fe40007810000 */
[----:B------:R-:W-:-:S02]  /*9f00*/  FMNMX.FTZ R14, R49, R14, !PT ;  /* 0x0000000e310e7209 */ /* 0x000fc40007810000 */
[----:B------:R-:W-:Y:S02]  /*9f10*/  FMNMX.FTZ R4, R207, R4, !PT ;  /* 0x00000004cf047209 */ /* 0x000fe40007810000 */
[----:B-1----:R-:W-:Y:S01]  /*9f20*/  FMNMX.FTZ R14, R51, R14, !PT ;  /* 0x0000000e330e7209 */ /* 0x002fe20007810000 */
[----:B------:R-:W1:Y:S01]  /*9f30*/  MUFU.TANH R57, R57 ;  /* 0x0000003900397308 */ /* 0x000e620000002400 */
[----:B------:R-:W-:Y:S02]  /*9f40*/  FMNMX.FTZ R4, R209, R4, !PT ;  /* 0x00000004d1047209 */ /* 0x000fe40007810000 */
[----:B--2---:R-:W-:Y:S02]  /*9f50*/  FMNMX.FTZ R14, R53, R14, !PT ;  /* 0x0000000e350e7209 */ /* 0x004fe40007810000 */
[----:B------:R-:W-:-:S03]  /*9f60*/  FMNMX.FTZ R4, R211, R4, !PT ;  /* 0x00000004d3047209 */ /* 0x000fc60007810000 */
[----:B------:R-:W2:Y:S01]  /*9f70*/  MUFU.TANH R59, R59 ;  /* 0x0000003b003b7308 */ /* 0x000ea20000002400 */
[----:B---3--:R-:W-:-:S07]  /*9f80*/  FMNMX.FTZ R14, R55, R14, !PT ;  /* 0x0000000e370e7209 */ /* 0x008fce0007810000 */
[----:B------:R-:W3:Y:S01]  /*9f90*/  MUFU.TANH R61, R61 ;  /* 0x0000003d003d7308 */ /* 0x000ee20000002400 */
[----:B-1----:R-:W-:-:S07]  /*9fa0*/  FMNMX.FTZ R14, R57, R14, !PT ;  /* 0x0000000e390e7209 */ /* 0x002fce0007810000 */
[----:B------:R-:W1:Y:S01]  /*9fb0*/  MUFU.TANH R63, R63 ;  /* 0x0000003f003f7308 */ /* 0x000e620000002400 */
[----:B--2---:R-:W-:-:S07]  /*9fc0*/  FMNMX.FTZ R14, R59, R14, !PT ;  /* 0x0000000e3b0e7209 */ /* 0x004fce0007810000 */
[----:B------:R-:W-:Y:S01]  /*9fd0*/  MUFU.TANH R67, R67 ;  /* 0x0000004300437308 */ /* 0x000fe20000002400 */
[----:B---3--:R-:W-:-:S07]  /*9fe0*/  FMNMX.FTZ R14, R61, R14, !PT ;  /* 0x0000000e3d0e7209 */ /* 0x008fce0007810000 */
[----:B------:R-:W-:Y:S01]  /*9ff0*/  MUFU.TANH R69, R69 ;  /* 0x0000004500457308 */ /* 0x000fe20000002400 */
[----:B-1----:R-:W-:-:S07]  /*a000*/  FMNMX.FTZ R14, R63, R14, !PT ;  /* 0x0000000e3f0e7209 */ /* 0x002fce0007810000 */
        /* <DEDUP_REMOVED lines=18> */
[----:B------:R-:W-:Y:S01]  /*a130*/  MUFU.TANH R87, R87 ;  /* 0x0000005700577308 */ /* 0x000fe20000002400 */
[----:B--2---:R-:W-:-:S04]  /*a140*/  FMNMX.FTZ R4, R175, R4, !PT ;  /* 0x00000004af047209 */ /* 0x004fc80007810000 */
[----:B------:R-:W-:-:S04]  /*a150*/  FMNMX.FTZ R4, R213, R4, !PT ;  /* 0x00000004d5047209 */ /* 0x000fc80007810000 */
[----:B------:R-:W-:Y:S02]  /*a160*/  FMNMX.FTZ R4, R215, R4, !PT ;  /* 0x00000004d7047209 */ /* 0x000fe40007810000 */
[----:B---3--:R-:W-:Y:S02]  /*a170*/  FMNMX.FTZ R14, R65, R14, !PT ;  /* 0x0000000e410e7209 */ /* 0x008fe40007810000 */
[----:B------:R-:W-:Y:S02]  /*a180*/  FMNMX.FTZ R4, R217, R4, !PT ;  /* 0x00000004d9047209 */ /* 0x000fe40007810000 */
[----:B------:R-:W-:Y:S02]  /*a190*/  FMNMX.FTZ R14, R67, R14, !PT ;  /* 0x0000000e430e7209 */ /* 0x000fe40007810000 */
[----:B------:R-:W-:Y:S02]  /*a1a0*/  FMNMX.FTZ R4, R219, R4, !PT ;  /* 0x00000004db047209 */ /* 0x000fe40007810000 */
[----:B------:R-:W-:-:S02]  /*a1b0*/  FMNMX.FTZ R14, R69, R14, !PT ;  /* 0x0000000e450e7209 */ /* 0x000fc40007810000 */
[----:B------:R-:W-:Y:S02]  /*a1c0*/  FMNMX.FTZ R4, R221, R4, !PT ;  /* 0x00000004dd047209 */ /* 0x000fe40007810000 */
[----:B------:R-:W-:Y:S02]  /*a1d0*/  FMNMX.FTZ R14, R71, R14, !PT ;  /* 0x0000000e470e7209 */ /* 0x000fe40007810000 */
[----:B------:R-:W-:Y:S02]  /*a1e0*/  FMNMX.FTZ R4, R223, R4, !PT ;  /* 0x00000004df047209 */ /* 0x000fe40007810000 */
[----:B------:R-:W-:Y:S02]  /*a1f0*/  FMNMX.FTZ R14, R73, R14, !PT ;  /* 0x0000000e490e7209 */ /* 0x000fe40007810000 */
[----:B------:R-:W-:Y:S02]  /*a200*/  FMNMX.FTZ R4, R225, R4, !PT ;  /* 0x00000004e1047209 */ /* 0x000fe40007810000 */
[----:B------:R-:W-:-:S02]  /*a210*/  FMNMX.FTZ R14, R75, R14, !PT ;  /* 0x0000000e4b0e7209 */ /* 0x000fc40007810000 */
[----:B------:R-:W-:-:S04]  /*a220*/  FMNMX.FTZ R4, R227, R4, !PT ;  /* 0x00000004e3047209 */ /* 0x000fc80007810000 */
[----:B------:R-:W-:-:S04]  /*a230*/  FMNMX.FTZ R4, R229, R4, !PT ;  /* 0x00000004e5047209 */ /* 0x000fc80007810000 */
[----:B------:R-:W-:-:S05]  /*a240*/  FMNMX.FTZ R4, R85, R4, !PT ;  /* 0x0000000455047209 */ /* 0x000fca0007810000 */
[----:B------:R-:W1:Y:S02]  /*a250*/  SHFL.BFLY PT, R77, R4, 0x2, 0x1f ;  /* 0x0c401f00044d7f89 */ /* 0x000e6400000e0000 */
[----:B-1----:R-:W-:Y:S01]  /*a260*/  FMNMX.FTZ R12, R4, R77, !PT ;  /* 0x0000004d040c7209 */ /* 0x002fe20007810000 */
[----:B------:R-:W-:-:S06]  /*a270*/  FMUL.FTZ R77, R78, UR52 ;  /* 0x000000344e4d7c20 */ /* 0x000fcc0008410000 */
[----:B------:R-:W1:Y:S02]  /*a280*/  MUFU.TANH R77, R77 ;  /* 0x0000004d004d7308 */ /* 0x000e640000002400 */
[----:B-1----:R-:W-:-:S04]  /*a290*/  FMNMX.FTZ R14, R77, R14, !PT ;  /* 0x0000000e4d0e7209 */ /* 0x002fc80007810000 */
[----:B------:R-:W-:-:S04]  /*a2a0*/  FMNMX.FTZ R14, R79, R14, !PT ;  /* 0x0000000e4f0e7209 */ /* 0x000fc80007810000 */
[----:B------:R-:W-:-:S04]  /*a2b0*/  FMNMX.FTZ R14, R81, R14, !PT ;  /* 0x0000000e510e7209 */ /* 0x000fc80007810000 */
[----:B------:R-:W-:Y:S01]  /*a2c0*/  FMNMX.FTZ R14, R83, R14, !PT ;  /* 0x0000000e530e7209 */ /* 0x000fe20007810000 */
[----:B------:R-:W-:Y:S02]  /*a2d0*/  WARPGROUP.DEPBAR.LE gsb0, 0x0 ;  /* 0x00008000000079c5 */ /* 0x000fe40000010000 */
[----:B------:R-:W-:Y:S01]  /*a2e0*/  WARPGROUP.ARRIVE ;  /* 0x00000000000079c5 */ /* 0x000fe20000000000 */
[----:B------:R-:W1:Y:S01]  /*a2f0*/  SHFL.BFLY PT, R171, R12, 0x1, 0x1f ;  /* 0x0c201f000cab7f89 */ /* 0x000e6200000e0000 */
[----:B------:R-:W-:-:S04]  /*a300*/  FMUL.FTZ R169, R86, UR52 ;  /* 0x0000003456a97c20 */ /* 0x000fc80008410000 */
[----:B------:R-:W-:Y:S01]  /*a310*/  HGMMA.64x128x16.F32.BF16 R88, R164, gdesc[UR4].tnspB, R88, gsb0 ;  /* 0x41e00004a4587df0 */ /* 0x000fe20008001858 */
[----:B------:R-:W-:Y:S01]  /*a320*/  UIADD3 UR6, UR10, 0x280, URZ ;  /* 0x000002800a067890 */ /* 0x000fe2000fffe03f */
[----:B------:R-:W2:Y:S01]  /*a330*/  MUFU.TANH R169, R169 ;  /* 0x000000a900a97308 */ /* 0x000ea20000002400 */
[----:B------:R-:W-:Y:S01]  /*a340*/  UMOV UR7, 0x40000040 ;  /* 0x4000004000077882 */ /* 0x000fe20000000000 */
[----:B-1----:R-:W-:Y:S02]  /*a350*/  FMNMX.FTZ R4, R12, R171, !PT ;  /* 0x000000ab0c047209 */ /* 0x002fe40007810000 */
[----:B--2---:R-:W-:-:S03]  /*a360*/  FMNMX.FTZ R14, R169, R14, !PT ;  /* 0x0000000ea90e7209 */ /* 0x004fc60007810000 */
[C---:B0-----:R-:W-:Y:S01]  /*a370*/  FMUL.FTZ R12, R4.reuse, R6 ;  /* 0x00000006040c7220 */ /* 0x041fe20000410000 */
[----:B------:R-:W-:-:S03]  /*a380*/  FADD.FTZ R7, -R4, R7 ;  /* 0x0000000704077221 */ /* 0x000fc60000010100 */
[--C-:B------:R-:W-:Y:S01]  /*a390*/  FFMA.FTZ R180, R5, R6, -R12.reuse ;  /* 0x0000000605b47223 */ /* 0x100fe2000001080c */
[----:B------:R-:W-:Y:S01]  /*a3a0*/  FMNMX.FTZ R5, R87, R14, !PT ;  /* 0x0000000e57057209 */ /* 0x000fe20007810000 */
[-C--:B------:R-:W-:Y:S01]  /*a3b0*/  FMUL.FTZ R7, R7, R6.reuse ;  /* 0x0000000607077220 */ /* 0x080fe20000410000 */
[-CC-:B------:R-:W-:Y:S01]  /*a3c0*/  FFMA.FTZ R176, R29, R6.reuse, -R12.reuse ;  /* 0x000000061db07223 */ /* 0x180fe2000001080c */
[-CC-:B------:R-:W-:Y:S01]  /*a3d0*/  FFMA.FTZ R9, R9, R6.reuse, -R12.reuse ;  /* 0x0000000609097223 */ /* 0x180fe2000001080c */
[-CC-:B------:R-:W-:Y:S01]  /*a3e0*/  FFMA.FTZ R29, R181, R6.reuse, -R12.reuse ;  /* 0x00000006b51d7223 */ /* 0x180fe2000001080c */
[----:B------:R-:W0:Y:S01]  /*a3f0*/  SHFL.BFLY PT, R20, R5, 0x2, 0x1f ;  /* 0x0c401f0005147f89 */ /* 0x000e2200000e0000 */
        /* <DEDUP_REMOVED lines=19> */
[----:B------:R-:W-:Y:S01]  /*a530*/  FFMA.FTZ R85, R85, R6, -R12 ;  /* 0x0000000655557223 */ /* 0x000fe2000001080c */
[----:B0-----:R-:W-:-:S04]  /*a540*/  FMNMX.FTZ R26, R5, R20, !PT ;  /* 0x00000014051a7209 */ /* 0x001fc80007810000 */
[----:B------:R-:W-:Y:S01]  /*a550*/  MUFU.EX2 R182, R182 ;  /* 0x000000b600b67308 */ /* 0x000fe20000000800 */
[----:B-1----:R-:W-:Y:S01]  /*a560*/  FFMA.FTZ R2, R7, R2, R180 ;  /* 0x0000000207027223 */ /* 0x002fe200000100b4 */
[----:B------:R-:W-:Y:S01]  /*a570*/  FFMA.FTZ R20, R221, R6, -R12 ;  /* 0x00000006dd147223 */ /* 0x000fe2000001080c */
[----:B------:R-:W0:Y:S05]  /*a580*/  SHFL.BFLY PT, R5, R26, 0x1, 0x1f ;  /* 0x0c201f001a057f89 */ /* 0x000e2a00000e0000 */
[----:B------:R-:W-:Y:S01]  /*a590*/  MUFU.EX2 R15, R15 ;  /* 0x0000000f000f7308 */ /* 0x000fe20000000800 */
[----:B--2---:R-:W-:-:S07]  /*a5a0*/  F2FP.BF16.F32.PACK_AB R180, R9, R180 ;  /* 0x000000b409b4723e */ /* 0x004fce00000010ff */
[----:B------:R-:W-:Y:S08]  /*a5b0*/  MUFU.EX2 R176, R176 ;  /* 0x000000b000b07308 */ /* 0x000ff00000000800 */
[----:B------:R-:W-:Y:S01]  /*a5c0*/  MUFU.EX2 R25, R25 ;  /* 0x0000001900197308 */ /* 0x000fe20000000800 */
[----:B0-----:R-:W-:-:S07]  /*a5d0*/  FMNMX.FTZ R5, R26, R5, !PT ;  /* 0x000000051a057209 */ /* 0x001fce0007810000 */
[----:B------:R-:W-:Y:S01]  /*a5e0*/  MUFU.EX2 R178, R178 ;  /* 0x000000b200b27308 */ /* 0x000fe20000000800 */
[----:B------:R-:W-:-:S04]  /*a5f0*/  FMUL.FTZ R40, R5, R6 ;  /* 0x0000000605287220 */ /* 0x000fc80000410000 */
[-CC-:B------:R-:W-:Y:S01]  /*a600*/  FFMA.FTZ R181, R13, R6.reuse, -R40.reuse ;  /* 0x000000060db57223 */ /* 0x180fe20000010828 */
[----:B------:R-:W-:Y:S02]  /*a610*/  IMAD.U32 R13, RZ, RZ, UR44 ;  /* 0x0000002cff0d7e24 */ /* 0x000fe4000f8e00ff */
[-CC-:B------:R-:W-:Y:S01]  /*a620*/  FFMA.FTZ R183, R21, R6.reuse, -R40.reuse ;  /* 0x0000000615b77223 */ /* 0x180fe20000010828 */
[-CC-:B------:R-:W-:Y:S01]  /*a630*/  FFMA.FTZ R34, R27, R6.reuse, -R40.reuse ;  /* 0x000000061b227223 */ /* 0x180fe20000010828 */
[----:B------:R-:W-:Y:S01]  /*a640*/  IADD3 R27, -R23, 0xb, RZ ;  /* 0x0000000b171b7810 */ /* 0x000fe20007ffe1ff */
[-CC-:B------:R-:W-:Y:S01]  /*a650*/  FFMA.FTZ R36, R35, R6.reuse, -R40.reuse ;  /* 0x0000000623247223 */ /* 0x180fe20000010828 */
[----:B------:R-:W-:Y:S01]  /*a660*/  MUFU.EX2 R181, R181 ;  /* 0x000000b500b57308 */ /* 0x000fe20000000800 */
[----:B------:R-:W-:Y:S01]  /*a670*/  @!P1 LEA R13, R13, UR41, 0x3 ;  /* 0x000000290d0d9c11 */ /* 0x000fe2000f8e18ff */
[-CC-:B------:R-:W-:Y:S01]  /*a680*/  FFMA.FTZ R179, R37, R6.reuse, -R40.reuse ;  /* 0x0000000625b37223 */ /* 0x180fe20000010828 */
[-CC-:B------:R-:W-:Y:S01]  /*a690*/  FFMA.FTZ R38, R39, R6.reuse, -R40.reuse ;  /* 0x0000000627267223 */ /* 0x180fe20000010828 */
[-CC-:B------:R-:W-:Y:S01]  /*a6a0*/  FFMA.FTZ R32, R43, R6.reuse, -R40.reuse ;  /* 0x000000062b207223 */ /* 0x180fe20000010828 */
[----:B------:R-:W-:Y:S01]  /*a6b0*/  FFMA.FTZ R175, R45, R6, -R40 ;  /* 0x000000062daf7223 */ /* 0x000fe20000010828 */
[----:B------:R-:W-:-:S02]  /*a6c0*/  @!P1 VIADD R13, R13, 0x28840 ;  /* 0x000288400d0d9836 */ /* 0x000fc40000000000 */
[-CC-:B------:R-:W-:Y:S01]  /*a6d0*/  FFMA.FTZ R28, R51, R6.reuse, -R40.reuse ;  /* 0x00000006331c7223 */ /* 0x180fe20000010828 */
[----:B------:R-:W-:Y:S01]  /*a6e0*/  MUFU.EX2 R183, R183 ;  /* 0x000000b700b77308 */ /* 0x000fe20000000800 */
[-CC-:B------:R-:W-:Y:S01]  /*a6f0*/  FFMA.FTZ R171, R53, R6.reuse, -R40.reuse ;  /* 0x0000000635ab7223 */ /* 0x180fe20000010828 */
[-CC-:B------:R-:W-:Y:S01]  /*a700*/  FFMA.FTZ R30, R55, R6.reuse, -R40.reuse ;  /* 0x00000006371e7223 */ /* 0x180fe20000010828 */
[----:B------:R-:W-:Y:S01]  /*a710*/  @!P1 PRMT R21, RZ, 0x654, R13 ;  /* 0x00000654ff159816 */ /* 0x000fe2000000000d */
        /* <DEDUP_REMOVED lines=14> */
[----:B------:R-:W-:-:S06]  /*a800*/  FFMA.FTZ R83, R83, R6, -R40 ;  /* 0x0000000653537223 */ /* 0x000fcc0000010828 */
[----:B------:R-:W-:Y:S01]  /*a810*/  MUFU.EX2 R179, R179 ;  /* 0x000000b300b37308 */ /* 0x000fe20000000800 */
[----:B------:R-:W-:Y:S02]  /*a820*/  WARPGROUP.DEPBAR.LE gsb0, 0x0 ;  /* 0x00008000000079c5 */ /* 0x000fe40000010000 */
[----:B------:R-:W-:Y:S01]  /*a830*/  WARPGROUP.ARRIVE ;  /* 0x00000000000079c5 */ /* 0x000fe20000000000 */
[-CC-:B------:R-:W-:Y:S01]  /*a840*/  FFMA.FTZ R164, R205, R6.reuse, -R12.reuse ;  /* 0x00000006cda47223 */ /* 0x180fe2000001080c */
[-C--:B------:R-:W-:Y:S01]  /*a850*/  FFMA.FTZ R165, R177, R6.reuse, -R12 ;  /* 0x00000006b1a57223 */ /* 0x080fe2000001080c */
[-C--:B------:R-:W-:Y:S01]  /*a860*/  FFMA.FTZ R177, R31, R6.reuse, -R40 ;  /* 0x000000061fb17223 */ /* 0x080fe20000010828 */
[----:B------:R-:W-:Y:S01]  /*a870*/  IMAD.U32 R31, RZ, RZ, UR53 ;  /* 0x00000035ff1f7e24 */ /* 0x000fe2000f8e00ff */
[----:B------:R-:W-:Y:S01]  /*a880*/  MUFU.EX2 R29, R29 ;  /* 0x0000001d001d7308 */ /* 0x000fe20000000800 */
[----:B------:R-:W-:Y:S01]  /*a890*/  HGMMA.64x128x16.F32.BF16 R88, R160, gdesc[UR4].tnspB, R88, gsb0 ;  /* 0x41e00004a0587df0 */ /* 0x000fe20008001858 */
[----:B------:R-:W-:Y:S01]  /*a8a0*/  UIADD3 UR6, UR10, 0x300, URZ ;  /* 0x000003000a067890 */ /* 0x000fe2000fffe03f */
[-CC-:B------:R-:W-:Y:S01]  /*a8b0*/  FFMA.FTZ R167, R199, R6.reuse, -R12.reuse ;  /* 0x00000006c7a77223 */ /* 0x180fe2000001080c */
[----:B------:R-:W-:Y:S01]  /*a8c0*/  UMOV UR7, 0x40000040 ;  /* 0x4000004000077882 */ /* 0x000fe20000000000 */
[----:B------:R-:W-:Y:S01]  /*a8d0*/  @!P1 LEA R31, R31, UR41, 0x3 ;  /* 0x000000291f1f9c11 */ /* 0x000fe2000f8e18ff */
[-CC-:B------:R-:W-:Y:S01]  /*a8e0*/  FFMA.FTZ R166, R209, R6.reuse, -R12.reuse ;  /* 0x00000006d1a67223 */ /* 0x180fe2000001080c */
[----:B------:R-:W-:Y:S01]  /*a8f0*/  FFMA.FTZ R199, R219, R6, -R12 ;  /* 0x00000006dbc77223 */ /* 0x000fe2000001080c */
[----:B------:R-:W-:Y:S01]  /*a900*/  MUFU.EX2 R177, R177 ;  /* 0x000000b100b17308 */ /* 0x000fe20000000800 */
[----:B------:R-:W-:Y:S01]  /*a910*/  UMOV UR53, UR44 ;  /* 0x0000002c00357c82 */ /* 0x000fe20008000000 */
[----:B------:R-:W-:-:S05]  /*a920*/  @!P1 VIADD R31, R31, 0x28860 ;  /* 0x000288601f1f9836 */ /* 0x000fca0000000000 */
        /* <DEDUP_REMOVED lines=19> */
[-C--:B------:R-:W-:Y:S01]  /*aa60*/  FFMA.FTZ R160, R173, R6.reuse, -R12 ;  /* 0x00000006ada07223 */ /* 0x080fe2000001080c */
[-C--:B------:R-:W-:Y:S01]  /*aa70*/  FFMA.FTZ R173, R41, R6.reuse, -R40 ;  /* 0x0000000629ad7223 */ /* 0x080fe20000010828 */
[-CC-:B------:R-:W-:Y:S01]  /*aa80*/  FFMA.FTZ R161, R203, R6.reuse, -R12.reuse ;  /* 0x00000006cba17223 */ /* 0x180fe2000001080c */
[-CC-:B------:R-:W-:Y:S01]  /*aa90*/  FFMA.FTZ R163, R207, R6.reuse, -R12.reuse ;  /* 0x00000006cfa37223 */ /* 0x180fe2000001080c */
[-CC-:B------:R-:W-:Y:S01]  /*aaa0*/  FFMA.FTZ R162, R213, R6.reuse, -R12.reuse ;  /* 0x00000006d5a27223 */ /* 0x180fe2000001080c */
[----:B------:R-:W-:Y:S01]  /*aab0*/  HGMMA.64x128x16.F32.BF16 R88, R156, gdesc[UR4].tnspB, R88, gsb0 ;  /* 0x41e000049c587df0 */ /* 0x000fe20008001858 */
[----:B------:R-:W-:Y:S01]  /*aac0*/  UIADD3 UR6, UR10, 0x380, URZ ;  /* 0x000003800a067890 */ /* 0x000fe2000fffe03f */
[----:B------:R-:W-:Y:S01]  /*aad0*/  MUFU.EX2 R173, R173 ;  /* 0x000000ad00ad7308 */ /* 0x000fe20000000800 */
[----:B------:R-:W-:Y:S01]  /*aae0*/  UMOV UR7, 0x40000040 ;  /* 0x4000004000077882 */ /* 0x000fe20000000000 */
[-C--:B------:R-:W-:Y:S01]  /*aaf0*/  FFMA.FTZ R203, R227, R6.reuse, -R12 ;  /* 0x00000006e3cb7223 */ /* 0x080fe2000001080c */
[----:B------:R-:W-:-:S05]  /*ab00*/  FFMA.FTZ R12, R47, R6, -R40 ;  /* 0x000000062f0c7223 */ /* 0x000fca0000010828 */
        /* <DEDUP_REMOVED lines=16> */
[----:B------:R-:W1:Y:S01]  /*ac10*/  MUFU.EX2 R75, R75 ;  /* 0x0000004b004b7308 */ /* 0x000e620000000800 */
[----:B------:R-:W-:-:S02]  /*ac20*/  WARPGROUP.DEPBAR.LE gsb0, 0x0 ;  /* 0x00008000000079c5 */ /* 0x000fc40000010000 */
[----:B------:R-:W-:Y:S01]  /*ac30*/  WARPGROUP.ARRIVE ;  /* 0x00000000000079c5 */ /* 0x000fe20000000000 */
[----:B------:R-:W-:Y:S01]  /*ac40*/  FADD.FTZ R157, -R5, R8 ;  /* 0x00000008059d7221 */ /* 0x000fe20000010100 */
[-CC-:B------:R-:W-:Y:S01]  /*ac50*/  FFMA.FTZ R8, R11, R6.reuse, -R40.reuse ;  /* 0x000000060b087223 */ /* 0x180fe20000010828 */
[-C--:B------:R-:W-:Y:S02]  /*ac60*/  FFMA.FTZ R11, R49, R6.reuse, -R40 ;  /* 0x00000006310b7223 */ /* 0x080fe40000010828 */
[----:B------:R-:W-:Y:S01]  /*ac70*/  MUFU.EX2 R20, R20 ;  /* 0x0000001400147308 */ /* 0x000fe20000000800 */
[----:B------:R-:W-:Y:S01]  /*ac80*/  FMUL.FTZ R157, R157, R6 ;  /* 0x000000069d9d7220 */ /* 0x000fe20000410000 */
[----:B------:R-:W-:Y:S01]  /*ac90*/  HGMMA.64x128x16.F32.BF16 R88, R152, gdesc[UR4].tnspB, R88, gsb0 ;  /* 0x41e0000498587df0 */ /* 0x000fe20008001858 */
[----:B0-----:R-:W-:-:S05]  /*aca0*/  F2FP.BF16.F32.PACK_AB R156, R199, R14 ;  /* 0x0000000ec79c723e */ /* 0x001fca00000010ff */
[----:B------:R1:W-:Y:S08]  /*acb0*/  MUFU.EX2 R205, R157 ;  /* 0x0000009d00cd7308 */ /* 0x0003f00000000800 */
[----:B------:R-:W0:Y:S01]  /*acc0*/  MUFU.EX2 R8, R8 ;  /* 0x0000000800087308 */ /* 0x000e220000000800 */
[----:B-1----:R-:W-:-:S07]  /*acd0*/  F2FP.BF16.F32.PACK_AB R157, R75, R73 ;  /* 0x000000494b9d723e */ /* 0x002fce00000010ff */
[----:B------:R-:W-:Y:S08]  /*ace0*/  MUFU.EX2 R11, R11 ;  /* 0x0000000b000b7308 */ /* 0x000ff00000000800 */
[----:B------:R-:W-:Y:S01]  /*acf0*/  MUFU.EX2 R77, R77 ;  /* 0x0000004d004d7308 */ /* 0x000fe20000000800 */
[----:B0-----:R-:W-:-:S04]  /*ad00*/  FFMA.FTZ R44, R205, R0, R8 ;  /* 0x00000000cd2c7223 */ /* 0x001fc80000010008 */
[C---:B------:R-:W-:Y:S01]  /*ad10*/  FADD.FTZ R44, R181.reuse, R44 ;  /* 0x0000002cb52c7221 */ /* 0x040fe20000010000 */
[----:B------:R-:W-:Y:S02]  /*ad20*/  F2FP.BF16.F32.PACK_AB R181, R181, R8 ;  /* 0x00000008b5b5723e */ /* 0x000fe400000010ff */
[----:B------:R-:W-:Y:S08]  /*ad30*/  MUFU.EX2 R0, R61 ;  /* 0x0000003d00007308 */ /* 0x000ff00000000800 */
[----:B------:R-:W0:Y:S08]  /*ad40*/  MUFU.EX2 R201, R201 ;  /* 0x000000c900c97308 */ /* 0x000e300000000800 */
[----:B------:R-:W1:Y:S08]  /*ad50*/  MUFU.EX2 R79, R79 ;  /* 0x0000004f004f7308 */ /* 0x000e700000000800 */
[----:B------:R-:W-:Y:S01]  /*ad60*/  MUFU.EX2 R24, R24 ;  /* 0x0000001800187308 */ /* 0x000fe20000000800 */
[----:B0-----:R-:W-:-:S07]  /*ad70*/  F2FP.BF16.F32.PACK_AB R158, R201, R20 ;  /* 0x00000014c99e723e */ /* 0x001fce00000010ff */
[----:B------:R-:W-:Y:S01]  /*ad80*/  MUFU.EX2 R81, R81 ;  /* 0x0000005100517308 */ /* 0x000fe20000000800 */
[----:B-1----:R-:W-:-:S07]  /*ad90*/  F2FP.BF16.F32.PACK_AB R159, R79, R77 ;  /* 0x0000004d4f9f723e */ /* 0x002fce00000010ff */
[----:B------:R-:W-:Y:S08]  /*ada0*/  MUFU.EX2 R203, R203 ;  /* 0x000000cb00cb7308 */ /* 0x000ff00000000800 */
[----:B------:R-:W-:Y:S08]  /*adb0*/  MUFU.EX2 R83, R83 ;  /* 0x0000005300537308 */ /* 0x000ff00000000800 */
[----:B------:R-:W-:Y:S08]  /*adc0*/  MUFU.EX2 R26, R229 ;  /* 0x000000e5001a7308 */ /* 0x000ff00000000800 */
[----:B------:R-:W-:Y:S01]  /*add0*/  MUFU.EX2 R85, R85 ;  /* 0x0000005500557308 */ /* 0x000fe20000000800 */
[----:B------:R-:W-:-:S02]  /*ade0*/  WARPGROUP.DEPBAR.LE gsb0, 0x0 ;  /* 0x00008000000079c5 */ /* 0x000fc40000010000 */
[----:B------:R0:W-:Y:S06]  /*adf0*/  BAR.ARV R27, 0x100 ;  /* 0x0004001b0000751d */ /* 0x0001ec0000002000 */
[----:B------:R1:W-:Y:S01]  /*ae00*/  @!P1 SYNCS.ARRIVE.TRANS64.RED.A1T0 RZ, [R21+URZ], RZ ;  /* 0x000000ff15ff99a7 */ /* 0x0003e2000810043f */
[----:B------:R-:W-:Y:S01]  /*ae10*/  FMUL.FTZ R88, R88, R7 ;  /* 0x0000000758587220 */ /* 0x000fe20000410000 */
[----:B0-----:R-:W-:Y:S01]  /*ae20*/  FADD.FTZ R27, R183, R44 ;  /* 0x0000002cb71b7221 */ /* 0x001fe20000010000 */
[----:B------:R-:W-:Y:S01]  /*ae30*/  F2FP.BF16.F32.PACK_AB R183, R34, R183 ;  /* 0x000000b722b7723e */ /* 0x000fe200000010ff */
[-C--:B------:R-:W-:Y:S01]  /*ae40*/  FMUL.FTZ R89, R89, R7.reuse ;  /* 0x0000000759597220 */ /* 0x080fe20000410000 */
[-C--:B------:R-:W-:Y:S01]  /*ae50*/  FMUL.FTZ R92, R92, R7.reuse ;  /* 0x000000075c5c7220 */ /* 0x080fe20000410000 */
[-C--:B------:R-:W-:Y:S01]  /*ae60*/  FMUL.FTZ R93, R93, R7.reuse ;  /* 0x000000075d5d7220 */ /* 0x080fe20000410000 */
[-C--:B------:R-:W-:Y:S01]  /*ae70*/  FMUL.FTZ R96, R96, R7.reuse ;  /* 0x0000000760607220 */ /* 0x080fe20000410000 */
[----:B-1----:R-:W-:Y:S01]  /*ae80*/  FADD.FTZ R21, R9, R2 ;  /* 0x0000000209157221 */ /* 0x002fe20000010000 */
[----:B------:R0:W-:Y:S01]  /*ae90*/  @!P1 SYNCS.ARRIVE.TRANS64.RED.A1T0 RZ, [R35+URZ], RZ ;  /* 0x000000ff23ff99a7 */ /* 0x0001e2000810043f */
[-C--:B------:R-:W-:Y:S01]  /*aea0*/  FMUL.FTZ R97, R97, R7.reuse ;  /* 0x0000000761617220 */ /* 0x080fe20000410000 */
[-C--:B------:R-:W-:Y:S01]  /*aeb0*/  FMUL.FTZ R100, R100, R7.reuse ;  /* 0x0000000764647220 */ /* 0x080fe20000410000 */
[----:B------:R-:W-:Y:S01]  /*aec0*/  FADD.FTZ R2, R182, R21 ;  /* 0x00000015b6027221 */ /* 0x000fe20000010000 */
[----:B------:R-:W-:Y:S01]  /*aed0*/  F2FP.BF16.F32.PACK_AB R182, R15, R182 ;  /* 0x000000b60fb6723e */ /* 0x000fe200000010ff */
[-C--:B------:R-:W-:Y:S01]  /*aee0*/  FFMA.FTZ R21, R63, R6.reuse, -R40 ;  /* 0x000000063f157223 */ /* 0x080fe20000010828 */
[-C--:B------:R-:W-:Y:S01]  /*aef0*/  FMUL.FTZ R101, R101, R7.reuse ;  /* 0x0000000765657220 */ /* 0x080fe20000410000 */
[----:B------:R-:W-:Y:S01]  /*af00*/  FADD.FTZ R31, R15, R2 ;  /* 0x000000020f1f7221 */ /* 0x000fe20000010000 */
[----:B------:R-:W-:Y:S01]  /*af10*/  FADD.FTZ R2, R34, R27 ;  /* 0x0000001b22027221 */ /* 0x000fe20000010000 */
[-C--:B------:R-:W-:Y:S01]  /*af20*/  FMUL.FTZ R104, R104, R7.reuse ;  /* 0x0000000768687220 */ /* 0x080fe20000410000 */
[-C--:B------:R-:W-:Y:S01]  /*af30*/  FMUL.FTZ R105, R105, R7.reuse ;  /* 0x0000000769697220 */ /* 0x080fe20000410000 */
[----:B------:R-:W-:Y:S01]  /*af40*/  FADD.FTZ R44, R176, R31 ;  /* 0x0000001fb02c7221 */ /* 0x000fe20000010000 */
[----:B------:R-:W-:Y:S01]  /*af50*/  FADD.FTZ R27, R177, R2 ;  /* 0x00000002b11b7221 */ /* 0x000fe20000010000 */
[----:B------:R-:W1:Y:S01]  /*af60*/  MUFU.EX2 R21, R21 ;  /* 0x0000001500157308 */ /* 0x000e620000000800 */
        /* <DEDUP_REMOVED lines=15> */
[C---:B------:R-:W-:Y:S01]  /*b060*/  F2FP.BF16.F32.PACK_AB R173, R32.reuse, R173 ;  /* 0x000000ad20ad723e */ /* 0x040fe200000010ff */
[-C--:B------:R-:W-:Y:S01]  /*b070*/  FMUL.FTZ R121, R121, R7.reuse ;  /* 0x0000000779797220 */ /* 0x080fe20000410000 */
[----:B------:R-:W-:Y:S01]  /*b080*/  FADD.FTZ R31, R33, R44 ;  /* 0x0000002c211f7221 */ /* 0x000fe20000010000 */
[----:B------:R-:W-:Y:S01]  /*b090*/  FADD.FTZ R2, R32, R27 ;  /* 0x0000001b20027221 */ /* 0x000fe20000010000 */
[-C--:B------:R-:W-:Y:S01]  /*b0a0*/  FMUL.FTZ R124, R124, R7.reuse ;  /* 0x000000077c7c7220 */ /* 0x080fe20000410000 */
[-C--:B------:R-:W-:Y:S01]  /*b0b0*/  FMUL.FTZ R125, R125, R7.reuse ;  /* 0x000000077d7d7220 */ /* 0x080fe20000410000 */
[----:B------:R-:W-:Y:S01]  /*b0c0*/  FADD.FTZ R44, R174, R31 ;  /* 0x0000001fae2c7221 */ /* 0x000fe20000010000 */
[----:B------:R-:W-:Y:S01]  /*b0d0*/  FADD.FTZ R27, R175, R2 ;  /* 0x00000002af1b7221 */ /* 0x000fe20000010000 */
[-CC-:B------:R-:W-:Y:S01]  /*b0e0*/  FFMA.FTZ R2, R169, R6.reuse, -R40.reuse ;  /* 0x00000006a9027223 */ /* 0x180fe20000010828 */
[----:B------:R-:W-:Y:S01]  /*b0f0*/  FFMA.FTZ R40, R87, R6, -R40 ;  /* 0x0000000657287223 */ /* 0x000fe20000010828 */
[C---:B------:R-:W-:Y:S01]  /*b100*/  FADD.FTZ R31, R165.reuse, R44 ;  /* 0x0000002ca51f7221 */ /* 0x040fe20000010000 */
[----:B------:R-:W-:Y:S01]  /*b110*/  FADD.FTZ R44, R12, R27 ;  /* 0x0000001b0c2c7221 */ /* 0x000fe20000010000 */
[----:B------:R2:W3:Y:S01]  /*b120*/  MUFU.EX2 R155, R2 ;  /* 0x00000002009b7308 */ /* 0x0004e20000000800 */
[----:B------:R-:W-:Y:S01]  /*b130*/  F2FP.BF16.F32.PACK_AB R174, R165, R174 ;  /* 0x000000aea5ae723e */ /* 0x000fe200000010ff */
[----:B------:R-:W-:Y:S01]  /*b140*/  FADD.FTZ R46, R168, R31 ;  /* 0x0000001fa82e7221 */ /* 0x000fe20000010000 */
[----:B------:R-:W-:Y:S01]  /*b150*/  FADD.FTZ R9, R11, R44 ;  /* 0x0000002c0b097221 */ /* 0x000fe20000010000 */
[C---:B------:R-:W-:Y:S01]  /*b160*/  F2FP.BF16.F32.PACK_AB R168, R167.reuse, R168 ;  /* 0x000000a8a7a8723e */ /* 0x040fe200000010ff */
[-C--:B------:R-:W-:Y:S01]  /*b170*/  FMUL.FTZ R128, R128, R7.reuse ;  /* 0x0000000780807220 */ /* 0x080fe20000410000 */
[----:B------:R-:W-:Y:S01]  /*b180*/  FADD.FTZ R15, R167, R46 ;  /* 0x0000002ea70f7221 */ /* 0x000fe20000010000 */
[----:B------:R-:W-:Y:S01]  /*b190*/  FADD.FTZ R44, R28, R9 ;  /* 0x000000091c2c7221 */ /* 0x000fe20000010000 */
[----:B-1----:R-:W-:Y:S01]  /*b1a0*/  F2FP.BF16.F32.PACK_AB R167, R21, R0 ;  /* 0x0000000015a7723e */ /* 0x002fe200000010ff */
[----:B------:R-:W1:Y:S01]  /*b1b0*/  MUFU.EX2 R40, R40 ;  /* 0x0000002800287308 */ /* 0x000e620000000800 */
[----:B------:R-:W-:Y:S01]  /*b1c0*/  FADD.FTZ R46, R170, R15 ;  /* 0x0000000faa2e7221 */ /* 0x000fe20000010000 */
[----:B------:R-:W-:Y:S01]  /*b1d0*/  FADD.FTZ R9, R171, R44 ;  /* 0x0000002cab097221 */ /* 0x000fe20000010000 */
[----:B------:R-:W-:Y:S01]  /*b1e0*/  F2FP.BF16.F32.PACK_AB R170, R161, R170 ;  /* 0x000000aaa1aa723e */ /* 0x000fe200000010ff */
[-C--:B------:R-:W-:Y:S01]  /*b1f0*/  FMUL.FTZ R129, R129, R7.reuse ;  /* 0x0000000781817220 */ /* 0x080fe20000410000 */
[----:B------:R-:W-:Y:S01]  /*b200*/  FADD.FTZ R15, R161, R46 ;  /* 0x0000002ea10f7221 */ /* 0x000fe20000010000 */
[----:B------:R-:W-:Y:S01]  /*b210*/  FADD.FTZ R8, R30, R9 ;  /* 0x000000091e087221 */ /* 0x000fe20000010000 */
[-C--:B------:R-:W-:Y:S01]  /*b220*/  FMUL.FTZ R132, R132, R7.reuse ;  /* 0x0000000784847220 */ /* 0x080fe20000410000 */
[-C--:B------:R-:W-:Y:S01]  /*b230*/  FMUL.FTZ R133, R133, R7.reuse ;  /* 0x0000000785857220 */ /* 0x080fe20000410000 */
        /* <DEDUP_REMOVED lines=18> */
[----:B------:R-:W-:Y:S01]  /*b360*/  FMUL.FTZ R149, R149, R7 ;  /* 0x0000000795957220 */ /* 0x000fe20000410000 */
[----:B------:R-:W-:Y:S01]  /*b370*/  F2FP.BF16.F32.PACK_AB R176, R25, R176 ;  /* 0x000000b019b0723e */ /* 0x000fe200000010ff */
[----:B------:R-:W-:Y:S01]  /*b380*/  FADD.FTZ R9, R195, R8 ;  /* 0x00000008c3097221 */ /* 0x000fe20000010000 */
[----:B------:R-:W-:Y:S01]  /*b390*/  FADD.FTZ R32, R67, R32 ;  /* 0x0000002043207221 */ /* 0x000fe20000010000 */
        /* <DEDUP_REMOVED lines=33> */
[-C--:B------:R-:W-:Y:S01]  /*b5b0*/  FMUL.FTZ R106, R106, R205.reuse ;  /* 0x000000cd6a6a7220 */ /* 0x080fe20000410000 */
[----:B--2---:R-:W-:Y:S01]  /*b5c0*/  FADD.FTZ R2, R26, R9 ;  /* 0x000000091a027221 */ /* 0x004fe20000010000 */
[----:B---3--:R-:W-:Y:S01]  /*b5d0*/  FADD.FTZ R32, R155, R32 ;  /* 0x000000209b207221 */ /* 0x008fe20000010000 */
[----:B------:R-:W-:Y:S01]  /*b5e0*/  F2FP.BF16.F32.PACK_AB R160, R195, R160 ;  /* 0x000000a0c3a0723e */ /* 0x000fe200000010ff */
[----:B------:R-:W-:Y:S01]  /*b5f0*/  FMUL.FTZ R107, R107, R205 ;  /* 0x000000cd6b6b7220 */ /* 0x000fe20000410000 */
[----:B------:R-:W-:Y:S01]  /*b600*/  F2FP.BF16.F32.PACK_AB R161, R67, R65 ;  /* 0x0000004143a1723e */ /* 0x000fe200000010ff */
[----:B------:R-:W-:Y:S01]  /*b610*/  FADD.FTZ R2, R85, R2 ;  /* 0x0000000255027221 */ /* 0x000fe20000010000 */
[----:B------:R-:W-:Y:S01]  /*b620*/  F2FP.BF16.F32.PACK_AB R162, R197, R162 ;  /* 0x000000a2c5a2723e */ /* 0x000fe200000010ff */
[----:B-1----:R-:W-:Y:S01]  /*b630*/  FADD.FTZ R0, R40, R32 ;  /* 0x0000002028007221 */ /* 0x002fe20000010000 */
[----:B------:R-:W-:Y:S01]  /*b640*/  F2FP.BF16.F32.PACK_AB R163, R71, R69 ;  /* 0x0000004547a3723e */ /* 0x000fe200000010ff */
[-C--:B------:R-:W-:Y:S01]  /*b650*/  FMUL.FTZ R110, R110, R205.reuse ;  /* 0x000000cd6e6e7220 */ /* 0x080fe20000410000 */
[----:B------:R-:W-:Y:S01]  /*b660*/  F2FP.BF16.F32.PACK_AB R152, R203, R24 ;  /* 0x00000018cb98723e */ /* 0x000fe200000010ff */
[----:B------:R-:W-:Y:S01]  /*b670*/  FMUL.FTZ R111, R111, R205 ;  /* 0x000000cd6f6f7220 */ /* 0x000fe20000410000 */
[----:B------:R-:W-:Y:S01]  /*b680*/  F2FP.BF16.F32.PACK_AB R153, R83, R81 ;  /* 0x000000515399723e */ /* 0x000fe200000010ff */
[-C--:B------:R-:W-:Y:S01]  /*b690*/  FMUL.FTZ R114, R114, R205.reuse ;  /* 0x000000cd72727220 */ /* 0x080fe20000410000 */
        /* <DEDUP_REMOVED lines=22> */
[----:B------:R-:W-:Y:S01]  /*b800*/  IMAD.MOV.U32 R7, RZ, RZ, R4 ;  /* 0x000000ffff077224 */ /* 0x000fe200078e0004 */
[----:B0-----:R-:W-:Y:S06]  /*b810*/  @P2 BRA `(.L_x_1155) ;  /* 0xffffffd8001c2947 */ /* 0x001fec000383ffff */
.L_x_1146:
[----:B------:R-:W-:-:S13]  /*b820*/  ISETP.GE.AND P2, PT, R3, UR39, PT ;  /* 0x0000002703007c0c */ /* 0x000fda000bf46270 */
[----:B------:R-:W-:Y:S05]  /*b830*/  @!P2 BRA `(.L_x_1156) ;  /* 0x00000038002ca947 */ /* 0x000fea0003800000 */
[----:B------:R-:W-:Y:S01]  /*b840*/  IMAD.MOV.U32 R8, RZ, RZ, R5 ;  /* 0x000000ffff087224 */ /* 0x000fe200078e0005 */
[----:B------:R-:W-:Y:S01]  /*b850*/  UMOV UR57, UR45 ;  /* 0x0000002d00397c82 */ /* 0x000fe20008000000 */
[----:B------:R-:W-:Y:S01]  /*b860*/  IMAD.MOV.U32 R7, RZ, RZ, R4 ;  /* 0x000000ffff077224 */ /* 0x000fe200078e0004 */
[----:B------:R-:W-:Y:S01]  /*b870*/  UMOV UR56, UR44 ;  /* 0x0000002c00387c82 */ /* 0x000fe20008000000 */
[----:B------:R-:W-:Y:S01]  /*b880*/  ULDC UR52, c[0x0][0x9e4] ;  /* 0x0002790000347ab9 */ /* 0x000fe20000000800 */
[----:B------:R-:W-:Y:S01]  /*b890*/  ULDC UR54, c[0x0][0x288] ;  /* 0x0000a20000367ab9 */ /* 0x000fe20000000800 */
[----:B------:R-:W-:Y:S01]  /*b8a0*/  ULDC UR55, c[0x0][0x9d8] ;  /* 0x0002760000377ab9 */ /* 0x000fe20000000800 */
[----:B------:R-:W-:-:S05]  /*b8b0*/  ULDC UR53, c[0x0][0x9e0] ;  /* 0x0002780000357ab9 */ /* 0x000fca0000000800 */
.L_x_1173:
        /* <DEDUP_REMOVED lines=9> */
.L_x_1158:
[----:B------:R-:W-:Y:S01]  /*b950*/  ULEA UR6, UR44, UR41, 0x3 ;  /* 0x000000292c067291 */ /* 0x000fe2000f8e183f */
[----:B------:R-:W-:-:S05]  /*b960*/  IMAD.U32 R4, RZ, RZ, UR45 ;  /* 0x0000002dff047e24 */ /* 0x000fca000f8e00ff */
[----:B------:R-:W-:-:S04]  /*b970*/  SHF.L.U32 R4, R4, 0x1f, RZ ;  /* 0x0000001f04047819 */ /* 0x000fc800000006ff */
[----:B------:R0:W1:Y:S01]  /*b980*/  SYNCS.PHASECHK.TRANS64.TRYWAIT P3, [UR6+0x28830], R4 ;  /* 0x02883004ff0075a7 */ /* 0x0000620008060146 */
[----:B------:R-:W-:Y:S05]  /*b990*/  @!P0 BRA `(.L_x_1159) ;  /* 0x0000000000048947 */ /* 0x000fea0003800000 */
[----:B------:R-:W-:Y:S01]  /*b9a0*/  BPT.TRAP 0x1 ;  /* 0x000000040000795c */ /* 0x000fe20000300000 */
.L_x_1159:
[----:B-1----:R-:W-:Y:S05]  /*b9b0*/  @P3 BRA `(.L_x_1157) ;  /* 0x0000000000083947 */ /* 0x002fea0003800000 */
[----:B------:R-:W1:Y:S02]  /*b9c0*/  SYNCS.PHASECHK.TRANS64.TRYWAIT P3, [UR6+0x28830], R4 ;  /* 0x02883004ff0075a7 */ /* 0x000e640008060146 */
[----:B-1----:R-:W-:Y:S05]  /*b9d0*/  @!P3 BRA `(.L_x_1160) ;  /* 0x000000a80054b947 */ /* 0x002fea0003800000 */
.L_x_1157:
        /* <DEDUP_REMOVED lines=45> */
.L_x_1162:
[----:B------:R-:W-:Y:S01]  /*bcb0*/  ULEA UR6, UR56, UR41, 0x3 ;  /* 0x0000002938067291 */ /* 0x000fe2000f8e183f */
[----:B------:R-:W-:-:S05]  /*bcc0*/  IMAD.U32 R4, RZ, RZ, UR57 ;  /* 0x00000039ff047e24 */ /* 0x000fca000f8e00ff */
[----:B------:R-:W-:-:S04]  /*bcd0*/  SHF.L.U32 R4, R4, 0x1f, RZ ;  /* 0x0000001f04047819 */ /* 0x000fc800000006ff */
[----:B------:R0:W1:Y:S01]  /*bce0*/  SYNCS.PHASECHK.TRANS64.TRYWAIT P2, [UR6+0x28850], R4 ;  /* 0x02885004ff0075a7 */ /* 0x0000620008040146 */
[----:B------:R-:W-:Y:S05]  /*bcf0*/  @!P0 BRA `(.L_x_1163) ;  /* 0x0000000000048947 */ /* 0x000fea0003800000 */
[----:B------:R-:W-:Y:S01]  /*bd00*/  BPT.TRAP 0x1 ;  /* 0x000000040000795c */ /* 0x000fe20000300000 */
.L_x_1163:
[----:B-1----:R-:W-:Y:S05]  /*bd10*/  @P2 BRA `(.L_x_1161) ;  /* 0x0000000000082947 */ /* 0x002fea0003800000 */
[----:B------:R-:W1:Y:S02]  /*bd20*/  SYNCS.PHASECHK.TRANS64.TRYWAIT P2, [UR6+0x28850], R4 ;  /* 0x02885004ff0075a7 */ /* 0x000e640008040146 */
[----:B-1----:R-:W-:Y:S05]  /*bd30*/  @!P2 BRA `(.L_x_1164) ;  /* 0x000000a40094a947 */ /* 0x002fea0003800000 */
.L_x_1161:
        /* <DEDUP_REMOVED lines=9> */
[----:B------:R-:W1:Y:S01]  /*bdd0*/  @P5 LDC R53, c[0x0][0x44c] ;  /* 0x00011300ff355b82 */ /* 0x000e620000000800 */
[----:B------:R-:W-:Y:S01]  /*bde0*/  FMUL.FTZ R10, R35, UR55 ;  /* 0x00000037230a7c20 */ /* 0x000fe20008410000 */
[----:B------:R-:W-:Y:S01]  /*bdf0*/  FMUL.FTZ R35, R36, UR55 ;  /* 0x0000003724237c20 */ /* 0x000fe20008410000 */
[----:B------:R-:W-:Y:S01]  /*be00*/  ULOP3.LUT UR6, UR6, 0x4000000, URZ, 0xfc, !UPT ;  /* 0x0400000006067892 */ /* 0x000fe2000f8efc3f */
[----:B------:R-:W-:Y:S01]  /*be10*/  FMUL.FTZ R36, R58, UR55 ;  /* 0x000000373a247c20 */ /* 0x000fe20008410000 */
[----:B------:R-:W-:-:S02]  /*be20*/  IMAD.U32 R58, RZ, RZ, UR44 ;  /* 0x0000002cff3a7e24 */ /* 0x000fc4000f8e00ff */
[----:B------:R-:W-:Y:S01]  /*be30*/  FMUL.FTZ R15, R38, UR55 ;  /* 0x00000037260f7c20 */ /* 0x000fe20008410000 */
[----:B------:R-:W-:Y:S01]  /*be40*/  ULEA UR10, UR56, UR6, 0xb ;  /* 0x00000006380a7291 */ /* 0x000fe2000f8e583f */
[----:B------:R-:W-:Y:S01]  /*be50*/  FMUL.FTZ R38, R62, UR55 ;  /* 0x000000373e267c20 */ /* 0x000fe20008410000 */
[----:B------:R-:W-:Y:S01]  /*be60*/  FMUL.FTZ R62, R65, UR55 ;  /* 0x00000037413e7c20 */ /* 0x000fe20008410000 */
[----:B------:R-:W-:Y:S01]  /*be70*/  FMUL.FTZ R21, R43, UR55 ;  /* 0x000000372b157c20 */ /* 0x000fe20008410000 */
[----:B------:R-:W-:Y:S01]  /*be80*/  FMUL.FTZ R43, R45, UR55 ;  /* 0x000000372d2b7c20 */ /* 0x000fe20008410000 */
[----:B------:R-:W-:Y:S01]  /*be90*/  FMUL.FTZ R12, R24, UR55 ;  /* 0x00000037180c7c20 */ /* 0x000fe20008410000 */
[----:B------:R-:W-:Y:S01]  /*bea0*/  FMUL.FTZ R13, R25, UR55 ;  /* 0x00000037190d7c20 */ /* 0x000fe20008410000 */
[----:B------:R-:W-:Y:S01]  /*beb0*/  UMOV UR6, UR10 ;  /* 0x0000000a00067c82 */ /* 0x000fe20008000000 */
[----:B0-----:R-:W-:Y:S01]  /*bec0*/  FMUL.FTZ R4, R27, UR55 ;  /* 0x000000371b047c20 */ /* 0x001fe20008410000 */
        /* <DEDUP_REMOVED lines=34> */
[----:B------:R-:W2:Y:S08]  /*c0f0*/  MUFU.TANH R13, R13 ;  /* 0x0000000d000d7308 */ /* 0x000eb00000002400 */
        /* <DEDUP_REMOVED lines=44> */
[----:B------:R0:W0:Y:S08]  /*c3c0*/  MUFU.TANH R74, R77 ;  /* 0x0000004d004a7308 */ /* 0x0000300000002400 */
[----:B------:R-:W0:Y:S08]  /*c3d0*/  MUFU.TANH R46, R46 ;  /* 0x0000002e002e7308 */ /* 0x000e300000002400 */
[----:B------:R-:W0:Y:S08]  /*c3e0*/  MUFU.TANH R47, R47 ;  /* 0x0000002f002f7308 */ /* 0x000e300000002400 */
[----:B------:R-:W0:Y:S08]  /*c3f0*/  MUFU.TANH R80, R80 ;  /* 0x0000005000507308 */ /* 0x000e300000002400 */
        /* <DEDUP_REMOVED lines=16> */
[----:B------:R-:W-:Y:S01]  /*c500*/  WARPGROUP.ARRIVE ;  /* 0x00000000000079c5 */ /* 0x000fe20000000000 */
[----:B------:R-:W-:Y:S01]  /*c510*/  FMUL.FTZ R165, R29, UR55 ;  /* 0x000000371da57c20 */ /* 0x000fe20008410000 */
[----:B------:R-:W-:Y:S01]  /*c520*/  FMUL.FTZ R29, R54, UR55 ;  /* 0x00000037361d7c20 */ /* 0x000fe20008410000 */
[----:B------:R-:W-:Y:S01]  /*c530*/  FMUL.FTZ R167, R33, UR55 ;  /* 0x0000003721a77c20 */ /* 0x000fe20008410000 */
[----:B------:R-:W5:Y:S01]  /*c540*/  @P5 LDC R54, c[0x0][0x450] ;  /* 0x00011400ff365b82 */ /* 0x000f620000000800 */
[----:B------:R-:W-:-:S02]  /*c550*/  FMUL.FTZ R33, R63, UR55 ;  /* 0x000000373f217c20 */ /* 0x000fc40008410000 */
[----:B------:R-:W-:Y:S01]  /*c560*/  HGMMA.64x128x16.F32.BF16 R88, R160, gdesc[UR4].tnspB, R88, gsb0 ;  /* 0x41e00004a0587df0 */ /* 0x000fe20008001858 */
[----:B------:R-:W-:Y:S01]  /*c570*/  UIADD3 UR6, UR10, 0x300, URZ ;  /* 0x000003000a067890 */ /* 0x000fe2000fffe03f */
[----:B------:R-:W-:Y:S01]  /*c580*/  FMUL.FTZ R63, R68, UR55 ;  /* 0x00000037443f7c20 */ /* 0x000fe20008410000 */
[----:B------:R-:W-:Y:S01]  /*c590*/  UMOV UR7, 0x40000040 ;  /* 0x4000004000077882 */ /* 0x000fe20000000000 */
[----:B------:R-:W-:Y:S02]  /*c5a0*/  VIADD R68, R17, UR36 ;  /* 0x0000002411447c36 */ /* 0x000fe40008000000 */
[----:B------:R-:W-:Y:S01]  /*c5b0*/  FMUL.FTZ R164, R28, UR55 ;  /* 0x000000371ca47c20 */ /* 0x000fe20008410000 */
[----:B------:R-:W-:Y:S01]  /*c5c0*/  FMUL.FTZ R28, R55, UR55 ;  /* 0x00000037371c7c20 */ /* 0x000fe20008410000 */
[----:B------:R-:W-:Y:S01]  /*c5d0*/  FMUL.FTZ R55, R56, UR55 ;  /* 0x0000003738377c20 */ /* 0x000fe20008410000 */
[----:B-1----:R-:W-:-:S04]  /*c5e0*/  @P5 IMAD.HI.U32 R53, R68, R53, RZ ;  /* 0x0000003544355227 */ /* 0x002fc800078e00ff */
        /* <DEDUP_REMOVED lines=8> */
[----:B-----5:R-:W-:Y:S01]  /*c670*/  @P5 SHF.R.U32.HI R68, RZ, R54, R53 ;  /* 0x00000036ff445219 */ /* 0x020fe20000011635 */
[----:B------:R-:W-:Y:S01]  /*c680*/  FMUL.FTZ R53, R86, UR55 ;  /* 0x0000003756357c20 */ /* 0x000fe20008410000 */
[----:B------:R-:W-:Y:S01]  /*c690*/  @!P1 LEA R54, R58, UR41, 0x3 ;  /* 0x000000293a369c11 */ /* 0x000fe2000f8e18ff */
[----:B------:R-:W-:Y:S01]  /*c6a0*/  IMAD.SHL.U32 R86, R3, 0x80, RZ ;  /* 0x0000008003567824 */ /* 0x000fe200078e00ff */
[----:B------:R-:W-:Y:S01]  /*c6b0*/  IADD3 R58, -R23, 0xb, RZ ;  /* 0x0000000b173a7810 */ /* 0x000fe20007ffe1ff */
[----:B------:R-:W5:Y:S02]  /*c6c0*/  SHFL.IDX PT, R65, R68, RZ, 0x1c1f ;  /* 0x001c1fff44417589 */ /* 0x000f6400000e0000 */
[----:B------:R-:W0:Y:S01]  /*c6d0*/  MUFU.TANH R165, R165 ;  /* 0x000000a500a57308 */ /* 0x000e220000002400 */
[----:B------:R-:W-:-:S05]  /*c6e0*/  @!P1 VIADD R54, R54, 0x28840 ;  /* 0x0002884036369836 */ /* 0x000fca0000000000 */
[----:B------:R-:W-:Y:S02]  /*c6f0*/  @!P1 PRMT R54, RZ, 0x654, R54 ;  /* 0x00000654ff369816 */ /* 0x000fe40000000036 */
        /* <DEDUP_REMOVED lines=18> */
[----:B------:R-:W-:-:S03]  /*c820*/  IADD3 R59, -R86, 0x1, RZ ;  /* 0x00000001563b7810 */ /* 0x000fc60007ffe1ff */
[----:B------:R-:W-:Y:S01]  /*c830*/  HGMMA.64x128x16.F32.BF16 R88, R156, gdesc[UR4].tnspB, R88, gsb0 ;  /* 0x41e000049c587df0 */ /* 0x000fe20008001858 */
[----:B------:R-:W-:Y:S01]  /*c840*/  UIADD3 UR6, UR10, 0x380, URZ ;  /* 0x000003800a067890 */ /* 0x000fe2000fffe03f */
[----:B------:R-:W-:Y:S01]  /*c850*/  IMAD R59, R16, -0x2, R59 ;  /* 0xfffffffe103b7824 */ /* 0x000fe200078e023b */
[----:B------:R-:W-:Y:S01]  /*c860*/  UMOV UR7, 0x40000040 ;  /* 0x4000004000077882 */ /* 0x000fe20000000000 */
[----:B------:R-:W0:Y:S08]  /*c870*/  MUFU.TANH R160, R160 ;  /* 0x000000a000a07308 */ /* 0x000e300000002400 */
[----:B------:R-:W0:Y:S01]  /*c880*/  MUFU.TANH R37, R37 ;  /* 0x0000002500257308 */ /* 0x000e220000002400 */
[----:B------:R-:W-:-:S02]  /*c890*/  WARPGROUP.DEPBAR.LE gsb0, 0x0 ;  /* 0x00008000000079c5 */ /* 0x000fc40000010000 */
[----:B------:R-:W-:Y:S01]  /*c8a0*/  WARPGROUP.ARRIVE ;  /* 0x00000000000079c5 */ /* 0x000fe20000000000 */
[----:B------:R-:W2:Y:S05]  /*c8b0*/  LDC R156, c[0x0][0x2f0] ;  /* 0x0000bc00ff9c7b82 */ /* 0x000eaa0000000800 */
[----:B------:R-:W-:Y:S01]  /*c8c0*/  HGMMA.64x128x16.F32.BF16 R88, R152, gdesc[UR4].tnspB, R88, gsb0 ;  /* 0x41e0000498587df0 */ /* 0x000fe20008001858 */
[----:B--2---:R-:W-:-:S04]  /*c8d0*/  IMAD R59, R156, UR42, R59 ;  /* 0x0000002a9c3b7c24 */ /* 0x004fc8000f8e023b */
[----:B------:R-:W-:Y:S01]  /*c8e0*/  VIADD R59, R59, -UR54 ;  /* 0x800000363b3b7c36 */ /* 0x000fe20008000000 */
[----:B------:R-:W-:Y:S02]  /*c8f0*/  WARPGROUP.DEPBAR.LE gsb0, 0x0 ;  /* 0x00008000000079c5 */ /* 0x000fe40000010000 */
[----:B------:R2:W-:Y:S06]  /*c900*/  BAR.ARV R58, 0x100 ;  /* 0x0004003a0000751d */ /* 0x0005ec0000002000 */
[----:B------:R3:W-:Y:S01]  /*c910*/  @!P1 SYNCS.ARRIVE.TRANS64.RED.A1T0 RZ, [R54+URZ], RZ ;  /* 0x000000ff36ff99a7 */ /* 0x0007e2000810043f */
[----:B------:R-:W-:-:S02]  /*c920*/  VIADD R152, R59, UR53 ;  /* 0x000000353b987c36 */ /* 0x000fc40008000000 */
[----:B------:R-:W-:Y:S02]  /*c930*/  VIADD R154, R59, UR49 ;  /* 0x000000313b9a7c36 */ /* 0x000fe40008000000 */
[--C-:B-----5:R-:W-:Y:S02]  /*c940*/  IMAD.IADD R70, R152, 0x1, R65.reuse ;  /* 0x0000000198467824 */ /* 0x120fe400078e0241 */
[----:B------:R-:W-:Y:S02]  /*c950*/  IMAD.IADD R72, R154, 0x1, R65 ;  /* 0x000000019a487824 */ /* 0x000fe400078e0241 */
[----:B---3--:R-:W-:-:S06]  /*c960*/  FMUL.FTZ R54, R87, UR55 ;  /* 0x0000003757367c20 */ /* 0x008fcc0008410000 */
[----:B------:R-:W3:Y:S01]  /*c970*/  MUFU.TANH R54, R54 ;  /* 0x0000003600367308 */ /* 0x000ee20000002400 */
[----:B012-4-:R-:W-:Y:S05]  /*c980*/  @!P6 BRA `(.L_x_1165) ;  /* 0x00000000005ce947 */ /* 0x017fea0003800000 */
[----:B------:R-:W-:Y:S01]  /*c990*/  IMAD R58, R156, UR42, R65 ;  /* 0x0000002a9c3a7c24 */ /* 0x000fe2000f8e0241 */
[----:B------:R-:W-:Y:S03]  /*c9a0*/  BSSY B0, `(.L_x_1166) ;  /* 0x0000011000007945 */ /* 0x000fe60003800000 */
[----:B------:R-:W-:-:S05]  /*c9b0*/  VIADD R65, R58, -UR54 ;  /* 0x800000363a417c36 */ /* 0x000fca0008000000 */
        /* <DEDUP_REMOVED lines=10> */
.L_x_1167:
[----:B------:R-:W-:-:S05]  /*ca60*/  IMAD.U32 R69, RZ, RZ, UR52 ;  /* 0x00000034ff457e24 */ /* 0x000fca000f8e00ff */
[----:B------:R-:W-:-:S13]  /*ca70*/  ISETP.NE.AND P2, PT, R69, 0x1, PT ;  /* 0x000000014500780c */ /* 0x000fda0003f45270 */
[----:B------:R-:W0:Y:S02]  /*ca80*/  @P2 LDC.64 R58, c[0x0][0x9e8] ;  /* 0x00027a00ff3a2b82 */ /* 0x000e240000000a00 */
[----:B0-----:R-:W-:-:S05]  /*ca90*/  @P2 IMAD.HI.U32 R58, R65, R58, RZ ;  /* 0x0000003a413a2227 */ /* 0x001fca00078e00ff */
[----:B------:R-:W-:-:S07]  /*caa0*/  @P2 SHF.R.U32.HI R65, RZ, R59, R58 ;  /* 0x0000003bff412219 */ /* 0x000fce000001163a */
.L_x_1168:
[----:B------:R-:W-:Y:S05]  /*cab0*/  BSYNC B0 ;  /* 0x0000000000007941 */ /* 0x000fea0003800000 */
.L_x_1166:
[----:B------:R-:W-:-:S04]  /*cac0*/  IMAD R65, R65, R69, -R86 ;  /* 0x0000004541417224 */ /* 0x000fc800078e0a56 */
[----:B------:R-:W-:-:S05]  /*cad0*/  IMAD R65, R16, -0x2, R65 ;  /* 0xfffffffe10417824 */ /* 0x000fca00078e0241 */
[----:B------:R-:W-:Y:S02]  /*cae0*/  VIADDMNMX R70, R65, R69, R70, PT ;  /* 0x0000004541467246 */ /* 0x000fe40003800146 */
[----:B------:R-:W-:-:S07]  /*caf0*/  VIMNMX R72, R72, R65, !PT ;  /* 0x0000004148487248 */ /* 0x000fce0007fe0100 */
.L_x_1165:
[----:B------:R-:W-:-:S04]  /*cb00*/  ISETP.GT.AND P2, PT, R3, -0x1, PT ;  /* 0xffffffff0300780c */ /* 0x000fc80003f44270 */
[C---:B------:R-:W-:Y:S02]  /*cb10*/  ISETP.GT.AND P4, PT, R72.reuse, RZ, P2 ;  /* 0x000000ff4800720c */ /* 0x040fe40001784270 */
[----:B------:R-:W-:Y:S02]  /*cb20*/  ISETP.GT.AND P3, PT, R72, 0x1, P2 ;  /* 0x000000014800780c */ /* 0x000fe40001764270 */
[C---:B------:R-:W-:Y:S02]  /*cb30*/  ISETP.LT.OR P4, PT, R70.reuse, 0x1, P4 ;  /* 0x000000014600780c */ /* 0x040fe40002781670 */
[----:B------:R-:W-:Y:S02]  /*cb40*/  ISETP.LT.OR P3, PT, R70, 0x2, P3 ;  /* 0x000000024600780c */ /* 0x000fe40001f61670 */
[----:B------:R-:W-:Y:S02]  /*cb50*/  FSEL R58, R12, -INF , !P4 ;  /* 0xff8000000c3a7808 */ /* 0x000fe40006000000 */
[----:B------:R-:W-:-:S02]  /*cb60*/  FSEL R179, R13, -INF , !P3 ;  /* 0xff8000000db37808 */ /* 0x000fc40005800000 */
[C---:B------:R-:W-:Y:S01]  /*cb70*/  ISETP.GT.AND P4, PT, R72.reuse, 0x8, P2 ;  /* 0x000000084800780c */ /* 0x040fe20001784270 */
[----:B------:R-:W0:Y:S01]  /*cb80*/  SHFL.IDX PT, R13, R68, 0x1, 0x1c1f ;  /* 0x003c1f00440d7f89 */ /* 0x000e2200000e0000 */
[----:B------:R-:W-:Y:S02]  /*cb90*/  ISETP.GT.AND P3, PT, R72, 0x9, P2 ;  /* 0x000000094800780c */ /* 0x000fe40001764270 */
[C---:B------:R-:W-:Y:S02]  /*cba0*/  ISETP.LT.OR P4, PT, R70.reuse, 0x9, P4 ;  /* 0x000000094600780c */ /* 0x040fe40002781670 */
[----:B------:R-:W-:Y:S02]  /*cbb0*/  ISETP.LT.OR P3, PT, R70, 0xa, P3 ;  /* 0x0000000a4600780c */ /* 0x000fe40001f61670 */
[----:B------:R-:W-:Y:S02]  /*cbc0*/  FSEL R181, R164, -INF , !P4 ;  /* 0xff800000a4b57808 */ /* 0x000fe40006000000 */
[----:B------:R-:W-:-:S02]  /*cbd0*/  FSEL R195, R165, -INF , !P3 ;  /* 0xff800000a5c37808 */ /* 0x000fc40005800000 */
[C---:B------:R-:W-:Y:S02]  /*cbe0*/  ISETP.GT.AND P4, PT, R72.reuse, 0x10, P2 ;  /* 0x000000104800780c */ /* 0x040fe40001784270 */
        /* <DEDUP_REMOVED lines=15> */
[----:B------:R-:W-:Y:S01]  /*cce0*/  FSEL R155, R40, -INF , !P4 ;  /* 0xff800000289b7808 */ /* 0x000fe20006000000 */
[----:B0-----:R-:W-:Y:S01]  /*ccf0*/  IMAD.IADD R40, R152, 0x1, R13 ;  /* 0x0000000198287824 */ /* 0x001fe200078e020d */
[----:B------:R-:W-:-:S02]  /*cd00*/  FSEL R153, R41, -INF , !P3 ;  /* 0xff80000029997808 */ /* 0x000fc40005800000 */
[C---:B------:R-:W-:Y:S02]  /*cd10*/  ISETP.GT.AND P4, PT, R72.reuse, 0x28, P2 ;  /* 0x000000284800780c */ /* 0x040fe40001784270 */
[----:B------:R-:W-:Y:S02]  /*cd20*/  ISETP.GT.AND P3, PT, R72, 0x29, P2 ;  /* 0x000000294800780c */ /* 0x000fe40001764270 */
[C---:B------:R-:W-:Y:S02]  /*cd30*/  ISETP.LT.OR P4, PT, R70.reuse, 0x29, P4 ;  /* 0x000000294600780c */ /* 0x040fe40002781670 */
[----:B------:R-:W-:Y:S02]  /*cd40*/  ISETP.LT.OR P3, PT, R70, 0x2a, P3 ;  /* 0x0000002a4600780c */ /* 0x000fe40001f61670 */
[----:B------:R-:W-:Y:S01]  /*cd50*/  FSEL R87, R42, -INF , !P4 ;  /* 0xff8000002a577808 */ /* 0x000fe20006000000 */
[----:B------:R-:W-:Y:S01]  /*cd60*/  IMAD.IADD R42, R154, 0x1, R13 ;  /* 0x000000019a2a7824 */ /* 0x000fe200078e020d */
        /* <DEDUP_REMOVED lines=60> */
[----:B------:R-:W-:Y:S01]  /*d130*/  FSEL R35, R82, -INF , !P3 ;  /* 0xff80000052237808 */ /* 0x000fe20005800000 */
[----:B------:R-:W-:Y:S08]  /*d140*/  @!P6 BRA `(.L_x_1169) ;  /* 0x00000000005ce947 */ /* 0x000ff00003800000 */
        /* <DEDUP_REMOVED lines=13> */
.L_x_1171:
[----:B------:R-:W-:-:S05]  /*d220*/  IMAD.U32 R48, RZ, RZ, UR52 ;  /* 0x00000034ff307e24 */ /* 0x000fca000f8e00ff */
[----:B------:R-:W-:-:S13]  /*d230*/  ISETP.NE.AND P3, PT, R48, 0x1, PT ;  /* 0x000000013000780c */ /* 0x000fda0003f65270 */
[----:B------:R-:W0:Y:S02]  /*d240*/  @P3 LDC.64 R12, c[0x0][0x9e8] ;  /* 0x00027a00ff0c3b82 */ /* 0x000e240000000a00 */
[----:B0-----:R-:W-:-:S05]  /*d250*/  @P3 IMAD.HI.U32 R12, R159, R12, RZ ;  /* 0x0000000c9f0c3227 */ /* 0x001fca00078e00ff */
[----:B------:R-:W-:-:S07]  /*d260*/  @P3 SHF.R.U32.HI R159, RZ, R13, R12 ;  /* 0x0000000dff9f3219 */ /* 0x000fce000001160c */
.L_x_1172:
[----:B------:R-:W-:Y:S05]  /*d270*/  BSYNC B0 ;  /* 0x0000000000007941 */ /* 0x000fea0003800000 */
.L_x_1170:
[----:B------:R-:W-:-:S04]  /*d280*/  IMAD R159, R159, R48, -R86 ;  /* 0x000000309f9f7224 */ /* 0x000fc800078e0a56 */
[----:B------:R-:W-:-:S05]  /*d290*/  IMAD R159, R16, -0x2, R159 ;  /* 0xfffffffe109f7824 */ /* 0x000fca00078e029f */
[----:B------:R-:W-:Y:S02]  /*d2a0*/  VIADDMNMX R40, R159, R48, R40, PT ;  /* 0x000000309f287246 */ /* 0x000fe40003800128 */
[----:B------:R-:W-:-:S07]  /*d2b0*/  VIMNMX R42, R42, R159, !PT ;  /* 0x0000009f2a2a7248 */ /* 0x000fce0007fe0100 */
.L_x_1169:
[----:B------:R-:W-:Y:S01]  /*d2c0*/  FMNMX.FTZ R12, R58, R7, !PT ;  /* 0x000000073a0c7209 */ /* 0x000fe20007810000 */
[----:B------:R-:W-:Y:S01]  /*d2d0*/  UMOV UR57, UR45 ;  /* 0x0000002d00397c82 */ /* 0x000fe20008000000 */
        /* <DEDUP_REMOVED lines=8> */
[----:B------:R-:W-:Y:S02]  /*d360*/  ISETP.GT.AND P3, PT, R42, 0x10, P2 ;  /* 0x000000102a00780c */ /* 0x000fe40001764270 */
        /* <DEDUP_REMOVED lines=18> */
[----:B------:R-:W-:Y:S01]  /*d490*/  FMNMX.FTZ R12, R81, R12, !PT ;  /* 0x0000000c510c7209 */ /* 0x000fe20007810000 */
[----:B------:R-:W0:Y:S01]  /*d4a0*/  LDC R6, c[0x0][0x988] ;  /* 0x00026200ff067b82 */ /* 0x000e220000000800 */
        /* <DEDUP_REMOVED lines=35> */
[----:B------:R-:W-:Y:S01]  /*d6e0*/  ISETP.GT.AND P4, PT, R42, 0x29, P2 ;  /* 0x000000292a00780c */ /* 0x000fe20001784270 */
[----:B------:R-:W1:Y:S01]  /*d6f0*/  SHFL.BFLY PT, R13, R12, 0x2, 0x1f ;  /* 0x0c401f000c0d7f89 */ /* 0x000e6200000e0000 */
[----:B------:R-:W-:-:S02]  /*d700*/  FSEL R27, R27, -INF , !P3 ;  /* 0xff8000001b1b7808 */ /* 0x000fc40005800000 */
[----:B------:R-:W-:Y:S02]  /*d710*/  ISETP.GT.AND P3, PT, R42, 0x38, P2 ;  /* 0x000000382a00780c */ /* 0x000fe40001764270 */
[C---:B------:R-:W-:Y:S02]  /*d720*/  ISETP.LT.OR P4, PT, R40.reuse, 0x2a, P4 ;  /* 0x0000002a2800780c */ /* 0x040fe40002781670 */
[----:B------:R-:W-:Y:S02]  /*d730*/  ISETP.LT.OR P3, PT, R40, 0x39, P3 ;  /* 0x000000392800780c */ /* 0x000fe40001f61670 */
[----:B------:R-:W-:Y:S02]  /*d740*/  FSEL R21, R24, -INF , !P4 ;  /* 0xff80000018157808 */ /* 0x000fe40006000000 */
[----:B------:R-:W-:Y:S02]  /*d750*/  ISETP.GT.AND P4, PT, R42, 0x31, P2 ;  /* 0x000000312a00780c */ /* 0x000fe40001784270 */
[----:B------:R-:W-:-:S02]  /*d760*/  FSEL R29, R29, -INF , !P3 ;  /* 0xff8000001d1d7808 */ /* 0x000fc40005800000 */
[----:B------:R-:W-:Y:S02]  /*d770*/  ISETP.GT.AND P3, PT, R42, 0x40, P2 ;  /* 0x000000402a00780c */ /* 0x000fe40001764270 */
[C---:B------:R-:W-:Y:S02]  /*d780*/  ISETP.LT.OR P4, PT, R40.reuse, 0x32, P4 ;  /* 0x000000322800780c */ /* 0x040fe40002781670 */
[----:B------:R-:W-:Y:S02]  /*d790*/  ISETP.LT.OR P3, PT, R40, 0x41, P3 ;  /* 0x000000412800780c */ /* 0x000fe40001f61670 */
[----:B------:R-:W-:Y:S02]  /*d7a0*/  FSEL R25, R26, -INF , !P4 ;  /* 0xff8000001a197808 */ /* 0x000fe40006000000 */
[----:B------:R-:W-:Y:S02]  /*d7b0*/  ISETP.GT.AND P4, PT, R42, 0x39, P2 ;  /* 0x000000392a00780c */ /* 0x000fe40001784270 */
[----:B-1----:R-:W-:-:S02]  /*d7c0*/  FMNMX.FTZ R13, R12, R13, !PT ;  /* 0x0000000d0c0d7209 */ /* 0x002fc40007810000 */
[----:B------:R-:W-:Y:S02]  /*d7d0*/  FSEL R9, R36, -INF , !P3 ;  /* 0xff80000024097808 */ /* 0x000fe40005800000 */
[----:B------:R-:W-:Y:S01]  /*d7e0*/  ISETP.GT.AND P3, PT, R42, 0x41, P2 ;  /* 0x000000412a00780c */ /* 0x000fe20001764270 */
[----:B------:R-:W1:Y:S01]  /*d7f0*/  SHFL.BFLY PT, R4, R13, 0x1, 0x1f ;  /* 0x0c201f000d047f89 */ /* 0x000e6200000e0000 */
[C---:B------:R-:W-:Y:S02]  /*d800*/  ISETP.LT.OR P4, PT, R40.reuse, 0x3a, P4 ;  /* 0x0000003a2800780c */ /* 0x040fe40002781670 */
[----:B------:R-:W-:-:S04]  /*d810*/  ISETP.LT.OR P3, PT, R40, 0x42, P3 ;  /* 0x000000422800780c */ /* 0x000fc80001f61670 */
[----:B------:R-:W-:Y:S02]  /*d820*/  FSEL R37, R37, -INF , !P3 ;  /* 0xff80000025257808 */ /* 0x000fe40005800000 */
[----:B------:R-:W-:-:S04]  /*d830*/  ISETP.GT.AND P3, PT, R42, 0x48, P2 ;  /* 0x000000482a00780c */ /* 0x000fc80001764270 */
[----:B------:R-:W-:Y:S02]  /*d840*/  ISETP.LT.OR P3, PT, R40, 0x49, P3 ;  /* 0x000000492800780c */ /* 0x000fe40001f61670 */
[----:B-1----:R-:W-:Y:S02]  /*d850*/  FMNMX.FTZ R4, R13, R4, !PT ;  /* 0x000000040d047209 */ /* 0x002fe40007810000 */
[----:B------:R-:W-:Y:S02]  /*d860*/  FSEL R13, R28, -INF , !P4 ;  /* 0xff8000001c0d7808 */ /* 0x000fe40006000000 */
[C---:B------:R-:W-:Y:S01]  /*d870*/  FSETP.NEU.FTZ.AND P4, PT, R4.reuse, -INF , PT ;  /* 0xff8000000400780b */ /* 0x040fe20003f9d000 */
[----:B0-----:R-:W-:-:S03]  /*d880*/  FMUL.FTZ R10, R4, R6 ;  /* 0x00000006040a7220 */ /* 0x001fc60000410000 */
[----:B------:R-:W-:Y:S02]  /*d890*/  FSEL R14, R4, RZ, P4 ;  /* 0x000000ff040e7208 */ /* 0x000fe40002000000 */
[----:B------:R-:W-:-:S05]  /*d8a0*/  FSEL R10, R10, RZ, P4 ;  /* 0x000000ff0a0a7208 */ /* 0x000fca0002000000 */
[-CC-:B------:R-:W-:Y:S01]  /*d8b0*/  FFMA.FTZ R180, R179, R6.reuse, -R10.reuse ;  /* 0x00000006b3b47223 */ /* 0x180fe2000001080a */
[----:B------:R-:W-:Y:S01]  /*d8c0*/  FSEL R179, R38, -INF , !P3 ;  /* 0xff80000026b37808 */ /* 0x000fe20005800000 */
[-CC-:B------:R-:W-:Y:S01]  /*d8d0*/  FFMA.FTZ R182, R181, R6.reuse, -R10.reuse ;  /* 0x00000006b5b67223 */ /* 0x180fe2000001080a */
[----:B------:R-:W-:Y:S01]  /*d8e0*/  ISETP.GT.AND P3, PT, R42, RZ, P2 ;  /* 0x000000ff2a00720c */ /* 0x000fe20001764270 */
[-CC-:B------:R-:W-:Y:S01]  /*d8f0*/  FFMA.FTZ R181, R195, R6.reuse, -R10.reuse ;  /* 0x00000006c3b57223 */ /* 0x180fe2000001080a */
[-CC-:B------:R-:W-:Y:S01]  /*d900*/  FFMA.FTZ R176, R193, R6.reuse, -R10.reuse ;  /* 0x00000006c1b07223 */ /* 0x180fe2000001080a */
[-CC-:B------:R-:W-:Y:S01]  /*d910*/  FFMA.FTZ R178, R177, R6.reuse, -R10.reuse ;  /* 0x00000006b1b27223 */ /* 0x180fe2000001080a */
[----:B------:R-:W-:Y:S01]  /*d920*/  ISETP.LT.OR P3, PT, R40, 0x1, P3 ;  /* 0x000000012800780c */ /* 0x000fe20001f61670 */
[-CC-:B------:R-:W-:Y:S01]  /*d930*/  FFMA.FTZ R172, R155, R6.reuse, -R10.reuse ;  /* 0x000000069bac7223 */ /* 0x180fe2000001080a */
[-CC-:B------:R-:W-:Y:S01]  /*d940*/  FFMA.FTZ R174, R87, R6.reuse, -R10.reuse ;  /* 0x0000000657ae7223 */ /* 0x180fe2000001080a */
[-CC-:B------:R-:W-:Y:S01]  /*d950*/  FFMA.FTZ R168, R83, R6.reuse, -R10.reuse ;  /* 0x0000000653a87223 */ /* 0x180fe2000001080a */
[----:B------:R-:W-:Y:S01]  /*d960*/  FSEL R195, R5, -INF , !P3 ;  /* 0xff80000005c37808 */ /* 0x000fe20005800000 */
[-CC-:B------:R-:W-:Y:S01]  /*d970*/  FFMA.FTZ R170, R81, R6.reuse, -R10.reuse ;  /* 0x0000000651aa7223 */ /* 0x180fe2000001080a */
[----:B------:R-:W-:Y:S01]  /*d980*/  ISETP.GT.AND P3, PT, R42, 0x49, P2 ;  /* 0x000000492a00780c */ /* 0x000fe20001764270 */
[--C-:B------:R-:W-:Y:S01]  /*d990*/  FFMA.FTZ R164, R75, R6, -R10.reuse ;  /* 0x000000064ba47223 */ /* 0x100fe2000001080a */
[----:B------:R-:W-:Y:S01]  /*d9a0*/  FMNMX.FTZ R12, R195, R8, !PT ;  /* 0x00000008c30c7209 */ /* 0x000fe20007810000 */
[-CC-:B------:R-:W-:Y:S01]  /*d9b0*/  FFMA.FTZ R166, R71, R6.reuse, -R10.reuse ;  /* 0x0000000647a67223 */ /* 0x180fe2000001080a */
[----:B------:R-:W-:Y:S01]  /*d9c0*/  ISETP.LT.OR P3, PT, R40, 0x4a, P3 ;  /* 0x0000004a2800780c */ /* 0x000fe20001f61670 */
[--C-:B------:R-:W-:Y:S01]  /*d9d0*/  FFMA.FTZ R154, R43, R6, -R10.reuse ;  /* 0x000000062b9a7223 */ /* 0x100fe2000001080a */
[----:B------:R-:W-:Y:S01]  /*d9e0*/  FMNMX.FTZ R12, R175, R12, !PT ;  /* 0x0000000caf0c7209 */ /* 0x000fe20007810000 */
[----:B------:R-:W-:Y:S01]  /*d9f0*/  FADD.FTZ R43, -R14, R7 ;  /* 0x000000070e2b7221 */ /* 0x000fe20000010100 */
[----:B------:R-:W-:Y:S01]  /*da00*/  FSEL R193, R33, -INF , !P3 ;  /* 0xff80000021c17808 */ /* 0x000fe20005800000 */
[--C-:B------:R-:W-:Y:S01]  /*da10*/  FFMA.FTZ R33, R183, R6, -R10.reuse ;  /* 0x00000006b7217223 */ /* 0x100fe2000001080a */
[----:B------:R-:W-:Y:S01]  /*da20*/  FMNMX.FTZ R12, R163, R12, !PT ;  /* 0x0000000ca30c7209 */ /* 0x000fe20007810000 */
        /* <DEDUP_REMOVED lines=8> */
[-CC-:B------:R-:W-:Y:S01]  /*dab0*/  FFMA.FTZ R153, R153, R6.reuse, -R10.reuse ;  /* 0x0000000699997223 */ /* 0x180fe2000001080a */
        /* <DEDUP_REMOVED lines=21> */
[----:B------:R-:W-:Y:S01]  /*dc10*/  FFMA.FTZ R7, R35, R6, -R10 ;  /* 0x0000000623077223 */ /* 0x000fe2000001080a */
[----:B------:R-:W-:Y:S01]  /*dc20*/  FMNMX.FTZ R12, R165, R12, !PT ;  /* 0x0000000ca50c7209 */ /* 0x000fe20007810000 */
[----:B------:R-:W-:Y:S01]  /*dc30*/  MUFU.EX2 R11, R11 ;  /* 0x0000000b000b7308 */ /* 0x000fe20000000800 */
[----:B------:R-:W-:-:S02]  /*dc40*/  FSEL R157, R32, -INF , !P3 ;  /* 0xff800000209d7808 */ /* 0x000fc40005800000 */
[----:B------:R-:W-:Y:S02]  /*dc50*/  FMNMX.FTZ R12, R21, R12, !PT ;  /* 0x0000000c150c7209 */ /* 0x000fe40007810000 */
[----:B------:R-:W-:Y:S02]  /*dc60*/  ISETP.GT.AND P3, PT, R42, 0x59, P2 ;  /* 0x000000592a00780c */ /* 0x000fe40001764270 */
[----:B------:R-:W-:Y:S01]  /*dc70*/  FMNMX.FTZ R12, R27, R12, !PT ;  /* 0x0000000c1b0c7209 */ /* 0x000fe20007810000 */
[----:B------:R-:W-:Y:S01]  /*dc80*/  MUFU.EX2 R180, R180 ;  /* 0x000000b400b47308 */ /* 0x000fe20000000800 */
[----:B------:R-:W-:Y:S02]  /*dc90*/  ISETP.LT.OR P3, PT, R40, 0x5a, P3 ;  /* 0x0000005a2800780c */ /* 0x000fe40001f61670 */
[----:B------:R-:W-:Y:S02]  /*dca0*/  FMNMX.FTZ R12, R25, R12, !PT ;  /* 0x0000000c190c7209 */ /* 0x000fe40007810000 */
[----:B------:R-:W-:-:S02]  /*dcb0*/  FSEL R155, R30, -INF , !P3 ;  /* 0xff8000001e9b7808 */ /* 0x000fc40005800000 */
[----:B------:R-:W-:Y:S01]  /*dcc0*/  ISETP.GT.AND P3, PT, R42, 0x60, P2 ;  /* 0x000000602a00780c */ /* 0x000fe20001764270 */
[----:B------:R-:W-:Y:S01]  /*dcd0*/  MUFU.EX2 R182, R182 ;  /* 0x000000b600b67308 */ /* 0x000fe20000000800 */
[----:B------:R-:W-:Y:S02]  /*dce0*/  FMNMX.FTZ R12, R29, R12, !PT ;  /* 0x0000000c1d0c7209 */ /* 0x000fe40007810000 */
[----:B------:R-:W-:Y:S02]  /*dcf0*/  ISETP.LT.OR P3, PT, R40, 0x61, P3 ;  /* 0x000000612800780c */ /* 0x000fe40001f61670 */
[----:B------:R-:W-:Y:S02]  /*dd00*/  FMNMX.FTZ R12, R13, R12, !PT ;  /* 0x0000000c0d0c7209 */ /* 0x000fe40007810000 */
[----:B------:R-:W-:Y:S01]  /*dd10*/  FSEL R87, R34, -INF , !P3 ;  /* 0xff80000022577808 */ /* 0x000fe20005800000 */
[----:B------:R-:W-:Y:S01]  /*dd20*/  MUFU.EX2 R181, R181 ;  /* 0x000000b500b57308 */ /* 0x000fe20000000800 */
[----:B------:R-:W-:-:S02]  /*dd30*/  ISETP.GT.AND P3, PT, R42, 0x61, P2 ;  /* 0x000000612a00780c */ /* 0x000fc40001764270 */
[----:B------:R-:W-:Y:S02]  /*dd40*/  FMNMX.FTZ R12, R9, R12, !PT ;  /* 0x0000000c090c7209 */ /* 0x000fe40007810000 */
[----:B------:R-:W-:Y:S02]  /*dd50*/  ISETP.LT.OR P3, PT, R40, 0x62, P3 ;  /* 0x000000622800780c */ /* 0x000fe40001f61670 */
[----:B------:R-:W-:Y:S01]  /*dd60*/  FMNMX.FTZ R12, R37, R12, !PT ;  /* 0x0000000c250c7209 */ /* 0x000fe20007810000 */
[----:B------:R-:W-:Y:S01]  /*dd70*/  MUFU.EX2 R176, R176 ;  /* 0x000000b000b07308 */ /* 0x000fe20000000800 */
[----:B------:R-:W-:Y:S02]  /*dd80*/  FSEL R183, R44, -INF , !P3 ;  /* 0xff8000002cb77808 */ /* 0x000fe40005800000 */
[----:B------:R-:W-:Y:S02]  /*dd90*/  ISETP.GT.AND P3, PT, R42, 0x68, P2 ;  /* 0x000000682a00780c */ /* 0x000fe40001764270 */
[----:B------:R-:W-:-:S02]  /*dda0*/  FMNMX.FTZ R12, R179, R12, !PT ;  /* 0x0000000cb30c7209 */ /* 0x000fc40007810000 */
[----:B------:R-:W-:Y:S01]  /*ddb0*/  ISETP.LT.OR P3, PT, R40, 0x69, P3 ;  /* 0x000000692800780c */ /* 0x000fe20001f61670 */
[----:B------:R-:W-:Y:S01]  /*ddc0*/  MUFU.EX2 R33, R33 ;  /* 0x0000002100217308 */ /* 0x000fe20000000800 */
[----:B------:R-:W-:Y:S02]  /*ddd0*/  FMNMX.FTZ R12, R193, R12, !PT ;  /* 0x0000000cc10c7209 */ /* 0x000fe40007810000 */
[----:B------:R-:W-:Y:S02]  /*dde0*/  FSEL R83, R46, -INF , !P3 ;  /* 0xff8000002e537808 */ /* 0x000fe40005800000 */
[----:B------:R-:W-:Y:S02]  /*ddf0*/  FMNMX.FTZ R12, R39, R12, !PT ;  /* 0x0000000c270c7209 */ /* 0x000fe40007810000 */
[----:B------:R-:W-:Y:S01]  /*de00*/  ISETP.GT.AND P3, PT, R42, 0x69, P2 ;  /* 0x000000692a00780c */ /* 0x000fe20001764270 */
[----:B------:R-:W-:Y:S01]  /*de10*/  MUFU.EX2 R178, R178 ;  /* 0x000000b200b27308 */ /* 0x000fe20000000800 */
[----:B------:R-:W-:-:S02]  /*de20*/  FMNMX.FTZ R12, R177, R12, !PT ;  /* 0x0000000cb10c7209 */ /* 0x000fc40007810000 */
[----:B------:R-:W-:Y:S02]  /*de30*/  ISETP.LT.OR P3, PT, R40, 0x6a, P3 ;  /* 0x0000006a2800780c */ /* 0x000fe40001f61670 */
[----:B------:R-:W-:Y:S02]  /*de40*/  FMNMX.FTZ R12, R157, R12, !PT ;  /* 0x0000000c9d0c7209 */ /* 0x000fe40007810000 */
[----:B------:R-:W-:Y:S01]  /*de50*/  FSEL R81, R47, -INF , !P3 ;  /* 0xff8000002f517808 */ /* 0x000fe20005800000 */
[----:B------:R-:W-:Y:S01]  /*de60*/  FFMA.FTZ R47, R77, R6, -R10 ;  /* 0x000000064d2f7223 */ /* 0x000fe2000001080a */
[----:B------:R-:W-:Y:S01]  /*de70*/  ISETP.GT.AND P3, PT, R42, 0x70, P2 ;  /* 0x000000702a00780c */ /* 0x000fe20001764270 */
[----:B------:R-:W-:Y:S01]  /*de80*/  MUFU.EX2 R31, R31 ;  /* 0x0000001f001f7308 */ /* 0x000fe20000000800 */
[----:B------:R-:W-:Y:S02]  /*de90*/  FMNMX.FTZ R12, R155, R12, !PT ;  /* 0x0000000c9b0c7209 */ /* 0x000fe40007810000 */
[----:B------:R-:W-:-:S02]  /*dea0*/  ISETP.LT.OR P3, PT, R40, 0x71, P3 ;  /* 0x000000712800780c */ /* 0x000fc40001f61670 */
[----:B------:R-:W-:Y:S02]  /*deb0*/  FMNMX.FTZ R12, R87, R12, !PT ;  /* 0x0000000c570c7209 */ /* 0x000fe40007810000 */
[----:B------:R-:W-:Y:S01]  /*dec0*/  FSEL R77, R50, -INF , !P3 ;  /* 0xff800000324d7808 */ /* 0x000fe20005800000 */
[----:B------:R-:W-:Y:S01]  /*ded0*/  MUFU.EX2 R172, R172 ;  /* 0x000000ac00ac7308 */ /* 0x000fe20000000800 */
[----:B------:R-:W-:Y:S02]  /*dee0*/  ISETP.GT.AND P3, PT, R42, 0x71, P2 ;  /* 0x000000712a00780c */ /* 0x000fe40001764270 */
[----:B------:R-:W-:Y:S02]  /*def0*/  FMNMX.FTZ R12, R183, R12, !PT ;  /* 0x0000000cb70c7209 */ /* 0x000fe40007810000 */
[----:B------:R-:W-:Y:S02]  /*df00*/  ISETP.LT.OR P3, PT, R40, 0x72, P3 ;  /* 0x000000722800780c */ /* 0x000fe40001f61670 */
[----:B------:R-:W-:Y:S01]  /*df10*/  FMNMX.FTZ R12, R83, R12, !PT ;  /* 0x0000000c530c7209 */ /* 0x000fe20007810000 */
[----:B------:R-:W-:Y:S01]  /*df20*/  MUFU.EX2 R153, R153 ;  /* 0x0000009900997308 */ /* 0x000fe20000000800 */
[----:B------:R-:W-:Y:S01]  /*df30*/  FSEL R75, R49, -INF , !P3 ;  /* 0xff800000314b7808 */ /* 0x000fe20005800000 */
[----:B------:R-:W-:Y:S01]  /*df40*/  FFMA.FTZ R49, R73, R6, -R10 ;  /* 0x0000000649317223 */ /* 0x000fe2000001080a */
[----:B------:R-:W-:-:S02]  /*df50*/  ISETP.GT.AND P3, PT, R42, 0x78, P2 ;  /* 0x000000782a00780c */ /* 0x000fc40001764270 */
[----:B------:R-:W-:Y:S02]  /*df60*/  FMNMX.FTZ R12, R81, R12, !PT ;  /* 0x0000000c510c7209 */ /* 0x000fe40007810000 */
[----:B------:R-:W-:Y:S01]  /*df70*/  ISETP.GT.AND P2, PT, R42, 0x79, P2 ;  /* 0x000000792a00780c */ /* 0x000fe20001744270 */
[----:B------:R-:W-:Y:S01]  /*df80*/  MUFU.EX2 R174, R174 ;  /* 0x000000ae00ae7308 */ /* 0x000fe20000000800 */
[C---:B------:R-:W-:Y:S02]  /*df90*/  ISETP.LT.OR P3, PT, R40.reuse, 0x79, P3 ;  /* 0x000000792800780c */ /* 0x040fe40001f61670 */
[----:B------:R-:W-:Y:S02]  /*dfa0*/  FMNMX.FTZ R12, R77, R12, !PT ;  /* 0x0000000c4d0c7209 */ /* 0x000fe40007810000 */
[----:B------:R-:W-:Y:S02]  /*dfb0*/  ISETP.LT.OR P2, PT, R40, 0x7a, P2 ;  /* 0x0000007a2800780c */ /* 0x000fe40001741670 */
[----:B------:R-:W-:Y:S01]  /*dfc0*/  FSEL R73, R53, -INF , !P3 ;  /* 0xff80000035497808 */ /* 0x000fe20005800000 */
[----:B------:R-:W-:Y:S01]  /*dfd0*/  FFMA.FTZ R53, R65, R6, -R10 ;  /* 0x0000000641357223 */ /* 0x000fe2000001080a */
[----:B------:R-:W-:Y:S01]  /*dfe0*/  FMNMX.FTZ R12, R75, R12, !PT ;  /* 0x0000000c4b0c7209 */ /* 0x000fe20007810000 */
[----:B------:R-:W-:Y:S01]  /*dff0*/  FMUL.FTZ R10, R43, R6 ;  /* 0x000000062b0a7220 */ /* 0x000fe20000410000 */
[----:B---3--:R-:W-:Y:S01]  /*e000*/  FSEL R71, R54, -INF , !P2 ;  /* 0xff80000036477808 */ /* 0x008fe20005000000 */
[----:B------:R-:W-:Y:S01]  /*e010*/  MUFU.EX2 R85, R85 ;  /* 0x0000005500557308 */ /* 0x000fe20000000800 */
[----:B------:R-:W-:-:S04]  /*e020*/  FMNMX.FTZ R12, R73, R12, !PT ;  /* 0x0000000c490c7209 */ /* 0x000fc80007810000 */
[----:B------:R-:W-:-:S03]  /*e030*/  FMNMX.FTZ R12, R71, R12, !PT ;  /* 0x0000000c470c7209 */ /* 0x000fc60007810000 */
[----:B------:R-:W0:Y:S02]  /*e040*/  MUFU.EX2 R10, R10 ;  /* 0x0000000a000a7308 */ /* 0x000e240000000800 */
[----:B------:R-:W1:Y:S06]  /*e050*/  SHFL.BFLY PT, R5, R12, 0x2, 0x1f ;  /* 0x0c401f000c057f89 */ /* 0x000e6c00000e0000 */
[----:B------:R-:W2:Y:S08]  /*e060*/  MUFU.EX2 R168, R168 ;  /* 0x000000a800a87308 */ /* 0x000eb00000000800 */
[----:B------:R-:W3:Y:S01]  /*e070*/  MUFU.EX2 R79, R79 ;  /* 0x0000004f004f7308 */ /* 0x000ee20000000800 */
[----:B0-----:R-:W-:Y:S01]  /*e080*/  FFMA.FTZ R55, R10, R2, R11 ;  /* 0x000000020a377223 */ /* 0x001fe2000001000b */
[-C--:B------:R-:W-:Y:S01]  /*e090*/  FMUL.FTZ R88, R88, R10.reuse ;  /* 0x0000000a58587220 */ /* 0x080fe20000410000 */
[-C--:B------:R-:W-:Y:S01]  /*e0a0*/  FMUL.FTZ R89, R89, R10.reuse ;  /* 0x0000000a59597220 */ /* 0x080fe20000410000 */
[-C--:B------:R-:W-:Y:S01]  /*e0b0*/  FMUL.FTZ R92, R92, R10.reuse ;  /* 0x0000000a5c5c7220 */ /* 0x080fe20000410000 */
[C---:B------:R-:W-:Y:S01]  /*e0c0*/  FADD.FTZ R55, R180.reuse, R55 ;  /* 0x00000037b4377221 */ /* 0x040fe20000010000 */
[----:B------:R-:W-:Y:S01]  /*e0d0*/  F2FP.BF16.F32.PACK_AB R180, R180, R11 ;  /* 0x0000000bb4b4723e */ /* 0x000fe200000010ff */
[-C--:B------:R-:W-:Y:S01]  /*e0e0*/  FMUL.FTZ R93, R93, R10.reuse ;  /* 0x0000000a5d5d7220 */ /* 0x080fe20000410000 */
[----:B------:R-:W0:Y:S01]  /*e0f0*/  MUFU.EX2 R170, R170 ;  /* 0x000000aa00aa7308 */ /* 0x000e220000000800 */
[----:B------:R-:W-:Y:S01]  /*e100*/  FADD.FTZ R2, R182, R55 ;  /* 0x00000037b6027221 */ /* 0x000fe20000010000 */
[----:B-1----:R-:W-:Y:S01]  /*e110*/  FMNMX.FTZ R5, R12, R5, !PT ;  /* 0x000000050c057209 */ /* 0x002fe20007810000 */
[----:B------:R-:W-:Y:S01]  /*e120*/  FMUL.FTZ R96, R96, R10 ;  /* 0x0000000a60607220 */ /* 0x000fe20000410000 */
[----:B------:R-:W-:Y:S01]  /*e130*/  F2FP.BF16.F32.PACK_AB R182, R181, R182 ;  /* 0x000000b6b5b6723e */ /* 0x000fe200000010ff */
[-C--:B------:R-:W-:Y:S01]  /*e140*/  FMUL.FTZ R97, R97, R10.reuse ;  /* 0x0000000a61617220 */ /* 0x080fe20000410000 */
[-C--:B------:R-:W-:Y:S01]  /*e150*/  FMUL.FTZ R100, R100, R10.reuse ;  /* 0x0000000a64647220 */ /* 0x080fe20000410000 */
[----:B------:R-:W1:Y:S01]  /*e160*/  SHFL.BFLY PT, R12, R5, 0x1, 0x1f ;  /* 0x0c201f00050c7f89 */ /* 0x000e6200000e0000 */
[----:B------:R-:W4:Y:S01]  /*e170*/  MUFU.EX2 R47, R47 ;  /* 0x0000002f002f7308 */ /* 0x000f220000000800 */
[-C--:B------:R-:W-:Y:S01]  /*e180*/  FMUL.FTZ R101, R101, R10.reuse ;  /* 0x0000000a65657220 */ /* 0x080fe20000410000 */
[-C--:B------:R-:W-:Y:S01]  /*e190*/  FMUL.FTZ R104, R104, R10.reuse ;  /* 0x0000000a68687220 */ /* 0x080fe20000410000 */
[-C--:B------:R-:W-:Y:S01]  /*e1a0*/  FMUL.FTZ R105, R105, R10.reuse ;  /* 0x0000000a69697220 */ /* 0x080fe20000410000 */
[-C--:B------:R-:W-:Y:S01]  /*e1b0*/  FMUL.FTZ R108, R108, R10.reuse ;  /* 0x0000000a6c6c7220 */ /* 0x080fe20000410000 */
[-C--:B------:R-:W-:Y:S01]  /*e1c0*/  FMUL.FTZ R109, R109, R10.reuse ;  /* 0x0000000a6d6d7220 */ /* 0x080fe20000410000 */
[-C--:B------:R-:W-:Y:S01]  /*e1d0*/  FMUL.FTZ R112, R112, R10.reuse ;  /* 0x0000000a70707220 */ /* 0x080fe20000410000 */
[-C--:B------:R-:W-:Y:S01]  /*e1e0*/  FMUL.FTZ R113, R113, R10.reuse ;  /* 0x0000000a71717220 */ /* 0x080fe20000410000 */
[----:B------:R-:W5:Y:S01]  /*e1f0*/  MUFU.EX2 R164, R164 ;  /* 0x000000a400a47308 */ /* 0x000f620000000800 */
        /* <DEDUP_REMOVED lines=13> */
[----:B------:R-:W-:Y:S01]  /*e2d0*/  FMUL.FTZ R140, R140, R10 ;  /* 0x0000000a8c8c7220 */ /* 0x000fe20000410000 */
[----:B-1----:R-:W-:Y:S01]  /*e2e0*/  FMNMX.FTZ R5, R5, R12, !PT ;  /* 0x0000000c05057209 */ /* 0x002fe20007810000 */
[----:B------:R-:W1:Y:S01]  /*e2f0*/  MUFU.EX2 R166, R166 ;  /* 0x000000a600a67308 */ /* 0x000e620000000800 */
[-C--:B------:R-:W-:Y:S01]  /*e300*/  FMUL.FTZ R141, R141, R10.reuse ;  /* 0x0000000a8d8d7220 */ /* 0x080fe20000410000 */
[----:B------:R-:W-:Y:S01]  /*e310*/  FMUL.FTZ R144, R144, R10 ;  /* 0x0000000a90907220 */ /* 0x000fe20000410000 */
[C---:B------:R-:W-:Y:S01]  /*e320*/  FSETP.NEU.FTZ.AND P2, PT, R5.reuse, -INF , PT ;  /* 0xff8000000500780b */ /* 0x040fe20003f5d000 */
[----:B------:R-:W-:Y:S01]  /*e330*/  FMUL.FTZ R12, R5, R6 ;  /* 0x00000006050c7220 */ /* 0x000fe20000410000 */
[-C--:B------:R-:W-:Y:S01]  /*e340*/  FMUL.FTZ R145, R145, R10.reuse ;  /* 0x0000000a91917220 */ /* 0x080fe20000410000 */
[-C--:B------:R-:W-:Y:S01]  /*e350*/  FMUL.FTZ R148, R148, R10.reuse ;  /* 0x0000000a94947220 */ /* 0x080fe20000410000 */
[----:B------:R-:W-:Y:S01]  /*e360*/  FMUL.FTZ R149, R149, R10 ;  /* 0x0000000a95957220 */ /* 0x000fe20000410000 */
[----:B------:R-:W1:Y:S01]  /*e370*/  MUFU.EX2 R53, R53 ;  /* 0x0000003500357308 */ /* 0x000e620000000800 */
[----:B------:R-:W-:-:S05]  /*e380*/  FSEL R36, R12, RZ, P2 ;  /* 0x000000ff0c247208 */ /* 0x000fca0001000000 */
        /* <DEDUP_REMOVED lines=30> */
[----:B------:R-:W-:Y:S01]  /*e570*/  FSEL R21, R5, RZ, P2 ;  /* 0x000000ff05157208 */ /* 0x000fe20001000000 */
[-CC-:B------:R-:W-:Y:S01]  /*e580*/  FFMA.FTZ R193, R193, R6.reuse, -R36.reuse ;  /* 0x00000006c1c17223 */ /* 0x180fe20000010824 */
[-C--:B------:R-:W-:Y:S01]  /*e590*/  FFMA.FTZ R39, R39, R6.reuse, -R36 ;  /* 0x0000000627277223 */ /* 0x080fe20000010824 */
[----:B------:R-:W-:Y:S01]  /*e5a0*/  FADD.FTZ R13, R85, R2 ;  /* 0x00000002550d7221 */ /* 0x000fe20000010000 */
[----:B------:R-:W-:Y:S01]  /*e5b0*/  MUFU.EX2 R14, R14 ;  /* 0x0000000e000e7308 */ /* 0x000fe20000000800 */
[----:B------:R-:W-:Y:S01]  /*e5c0*/  FADD.FTZ R21, -R21, R8 ;  /* 0x0000000815157221 */ /* 0x000fe20000010100 */
[-CC-:B------:R-:W-:Y:S01]  /*e5d0*/  FFMA.FTZ R177, R177, R6.reuse, -R36.reuse ;  /* 0x00000006b1b17223 */ /* 0x180fe20000010824 */
[----:B--2---:R-:W-:Y:S01]  /*e5e0*/  FADD.FTZ R2, R168, R13 ;  /* 0x0000000da8027221 */ /* 0x004fe20000010000 */
[-CC-:B------:R-:W-:Y:S01]  /*e5f0*/  FFMA.FTZ R157, R157, R6.reuse, -R36.reuse ;  /* 0x000000069d9d7223 */ /* 0x180fe20000010824 */
[-C--:B------:R-:W-:Y:S01]  /*e600*/  FMUL.FTZ R8, R21, R6.reuse ;  /* 0x0000000615087220 */ /* 0x080fe20000410000 */
[-C--:B------:R-:W-:Y:S01]  /*e610*/  FFMA.FTZ R155, R155, R6.reuse, -R36 ;  /* 0x000000069b9b7223 */ /* 0x080fe20000010824 */
[----:B---3--:R-:W-:Y:S01]  /*e620*/  FADD.FTZ R13, R79, R2 ;  /* 0x000000024f0d7221 */ /* 0x008fe20000010000 */
[----:B------:R-:W-:Y:S01]  /*e630*/  MUFU.EX2 R59, R59 ;  /* 0x0000003b003b7308 */ /* 0x000fe20000000800 */
[-CC-:B------:R-:W-:Y:S01]  /*e640*/  FFMA.FTZ R87, R87, R6.reuse, -R36.reuse ;  /* 0x0000000657577223 */ /* 0x180fe20000010824 */
[-CC-:B------:R-:W-:Y:S01]  /*e650*/  FFMA.FTZ R183, R183, R6.reuse, -R36.reuse ;  /* 0x00000006b7b77223 */ /* 0x180fe20000010824 */
[----:B0-----:R-:W-:Y:S01]  /*e660*/  FADD.FTZ R2, R170, R13 ;  /* 0x0000000daa027221 */ /* 0x001fe20000010000 */
[-CC-:B------:R-:W-:Y:S01]  /*e670*/  FFMA.FTZ R83, R83, R6.reuse, -R36.reuse ;  /* 0x0000000653537223 */ /* 0x180fe20000010824 */
[-CC-:B------:R-:W-:Y:S01]  /*e680*/  FFMA.FTZ R81, R81, R6.reuse, -R36.reuse ;  /* 0x0000000651517223 */ /* 0x180fe20000010824 */
[-C--:B------:R-:W-:Y:S01]  /*e690*/  FFMA.FTZ R77, R77, R6.reuse, -R36 ;  /* 0x000000064d4d7223 */ /* 0x080fe20000010824 */
[----:B----4-:R-:W-:Y:S01]  /*e6a0*/  FADD.FTZ R9, R47, R2 ;  /* 0x000000022f097221 */ /* 0x010fe20000010000 */
[----:B------:R-:W0:Y:S01]  /*e6b0*/  MUFU.EX2 R8, R8 ;  /* 0x0000000800087308 */ /* 0x000e220000000800 */
[-CC-:B------:R-:W-:Y:S01]  /*e6c0*/  FFMA.FTZ R75, R75, R6.reuse, -R36.reuse ;  /* 0x000000064b4b7223 */ /* 0x180fe20000010824 */
[-CC-:B------:R-:W-:Y:S01]  /*e6d0*/  FFMA.FTZ R73, R73, R6.reuse, -R36.reuse ;  /* 0x0000000649497223 */ /* 0x180fe20000010824 */
[----:B-----5:R-:W-:Y:S01]  /*e6e0*/  FADD.FTZ R2, R164, R9 ;  /* 0x00000009a4027221 */ /* 0x020fe20000010000 */
[----:B------:R-:W-:Y:S01]  /*e6f0*/  FFMA.FTZ R36, R71, R6, -R36 ;  /* 0x0000000647247223 */ /* 0x000fe20000010824 */
[----:B------:R-:W-:Y:S01]  /*e700*/  IMAD.U32 R25, RZ, RZ, UR56 ;  /* 0x00000038ff197e24 */ /* 0x000fe2000f8e00ff */
[----:B------:R-:W-:Y:S01]  /*e710*/  ISETP.GT.AND P2, PT, R3, UR39, PT ;  /* 0x0000002703007c0c */ /* 0x000fe2000bf44270 */
[----:B------:R-:W-:Y:S01]  /*e720*/  FADD.FTZ R9, R49, R2 ;  /* 0x0000000231097221 */ /* 0x000fe20000010000 */
[----:B------:R-:W2:Y:S01]  /*e730*/  MUFU.EX2 R43, R43 ;  /* 0x0000002b002b7308 */ /* 0x000ea20000000800 */
[----:B------:R-:W-:Y:S01]  /*e740*/  UMOV UR56, UR44 ;  /* 0x0000002c00387c82 */ /* 0x000fe20008000000 */
[----:B------:R-:W-:Y:S01]  /*e750*/  @!P1 LEA R25, R25, UR41, 0x3 ;  /* 0x0000002919199c11 */ /* 0x000fe2000f8e18ff */
[----:B-1----:R-:W-:Y:S01]  /*e760*/  FADD.FTZ R2, R166, R9 ;  /* 0x00000009a6027221 */ /* 0x002fe20000010000 */
[----:B------:R-:W-:Y:S01]  /*e770*/  F2FP.BF16.F32.PACK_AB R172, R153, R172 ;  /* 0x000000ac99ac723e */ /* 0x000fe200000010ff */
[----:B------:R-:W-:Y:S01]  /*e780*/  VIADD R3, R3, 0xffffffff ;  /* 0xffffffff03037836 */ /* 0x000fe20000000000 */
[----:B------:R-:W-:Y:S01]  /*e790*/  F2FP.BF16.F32.PACK_AB R176, R33, R176 ;  /* 0x000000b021b0723e */ /* 0x000fe200000010ff */
[----:B------:R-:W-:Y:S01]  /*e7a0*/  FADD.FTZ R13, R53, R2 ;  /* 0x00000002350d7221 */ /* 0x000fe20000010000 */
[----:B------:R-:W1:Y:S01]  /*e7b0*/  MUFU.EX2 R162, R162 ;  /* 0x000000a200a27308 */ /* 0x000e620000000800 */
[----:B0-----:R-:W-:Y:S01]  /*e7c0*/  FFMA.FTZ R9, R8, R0, R35 ;  /* 0x0000000008097223 */ /* 0x001fe20000010023 */
[----:B------:R-:W-:-:S02]  /*e7d0*/  @!P1 VIADD R25, R25, 0x28860 ;  /* 0x0002886019199836 */ /* 0x000fc40000000000 */
[----:B------:R-:W-:Y:S01]  /*e7e0*/  FADD.FTZ R2, R160, R13 ;  /* 0x0000000da0027221 */ /* 0x000fe20000010000 */
[-C--:B------:R-:W-:Y:S01]  /*e7f0*/  FMUL.FTZ R90, R90, R8.reuse ;  /* 0x000000085a5a7220 */ /* 0x080fe20000410000 */
[----:B------:R-:W-:Y:S01]  /*e800*/  FADD.FTZ R9, R12, R9 ;  /* 0x000000090c097221 */ /* 0x000fe20000010000 */
[-C--:B------:R-:W-:Y:S01]  /*e810*/  FMUL.FTZ R91, R91, R8.reuse ;  /* 0x000000085b5b7220 */ /* 0x080fe20000410000 */
[----:B------:R-:W-:Y:S01]  /*e820*/  FADD.FTZ R13, R59, R2 ;  /* 0x000000023b0d7221 */ /* 0x000fe20000010000 */
[----:B------:R-:W0:Y:S01]  /*e830*/  MUFU.EX2 R20, R20 ;  /* 0x0000001400147308 */ /* 0x000e220000000800 */
[----:B------:R-:W-:Y:S01]  /*e840*/  FADD.FTZ R0, R14, R9 ;  /* 0x000000090e007221 */ /* 0x000fe20000010000 */
[----:B------:R-:W-:Y:S01]  /*e850*/  @!P1 PRMT R25, RZ, 0x654, R25 ;  /* 0x00000654ff199816 */ /* 0x000fe20000000019 */
[-C--:B------:R-:W-:Y:S01]  /*e860*/  FMUL.FTZ R94, R94, R8.reuse ;  /* 0x000000085e5e7220 */ /* 0x080fe20000410000 */
[-C--:B------:R-:W-:Y:S01]  /*e870*/  FMUL.FTZ R95, R95, R8.reuse ;  /* 0x000000085f5f7220 */ /* 0x080fe20000410000 */
[----:B--2---:R-:W-:Y:S01]  /*e880*/  FADD.FTZ R9, R43, R0 ;  /* 0x000000002b097221 */ /* 0x004fe20000010000 */
[----:B------:R2:W-:Y:S01]  /*e890*/  @!P1 SYNCS.ARRIVE.TRANS64.RED.A1T0 RZ, [R25+URZ], RZ ;  /* 0x000000ff19ff99a7 */ /* 0x0005e2000810043f */
[-C--:B------:R-:W-:Y:S01]  /*e8a0*/  FMUL.FTZ R98, R98, R8.reuse ;  /* 0x0000000862627220 */ /* 0x080fe20000410000 */
[----:B------:R-:W3:Y:S01]  /*e8b0*/  MUFU.EX2 R63, R63 ;  /* 0x0000003f003f7308 */ /* 0x000ee20000000800 */
[----:B-1----:R-:W-:Y:S01]  /*e8c0*/  FADD.FTZ R2, R162, R13 ;  /* 0x0000000da2027221 */ /* 0x002fe20000010000 */
[-C--:B------:R-:W-:Y:S01]  /*e8d0*/  FMUL.FTZ R99, R99, R8.reuse ;  /* 0x0000000863637220 */ /* 0x080fe20000410000 */
[-C--:B------:R-:W-:Y:S01]  /*e8e0*/  FMUL.FTZ R102, R102, R8.reuse ;  /* 0x0000000866667220 */ /* 0x080fe20000410000 */
[-C--:B------:R-:W-:Y:S01]  /*e8f0*/  FMUL.FTZ R103, R103, R8.reuse ;  /* 0x0000000867677220 */ /* 0x080fe20000410000 */
[-C--:B------:R-:W-:Y:S01]  /*e900*/  FMUL.FTZ R106, R106, R8.reuse ;  /* 0x000000086a6a7220 */ /* 0x080fe20000410000 */
[-C--:B------:R-:W-:Y:S01]  /*e910*/  FMUL.FTZ R107, R107, R8.reuse ;  /* 0x000000086b6b7220 */ /* 0x080fe20000410000 */
[-C--:B------:R-:W-:Y:S01]  /*e920*/  FMUL.FTZ R110, R110, R8.reuse ;  /* 0x000000086e6e7220 */ /* 0x080fe20000410000 */
[----:B------:R-:W1:Y:S01]  /*e930*/  MUFU.EX2 R45, R45 ;  /* 0x0000002d002d7308 */ /* 0x000e620000000800 */
        /* <DEDUP_REMOVED lines=8> */
[----:B---3--:R-:W-:Y:S01]  /*e9c0*/  FADD.FTZ R9, R63, R2 ;  /* 0x000000023f097221 */ /* 0x008fe20000010000 */
[-C--:B------:R-:W-:Y:S01]  /*e9d0*/  FMUL.FTZ R123, R123, R8.reuse ;  /* 0x000000087b7b7220 */ /* 0x080fe20000410000 */
[-C--:B------:R-:W-:Y:S01]  /*e9e0*/  FMUL.FTZ R126, R126, R8.reuse ;  /* 0x000000087e7e7220 */ /* 0x080fe20000410000 */
[-C--:B------:R-:W-:Y:S01]  /*e9f0*/  FMUL.FTZ R127, R127, R8.reuse ;  /* 0x000000087f7f7220 */ /* 0x080fe20000410000 */
[-C--:B------:R-:W-:Y:S01]  /*ea00*/  FMUL.FTZ R130, R130, R8.reuse ;  /* 0x0000000882827220 */ /* 0x080fe20000410000 */
[-C--:B------:R-:W-:Y:S01]  /*ea10*/  FMUL.FTZ R131, R131, R8.reuse ;  /* 0x0000000883837220 */ /* 0x080fe20000410000 */
        /* <DEDUP_REMOVED lines=13> */
[----:B------:R-:W-:Y:S01]  /*eaf0*/  FMUL.FTZ R151, R151, R8 ;  /* 0x0000000897977220 */ /* 0x000fe20000410000 */
[----:B------:R-:W-:Y:S01]  /*eb00*/  F2FP.BF16.F32.PACK_AB R178, R31, R178 ;  /* 0x000000b21fb2723e */ /* 0x000fe200000010ff */
[----:B------:R-:W-:Y:S01]  /*eb10*/  IMAD.MOV.U32 R8, RZ, RZ, R5 ;  /* 0x000000ffff087224 */ /* 0x000fe200078e0005 */
[----:B------:R-:W-:Y:S01]  /*eb20*/  F2FP.BF16.F32.PACK_AB R174, R85, R174 ;  /* 0x000000ae55ae723e */ /* 0x000fe200000010ff */
[----:B------:R-:W0:Y:S01]  /*eb30*/  MUFU.EX2 R57, R57 ;  /* 0x0000003900397308 */ /* 0x000e220000000800 */
[----:B---3--:R-:W-:Y:S01]  /*eb40*/  FADD.FTZ R9, R15, R0 ;  /* 0x000000000f097221 */ /* 0x008fe20000010000 */
[----:B------:R-:W-:-:S02]  /*eb50*/  F2FP.BF16.F32.PACK_AB R168, R79, R168 ;  /* 0x000000a84fa8723e */ /* 0x000fc400000010ff */
[----:B------:R-:W-:Y:S02]  /*eb60*/  F2FP.BF16.F32.PACK_AB R170, R47, R170 ;  /* 0x000000aa2faa723e */ /* 0x000fe400000010ff */
[----:B------:R-:W-:Y:S02]  /*eb70*/  F2FP.BF16.F32.PACK_AB R164, R49, R164 ;  /* 0x000000a431a4723e */ /* 0x000fe400000010ff */
[----:B------:R-:W3:Y:S01]  /*eb80*/  MUFU.EX2 R173, R173 ;  /* 0x000000ad00ad7308 */ /* 0x000ee20000000800 */
[----:B-1----:R-:W-:Y:S01]  /*eb90*/  FADD.FTZ R0, R24, R9 ;  /* 0x0000000918007221 */ /* 0x002fe20000010000 */
[----:B------:R-:W-:Y:S02]  /*eba0*/  F2FP.BF16.F32.PACK_AB R166, R53, R166 ;  /* 0x000000a635a6723e */ /* 0x000fe400000010ff */
[----:B------:R-:W-:Y:S02]  /*ebb0*/  F2FP.BF16.F32.PACK_AB R160, R59, R160 ;  /* 0x000000a03ba0723e */ /* 0x000fe400000010ff */
[----:B------:R-:W-:-:S02]  /*ebc0*/  F2FP.BF16.F32.PACK_AB R162, R63, R162 ;  /* 0x000000a23fa2723e */ /* 0x000fc400000010ff */
[----:B------:R-:W1:Y:S01]  /*ebd0*/  MUFU.EX2 R158, R158 ;  /* 0x0000009e009e7308 */ /* 0x000e620000000800 */
[C---:B0-----:R-:W-:Y:S01]  /*ebe0*/  FADD.FTZ R11, R57.reuse, R2 ;  /* 0x00000002390b7221 */ /* 0x041fe20000010000 */
[----:B------:R-:W-:Y:S02]  /*ebf0*/  F2FP.BF16.F32.PACK_AB R156, R57, R156 ;  /* 0x0000009c399c723e */ /* 0x000fe400000010ff */
[----:B------:R-:W-:-:S04]  /*ec00*/  F2FP.BF16.F32.PACK_AB R181, R12, R35 ;  /* 0x000000230cb5723e */ /* 0x000fc800000010ff */
[----:B------:R-:W0:Y:S01]  /*ec10*/  MUFU.EX2 R26, R26 ;  /* 0x0000001a001a7308 */ /* 0x000e220000000800 */
[----:B---3--:R-:W-:-:S07]  /*ec20*/  FADD.FTZ R9, R173, R0 ;  /* 0x00000000ad097221 */ /* 0x008fce0000010000 */
[----:B------:R-:W3:Y:S01]  /*ec30*/  MUFU.EX2 R51, R51 ;  /* 0x0000003300337308 */ /* 0x000ee20000000800 */
[----:B-1----:R-:W-:-:S07]  /*ec40*/  FADD.FTZ R2, R158, R11 ;  /* 0x0000000b9e027221 */ /* 0x002fce0000010000 */
[----:B------:R-:W1:Y:S01]  /*ec50*/  MUFU.EX2 R175, R175 ;  /* 0x000000af00af7308 */ /* 0x000e620000000800 */
[C---:B0-----:R-:W-:Y:S01]  /*ec60*/  FADD.FTZ R0, R26.reuse, R9 ;  /* 0x000000091a007221 */ /* 0x041fe20000010000 */
[----:B------:R-:W-:-:S06]  /*ec70*/  F2FP.BF16.F32.PACK_AB R173, R26, R173 ;  /* 0x000000ad1aad723e */ /* 0x000fcc00000010ff */
[----:B------:R-:W0:Y:S01]  /*ec80*/  MUFU.EX2 R152, R152 ;  /* 0x0000009800987308 */ /* 0x000e220000000800 */
[C---:B---3--:R-:W-:Y:S01]  /*ec90*/  FADD.FTZ R11, R51.reuse, R2 ;  /* 0x00000002330b7221 */ /* 0x048fe20000010000 */
[----:B------:R-:W-:-:S06]  /*eca0*/  F2FP.BF16.F32.PACK_AB R158, R51, R158 ;  /* 0x0000009e339e723e */ /* 0x000fcc00000010ff */
[----:B------:R-:W3:Y:S01]  /*ecb0*/  MUFU.EX2 R28, R28 ;  /* 0x0000001c001c7308 */ /* 0x000ee20000000800 */
[----:B-1----:R-:W-:-:S07]  /*ecc0*/  FADD.FTZ R9, R175, R0 ;  /* 0x00000000af097221 */ /* 0x002fce0000010000 */
[----:B------:R-:W1:Y:S01]  /*ecd0*/  MUFU.EX2 R41, R41 ;  /* 0x0000002900297308 */ /* 0x000e620000000800 */
[----:B0-----:R-:W-:-:S07]  /*ece0*/  FADD.FTZ R2, R152, R11 ;  /* 0x0000000b98027221 */ /* 0x001fce0000010000 */
[----:B------:R-:W0:Y:S01]  /*ecf0*/  MUFU.EX2 R169, R169 ;  /* 0x000000a900a97308 */ /* 0x000e220000000800 */
[C---:B---3--:R-:W-:Y:S01]  /*ed00*/  FADD.FTZ R0, R28.reuse, R9 ;  /* 0x000000091c007221 */ /* 0x048fe20000010000 */
[----:B------:R-:W-:-:S06]  /*ed10*/  F2FP.BF16.F32.PACK_AB R175, R28, R175 ;  /* 0x000000af1caf723e */ /* 0x000fcc00000010ff */
[----:B------:R-:W3:Y:S01]  /*ed20*/  MUFU.EX2 R154, R154 ;  /* 0x0000009a009a7308 */ /* 0x000ee20000000800 */
[C---:B-1----:R-:W-:Y:S01]  /*ed30*/  FADD.FTZ R11, R41.reuse, R2 ;  /* 0x00000002290b7221 */ /* 0x042fe20000010000 */
[----:B------:R-:W-:-:S06]  /*ed40*/  F2FP.BF16.F32.PACK_AB R152, R41, R152 ;  /* 0x000000982998723e */ /* 0x000fcc00000010ff */
[----:B------:R-:W1:Y:S01]  /*ed50*/  MUFU.EX2 R30, R30 ;  /* 0x0000001e001e7308 */ /* 0x000e620000000800 */
[----:B0-----:R-:W-:-:S07]  /*ed60*/  FADD.FTZ R9, R169, R0 ;  /* 0x00000000a9097221 */ /* 0x001fce0000010000 */
[----:B------:R-:W0:Y:S01]  /*ed70*/  MUFU.EX2 R7, R7 ;  /* 0x0000000700077308 */ /* 0x000e220000000800 */
[----:B---3--:R-:W-:-:S07]  /*ed80*/  FADD.FTZ R2, R154, R11 ;  /* 0x0000000b9a027221 */ /* 0x008fce0000010000 */
[----:B------:R-:W3:Y:S01]  /*ed90*/  MUFU.EX2 R171, R171 ;  /* 0x000000ab00ab7308 */ /* 0x000ee20000000800 */
[C---:B-1----:R-:W-:Y:S01]  /*eda0*/  FADD.FTZ R0, R30.reuse, R9 ;  /* 0x000000091e007221 */ /* 0x042fe20000010000 */
[----:B------:R-:W-:-:S06]  /*edb0*/  F2FP.BF16.F32.PACK_AB R169, R30, R169 ;  /* 0x000000a91ea9723e */ /* 0x000fcc00000010ff */
[----:B------:R-:W1:Y:S01]  /*edc0*/  MUFU.EX2 R32, R32 ;  /* 0x0000002000207308 */ /* 0x000e620000000800 */
[C---:B0-----:R-:W-:Y:S01]  /*edd0*/  FADD.FTZ R2, R7.reuse, R2 ;  /* 0x0000000207027221 */ /* 0x041fe20000010000 */
[----:B------:R-:W-:-:S06]  /*ede0*/  F2FP.BF16.F32.PACK_AB R154, R7, R154 ;  /* 0x0000009a079a723e */ /* 0x000fcc00000010ff */
[----:B------:R-:W0:Y:S01]  /*edf0*/  MUFU.EX2 R165, R165 ;  /* 0x000000a500a57308 */ /* 0x000e220000000800 */
[----:B---3--:R-:W-:-:S07]  /*ee00*/  FADD.FTZ R7, R171, R0 ;  /* 0x00000000ab077221 */ /* 0x008fce0000010000 */
[----:B------:R-:W3:Y:S01]  /*ee10*/  MUFU.EX2 R34, R34 ;  /* 0x0000002200227308 */ /* 0x000ee20000000800 */
[C---:B-1----:R-:W-:Y:S01]  /*ee20*/  FADD.FTZ R0, R32.reuse, R7 ;  /* 0x0000000720007221 */ /* 0x042fe20000010000 */
[----:B------:R-:W-:-:S06]  /*ee30*/  F2FP.BF16.F32.PACK_AB R171, R32, R171 ;  /* 0x000000ab20ab723e */ /* 0x000fcc00000010ff */
[----:B------:R1:W4:Y:S01]  /*ee40*/  MUFU.EX2 R38, R179 ;  /* 0x000000b300267308 */ /* 0x0003220000000800 */
[----:B0-----:R-:W-:-:S07]  /*ee50*/  FADD.FTZ R7, R165, R0 ;  /* 0x00000000a5077221 */ /* 0x001fce0000010000 */
[----:B------:R-:W0:Y:S01]  /*ee60*/  MUFU.EX2 R167, R193 ;  /* 0x000000c100a77308 */ /* 0x000e220000000800 */
[----:B---3--:R-:W-:Y:S01]  /*ee70*/  FADD.FTZ R7, R34, R7 ;  /* 0x0000000722077221 */ /* 0x008fe20000010000 */
[----:B-1----:R-:W-:Y:S02]  /*ee80*/  F2FP.BF16.F32.PACK_AB R179, R24, R15 ;  /* 0x0000000f18b3723e */ /* 0x002fe400000010ff */
[----:B------:R-:W-:-:S04]  /*ee90*/  F2FP.BF16.F32.PACK_AB R165, R34, R165 ;  /* 0x000000a522a5723e */ /* 0x000fc800000010ff */
[----:B------:R-:W1:Y:S01]  /*eea0*/  MUFU.EX2 R40, R39 ;  /* 0x0000002700287308 */ /* 0x000e620000000800 */
[----:B----4-:R-:W-:-:S07]  /*eeb0*/  FADD.FTZ R7, R38, R7 ;  /* 0x0000000726077221 */ /* 0x010fce0000010000 */
[----:B------:R3:W4:Y:S01]  /*eec0*/  MUFU.EX2 R161, R177 ;  /* 0x000000b100a17308 */ /* 0x0007220000000800 */
[C---:B0-----:R-:W-:Y:S01]  /*eed0*/  FADD.FTZ R7, R167.reuse, R7 ;  /* 0x00000007a7077221 */ /* 0x041fe20000010000 */
[----:B------:R-:W-:-:S06]  /*eee0*/  F2FP.BF16.F32.PACK_AB R167, R167, R38 ;  /* 0x00000026a7a7723e */ /* 0x000fcc00000010ff */
[----:B------:R-:W0:Y:S01]  /*eef0*/  MUFU.EX2 R42, R157 ;  /* 0x0000009d002a7308 */ /* 0x000e220000000800 */
[----:B-1----:R-:W-:Y:S01]  /*ef00*/  FADD.FTZ R7, R40, R7 ;  /* 0x0000000728077221 */ /* 0x002fe20000010000 */
[----:B---3--:R-:W-:-:S06]  /*ef10*/  F2FP.BF16.F32.PACK_AB R177, R45, R20 ;  /* 0x000000142db1723e */ /* 0x008fcc00000010ff */
[----:B------:R-:W1:Y:S01]  /*ef20*/  MUFU.EX2 R155, R155 ;  /* 0x0000009b009b7308 */ /* 0x000e620000000800 */
[C---:B----4-:R-:W-:Y:S01]  /*ef30*/  FADD.FTZ R7, R161.reuse, R7 ;  /* 0x00000007a1077221 */ /* 0x050fe20000010000 */
[----:B------:R-:W-:-:S06]  /*ef40*/  F2FP.BF16.F32.PACK_AB R161, R161, R40 ;  /* 0x00000028a1a1723e */ /* 0x000fcc00000010ff */
[----:B------:R-:W3:Y:S01]  /*ef50*/  MUFU.EX2 R44, R87 ;  /* 0x00000057002c7308 */ /* 0x000ee20000000800 */
[----:B0-----:R-:W-:-:S07]  /*ef60*/  FADD.FTZ R7, R42, R7 ;  /* 0x000000072a077221 */ /* 0x001fce0000010000 */
[----:B------:R0:W4:Y:S01]  /*ef70*/  MUFU.EX2 R157, R183 ;  /* 0x000000b7009d7308 */ /* 0x0001220000000800 */
[C---:B-1----:R-:W-:Y:S01]  /*ef80*/  FADD.FTZ R7, R155.reuse, R7 ;  /* 0x000000079b077221 */ /* 0x042fe20000010000 */
[----:B------:R-:W-:-:S06]  /*ef90*/  F2FP.BF16.F32.PACK_AB R163, R155, R42 ;  /* 0x0000002a9ba3723e */ /* 0x000fcc00000010ff */
[----:B------:R-:W1:Y:S01]  /*efa0*/  MUFU.EX2 R0, R83 ;  /* 0x0000005300007308 */ /* 0x000e620000000800 */
[----:B---3--:R-:W-:Y:S01]  /*efb0*/  FADD.FTZ R7, R44, R7 ;  /* 0x000000072c077221 */ /* 0x008fe20000010000 */
[----:B0-----:R-:W-:-:S06]  /*efc0*/  F2FP.BF16.F32.PACK_AB R183, R43, R14 ;  /* 0x0000000e2bb7723e */ /* 0x001fcc00000010ff */
[----:B------:R-:W0:Y:S01]  /*efd0*/  MUFU.EX2 R81, R81 ;  /* 0x0000005100517308 */ /* 0x000e220000000800 */
[C---:B----4-:R-:W-:Y:S01]  /*efe0*/  FADD.FTZ R7, R157.reuse, R7 ;  /* 0x000000079d077221 */ /* 0x050fe20000010000 */
[----:B------:R-:W-:-:S06]  /*eff0*/  F2FP.BF16.F32.PACK_AB R157, R157, R44 ;  /* 0x0000002c9d9d723e */ /* 0x000fcc00000010ff */
[----:B------:R-:W3:Y:S01]  /*f000*/  MUFU.EX2 R46, R77 ;  /* 0x0000004d002e7308 */ /* 0x000ee20000000800 */
[----:B-1----:R-:W-:-:S07]  /*f010*/  FADD.FTZ R7, R0, R7 ;  /* 0x0000000700077221 */ /* 0x002fce0000010000 */
[----:B------:R-:W1:Y:S01]  /*f020*/  MUFU.EX2 R75, R75 ;  /* 0x0000004b004b7308 */ /* 0x000e620000000800 */
[C---:B0-----:R-:W-:Y:S01]  /*f030*/  FADD.FTZ R7, R81.reuse, R7 ;  /* 0x0000000751077221 */ /* 0x041fe20000010000 */
[----:B------:R-:W-:-:S06]  /*f040*/  F2FP.BF16.F32.PACK_AB R159, R81, R0 ;  /* 0x00000000519f723e */ /* 0x000fcc00000010ff */
[----:B------:R-:W0:Y:S01]  /*f050*/  MUFU.EX2 R48, R73 ;  /* 0x0000004900307308 */ /* 0x000e220000000800 */
[----:B---3--:R-:W-:-:S07]  /*f060*/  FADD.FTZ R7, R46, R7 ;  /* 0x000000072e077221 */ /* 0x008fce0000010000 */
[----:B------:R-:W3:Y:S01]  /*f070*/  MUFU.EX2 R36, R36 ;  /* 0x0000002400247308 */ /* 0x000ee20000000800 */
[C---:B-1----:R-:W-:Y:S01]  /*f080*/  FADD.FTZ R7, R75.reuse, R7 ;  /* 0x000000074b077221 */ /* 0x042fe20000010000 */
[----:B------:R-:W-:-:S03]  /*f090*/  F2FP.BF16.F32.PACK_AB R153, R75, R46 ;  /* 0x0000002e4b99723e */ /* 0x000fc600000010ff */
[----:B0-----:R-:W-:-:S04]  /*f0a0*/  FADD.FTZ R7, R48, R7 ;  /* 0x0000000730077221 */ /* 0x001fc80000010000 */
[C---:B---3--:R-:W-:Y:S01]  /*f0b0*/  FADD.FTZ R0, R36.reuse, R7 ;  /* 0x0000000724007221 */ /* 0x048fe20000010000 */
[----:B------:R-:W-:Y:S01]  /*f0c0*/  F2FP.BF16.F32.PACK_AB R155, R36, R48 ;  /* 0x00000030249b723e */ /* 0x000fe200000010ff */
[----:B------:R-:W-:Y:S01]  /*f0d0*/  IMAD.MOV.U32 R7, RZ, RZ, R4 ;  /* 0x000000ffff077224 */ /* 0x000fe200078e0004 */
[----:B--2---:R-:W-:Y:S06]  /*f0e0*/  @P2 BRA `(.L_x_1173) ;  /* 0xffffffc400f42947 */ /* 0x004fec000383ffff */
.L_x_1156:
[----:B------:R-:W-:Y:S06]  /*f0f0*/  BAR.ARV 0x8, 0x180 ;  /* 0x0206000000007b1d */ /* 0x000fec0000002000 */
[----:B------:R-:W-:Y:S05]  /*f100*/  @!P0 BRA `(.L_x_1174) ;  /* 0x0000000000048947 */ /* 0x000fea0003800000 */
[----:B------:R-:W-:Y:S01]  /*f110*/  BPT.TRAP 0x1 ;  /* 0x000000040000795c */ /* 0x000fe20000300000 */
.L_x_1174:
[----:B------:R-:W-:Y:S01]  /*f120*/  ULEA UR5, UR44, UR41, 0x3 ;  /* 0x000000292c057291 */ /* 0x000fe2000f8e183f */
[----:B------:R-:W-:-:S05]  /*f130*/  IMAD.U32 R3, RZ, RZ, UR45 ;  /* 0x0000002dff037e24 */ /* 0x000fca000f8e00ff */
[----:B------:R-:W-:-:S04]  /*f140*/  SHF.L.U32 R3, R3, 0x1f, RZ ;  /* 0x0000001f03037819 */ /* 0x000fc800000006ff */
[----:B------:R0:W1:Y:S01]  /*f150*/  SYNCS.PHASECHK.TRANS64.TRYWAIT P2, [UR5+0x28850], R3 ;  /* 0x02885003ff0075a7 */ /* 0x0000620008040145 */
[----:B------:R-:W-:Y:S05]  /*f160*/  @!P0 BRA `(.L_x_1175) ;  /* 0x0000000000048947 */ /* 0x000fea0003800000 */
[----:B------:R-:W-:Y:S01]  /*f170*/  BPT.TRAP 0x1 ;  /* 0x000000040000795c */ /* 0x000fe20000300000 */
.L_x_1175:
[----:B-1----:R-:W-:Y:S05]  /*f180*/  @P2 BRA `(.L_x_1176) ;  /* 0x0000000000082947 */ /* 0x002fea0003800000 */
[----:B------:R-:W1:Y:S02]  /*f190*/  SYNCS.PHASECHK.TRANS64.TRYWAIT P0, [UR5+0x28850], R3 ;  /* 0x02885003ff0075a7 */ /* 0x000e640008000145 */
[----:B-1----:R-:W-:Y:S05]  /*f1a0*/  @!P0 BRA `(.L_x_1177) ;  /* 0x0000007000908947 */ /* 0x002fea0003800000 */
.L_x_1176:
[----:B------:R-:W-:Y:S01]  /*f1b0*/  UIADD3 UR41, UR41, 0x400, URZ ;  /* 0x0000040029297890 */ /* 0x000fe2000fffe03f */
[----:B------:R-:W-:Y:S01]  /*f1c0*/  WARPGROUP.ARRIVE ;  /* 0x00000000000079c5 */ /* 0x000fe20000000000 */
[----:B------:R-:W-:Y:S01]  /*f1d0*/  UMOV UR7, 0x40000040 ;  /* 0x4000004000077882 */ /* 0x000fe20000000000 */
[----:B01----:R-:W0:Y:S01]  /*f1e0*/  SHFL.BFLY PT, R3, R2, 0x2, 0x1f ;  /* 0x0c401f0002037f89 */ /* 0x003e2200000e0000 */
[----:B------:R-:W-:Y:S01]  /*f1f0*/  USHF.R.U32.HI UR41, URZ, 0x4, UR41 ;  /* 0x000000043f297899 */ /* 0x000fe20008011629 */
[----:B------:R-:W-:Y:S01]  /*f200*/  IMAD.U32 R13, RZ, RZ, UR5 ;  /* 0x00000005ff0d7e24 */ /* 0x000fe2000f8e00ff */
[----:B------:R-:W-:Y:S01]  /*f210*/  UIADD3 UR46, UR46, 0x1, URZ ;  /* 0x000000012e2e7890 */ /* 0x000fe2000fffe03f */
[----:B------:R-:W1:Y:S01]  /*f220*/  SHFL.BFLY PT, R7, R0, 0x2, 0x1f ;  /* 0x0c401f0000077f89 */ /* 0x000e6200000e0000 */
[----:B------:R-:W-:Y:S01]  /*f230*/  ULOP3.LUT UR41, UR41, 0x3fff, URZ, 0xc0, !UPT ;  /* 0x00003fff29297892 */ /* 0x000fe2000f8ec03f */
[----:B------:R-:W-:Y:S02]  /*f240*/  IMAD.MOV.U32 R36, RZ, RZ, -0x800000 ;  /* 0xff800000ff247424 */ /* 0x000fe400078e00ff */
[----:B------:R-:W-:Y:S01]  /*f250*/  IMAD.MOV.U32 R9, RZ, RZ, RZ ;  /* 0x000000ffff097224 */ /* 0x000fe200078e00ff */
[----:B------:R-:W-:-:S04]  /*f260*/  ULOP3.LUT UR4, UR41, 0x4000000, URZ, 0xfc, !UPT ;  /* 0x0400000029047892 */ /* 0x000fc8000f8efc3f */
[----:B------:R-:W-:Y:S02]  /*f270*/  ULEA UR4, UR44, UR4, 0xb ;  /* 0x000000042c047291 */ /* 0x000fe4000f8e583f */
[----:B------:R-:W-:-:S04]  /*f280*/  UIADD3 UR44, UR44, 0x1, URZ ;  /* 0x000000012c2c7890 */ /* 0x000fc8000fffe03f */
[----:B------:R-:W-:Y:S01]  /*f290*/  UISETP.NE.AND UP0, UPT, UR44, 0x2, UPT ;  /* 0x000000022c00788c */ /* 0x000fe2000bf05270 */
[----:B------:R-:W-:Y:S02]  /*f2a0*/  UMOV UR6, UR4 ;  /* 0x0000000400067c82 */ /* 0x000fe40008000000 */
[----:B------:R-:W-:Y:S01]  /*f2b0*/  HGMMA.64x128x16.F32.BF16 R88, R180, gdesc[UR4].tnspB, R88, gsb0 ;  /* 0x41e00004b4587df0 */ /* 0x000fe20008001858 */
[----:B------:R-:W-:Y:S01]  /*f2c0*/  UIADD3 UR6, UR4, 0x80, URZ ;  /* 0x0000008004067890 */ /* 0x000fe2000fffe03f */
[----:B0-----:R-:W-:Y:S01]  /*f2d0*/  FADD.FTZ R3, R3, R2 ;  /* 0x0000000203037221 */ /* 0x001fe20000010000 */
[----:B------:R-:W-:Y:S01]  /*f2e0*/  UMOV UR7, 0x40000040 ;  /* 0x4000004000077882 */ /* 0x000fe20000000000 */
[----:B------:R-:W-:Y:S02]  /*f2f0*/  IMAD.MOV.U32 R2, RZ, RZ, RZ ;  /* 0x000000ffff027224 */ /* 0x000fe400078e00ff */
[----:B-1----:R-:W-:Y:S01]  /*f300*/  FADD.FTZ R7, R7, R0 ;  /* 0x0000000007077221 */ /* 0x002fe20000010000 */
[----:B------:R-:W-:Y:S01]  /*f310*/  IMAD.MOV.U32 R0, RZ, RZ, -0x800000 ;  /* 0xff800000ff007424 */ /* 0x000fe200078e00ff */
[----:B------:R-:W0:Y:S01]  /*f320*/  SHFL.BFLY PT, R8, R3, 0x1, 0x1f ;  /* 0x0c201f0003087f89 */ /* 0x000e2200000e0000 */
[----:B------:R-:W-:-:S03]  /*f330*/  USEL UR44, UR44, URZ, UP0 ;  /* 0x0000003f2c2c7287 */ /* 0x000fc60008000000 */
[----:B------:R-:W1:Y:S01]  /*f340*/  SHFL.BFLY PT, R10, R7, 0x1, 0x1f ;  /* 0x0c201f00070a7f89 */ /* 0x000e6200000e0000 */
[----:B0-----:R-:W-:Y:S01]  /*f350*/  FADD.FTZ R11, R3, R8 ;  /* 0x00000008030b7221 */ /* 0x001fe20000010000 */
[----:B-1----:R-:W-:-:S04]  /*f360*/  FADD.FTZ R12, R7, R10 ;  /* 0x0000000a070c7221 */ /* 0x002fc80000010000 */
[----:B------:R-:W-:Y:S02]  /*f370*/  FSETP.NE.FTZ.AND P0, PT, R11, RZ, PT ;  /* 0x000000ff0b00720b */ /* 0x000fe40003f15000 */
[----:B------:R-:W-:-:S11]  /*f380*/  FSETP.NE.FTZ.AND P2, PT, R12, RZ, PT ;  /* 0x000000ff0c00720b */ /* 0x000fd60003f55000 */
[----:B------:R-:W0:Y:S01]  /*f390*/  @P0 MUFU.LG2 R8, R11 ;  /* 0x0000000b00080308 */ /* 0x000e220000000c00 */
[C---:B------:R-:W-:Y:S01]  /*f3a0*/  @P0 FMUL.FTZ R3, R6.reuse, 0.69314718246459960938 ;  /* 0x3f31721806030820 */ /* 0x040fe20000410000 */
[----:B------:R-:W-:Y:S01]  /*f3b0*/  @P2 FMUL.FTZ R7, R6, 0.69314718246459960938 ;  /* 0x3f31721806072820 */ /* 0x000fe20000410000 */
[----:B------:R-:W-:-:S05]  /*f3c0*/  @!P1 VIADD R6, R13, 0x28860 ;  /* 0x000288600d069836 */ /* 0x000fca0000000000 */
[----:B------:R-:W1:Y:S08]  /*f3d0*/  @P2 MUFU.LG2 R10, R12 ;  /* 0x0000000c000a2308 */ /* 0x000e700000000c00 */
[----:B------:R-:W2:Y:S01]  /*f3e0*/  @P0 MUFU.RCP R2, R11 ;  /* 0x0000000b00020308 */ /* 0x000ea20000001000 */
[----:B0-----:R-:W-:-:S04]  /*f3f0*/  @P0 FMUL.FTZ R8, R8, 0.69314718246459960938 ;  /* 0x3f31721808080820 */ /* 0x001fc80000410000 */
[----:B------:R-:W-:Y:S01]  /*f400*/  @P0 FFMA.FTZ R36, R3, R4, R8 ;  /* 0x0000000403240223 */ /* 0x000fe20000010008 */
[----:B------:R-:W-:Y:S02]  /*f410*/  @!P1 PRMT R3, RZ, 0x654, R6 ;  /* 0x00000654ff039816 */ /* 0x000fe40000000006 */
[----:B------:R-:W0:Y:S01]  /*f420*/  @P2 MUFU.RCP R9, R12 ;  /* 0x0000000c00092308 */ /* 0x000e220000001000 */
[----:B-1----:R-:W-:Y:S01]  /*f430*/  @P2 FMUL.FTZ R10, R10, 0.69314718246459960938 ;  /* 0x3f3172180a0a2820 */ /* 0x002fe20000410000 */
[----:B------:R-:W-:-:S03]  /*f440*/  PLOP3.LUT P0, PT, PT, PT, PT, 0x8, 0x0 ;  /* 0x000000000000781c */ /* 0x000fc60003f0e170 */
[----:B------:R-:W-:Y:S01]  /*f450*/  @P2 FFMA.FTZ R0, R7, R5, R10 ;  /* 0x0000000507002223 */ /* 0x000fe2000001000a */
        /* <DEDUP_REMOVED lines=31> */
[----:B------:R-:W-:-:S04]  /*f650*/  USEL UR4, URZ, 0x1, UP0 ;  /* 0x000000013f047887 */ /* 0x000fc80008000000 */
[----:B------:R-:W-:Y:S01]  /*f660*/  ULOP3.LUT UR45, UR45, UR4, URZ, 0x3c, !UPT ;  /* 0x000000042d2d7292 */ /* 0x000fe2000f8e3c3f */
[----:B------:R-:W-:Y:S02]  /*f670*/  WARPGROUP.DEPBAR.LE gsb0, 0x0 ;  /* 0x00008000000079c5 */ /* 0x000fe40000010000 */
[----:B------:R-:W-:-:S06]  /*f680*/  WARPGROUP.ARRIVE ;  /* 0x00000000000079c5 */ /* 0x000fcc0000000000 */
[----:B------:R-:W-:Y:S03]  /*f690*/  HGMMA.64x128x16.F32.BF16 R88, R152, gdesc[UR4].tnspB, R88, gsb0 ;  /* 0x41e0000498587df0 */ /* 0x000fe60008001858 */
[----:B------:R-:W-:Y:S02]  /*f6a0*/  WARPGROUP.DEPBAR.LE gsb0, 0x0 ;  /* 0x00008000000079c5 */ /* 0x000fe40000010000 */
[----:B------:R1:W-:Y:S01]  /*f6b0*/  @!P1 SYNCS.ARRIVE.TRANS64.RED.A1T0 RZ, [R3+URZ], RZ ;  /* 0x000000ff03ff99a7 */ /* 0x0003e2000810043f */
        /* <DEDUP_REMOVED lines=63> */
[----:B-1----:R-:W-:-:S07]  /*fab0*/  FMUL.FTZ R151, R151, R9 ;  /* 0x0000000997977220 */ /* 0x002fce0000410000 */
.L_x_1107:
[----:B------:R-:W0:Y:S01]  /*fac0*/  S2R R2, SR_CgaCtaId ;  /* 0x0000000000027919 */ /* 0x000e220000008800 */
[----:B------:R-:W-:Y:S01]  /*fad0*/  MOV R37, 0x400 ;  /* 0x0000040000257802 */ /* 0x000fe20000000f00 */
[----:B------:R-:W-:Y:S01]  /*fae0*/  BSSY B0, `(.L_x_1178) ;  /* 0x00001c5000007945 */ /* 0x000fe20003800000 */
[----:B------:R-:W-:Y:S02]  /*faf0*/  BAR.SYNC.DEFER_BLOCKING 0x5, 0x180 ;  /* 0x0146000000007b1d */ /* 0x000fe40000010000 */
[----:B0-----:R-:W-:-:S05]  /*fb00*/  LEA R37, R2, R37, 0x18 ;  /* 0x0000002502257211 */ /* 0x001fca00078ec0ff */
[----:B------:R-:W0:Y:S02]  /*fb10*/  LDS R2, [R37+0x288d0] ;  /* 0x0288d00025027984 */ /* 0x000e240000000800 */
[----:B0-----:R-:W-:Y:S01]  /*fb20*/  R2UR UR4, R2 ;  /* 0x00000000020472ca */ /* 0x001fe200000e0000 */
[----:B------:R-:W-:Y:S06]  /*fb30*/  BAR.ARV 0x4, 0x180 ;  /* 0x0106000000007b1d */ /* 0x000fec0000002000 */
[----:B------:R-:W-:Y:S08]  /*fb40*/  @P0 BRA `(.L_x_1179) ;  /* 0x0000001000a40947 */ /* 0x000ff00003800000 */
[----:B------:R-:W0:Y:S01]  /*fb50*/  S2R R2, SR_SWINHI ;  /* 0x0000000000027919 */ /* 0x000e220000002f00 */
[----:B------:R-:W-:Y:S01]  /*fb60*/  IMAD R3, R184, 0x40, R18 ;  /* 0x00000040b8037824 */ /* 0x000fe200078e0212 */
[----:B------:R-:W1:Y:S01]  /*fb70*/  LDC R44, c[0x0][0xbe8] ;  /* 0x0002fa00ff2c7b82 */ /* 0x000e620000000800 */
[----:B------:R-:W-:Y:S01]  /*fb80*/  F2FP.BF16.F32.PACK_AB R6, R93, R6 ;  /* 0x000000065d06723e */ /* 0x000fe200000010ff */
[----:B------:R-:W-:Y:S01]  /*fb90*/  USHF.R.S32.HI UR12, URZ, 0x1f, UR37 ;  /* 0x0000001f3f0c7899 */ /* 0x000fe20008011425 */
[----:B------:R-:W-:Y:S01]  /*fba0*/  F2FP.BF16.F32.PACK_AB R136, R137, R136 ;  /* 0x000000888988723e */ /* 0x000fe200000010ff */
[----:B------:R-:W-:Y:S01]  /*fbb0*/  ULDC.64 UR8, c[0x0][0xb90] ;  /* 0x0002e40000087ab9 */ /* 0x000fe20000000a00 */
[----:B------:R-:W-:Y:S01]  /*fbc0*/  USHF.R.S32.HI UR13, URZ, 0x1f, UR43 ;  /* 0x0000001f3f0d7899 */ /* 0x000fe2000801142b */
[----:B------:R-:W-:Y:S01]  /*fbd0*/  F2FP.BF16.F32.PACK_AB R137, R139, R138 ;  /* 0x0000008a8b89723e */ /* 0x000fe200000010ff */
[----:B------:R-:W-:Y:S01]  /*fbe0*/  UIMAD UR5, UR12, UR8, URZ ;  /* 0x000000080c0572a4 */ /* 0x000fe2000f8e023f */
[----:B------:R-:W-:Y:S01]  /*fbf0*/  F2FP.BF16.F32.PACK_AB R144, R145, R144 ;  /* 0x000000909190723e */ /* 0x000fe200000010ff */
[----:B------:R-:W-:Y:S01]  /*fc00*/  UIMAD.WIDE.U32 UR6, UR37, UR8, URZ ;  /* 0x00000008250672a5 */ /* 0x000fe2000f8e003f */
[----:B------:R-:W-:Y:S01]  /*fc10*/  F2FP.BF16.F32.PACK_AB R138, R141, R140 ;  /* 0x0000008c8d8a723e */ /* 0x000fe200000010ff */
[----:B------:R-:W-:Y:S01]  /*fc20*/  UIMAD UR5, UR37, UR9, UR5 ;  /* 0x00000009250572a4 */ /* 0x000fe2000f8e0205 */
[----:B------:R-:W-:Y:S01]  /*fc30*/  F2FP.BF16.F32.PACK_AB R139, R143, R142 ;  /* 0x0000008e8f8b723e */ /* 0x000fe200000010ff */
[----:B------:R-:W-:Y:S01]  /*fc40*/  ULDC.64 UR10, c[0x0][0xb98] ;  /* 0x0002e600000a7ab9 */ /* 0x000fe20000000a00 */
[----:B------:R-:W-:Y:S01]  /*fc50*/  F2FP.BF16.F32.PACK_AB R145, R147, R146 ;  /* 0x000000929391723e */ /* 0x000fe200000010ff */
[----:B------:R-:W-:Y:S01]  /*fc60*/  UIMAD UR8, UR13, UR10, URZ ;  /* 0x0000000a0d0872a4 */ /* 0x000fe2000f8e023f */
[----:B------:R-:W-:Y:S01]  /*fc70*/  F2FP.BF16.F32.PACK_AB R146, R149, R148 ;  /* 0x000000949592723e */ /* 0x000fe200000010ff */
[----:B------:R-:W-:Y:S01]  /*fc80*/  UIADD3 UR7, UR7, UR5, URZ ;  /* 0x0000000507077290 */ /* 0x000fe2000fffe03f */
[----:B------:R-:W-:Y:S01]  /*fc90*/  F2FP.BF16.F32.PACK_AB R147, R151, R150 ;  /* 0x000000969793723e */ /* 0x000fe200000010ff */
[----:B------:R-:W-:-:S02]  /*fca0*/  UIMAD UR8, UR43, UR11, UR8 ;  /* 0x0000000b2b0872a4 */ /* 0x000fc4000f8e0208 */
[----:B------:R-:W-:Y:S01]  /*fcb0*/  UIMAD.WIDE.U32 UR6, UR43, UR10, UR6 ;  /* 0x0000000a2b0672a5 */ /* 0x000fe2000f8e0006 */
[----:B------:R-:W-:Y:S02]  /*fcc0*/  ULDC UR5, c[0x0][0xa88] ;  /* 0x0002a20000057ab9 */ /* 0x000fe40000000800 */
[----:B------:R-:W-:Y:S01]  /*fcd0*/  ULDC.64 UR10, c[0x0][0xaf0] ;  /* 0x0002bc00000a7ab9 */ /* 0x000fe20000000a00 */
[----:B------:R-:W-:Y:S02]  /*fce0*/  MOV R34, R37 ;  /* 0x0000002500227202 */ /* 0x000fe40000000f00 */
[----:B0-----:R-:W-:-:S03]  /*fcf0*/  MOV R35, R2 ;  /* 0x0000000200237202 */ /* 0x001fc60000000f00 */
[----:B------:R-:W-:-:S04]  /*fd00*/  IMAD.WIDE R4, R188, 0x2, R34 ;  /* 0x00000002bc047825 */ /* 0x000fc800078e0222 */
[----:B------:R-:W-:Y:S01]  /*fd10*/  IMAD.WIDE R34, R3, 0x2, R34 ;  /* 0x0000000203227825 */ /* 0x000fe200078e0222 */
[C---:B------:R-:W-:Y:S02]  /*fd20*/  LOP3.LUT R3, R4.reuse, 0x380, RZ, 0xc0, !PT ;  /* 0x0000038004037812 */ /* 0x040fe400078ec0ff */
[C---:B------:R-:W-:Y:S02]  /*fd30*/  IADD3 R29, P1, R4.reuse, 0x4040, RZ ;  /* 0x00004040041d7810 */ /* 0x040fe40007f3e0ff */
[C---:B------:R-:W-:Y:S02]  /*fd40*/  IADD3 R21, P6, R4.reuse, 0x20, RZ ;  /* 0x0000002004157810 */ /* 0x040fe40007fde0ff */
[----:B------:R-:W-:Y:S01]  /*fd50*/  SHF.R.U64 R3, R3, 0x3, RZ ;  /* 0x0000000303037819 */ /* 0x000fe200000012ff */
[--C-:B------:R-:W-:Y:S01]  /*fd60*/  IMAD.X R41, RZ, RZ, R5.reuse, P1 ;  /* 0x000000ffff297224 */ /* 0x100fe200008e0605 */
[C---:B------:R-:W-:Y:S01]  /*fd70*/  IADD3 R27, P2, R4.reuse, 0x4020, RZ ;  /* 0x00004020041b7810 */ /* 0x040fe20007f5e0ff */
[----:B------:R-:W-:Y:S01]  /*fd80*/  IMAD.X R13, RZ, RZ, R5, P6 ;  /* 0x000000ffff0d7224 */ /* 0x000fe200030e0605 */
[----:B------:R-:W-:-:S02]  /*fd90*/  IADD3 R10, P3, R4, 0x4000, RZ ;  /* 0x00004000040a7810 */ /* 0x000fc40007f7e0ff */
[C---:B------:R-:W-:Y:S01]  /*fda0*/  IADD3 R43, P0, R4.reuse, 0x4060, RZ ;  /* 0x00004060042b7810 */ /* 0x040fe20007f1e0ff */
[--C-:B------:R-:W-:Y:S01]  /*fdb0*/  IMAD.X R39, RZ, RZ, R5.reuse, P2 ;  /* 0x000000ffff277224 */ /* 0x100fe200010e0605 */
[C---:B------:R-:W-:Y:S01]  /*fdc0*/  IADD3 R8, P4, R4.reuse, 0x60, RZ ;  /* 0x0000006004087810 */ /* 0x040fe20007f9e0ff */
[--C-:B------:R-:W-:Y:S01]  /*fdd0*/  IMAD.X R15, RZ, RZ, R5.reuse, P3 ;  /* 0x000000ffff0f7224 */ /* 0x100fe200018e0605 */
[----:B------:R-:W-:Y:S02]  /*fde0*/  IADD3 R25, P5, R4, 0x40, RZ ;  /* 0x0000004004197810 */ /* 0x000fe40007fbe0ff */
[----:B------:R-:W-:Y:S01]  /*fdf0*/  LOP3.LUT R4, R3, R4, RZ, 0x3c, !PT ;  /* 0x0000000403047212 */ /* 0x000fe200078e3cff */
[--C-:B------:R-:W-:Y:S01]  /*fe00*/  IMAD.X R11, RZ, RZ, R5.reuse, P4 ;  /* 0x000000ffff0b7224 */ /* 0x100fe200020e0605 */
[----:B------:R-:W-:Y:S01]  /*fe10*/  LOP3.LUT R14, R29, 0x380, RZ, 0xc0, !PT ;  /* 0x000003801d0e7812 */ /* 0x000fe200078ec0ff */
[----:B------:R-:W-:Y:S01]  /*fe20*/  IMAD.X R9, RZ, RZ, R5, P5 ;  /* 0x000000ffff097224 */ /* 0x000fe200028e0605 */
[----:B------:R-:W-:-:S02]  /*fe30*/  LOP3.LUT R12, R27, 0x380, RZ, 0xc0, !PT ;  /* 0x000003801b0c7812 */ /* 0x000fc400078ec0ff */
[----:B------:R-:W-:Y:S02]  /*fe40*/  LOP3.LUT R3, R10, 0x380, RZ, 0xc0, !PT ;  /* 0x000003800a037812 */ /* 0x000fe400078ec0ff */
[----:B------:R-:W-:Y:S02]  /*fe50*/  LOP3.LUT R2, R21, 0x380, RZ, 0xc0, !PT ;  /* 0x0000038015027812 */ /* 0x000fe400078ec0ff */
[----:B------:R-:W-:Y:S02]  /*fe60*/  IADD3 R33, P6, R34, 0x1000, RZ ;  /* 0x0000100022217810 */ /* 0x000fe40007fde0ff */
[----:B------:R-:W-:Y:S02]  /*fe70*/  SHF.R.U64 R14, R14, 0x3, RZ ;  /* 0x000000030e0e7819 */ /* 0x000fe400000012ff */
[----:B------:R-:W-:Y:S02]  /*fe80*/  SHF.R.U64 R12, R12, 0x3, RZ ;  /* 0x000000030c0c7819 */ /* 0x000fe400000012ff */
[----:B------:R-:W-:-:S02]  /*fe90*/  SHF.R.U64 R3, R3, 0x3, RZ ;  /* 0x0000000303037819 */ /* 0x000fc400000012ff */
[----:B------:R-:W-:Y:S02]  /*fea0*/  SHF.R.U64 R2, R2, 0x3, RZ ;  /* 0x0000000302027819 */ /* 0x000fe400000012ff */
[----:B------:R-:W-:Y:S02]  /*feb0*/  LOP3.LUT R32, R33, 0x380, RZ, 0xc0, !PT ;  /* 0x0000038021207812 */ /* 0x000fe400078ec0ff */
[----:B------:R-:W-:Y:S02]  /*fec0*/  LOP3.LUT R40, R14, R29, RZ, 0x3c, !PT ;  /* 0x0000001d0e287212 */ /* 0x000fe400078e3cff */
[----:B------:R-:W-:Y:S02]  /*fed0*/  LOP3.LUT R38, R12, R27, RZ, 0x3c, !PT ;  /* 0x0000001b0c267212 */ /* 0x000fe400078e3cff */
[----:B------:R-:W-:Y:S02]  /*fee0*/  LOP3.LUT R14, R3, R10, RZ, 0x3c, !PT ;  /* 0x0000000a030e7212 */ /* 0x000fe400078e3cff */
[----:B------:R-:W-:-:S02]  /*fef0*/  LOP3.LUT R12, R2, R21, RZ, 0x3c, !PT ;  /* 0x00000015020c7212 */ /* 0x000fc400078e3cff */
[----:B------:R-:W-:Y:S02]  /*ff00*/  LOP3.LUT R3, R8, 0x380, RZ, 0xc0, !PT ;  /* 0x0000038008037812 */ /* 0x000fe400078ec0ff */
[----:B------:R-:W-:Y:S02]  /*ff10*/  SHF.R.U64 R32, R32, 0x3, RZ ;  /* 0x0000000320207819 */ /* 0x000fe400000012ff */
[----:B------:R-:W-:Y:S02]  /*ff20*/  LOP3.LUT R2, R25, 0x380, RZ, 0xc0, !PT ;  /* 0x0000038019027812 */ /* 0x000fe400078ec0ff */
[----:B-1----:R-:W-:Y:S02]  /*ff30*/  ISETP.NE.AND P1, PT, R44, 0x1, PT ;  /* 0x000000012c00780c */ /* 0x002fe40003f25270 */
[----:B------:R-:W-:Y:S02]  /*ff40*/  SHF.R.U64 R3, R3, 0x3, RZ ;  /* 0x0000000303037819 */ /* 0x000fe400000012ff */
[----:B------:R-:W-:Y:S01]  /*ff50*/  LOP3.LUT R32, R32, R33, RZ, 0x3c, !PT ;  /* 0x0000002120207212 */ /* 0x000fe200078e3cff */
[----:B------:R-:W-:Y:S01]  /*ff60*/  IMAD.X R33, RZ, RZ, R35, P6 ;  /* 0x000000ffff217224 */ /* 0x000fe200030e0623 */
[----:B------:R-:W-:-:S02]  /*ff70*/  SHF.R.U64 R2, R2, 0x3, RZ ;  /* 0x0000000302027819 */ /* 0x000fc400000012ff */
[----:B------:R-:W-:Y:S02]  /*ff80*/  IADD3 R45, P6, R34, 0x7000, RZ ;  /* 0x00007000222d7810 */ /* 0x000fe40007fde0ff */
[----:B------:R-:W-:Y:S02]  /*ff90*/  LOP3.LUT R10, R3, R8, RZ, 0x3c, !PT ;  /* 0x00000008030a7212 */ /* 0x000fe400078e3cff */
[----:B------:R-:W-:Y:S01]  /*ffa0*/  LOP3.LUT R8, R2, R25, RZ, 0x3c, !PT ;  /* 0x0000001902087212 */ /* 0x000fe200078e3cff */
[----:B------:R-:W0:Y:S01]  /*ffb0*/  @P1 LDC R47, c[0x0][0xbec] ;  /* 0x0002fb00ff2f1b82 */ /* 0x000e220000000800 */
[----:B------:R-:W-:Y:S02]  /*ffc0*/  LOP3.LUT R2, R45, 0x380, RZ, 0xc0, !PT ;  /* 0x000003802d027812 */ /* 0x000fe400078ec0ff */
[----:B------:R-:W-:Y:S02]  /*ffd0*/  LOP3.LUT R42, R43, 0x380, RZ, 0xc0, !PT ;  /* 0x000003802b2a7812 */ /* 0x000fe400078ec0ff */
[----:B------:R-:W-:-:S02]  /*ffe0*/  SHF.R.U64 R2, R2, 0x3, RZ ;  /* 0x0000000302027819 */ /* 0x000fc400000012ff */
[----:B------:R-:W-:Y:S02]  /*fff0*/  SHF.R.U64 R42, R42, 0x3, RZ ;  /* 0x000000032a2a7819 */ /* 0x000fe400000012ff */
[----:B------:R-:W-:Y:S02]  /*10000*/  LOP3.LUT R2, R2, R45, RZ, 0x3c, !PT ;  /* 0x0000002d02027212 */ /* 0x000fe400078e3cff */
[----:B------:R-:W-:Y:S02]  /*10010*/  MOV R45, R4 ;  /* 0x00000004002d7202 */ /* 0x000fe40000000f00 */
[----:B------:R-:W-:Y:S02]  /*10020*/  F2FP.BF16.F32.PACK_AB R4, R46, R7 ;  /* 0x000000072e04723e */ /* 0x000fe400000010ff */
[----:B------:R-:W1:Y:S01]  /*10030*/  @P1 LDC R46, c[0x0][0xbf0] ;  /* 0x0002fc00ff2e1b82 */ /* 0x000e620000000800 */
[----:B------:R-:W-:Y:S01]  /*10040*/  LOP3.LUT R42, R42, R43, RZ, 0x3c, !PT ;  /* 0x0000002b2a2a7212 */ /* 0x000fe200078e3cff */
[----:B------:R-:W-:Y:S01]  /*10050*/  IMAD.X R43, RZ, RZ, R5, P0 ;  /* 0x000000ffff2b7224 */ /* 0x000fe200000e0605 */
[----:B------:R-:W-:-:S02]  /*10060*/  F2FP.BF16.F32.PACK_AB R5, R91, R90 ;  /* 0x0000005a5b05723e */ /* 0x000fc400000010ff */
[----:B------:R-:W-:-:S03]  /*10070*/  F2FP.BF16.F32.PACK_AB R7, R95, R94 ;  /* 0x0000005e5f07723e */ /* 0x000fc600000010ff */
[----:B------:R-:W-:Y:S01]  /*10080*/  BAR.SYNC.DEFER_BLOCKING 0x1, 0x100 ;  /* 0x0044000000007b1d */ /* 0x000fe20000010000 */
[----:B------:R-:W-:Y:S01]  /*10090*/  MOV R65, R40 ;  /* 0x0000002800417202 */ /* 0x000fe20000000f00 */
[----:B------:R-:W-:Y:S01]  /*100a0*/  VIADD R40, R17, UR36 ;  /* 0x0000002411287c36 */ /* 0x000fe20008000000 */
[----:B------:R-:W-:Y:S02]  /*100b0*/  IADD3 R21, P0, R34, 0x6000, RZ ;  /* 0x0000600022157810 */ /* 0x000fe40007f1e0ff */
[----:B------:R-:W-:Y:S02]  /*100c0*/  MOV R58, R10 ;  /* 0x0000000a003a7202 */ /* 0x000fe40000000f00 */
[----:B------:R-:W-:Y:S02]  /*100d0*/  LOP3.LUT R20, R21, 0x380, RZ, 0xc0, !PT ;  /* 0x0000038015147812 */ /* 0x000fe400078ec0ff */
[----:B------:R-:W-:Y:S02]  /*100e0*/  MOV R57, R14 ;  /* 0x0000000e00397202 */ /* 0x000fe40000000f00 */
[----:B------:R-:W-:-:S02]  /*100f0*/  SHF.R.U64 R20, R20, 0x3, RZ ;  /* 0x0000000314147819 */ /* 0x000fc400000012ff */
[----:B------:R-:W-:Y:S02]  /*10100*/  MOV R15, R12 ;  /* 0x0000000c000f7202 */ /* 0x000fe40000000f00 */
[----:B------:R-:W-:Y:S01]  /*10110*/  LOP3.LUT R20, R20, R21, RZ, 0x3c, !PT ;  /* 0x0000001514147212 */ /* 0x000fe200078e3cff */
[----:B------:R-:W-:Y:S01]  /*10120*/  IMAD.X R21, RZ, RZ, R35, P0 ;  /* 0x000000ffff157224 */ /* 0x000fe200000e0623 */
[C---:B------:R-:W-:Y:S02]  /*10130*/  IADD3 R27, P3, R34.reuse, 0x4000, RZ ;  /* 0x00004000221b7810 */ /* 0x040fe40007f7e0ff */
[----:B------:R-:W-:Y:S02]  /*10140*/  IADD3 R25, P2, R34, 0x5000, RZ ;  /* 0x0000500022197810 */ /* 0x000fe40007f5e0ff */
[----:B------:R-:W-:Y:S02]  /*10150*/  LOP3.LUT R26, R27, 0x380, RZ, 0xc0, !PT ;  /* 0x000003801b1a7812 */ /* 0x000fe400078ec0ff */
[----:B------:R-:W-:Y:S01]  /*10160*/  LOP3.LUT R24, R25, 0x380, RZ, 0xc0, !PT ;  /* 0x0000038019187812 */ /* 0x000fe200078ec0ff */
[----:B------:R0:W-:Y:S01]  /*10170*/  STSM.16.M88.4 [R45], R4 ;  /* 0x000000042d007844 */ /* 0x0001e20000000200 */
[----:B------:R-:W-:-:S02]  /*10180*/  SHF.R.U64 R26, R26, 0x3, RZ ;  /* 0x000000031a1a7819 */ /* 0x000fc400000012ff */
[----:B------:R-:W-:Y:S01]  /*10190*/  MOV R56, R38 ;  /* 0x0000002600387202 */ /* 0x000fe20000000f00 */
[----:B------:R-:W-:Y:S01]  /*101a0*/  VIADD R38, R187, UR36 ;  /* 0x00000024bb267c36 */ /* 0x000fe20008000000 */
[----:B------:R-:W-:Y:S02]  /*101b0*/  SHF.R.U64 R24, R24, 0x3, RZ ;  /* 0x0000000318187819 */ /* 0x000fe400000012ff */
[----:B------:R-:W-:Y:S01]  /*101c0*/  LOP3.LUT R26, R26, R27, RZ, 0x3c, !PT ;  /* 0x0000001b1a1a7212 */ /* 0x000fe200078e3cff */
[----:B------:R-:W-:Y:S01]  /*101d0*/  IMAD.X R27, RZ, RZ, R35, P3 ;  /* 0x000000ffff1b7224 */ /* 0x000fe200018e0623 */
[----:B------:R-:W-:Y:S02]  /*101e0*/  MOV R14, R8 ;  /* 0x00000008000e7202 */ /* 0x000fe40000000f00 */
[----:B------:R-:W-:Y:S02]  /*101f0*/  F2FP.BF16.F32.PACK_AB R8, R105, R104 ;  /* 0x000000686908723e */ /* 0x000fe400000010ff */
[----:B------:R-:W-:-:S02]  /*10200*/  F2FP.BF16.F32.PACK_AB R9, R107, R106 ;  /* 0x0000006a6b09723e */ /* 0x000fc400000010ff */
[----:B------:R-:W-:Y:S01]  /*10210*/  LOP3.LUT R24, R24, R25, RZ, 0x3c, !PT ;  /* 0x0000001918187212 */ /* 0x000fe200078e3cff */
[----:B0-----:R-:W-:Y:S01]  /*10220*/  @P1 IMAD.HI.U32 R5, R40, R47, RZ ;  /* 0x0000002f28051227 */ /* 0x001fe200078e00ff */
[----:B------:R-:W-:Y:S02]  /*10230*/  MOV R64, R42 ;  /* 0x0000002a00407202 */ /* 0x000fe40000000f00 */
[----:B------:R-:W-:Y:S01]  /*10240*/  IADD3 R31, P5, R34, 0x2000, RZ ;  /* 0x00002000221f7810 */ /* 0x000fe20007fbe0ff */
[----:B------:R-:W-:Y:S01]  /*10250*/  IMAD.MOV.U32 R4, RZ, RZ, R40 ;  /* 0x000000ffff047224 */ /* 0x000fe200078e0028 */
[----:B-1----:R-:W-:Y:S01]  /*10260*/  @P1 SHF.R.U32.HI R4, RZ, R46, R5 ;  /* 0x0000002eff041219 */ /* 0x002fe20000011605 */
[----:B------:R-:W-:Y:S01]  /*10270*/  IMAD.U32 R6, RZ, RZ, UR8 ;  /* 0x00000008ff067e24 */ /* 0x000fe2000f8e00ff */
[----:B------:R-:W-:Y:S01]  /*10280*/  ULDC.64 UR8, c[0x0][0xae8] ;  /* 0x0002ba0000087ab9 */ /* 0x000fe20000000a00 */
[----:B------:R-:W-:Y:S01]  /*10290*/  IMAD R45, R44, UR5, RZ ;  /* 0x000000052c2d7c24 */ /* 0x000fe2000f8e02ff */
[--C-:B------:R-:W-:Y:S01]  /*102a0*/  SHF.R.S32.HI R5, RZ, 0x1f, R4.reuse ;  /* 0x0000001fff057819 */ /* 0x100fe20000011404 */
[----:B------:R-:W-:Y:S01]  /*102b0*/  IMAD.MOV R7, RZ, RZ, -R4 ;  /* 0x000000ffff077224 */ /* 0x000fe200078e0a04 */
[----:B------:R-:W-:Y:S01]  /*102c0*/  IADD3 R12, P0, R4, UR6, RZ ;  /* 0x00000006040c7c10 */ /* 0x000fe2000ff1e0ff */
[----:B------:R-:W-:Y:S01]  /*102d0*/  IMAD.X R25, RZ, RZ, R35, P2 ;  /* 0x000000ffff197224 */ /* 0x000fe200010e0623 */
[----:B------:R-:W-:Y:S01]  /*102e0*/  F2FP.BF16.F32.PACK_AB R4, R97, R96 ;  /* 0x000000606104723e */ /* 0x000fe200000010ff */
[----:B------:R-:W-:Y:S01]  /*102f0*/  IMAD R11, R44, R7, R40 ;  /* 0x000000072c0b7224 */ /* 0x000fe200078e0228 */
[----:B------:R-:W-:Y:S01]  /*10300*/  IADD3.X R13, R5, UR7, R6, P0, !PT ;  /* 0x00000007050d7c10 */ /* 0x000fe200087fe406 */
[----:B------:R-:W-:Y:S01]  /*10310*/  ULDC.64 UR6, c[0x0][0xb88] ;  /* 0x0002e20000067ab9 */ /* 0x000fe20000000a00 */
[----:B------:R-:W-:-:S02]  /*10320*/  F2FP.BF16.F32.PACK_AB R5, R99, R98 ;  /* 0x000000626305723e */ /* 0x000fc400000010ff */
[----:B------:R-:W-:Y:S01]  /*10330*/  SHF.R.S32.HI R10, RZ, 0x1f, R11 ;  /* 0x0000001fff0a7819 */ /* 0x000fe2000001140b */
[----:B------:R-:W-:Y:S01]  /*10340*/  IMAD.WIDE.U32 R12, R11, UR6, R12 ;  /* 0x000000060b0c7c25 */ /* 0x000fe2000f8e000c */
[----:B------:R-:W-:Y:S02]  /*10350*/  F2FP.BF16.F32.PACK_AB R6, R101, R100 ;  /* 0x000000646506723e */ /* 0x000fe400000010ff */
[----:B------:R-:W-:Y:S01]  /*10360*/  F2FP.BF16.F32.PACK_AB R7, R103, R102 ;  /* 0x000000666707723e */ /* 0x000fe200000010ff */
[----:B------:R-:W-:Y:S01]  /*10370*/  IMAD R10, R10, UR6, RZ ;  /* 0x000000060a0a7c24 */ /* 0x000fe2000f8e02ff */
[----:B------:R-:W-:Y:S02]  /*10380*/  LOP3.LUT P0, RZ, R185, 0x3, RZ, 0xc0, !PT ;  /* 0x00000003b9ff7812 */ /* 0x000fe4000780c0ff */
[----:B------:R-:W-:Y:S01]  /*10390*/  IADD3 R29, P4, R34, 0x3000, RZ ;  /* 0x00003000221d7810 */ /* 0x000fe20007f9e0ff */
[----:B------:R-:W-:Y:S01]  /*103a0*/  IMAD R39, R11, UR7, R10 ;  /* 0x000000070b277c24 */ /* 0x000fe2000f8e020a */
[----:B------:R0:W-:Y:S01]  /*103b0*/  STSM.16.M88.4 [R15], R4 ;  /* 0x000000040f007844 */ /* 0x0001e20000000200 */
[----:B------:R-:W-:Y:S01]  /*103c0*/  ULDC.64 UR6, c[0x0][0xb50] ;  /* 0x0002d40000067ab9 */ /* 0x000fe20000000a00 */
[----:B------:R-:W-:-:S02]  /*103d0*/  F2FP.BF16.F32.PACK_AB R10, R109, R108 ;  /* 0x0000006c6d0a723e */ /* 0x000fc400000010ff */
[----:B------:R-:W-:Y:S02]  /*103e0*/  F2FP.BF16.F32.PACK_AB R11, R111, R110 ;  /* 0x0000006e6f0b723e */ /* 0x000fe400000010ff */
[----:B------:R-:W-:Y:S02]  /*103f0*/  LEA R40, P3, R12, UR6, 0x2 ;  /* 0x000000060c287c11 */ /* 0x000fe4000f8610ff */
[-C--:B------:R-:W-:Y:S01]  /*10400*/  ISETP.GE.OR P2, PT, R38, R45.reuse, P0 ;  /* 0x0000002d2600720c */ /* 0x080fe20000746670 */
[----:B------:R1:W-:Y:S01]  /*10410*/  STSM.16.M88.4 [R14], R8 ;  /* 0x000000080e007844 */ /* 0x0003e20000000200 */
[----:B------:R-:W-:Y:S01]  /*10420*/  UIMAD UR5, UR12, UR8, URZ ;  /* 0x000000080c0572a4 */ /* 0x000fe2000f8e023f */
[----:B------:R-:W-:Y:S02]  /*10430*/  LOP3.LUT R3, R34, 0x380, RZ, 0xc0, !PT ;  /* 0x0000038022037812 */ /* 0x000fe400078ec0ff */
[----:B------:R-:W-:Y:S01]  /*10440*/  SHFL.IDX PT, R46, R40, 0x1, 0x1c1f ;  /* 0x003c1f00282e7f89 */ /* 0x000fe200000e0000 */
[----:B------:R-:W-:Y:S01]  /*10450*/  LOP3.LUT R30, R31, 0x380, RZ, 0xc0, !PT ;  /* 0x000003801f1e7812 */ /* 0x000fe200078ec0ff */
[----:B0-----:R-:W-:Y:S01]  /*10460*/  VIADD R4, R38, 0x8 ;  /* 0x0000000826047836 */ /* 0x001fe20000000000 */
[----:B------:R-:W-:Y:S01]  /*10470*/  F2FP.BF16.F32.PACK_AB R6, R117, R116 ;  /* 0x000000747506723e */ /* 0x000fe200000010ff */
[----:B------:R-:W-:Y:S01]  /*10480*/  IMAD.IADD R5, R13, 0x1, R39 ;  /* 0x000000010d057824 */ /* 0x000fe200078e0227 */
[----:B------:R-:W-:Y:S01]  /*10490*/  F2FP.BF16.F32.PACK_AB R7, R119, R118 ;  /* 0x000000767707723e */ /* 0x000fe200000010ff */
[----:B------:R-:W-:Y:S01]  /*104a0*/  SHFL.IDX PT, R38, R40, RZ, 0x1c1f ;  /* 0x001c1fff28267589 */ /* 0x000fe200000e0000 */
[----:B------:R-:W-:-:S02]  /*104b0*/  ISETP.GE.OR P0, PT, R4, R45, P0 ;  /* 0x0000002d0400720c */ /* 0x000fc40000706670 */
[----:B------:R-:W-:Y:S02]  /*104c0*/  LEA.HI.X R41, R12, UR7, R5, 0x2, P3 ;  /* 0x000000070c297c11 */ /* 0x000fe400098f1405 */
[----:B------:R-:W-:Y:S02]  /*104d0*/  F2FP.BF16.F32.PACK_AB R4, R113, R112 ;  /* 0x000000707104723e */ /* 0x000fe400000010ff */
[----:B------:R-:W-:Y:S01]  /*104e0*/  F2FP.BF16.F32.PACK_AB R5, R115, R114 ;  /* 0x000000727305723e */ /* 0x000fe200000010ff */
[----:B------:R-:W0:Y:S01]  /*104f0*/  SHFL.IDX PT, R39, R41, RZ, 0x1c1f ;  /* 0x001c1fff29277589 */ /* 0x000e2200000e0000 */
[----:B------:R-:W-:Y:S02]  /*10500*/  F2FP.BF16.F32.PACK_AB R12, R121, R120 ;  /* 0x00000078790c723e */ /* 0x000fe400000010ff */
[----:B------:R-:W-:Y:S01]  /*10510*/  F2FP.BF16.F32.PACK_AB R13, R123, R122 ;  /* 0x0000007a7b0d723e */ /* 0x000fe200000010ff */
[----:B------:R-:W-:Y:S01]  /*10520*/  STSM.16.M88.4 [R58], R4 ;  /* 0x000000043a007844 */ /* 0x000fe20000000200 */
[----:B-1----:R-:W-:-:S02]  /*10530*/  F2FP.BF16.F32.PACK_AB R14, R125, R124 ;  /* 0x0000007c7d0e723e */ /* 0x002fc400000010ff */
[----:B------:R-:W-:Y:S01]  /*10540*/  F2FP.BF16.F32.PACK_AB R15, R127, R126 ;  /* 0x0000007e7f0f723e */ /* 0x000fe200000010ff */
[----:B------:R-:W1:Y:S01]  /*10550*/  SHFL.IDX PT, R47, R41, 0x1, 0x1c1f ;  /* 0x003c1f00292f7f89 */ /* 0x000e6200000e0000 */
[----:B------:R-:W-:Y:S02]  /*10560*/  F2FP.BF16.F32.PACK_AB R8, R129, R128 ;  /* 0x000000808108723e */ /* 0x000fe400000010ff */
[----:B------:R-:W-:Y:S01]  /*10570*/  F2FP.BF16.F32.PACK_AB R9, R131, R130 ;  /* 0x000000828309723e */ /* 0x000fe200000010ff */
[----:B------:R-:W-:Y:S01]  /*10580*/  STSM.16.M88.4 [R57], R12 ;  /* 0x0000000c39007844 */ /* 0x000fe20000000200 */
[----:B------:R-:W-:Y:S02]  /*10590*/  F2FP.BF16.F32.PACK_AB R10, R133, R132 ;  /* 0x00000084850a723e */ /* 0x000fe400000010ff */
[----:B------:R-:W-:Y:S01]  /*105a0*/  F2FP.BF16.F32.PACK_AB R11, R135, R134 ;  /* 0x00000086870b723e */ /* 0x000fe200000010ff */
[----:B------:R-:W-:Y:S01]  /*105b0*/  UIMAD UR5, UR37, UR9, UR5 ;  /* 0x00000009250572a4 */ /* 0x000fe2000f8e0205 */
[----:B------:R-:W-:-:S02]  /*105c0*/  LOP3.LUT R28, R29, 0x380, RZ, 0xc0, !PT ;  /* 0x000003801d1c7812 */ /* 0x000fc400078ec0ff */
[----:B------:R-:W-:Y:S01]  /*105d0*/  SHF.R.U64 R3, R3, 0x3, RZ ;  /* 0x0000000303037819 */ /* 0x000fe200000012ff */
[----:B------:R-:W-:Y:S01]  /*105e0*/  STSM.16.M88.4 [R56], R8 ;  /* 0x0000000838007844 */ /* 0x000fe20000000200 */
[----:B------:R-:W-:Y:S01]  /*105f0*/  UIMAD.WIDE.U32 UR6, UR37, UR8, URZ ;  /* 0x00000008250672a5 */ /* 0x000fe2000f8e003f */
[----:B------:R-:W-:Y:S02]  /*10600*/  SHF.R.U64 R30, R30, 0x3, RZ ;  /* 0x000000031e1e7819 */ /* 0x000fe400000012ff */
[----:B------:R2:W-:Y:S01]  /*10610*/  STSM.16.M88.4 [R65], R136 ;  /* 0x0000008841007844 */ /* 0x0005e20000000200 */
[----:B------:R-:W-:Y:S01]  /*10620*/  UIMAD UR8, UR13, UR10, URZ ;  /* 0x0000000a0d0872a4 */ /* 0x000fe2000f8e023f */
[----:B------:R-:W-:Y:S02]  /*10630*/  SHF.R.U64 R28, R28, 0x3, RZ ;  /* 0x000000031c1c7819 */ /* 0x000fe400000012ff */
[----:B------:R-:W-:Y:S01]  /*10640*/  STSM.16.M88.4 [R64], R144 ;  /* 0x0000009040007844 */ /* 0x000fe20000000200 */
[----:B------:R-:W-:Y:S01]  /*10650*/  UIADD3 UR7, UR7, UR5, URZ ;  /* 0x0000000507077290 */ /* 0x000fe2000fffe03f */
[----:B------:R-:W-:Y:S01]  /*10660*/  LOP3.LUT R34, R3, R34, RZ, 0x3c, !PT ;  /* 0x0000002203227212 */ /* 0x000fe200078e3cff */
[----:B------:R-:W-:Y:S01]  /*10670*/  BAR.SYNC.DEFER_BLOCKING 0x1, 0x100 ;  /* 0x0044000000007b1d */ /* 0x000fe20000010000 */
[----:B------:R-:W-:-:S07]  /*10680*/  LOP3.LUT R30, R30, R31, RZ, 0x3c, !PT ;  /* 0x0000001f1e1e7212 */ /* 0x000fce00078e3cff */
[----:B--2---:R-:W2:Y:S01]  /*10690*/  @P1 LDC R65, c[0x0][0xbec] ;  /* 0x0002fb00ff411b82 */ /* 0x004ea20000000800 */
[----:B------:R-:W-:Y:S01]  /*106a0*/  UIMAD UR5, UR43, UR11, UR8 ;  /* 0x0000000b2b0572a4 */ /* 0x000fe2000f8e0208 */
[--C-:B------:R-:W-:Y:S01]  /*106b0*/  IMAD.X R3, RZ, RZ, R35.reuse, P6 ;  /* 0x000000ffff037224 */ /* 0x100fe200030e0623 */
[----:B------:R-:W-:Y:S01]  /*106c0*/  UIMAD.WIDE.U32 UR6, UR43, UR10, UR6 ;  /* 0x0000000a2b0672a5 */ /* 0x000fe2000f8e0006 */
[----:B------:R-:W-:Y:S01]  /*106d0*/  LOP3.LUT R28, R28, R29, RZ, 0x3c, !PT ;  /* 0x0000001d1c1c7212 */ /* 0x000fe200078e3cff */
[--C-:B------:R-:W-:Y:S01]  /*106e0*/  IMAD.X R31, RZ, RZ, R35.reuse, P5 ;  /* 0x000000ffff1f7224 */ /* 0x100fe200028e0623 */
[----:B------:R-:W-:Y:S01]  /*106f0*/  ULDC.64 UR8, c[0x0][0xae0] ;  /* 0x0002b80000087ab9 */ /* 0x000fe20000000a00 */
[----:B0-----:R0:W-:Y:S01]  /*10700*/  @!P2 ST.E desc[UR50][R38.64], R36 ;  /* 0x000000242600a985 */ /* 0x0011e2000c101932 */
[----:B------:R-:W-:Y:S01]  /*10710*/  UIADD3 UR5, UR7, UR5, URZ ;  /* 0x0000000507057290 */ /* 0x000fe2000fffe03f */
[----:B------:R-:W-:Y:S02]  /*10720*/  IMAD.X R29, RZ, RZ, R35, P4 ;  /* 0x000000ffff1d7224 */ /* 0x000fe400020e0623 */
[----:B-1----:R1:W-:Y:S04]  /*10730*/  @!P0 ST.E desc[UR50][R46.64], R0 ;  /* 0x000000002e008985 */ /* 0x0023e8000c101932 */
[----:B------:R3:W5:Y:S01]  /*10740*/  LD.E.128 R12, desc[UR50][R20.64] ;  /* 0x00000032140c7980 */ /* 0x000762000c101d00 */
[----:B0-----:R-:W0:Y:S03]  /*10750*/  @P1 LDC R39, c[0x0][0xbf0] ;  /* 0x0002fc00ff271b82 */ /* 0x001e260000000800 */
[----:B------:R4:W5:Y:S01]  /*10760*/  LD.E.128 R56, desc[UR50][R24.64] ;  /* 0x0000003218387980 */ /* 0x000962000c101d00 */
[----:B-1----:R-:W-:-:S03]  /*10770*/  IMAD R0, R22, 0x20, R184 ;  /* 0x0000002016007824 */ /* 0x002fc600078e02b8 */
[----:B------:R1:W5:Y:S01]  /*10780*/  LD.E.128 R8, desc[UR50][R2.64] ;  /* 0x0000003202087980 */ /* 0x000362000c101d00 */
[----:B---3--:R-:W-:-:S03]  /*10790*/  VIADD R20, R0, UR36 ;  /* 0x0000002400147c36 */ /* 0x008fc60008000000 */
[----:B------:R-:W5:Y:S01]  /*107a0*/  LD.E.128 R52, desc[UR50][R34.64] ;  /* 0x0000003222347980 */ /* 0x000f62000c101d00 */
[----:B--2---:R-:W-:-:S03]  /*107b0*/  @P1 IMAD.HI.U32 R0, R20, R65, RZ ;  /* 0x0000004114001227 */ /* 0x004fc600078e00ff */
[----:B------:R-:W5:Y:S01]  /*107c0*/  LD.E.128 R48, desc[UR50][R32.64] ;  /* 0x0000003220307980 */ /* 0x000f62000c101d00 */
[----:B------:R-:W-:-:S03]  /*107d0*/  IMAD.MOV.U32 R21, RZ, RZ, R20 ;  /* 0x000000ffff157224 */ /* 0x000fc600078e0014 */
[----:B------:R-:W5:Y:S04]  /*107e0*/  LD.E.128 R40, desc[UR50][R30.64] ;  /* 0x000000321e287980 */ /* 0x000f68000c101d00 */
[----:B------:R-:W5:Y:S01]  /*107f0*/  LD.E.128 R4, desc[UR50][R28.64] ;  /* 0x000000321c047980 */ /* 0x000f62000c101d00 */
[----:B0-----:R-:W-:-:S03]  /*10800*/  @P1 SHF.R.U32.HI R21, RZ, R39, R0 ;  /* 0x00000027ff151219 */ /* 0x001fc60000011600 */
[----:B------:R0:W5:Y:S01]  /*10810*/  LD.E.128 R60, desc[UR50][R26.64] ;  /* 0x000000321a3c7980 */ /* 0x000162000c101d00 */
[--C-:B------:R-:W-:Y:S01]  /*10820*/  SHF.R.S32.HI R0, RZ, 0x1f, R21.reuse ;  /* 0x0000001fff007819 */ /* 0x100fe20000011415 */
[----:B----4-:R-:W-:Y:S01]  /*10830*/  IMAD.MOV R25, RZ, RZ, -R21 ;  /* 0x000000ffff197224 */ /* 0x010fe200078e0a15 */
[----:B------:R-:W-:Y:S01]  /*10840*/  @!PT LDS RZ, [RZ] ;  /* 0x00000000fffff984 */ /* 0x000fe20000000800 */
[----:B------:R-:W-:Y:S01]  /*10850*/  @!PT LDS RZ, [RZ] ;  /* 0x00000000fffff984 */ /* 0x000fe20000000800 */
[----:B------:R-:W-:Y:S01]  /*10860*/  @!PT LDS RZ, [RZ] ;  /* 0x00000000fffff984 */ /* 0x000fe20000000800 */
[----:B------:R-:W-:Y:S01]  /*10870*/  @!PT LDS RZ, [RZ] ;  /* 0x00000000fffff984 */ /* 0x000fe20000000800 */
[----:B------:R2:W-:Y:S06]  /*10880*/  MEMBAR.ALL.CTA ;  /* 0x0000000000007992 */ /* 0x0005ec0000008000 */
[----:B--2---:R-:W2:Y:S01]  /*10890*/  FENCE.VIEW.ASYNC.S ;  /* 0x00000000000073c6 */ /* 0x004ea20000000000 */
[----:B-1----:R-:W-:-:S02]  /*108a0*/  IMAD.U32 R3, RZ, RZ, UR7 ;  /* 0x00000007ff037e24 */ /* 0x002fc4000f8e00ff */
[----:B------:R-:W-:Y:S02]  /*108b0*/  IMAD R0, R0, UR8, RZ ;  /* 0x0000000800007c24 */ /* 0x000fe4000f8e02ff */
[----:B------:R-:W-:Y:S02]  /*108c0*/  IMAD R25, R44, R25, R20 ;  /* 0x000000192c197224 */ /* 0x000fe400078e0214 */
[----:B------:R-:W-:Y:S01]  /*108d0*/  IMAD.U32 R2, RZ, RZ, UR6 ;  /* 0x00000006ff027e24 */ /* 0x000fe2000f8e00ff */
[----:B------:R-:W-:Y:S01]  /*108e0*/  ULDC.64 UR6, c[0x0][0xad8] ;  /* 0x0002b60000067ab9 */ /* 0x000fe20000000a00 */
[----:B------:R-:W-:Y:S02]  /*108f0*/  IMAD.U32 R3, RZ, RZ, UR5 ;  /* 0x00000005ff037e24 */ /* 0x000fe4000f8e00ff */
[C---:B0-----:R-:W-:Y:S01]  /*10900*/  IMAD R27, R21.reuse, UR9, R0 ;  /* 0x00000009151b7c24 */ /* 0x041fe2000f8e0200 */
[----:B------:R-:W-:Y:S01]  /*10910*/  SHF.R.S32.HI R0, RZ, 0x1f, R25 ;  /* 0x0000001fff007819 */ /* 0x000fe20000011419 */
[----:B------:R-:W-:-:S04]  /*10920*/  IMAD.WIDE.U32 R2, R21, UR8, R2 ;  /* 0x0000000815027c25 */ /* 0x000fc8000f8e0002 */
[----:B------:R-:W-:Y:S02]  /*10930*/  IMAD.IADD R3, R3, 0x1, R27 ;  /* 0x0000000103037824 */ /* 0x000fe400078e021b */
[----:B------:R-:W-:Y:S02]  /*10940*/  IMAD R20, R0, UR6, RZ ;  /* 0x0000000600147c24 */ /* 0x000fe4000f8e02ff */
[----:B------:R-:W-:Y:S02]  /*10950*/  VIADD R26, R184, UR36 ;  /* 0x00000024b81a7c36 */ /* 0x000fe40008000000 */
[C---:B------:R-:W-:Y:S02]  /*10960*/  IMAD R21, R25.reuse, UR7, R20 ;  /* 0x0000000719157c24 */ /* 0x040fe4000f8e0214 */
[----:B------:R-:W-:Y:S01]  /*10970*/  IMAD.WIDE.U32 R2, R25, UR6, R2 ;  /* 0x0000000619027c25 */ /* 0x000fe2000f8e0002 */
[----:B------:R-:W-:Y:S01]  /*10980*/  ISETP.GE.AND P2, PT, R26, R45, PT ;  /* 0x0000002d1a00720c */ /* 0x000fe20003f46270 */
[----:B------:R-:W-:-:S02]  /*10990*/  ULDC.64 UR6, c[0x0][0xa80] ;  /* 0x0002a00000067ab9 */ /* 0x000fc40000000a00 */
[----:B------:R-:W-:Y:S01]  /*109a0*/  VIADD R0, R26, 0x20 ;  /* 0x000000201a007836 */ /* 0x000fe20000000000 */
[----:B------:R-:W-:Y:S01]  /*109b0*/  LEA R24, P3, R2, UR6, 0x1 ;  /* 0x0000000602187c11 */ /* 0x000fe2000f8608ff */
[----:B------:R-:W-:Y:S02]  /*109c0*/  IMAD.IADD R3, R3, 0x1, R21 ;  /* 0x0000000103037824 */ /* 0x000fe400078e0215 */
[----:B------:R-:W-:Y:S01]  /*109d0*/  VIADD R37, R37, 0x28820 ;  /* 0x0002882025257836 */ /* 0x000fe20000000000 */
[-C--:B------:R-:W-:Y:S01]  /*109e0*/  ISETP.GE.AND P0, PT, R0, R45.reuse, PT ;  /* 0x0000002d0000720c */ /* 0x080fe20003f06270 */
[----:B------:R-:W-:Y:S01]  /*109f0*/  VIADD R0, R26, 0x40 ;  /* 0x000000401a007836 */ /* 0x000fe20000000000 */
[----:B------:R-:W-:Y:S02]  /*10a00*/  LEA.HI.X R25, R2, UR7, R3, 0x1, P3 ;  /* 0x0000000702197c11 */ /* 0x000fe400098f0c03 */
[----:B------:R-:W-:Y:S01]  /*10a10*/  PRMT R37, RZ, 0x654, R37 ;  /* 0x00000654ff257816 */ /* 0x000fe20000000025 */
[----:B--2---:R0:W1:Y:S01]  /*10a20*/  SHFL.IDX PT, R20, R24, RZ, 0x181f ;  /* 0x00181fff18147589 */ /* 0x00406200000e0000 */
[----:B------:R-:W-:Y:S01]  /*10a30*/  ISETP.GE.AND P1, PT, R0, R45, PT ;  /* 0x0000002d0000720c */ /* 0x000fe20003f26270 */
[----:B------:R-:W-:Y:S01]  /*10a40*/  BSSY B1, `(.L_x_1180) ;  /* 0x000000d000017945 */ /* 0x000fe20003800000 */
[----:B------:R0:W-:Y:S01]  /*10a50*/  SYNCS.ARRIVE.TRANS64.RED.A1T0 RZ, [R37+URZ], RZ ;  /* 0x000000ff25ff79a7 */ /* 0x0001e2000810043f */
[----:B------:R0:W2:Y:S02]  /*10a60*/  SHFL.IDX PT, R0, R25, RZ, 0x181f ;  /* 0x00181fff19007589 */ /* 0x0000a400000e0000 */
[----:B------:R-:W-:Y:S08]  /*10a70*/  @P2 BRA `(.L_x_1181) ;  /* 0x0000000000242947 */ /* 0x000ff00003800000 */
[----:B------:R-:W-:Y:S02]  /*10a80*/  ULDC UR5, c[0x0][0xac8] ;  /* 0x0002b20000057ab9 */ /* 0x000fe40000000800 */
        /* <DEDUP_REMOVED lines=8> */
.L_x_1181:
[----:B------:R-:W-:Y:S05]  /*10b10*/  BSYNC B1 ;  /* 0x0000000000017941 */ /* 0x000fea0003800000 */
.L_x_1180:
[----:B--2---:R2:W4:Y:S01]  /*10b20*/  SHFL.IDX PT, R0, R25, 0x1, 0x181f ;  /* 0x00381f0019007f89 */ /* 0x00452200000e0000 */
[----:B------:R-:W-:Y:S03]  /*10b30*/  BSSY B1, `(.L_x_1182) ;  /* 0x000000c000017945 */ /* 0x000fe60003800000 */
[----:B-1-3--:R2:W1:Y:S01]  /*10b40*/  SHFL.IDX PT, R20, R24, 0x1, 0x181f ;  /* 0x00381f0018147f89 */ /* 0x00a46200000e0000 */
[----:B------:R-:W-:Y:S05]  /*10b50*/  @P0 BRA `(.L_x_1183) ;  /* 0x0000000000240947 */ /* 0x000fea0003800000 */
[----:B------:R-:W-:Y:S02]  /*10b60*/  ULDC UR5, c[0x0][0xac8] ;  /* 0x0002b20000057ab9 */ /* 0x000fe40000000800 */
[----:B------:R-:W-:Y:S02]  /*10b70*/  ISETP.GE.AND P3, PT, R18, UR5, PT ;  /* 0x0000000512007c0c */ /* 0x000fe4000bf66270 */
[----:B------:R-:W-:-:S11]  /*10b80*/  ISETP.GE.AND P4, PT, R19, UR5, PT ;  /* 0x0000000513007c0c */ /* 0x000fd6000bf86270 */
[CC--:B-1----:R-:W-:Y:S02]  /*10b90*/  @!P3 LEA R2, P0, R18.reuse, R20.reuse, 0x1 ;  /* 0x000000141202b211 */ /* 0x0c2fe400078008ff */
[C---:B------:R-:W-:Y:S02]  /*10ba0*/  @!P4 LEA R20, P2, R19.reuse, R20, 0x1 ;  /* 0x000000141314c211 */ /* 0x040fe400078408ff */
[-C--:B----4-:R-:W-:Y:S02]  /*10bb0*/  @!P3 LEA.HI.X R3, R18, R0.reuse, R190, 0x1, P0 ;  /* 0x000000001203b211 */ /* 0x090fe400000f0cbe */
[----:B------:R-:W-:-:S03]  /*10bc0*/  @!P4 LEA.HI.X R21, R19, R0, R189, 0x1, P2 ;  /* 0x000000001315c211 */ /* 0x000fc600010f0cbd */
[----:B-----5:R3:W-:Y:S04]  /*10bd0*/  @!P3 ST.E.128 desc[UR50][R2.64], R48 ;  /* 0x000000300200b985 */ /* 0x0207e8000c101d32 */
[----:B------:R3:W-:Y:S02]  /*10be0*/  @!P4 ST.E.128 desc[UR50][R20.64], R56 ;  /* 0x000000381400c985 */ /* 0x0007e4000c101d32 */
.L_x_1183:
[----:B------:R-:W-:Y:S05]  /*10bf0*/  BSYNC B1 ;  /* 0x0000000000017941 */ /* 0x000fea0003800000 */
.L_x_1182:
[----:B----4-:R4:W0:Y:S01]  /*10c00*/  SHFL.IDX PT, R0, R25, 0x2, 0x181f ;  /* 0x00581f0019007f89 */ /* 0x01082200000e0000 */
        /* <DEDUP_REMOVED lines=8> */
[-C--:B0-----:R-:W-:Y:S02]  /*10c90*/  @!P2 LEA.HI.X R3, R18, R0.reuse, R190, 0x1, P0 ;  /* 0x000000001203a211 */ /* 0x081fe400000f0cbe */
[----:B------:R-:W-:-:S03]  /*10ca0*/  @!P3 LEA.HI.X R21, R19, R0, R189, 0x1, P1 ;  /* 0x000000001315b211 */ /* 0x000fc600008f0cbd */
[----:B-----5:R3:W-:Y:S04]  /*10cb0*/  @!P2 ST.E.128 desc[UR50][R2.64], R40 ;  /* 0x000000280200a985 */ /* 0x0207e8000c101d32 */
[----:B------:R3:W-:Y:S02]  /*10cc0*/  @!P3 ST.E.128 desc[UR50][R20.64], R12 ;  /* 0x0000000c1400b985 */ /* 0x0007e4000c101d32 */
.L_x_1185:
[----:B------:R-:W-:Y:S05]  /*10cd0*/  BSYNC B1 ;  /* 0x0000000000017941 */ /* 0x000fea0003800000 */
.L_x_1184:
[----:B0-----:R-:W-:Y:S01]  /*10ce0*/  VIADD R0, R26, 0x60 ;  /* 0x000000601a007836 */ /* 0x001fe20000000000 */
[----:B--2-4-:R-:W0:Y:S04]  /*10cf0*/  SHFL.IDX PT, R25, R25, 0x3, 0x181f ;  /* 0x00781f0019197f89 */ /* 0x014e2800000e0000 */
[----:B------:R-:W-:Y:S01]  /*10d00*/  ISETP.GE.AND P0, PT, R0, R45, PT ;  /* 0x0000002d0000720c */ /* 0x000fe20003f06270 */
[----:B------:R-:W2:-:S12]  /*10d10*/  SHFL.IDX PT, R24, R24, 0x3, 0x181f ;  /* 0x00781f0018187f89 */ /* 0x000e9800000e0000 */
[----:B------:R-:W-:Y:S05]  /*10d20*/  @P0 BRA `(.L_x_1186) ;  /* 0x0000000800800947 */ /* 0x000fea0003800000 */
[----:B------:R-:W-:Y:S02]  /*10d30*/  ULDC UR5, c[0x0][0xac8] ;  /* 0x0002b20000057ab9 */ /* 0x000fe40000000800 */
[----:B------:R-:W-:-:S13]  /*10d40*/  ISETP.GE.AND P1, PT, R18, UR5, PT ;  /* 0x0000000512007c0c */ /* 0x000fda000bf26270 */
[----:B--23--:R-:W-:-:S04]  /*10d50*/  @!P1 LEA R2, P0, R18, R24, 0x1 ;  /* 0x0000001812029211 */ /* 0x00cfc800078008ff */
[----:B0-----:R-:W-:Y:S02]  /*10d60*/  @!P1 LEA.HI.X R3, R18, R25, R190, 0x1, P0 ;  /* 0x0000001912039211 */ /* 0x001fe400000f0cbe */
[----:B------:R-:W-:-:S03]  /*10d70*/  ISETP.GE.AND P0, PT, R19, UR5, PT ;  /* 0x0000000513007c0c */ /* 0x000fc6000bf06270 */
[----:B-----5:R0:W-:Y:S10]  /*10d80*/  @!P1 ST.E.128 desc[UR50][R2.64], R4 ;  /* 0x0000000402009985 */ /* 0x0201f4000c101d32 */
[----:B------:R-:W-:Y:S05]  /*10d90*/  @P0 BRA `(.L_x_1186) ;  /* 0x0000000800640947 */ /* 0x000fea0003800000 */
[----:B0-----:R-:W-:-:S04]  /*10da0*/  LEA R2, P0, R19, R24, 0x1 ;  /* 0x0000001813027211 */ /* 0x001fc800078008ff */
[----:B------:R-:W-:-:S05]  /*10db0*/  LEA.HI.X R3, R19, R25, R189, 0x1, P0 ;  /* 0x0000001913037211 */ /* 0x000fca00000f0cbd */
[----:B------:R0:W-:Y:S01]  /*10dc0*/  ST.E.128 desc[UR50][R2.64], R8 ;  /* 0x0000000802007985 */ /* 0x0001e2000c101d32 */
[----:B------:R-:W-:Y:S05]  /*10dd0*/  BRA `(.L_x_1186) ;  /* 0x0000000800547947 */ /* 0x000fea0003800000 */
.L_x_1179:
[----:B------:R-:W0:Y:S01]  /*10de0*/  LDC R8, c[0x0][0xbe8] ;  /* 0x0002fa00ff087b82 */ /* 0x000e220000000800 */
[----:B------:R-:W-:Y:S01]  /*10df0*/  ISETP.GE.AND P0, PT, R191, 0x80, PT ;  /* 0x00000080bf00780c */ /* 0x000fe20003f06270 */
[----:B------:R-:W-:Y:S01]  /*10e00*/  USHF.R.S32.HI UR8, URZ, 0x1f, UR37 ;  /* 0x0000001f3f087899 */ /* 0x000fe20008011425 */
[----:B------:R-:W-:Y:S01]  /*10e10*/  BSSY B1, `(.L_x_1187) ;  /* 0x000002f000017945 */ /* 0x000fe20003800000 */
[----:B------:R-:W-:Y:S01]  /*10e20*/  USHF.R.S32.HI UR9, URZ, 0x1f, UR43 ;  /* 0x0000001f3f097899 */ /* 0x000fe2000801142b */
[----:B------:R-:W-:Y:S01]  /*10e30*/  IMAD R6, R22, 0x20, R184 ;  /* 0x0000002016067824 */ /* 0x000fe200078e02b8 */
[----:B0-----:R-:W-:-:S13]  /*10e40*/  ISETP.NE.AND P1, PT, R8, 0x1, PT ;  /* 0x000000010800780c */ /* 0x001fda0003f25270 */
[----:B------:R-:W0:Y:S08]  /*10e50*/  @P1 LDC R9, c[0x0][0xbec] ;  /* 0x0002fb00ff091b82 */ /* 0x000e300000000800 */
[----:B------:R-:W1:Y:S01]  /*10e60*/  @P1 LDC R11, c[0x0][0xbf0] ;  /* 0x0002fc00ff0b1b82 */ /* 0x000e620000000800 */
[----:B------:R-:W-:Y:S05]  /*10e70*/  @P0 BRA `(.L_x_1188) ;  /* 0x0000000000a00947 */ /* 0x000fea0003800000 */
[----:B------:R-:W2:Y:S01]  /*10e80*/  S2R R0, SR_TID.X ;  /* 0x0000000000007919 */ /* 0x000ea20000002100 */
[----:B------:R-:W3:Y:S01]  /*10e90*/  LDC R3, c[0x0][0xbe8] ;  /* 0x0002fa00ff037b82 */ /* 0x000ee20000000800 */
[----:B------:R-:W-:Y:S01]  /*10ea0*/  IMAD.U32 R4, RZ, RZ, UR36 ;  /* 0x00000024ff047e24 */ /* 0x000fe2000f8e00ff */
[----:B------:R-:W-:Y:S02]  /*10eb0*/  ULDC UR5, c[0x0][0xa88] ;  /* 0x0002a20000057ab9 */ /* 0x000fe40000000800 */
[----:B---3--:R-:W-:Y:S02]  /*10ec0*/  IMAD R5, R3, UR5, RZ ;  /* 0x0000000503057c24 */ /* 0x008fe4000f8e02ff */
[----:B--2---:R-:W-:-:S04]  /*10ed0*/  IADD3 R4, R4, -0x80, R0 ;  /* 0xffffff8004047810 */ /* 0x004fc80007ffe000 */
[----:B------:R-:W-:-:S13]  /*10ee0*/  ISETP.GE.AND P0, PT, R4, R5, PT ;  /* 0x000000050400720c */ /* 0x000fda0003f06270 */
[----:B------:R-:W-:Y:S05]  /*10ef0*/  @P0 BRA `(.L_x_1188) ;  /* 0x0000000000800947 */ /* 0x000fea0003800000 */
[----:B------:R-:W-:Y:S01]  /*10f00*/  ISETP.NE.AND P0, PT, R3, 0x1, PT ;  /* 0x000000010300780c */ /* 0x000fe20003f05270 */
[----:B------:R-:W-:Y:S01]  /*10f10*/  ULDC.64 UR10, c[0x0][0xb90] ;  /* 0x0002e400000a7ab9 */ /* 0x000fe20000000a00 */
[----:B------:R-:W-:Y:S01]  /*10f20*/  IMAD.MOV.U32 R2, RZ, RZ, R4 ;  /* 0x000000ffff027224 */ /* 0x000fe200078e0004 */
[----:B------:R-:W-:Y:S02]  /*10f30*/  UIMAD UR5, UR8, UR10, URZ ;  /* 0x0000000a080572a4 */ /* 0x000fe4000f8e023f */
[----:B------:R-:W-:Y:S02]  /*10f40*/  UIMAD.WIDE.U32 UR6, UR37, UR10, URZ ;  /* 0x0000000a250672a5 */ /* 0x000fe4000f8e003f */
[----:B------:R-:W-:-:S03]  /*10f50*/  UIMAD UR5, UR37, UR11, UR5 ;  /* 0x0000000b250572a4 */ /* 0x000fc6000f8e0205 */
[----:B------:R-:W-:Y:S01]  /*10f60*/  ULDC.64 UR10, c[0x0][0xb98] ;  /* 0x0002e600000a7ab9 */ /* 0x000fe20000000a00 */
[----:B------:R-:W-:Y:S02]  /*10f70*/  UIADD3 UR7, UR7, UR5, URZ ;  /* 0x0000000507077290 */ /* 0x000fe4000fffe03f */
[----:B------:R-:W2:Y:S01]  /*10f80*/  @P0 LDC R5, c[0x0][0xbec] ;  /* 0x0002fb00ff050b82 */ /* 0x000ea20000000800 */
[----:B------:R-:W-:Y:S02]  /*10f90*/  UIMAD UR5, UR9, UR10, URZ ;  /* 0x0000000a090572a4 */ /* 0x000fe4000f8e023f */
[----:B------:R-:W-:Y:S02]  /*10fa0*/  UIMAD.WIDE.U32 UR6, UR43, UR10, UR6 ;  /* 0x0000000a2b0672a5 */ /* 0x000fe4000f8e0006 */
[----:B------:R-:W-:-:S03]  /*10fb0*/  UIMAD UR5, UR43, UR11, UR5 ;  /* 0x0000000b2b0572a4 */ /* 0x000fc6000f8e0205 */
[----:B------:R-:W3:Y:S01]  /*10fc0*/  @P0 LDC R7, c[0x0][0xbf0] ;  /* 0x0002fc00ff070b82 */ /* 0x000ee20000000800 */
[----:B------:R-:W-:Y:S01]  /*10fd0*/  ULDC.64 UR10, c[0x0][0xb88] ;  /* 0x0002e200000a7ab9 */ /* 0x000fe20000000a00 */
[----:B--2---:R-:W-:-:S05]  /*10fe0*/  @P0 IMAD.HI.U32 R0, R4, R5, RZ ;  /* 0x0000000504000227 */ /* 0x004fca00078e00ff */
[----:B---3--:R-:W-:-:S05]  /*10ff0*/  @P0 SHF.R.U32.HI R2, RZ, R7, R0 ;  /* 0x00000007ff020219 */ /* 0x008fca0000011600 */
[----:B------:R-:W-:-:S04]  /*11000*/  IMAD.MOV R5, RZ, RZ, -R2 ;  /* 0x000000ffff057224 */ /* 0x000fc800078e0a02 */
[----:B------:R-:W-:Y:S01]  /*11010*/  IMAD R5, R3, R5, R4 ;  /* 0x0000000503057224 */ /* 0x000fe200078e0204 */
[----:B------:R-:W-:Y:S01]  /*11020*/  SHF.R.S32.HI R3, RZ, 0x1f, R2 ;  /* 0x0000001fff037819 */ /* 0x000fe20000011402 */
[----:B------:R-:W-:Y:S01]  /*11030*/  IMAD.U32 R4, RZ, RZ, UR5 ;  /* 0x00000005ff047e24 */ /* 0x000fe2000f8e00ff */
[----:B------:R-:W-:Y:S02]  /*11040*/  IADD3 R2, P0, R2, UR6, RZ ;  /* 0x0000000602027c10 */ /* 0x000fe4000ff1e0ff */
[----:B------:R-:W-:Y:S02]  /*11050*/  SHF.R.S32.HI R0, RZ, 0x1f, R5 ;  /* 0x0000001fff007819 */ /* 0x000fe40000011405 */
[----:B------:R-:W-:Y:S01]  /*11060*/  IADD3.X R3, R3, UR7, R4, P0, !PT ;  /* 0x0000000703037c10 */ /* 0x000fe200087fe404 */
[----:B------:R-:W-:Y:S02]  /*11070*/  ULDC.64 UR6, c[0x0][0xb50] ;  /* 0x0002d40000067ab9 */ /* 0x000fe40000000a00 */
[----:B------:R-:W-:-:S02]  /*11080*/  IMAD R0, R0, UR10, RZ ;  /* 0x0000000a00007c24 */ /* 0x000fc4000f8e02ff */
[----:B------:R-:W-:-:S04]  /*11090*/  IMAD.WIDE.U32 R2, R5, UR10, R2 ;  /* 0x0000000a05027c25 */ /* 0x000fc8000f8e0002 */
[----:B------:R-:W-:Y:S01]  /*110a0*/  IMAD R7, R5, UR11, R0 ;  /* 0x0000000b05077c24 */ /* 0x000fe2000f8e0200 */
[----:B------:R-:W-:-:S03]  /*110b0*/  LEA R4, P0, R2, UR6, 0x2 ;  /* 0x0000000602047c11 */ /* 0x000fc6000f8010ff */
[----:B------:R-:W-:-:S05]  /*110c0*/  IMAD.IADD R3, R3, 0x1, R7 ;  /* 0x0000000103037824 */ /* 0x000fca00078e0207 */
[----:B------:R-:W-:Y:S01]  /*110d0*/  LEA.HI.X R5, R2, UR7, R3, 0x2, P0 ;  /* 0x0000000702057c11 */ /* 0x000fe200080f1403 */
[----:B------:R-:W-:-:S05]  /*110e0*/  IMAD.MOV.U32 R3, RZ, RZ, -0x800000 ;  /* 0xff800000ff037424 */ /* 0x000fca00078e00ff */
[----:B------:R2:W-:Y:S02]  /*110f0*/  STG.E desc[UR50][R4.64], R3 ;  /* 0x0000000304007986 */ /* 0x0005e4000c101932 */
.L_x_1188:
[----:B------:R-:W-:Y:S05]  /*11100*/  BSYNC B1 ;  /* 0x0000000000017941 */ /* 0x000fea0003800000 */
.L_x_1187:
[----:B------:R-:W-:Y:S01]  /*11110*/  ULDC.64 UR10, c[0x0][0xae8] ;  /* 0x0002ba00000a7ab9 */ /* 0x000fe20000000a00 */
[----:B------:R-:W-:Y:S01]  /*11120*/  VIADD R6, R6, UR36 ;  /* 0x0000002406067c36 */ /* 0x000fe20008000000 */
[----:B------:R-:W-:Y:S01]  /*11130*/  UIMAD UR5, UR8, UR10, URZ ;  /* 0x0000000a080572a4 */ /* 0x000fe2000f8e023f */
[----:B------:R-:W-:Y:S01]  /*11140*/  BSSY B1, `(.L_x_1189) ;  /* 0x0000034000017945 */ /* 0x000fe20003800000 */
[----:B------:R-:W-:Y:S01]  /*11150*/  UIMAD.WIDE.U32 UR6, UR37, UR10, URZ ;  /* 0x0000000a250672a5 */ /* 0x000fe2000f8e003f */
[----:B0-----:R-:W-:Y:S01]  /*11160*/  @P1 IMAD.HI.U32 R0, R6, R9, RZ ;  /* 0x0000000906001227 */ /* 0x001fe200078e00ff */
[----:B------:R-:W-:-:S03]  /*11170*/  UIMAD UR5, UR37, UR11, UR5 ;  /* 0x0000000b250572a4 */ /* 0x000fc6000f8e0205 */
[----:B------:R-:W-:Y:S01]  /*11180*/  ULDC.64 UR10, c[0x0][0xaf0] ;  /* 0x0002bc00000a7ab9 */ /* 0x000fe20000000a00 */
[----:B------:R-:W-:Y:S01]  /*11190*/  UIADD3 UR7, UR7, UR5, URZ ;  /* 0x0000000507077290 */ /* 0x000fe2000fffe03f */
[----:B--2---:R-:W-:Y:S01]  /*111a0*/  IMAD.MOV.U32 R5, RZ, RZ, R6 ;  /* 0x000000ffff057224 */ /* 0x004fe200078e0006 */
[----:B------:R-:W-:Y:S01]  /*111b0*/  UIMAD UR5, UR9, UR10, URZ ;  /* 0x0000000a090572a4 */ /* 0x000fe2000f8e023f */
[----:B-1----:R-:W-:Y:S01]  /*111c0*/  @P1 SHF.R.U32.HI R5, RZ, R11, R0 ;  /* 0x0000000bff051219 */ /* 0x002fe20000011600 */
[----:B------:R-:W-:Y:S02]  /*111d0*/  UIMAD.WIDE.U32 UR6, UR43, UR10, UR6 ;  /* 0x0000000a2b0672a5 */ /* 0x000fe4000f8e0006 */
[----:B------:R-:W-:Y:S01]  /*111e0*/  UIMAD UR5, UR43, UR11, UR5 ;  /* 0x0000000b2b0572a4 */ /* 0x000fe2000f8e0205 */
[--C-:B------:R-:W-:Y:S01]  /*111f0*/  SHF.R.S32.HI R0, RZ, 0x1f, R5.reuse ;  /* 0x0000001fff007819 */ /* 0x100fe20000011405 */
[----:B------:R-:W-:Y:S01]  /*11200*/  IMAD.MOV R7, RZ, RZ, -R5 ;  /* 0x000000ffff077224 */ /* 0x000fe200078e0a05 */
[----:B------:R-:W-:Y:S01]  /*11210*/  ULDC.64 UR8, c[0x0][0xae0] ;  /* 0x0002b80000087ab9 */ /* 0x000fe20000000a00 */
[----:B------:R-:W-:-:S02]  /*11220*/  UIADD3 UR5, UR7, UR5, URZ ;  /* 0x0000000507057290 */ /* 0x000fc4000fffe03f */
[----:B------:R-:W-:Y:S02]  /*11230*/  IMAD.U32 R3, RZ, RZ, UR7 ;  /* 0x00000007ff037e24 */ /* 0x000fe4000f8e00ff */
[----:B------:R-:W-:Y:S02]  /*11240*/  IMAD R0, R0, UR8, RZ ;  /* 0x0000000800007c24 */ /* 0x000fe4000f8e02ff */
[----:B------:R-:W-:Y:S02]  /*11250*/  IMAD R7, R8, R7, R6 ;  /* 0x0000000708077224 */ /* 0x000fe400078e0206 */
[----:B------:R-:W-:Y:S01]  /*11260*/  IMAD.U32 R2, RZ, RZ, UR6 ;  /* 0x00000006ff027e24 */ /* 0x000fe2000f8e00ff */
[----:B------:R-:W-:Y:S01]  /*11270*/  ULDC.64 UR6, c[0x0][0xad8] ;  /* 0x0002b60000067ab9 */ /* 0x000fe20000000a00 */
[----:B------:R-:W-:Y:S01]  /*11280*/  IMAD.U32 R3, RZ, RZ, UR5 ;  /* 0x00000005ff037e24 */ /* 0x000fe2000f8e00ff */
[----:B------:R-:W-:Y:S01]  /*11290*/  ULDC UR5, c[0x0][0xa88] ;  /* 0x0002a20000057ab9 */ /* 0x000fe20000000800 */
[C---:B------:R-:W-:Y:S01]  /*112a0*/  IMAD R9, R5.reuse, UR9, R0 ;  /* 0x0000000905097c24 */ /* 0x040fe2000f8e0200 */
[----:B------:R-:W-:Y:S01]  /*112b0*/  SHF.R.S32.HI R0, RZ, 0x1f, R7 ;  /* 0x0000001fff007819 */ /* 0x000fe20000011407 */
[----:B------:R-:W-:-:S04]  /*112c0*/  IMAD.WIDE.U32 R2, R5, UR8, R2 ;  /* 0x0000000805027c25 */ /* 0x000fc8000f8e0002 */
[----:B------:R-:W-:Y:S02]  /*112d0*/  IMAD.IADD R3, R3, 0x1, R9 ;  /* 0x0000000103037824 */ /* 0x000fe400078e0209 */
[----:B------:R-:W-:Y:S02]  /*112e0*/  IMAD R4, R0, UR6, RZ ;  /* 0x0000000600047c24 */ /* 0x000fe4000f8e02ff */
[----:B------:R-:W-:Y:S02]  /*112f0*/  VIADD R6, R184, UR36 ;  /* 0x00000024b8067c36 */ /* 0x000fe40008000000 */
[----:B------:R-:W-:Y:S02]  /*11300*/  IMAD R9, R8, UR5, RZ ;  /* 0x0000000508097c24 */ /* 0x000fe4000f8e02ff */
[C---:B------:R-:W-:Y:S02]  /*11310*/  IMAD R5, R7.reuse, UR7, R4 ;  /* 0x0000000707057c24 */ /* 0x040fe4000f8e0204 */
[----:B------:R-:W-:Y:S01]  /*11320*/  IMAD.WIDE.U32 R2, R7, UR6, R2 ;  /* 0x0000000607027c25 */ /* 0x000fe2000f8e0002 */
[----:B------:R-:W-:Y:S01]  /*11330*/  ISETP.GE.AND P2, PT, R6, R9, PT ;  /* 0x000000090600720c */ /* 0x000fe20003f46270 */
[----:B------:R-:W-:-:S02]  /*11340*/  ULDC.64 UR6, c[0x0][0xa80] ;  /* 0x0002a00000067ab9 */ /* 0x000fc40000000a00 */
[----:B------:R-:W-:Y:S01]  /*11350*/  VIADD R0, R6, 0x20 ;  /* 0x0000002006007836 */ /* 0x000fe20000000000 */
[----:B------:R-:W-:Y:S01]  /*11360*/  LEA R4, P3, R2, UR6, 0x1 ;  /* 0x0000000602047c11 */ /* 0x000fe2000f8608ff */
[----:B------:R-:W-:-:S03]  /*11370*/  IMAD.IADD R3, R3, 0x1, R5 ;  /* 0x0000000103037824 */ /* 0x000fc600078e0205 */
[-C--:B------:R-:W-:Y:S01]  /*11380*/  ISETP.GE.AND P1, PT, R0, R9.reuse, PT ;  /* 0x000000090000720c */ /* 0x080fe20003f26270 */
[----:B------:R-:W-:Y:S01]  /*11390*/  VIADD R0, R6, 0x40 ;  /* 0x0000004006007836 */ /* 0x000fe20000000000 */
[----:B------:R-:W-:Y:S02]  /*113a0*/  LEA.HI.X R5, R2, UR7, R3, 0x1, P3 ;  /* 0x0000000702057c11 */ /* 0x000fe400098f0c03 */
[----:B------:R0:W1:Y:S02]  /*113b0*/  SHFL.IDX PT, R2, R4, RZ, 0x181f ;  /* 0x00181fff04027589 */ /* 0x00006400000e0000 */
[----:B------:R-:W-:Y:S02]  /*113c0*/  ISETP.GE.AND P0, PT, R0, R9, PT ;  /* 0x000000090000720c */ /* 0x000fe40003f06270 */
[----:B------:R0:W2:Y:S01]  /*113d0*/  SHFL.IDX PT, R0, R5, RZ, 0x181f ;  /* 0x00181fff05007589 */ /* 0x0000a200000e0000 */
[----:B------:R-:W-:Y:S10]  /*113e0*/  @P2 BRA `(.L_x_1190) ;  /* 0x0000000000242947 */ /* 0x000ff40003800000 */
[----:B------:R-:W-:Y:S02]  /*113f0*/  ULDC UR5, c[0x0][0xac8] ;  /* 0x0002b20000057ab9 */ /* 0x000fe40000000800 */
[----:B------:R-:W-:Y:S02]  /*11400*/  ISETP.GE.AND P4, PT, R18, UR5, PT ;  /* 0x0000000512007c0c */ /* 0x000fe4000bf86270 */
[----:B------:R-:W-:-:S11]  /*11410*/  ISETP.GE.AND P5, PT, R19, UR5, PT ;  /* 0x0000000513007c0c */ /* 0x000fd6000bfa6270 */
[CC--:B-1----:R-:W-:Y:S02]  /*11420*/  @!P4 LEA R10, P2, R18.reuse, R2.reuse, 0x1 ;  /* 0x00000002120ac211 */ /* 0x0c2fe400078408ff */
[C---:B------:R-:W-:Y:S02]  /*11430*/  @!P5 LEA R2, P3, R19.reuse, R2, 0x1 ;  /* 0x000000021302d211 */ /* 0x040fe400078608ff */
[-C--:B--2---:R-:W-:Y:S02]  /*11440*/  @!P4 LEA.HI.X R11, R18, R0.reuse, R190, 0x1, P2 ;  /* 0x00000000120bc211 */ /* 0x084fe400010f0cbe */
[----:B------:R-:W-:-:S03]  /*11450*/  @!P5 LEA.HI.X R3, R19, R0, R189, 0x1, P3 ;  /* 0x000000001303d211 */ /* 0x000fc600018f0cbd */
[----:B------:R3:W-:Y:S04]  /*11460*/  @!P4 ST.E.128 desc[UR50][R10.64], RZ ;  /* 0x000000ff0a00c985 */ /* 0x0007e8000c101d32 */
[----:B------:R3:W-:Y:S02]  /*11470*/  @!P5 ST.E.128 desc[UR50][R2.64], RZ ;  /* 0x000000ff0200d985 */ /* 0x0007e4000c101d32 */
.L_x_1190:
[----:B------:R-:W-:Y:S05]  /*11480*/  BSYNC B1 ;  /* 0x0000000000017941 */ /* 0x000fea0003800000 */
.L_x_1189:
        /* <DEDUP_REMOVED lines=11> */
[----:B------:R3:W-:Y:S04]  /*11540*/  @!P3 ST.E.128 desc[UR50][R10.64], RZ ;  /* 0x000000ff0a00b985 */ /* 0x0007e8000c101d32 */
[----:B------:R3:W-:Y:S02]  /*11550*/  @!P4 ST.E.128 desc[UR50][R2.64], RZ ;  /* 0x000000ff0200c985 */ /* 0x0007e4000c101d32 */
.L_x_1192:
[----:B------:R-:W-:Y:S05]  /*11560*/  BSYNC B1 ;  /* 0x0000000000017941 */ /* 0x000fea0003800000 */
.L_x_1191:
        /* <DEDUP_REMOVED lines=11> */
[----:B------:R3:W-:Y:S04]  /*11620*/  @!P2 ST.E.128 desc[UR50][R10.64], RZ ;  /* 0x000000ff0a00a985 */ /* 0x0007e8000c101d32 */
[----:B------:R3:W-:Y:S02]  /*11630*/  @!P3 ST.E.128 desc[UR50][R2.64], RZ ;  /* 0x000000ff0200b985 */ /* 0x0007e4000c101d32 */
.L_x_1194:
[----:B------:R-:W-:Y:S05]  /*11640*/  BSYNC B1 ;  /* 0x0000000000017941 */ /* 0x000fea0003800000 */
.L_x_1193:
[----:B---3--:R-:W-:Y:S01]  /*11650*/  VIADD R3, R6, 0x60 ;  /* 0x0000006006037836 */ /* 0x008fe20000000000 */
[----:B0-----:R0:W3:Y:S04]  /*11660*/  SHFL.IDX PT, R0, R5, 0x3, 0x181f ;  /* 0x00781f0005007f89 */ /* 0x0010e800000e0000 */
[----:B------:R-:W-:Y:S01]  /*11670*/  ISETP.GE.AND P0, PT, R3, R9, PT ;  /* 0x000000090300720c */ /* 0x000fe20003f06270 */
[----:B-1----:R0:W1:-:S12]  /*11680*/  SHFL.IDX PT, R2, R4, 0x3, 0x181f ;  /* 0x00781f0004027f89 */ /* 0x00205800000e0000 */
[----:B0-----:R-:W-:Y:S05]  /*11690*/  @P0 BRA `(.L_x_1186) ;  /* 0x0000000000240947 */ /* 0x001fea0003800000 */
[----:B------:R-:W-:Y:S02]  /*116a0*/  ULDC UR5, c[0x0][0xac8] ;  /* 0x0002b20000057ab9 */ /* 0x000fe40000000800 */
[----:B------:R-:W-:Y:S02]  /*116b0*/  ISETP.GE.AND P2, PT, R18, UR5, PT ;  /* 0x0000000512007c0c */ /* 0x000fe4000bf46270 */
[----:B------:R-:W-:-:S11]  /*116c0*/  ISETP.GE.AND P3, PT, R19, UR5, PT ;  /* 0x0000000513007c0c */ /* 0x000fd6000bf66270 */
[CC--:B-12-4-:R-:W-:Y:S02]  /*116d0*/  @!P2 LEA R4, P0, R18.reuse, R2.reuse, 0x1 ;  /* 0x000000021204a211 */ /* 0x0d6fe400078008ff */
[C---:B------:R-:W-:Y:S02]  /*116e0*/  @!P3 LEA R2, P1, R19.reuse, R2, 0x1 ;  /* 0x000000021302b211 */ /* 0x040fe400078208ff */
[-C--:B---3--:R-:W-:Y:S02]  /*116f0*/  @!P2 LEA.HI.X R5, R18, R0.reuse, R190, 0x1, P0 ;  /* 0x000000001205a211 */ /* 0x088fe400000f0cbe */
[----:B------:R-:W-:-:S03]  /*11700*/  @!P3 LEA.HI.X R3, R19, R0, R189, 0x1, P1 ;  /* 0x000000001303b211 */ /* 0x000fc600008f0cbd */
[----:B------:R0:W-:Y:S04]  /*11710*/  @!P2 ST.E.128 desc[UR50][R4.64], RZ ;  /* 0x000000ff0400a985 */ /* 0x0001e8000c101d32 */
[----:B------:R0:W-:Y:S02]  /*11720*/  @!P3 ST.E.128 desc[UR50][R2.64], RZ ;  /* 0x000000ff0200b985 */ /* 0x0001e4000c101d32 */
.L_x_1186:
[----:B------:R-:W-:Y:S05]  /*11730*/  BSYNC B0 ;  /* 0x0000000000007941 */ /* 0x000fea0003800000 */
.L_x_1178:
[----:B------:R-:W-:Y:S02]  /*11740*/  ULDC UR5, c[0x0][0xc38] ;  /* 0x00030e0000057ab9 */ /* 0x000fe40000000800 */
[----:B------:R-:W-:-:S06]  /*11750*/  UISETP.GE.AND UP0, UPT, UR4, UR5, UPT ;  /* 0x000000050400728c */ /* 0x000fcc000bf06270 */
[----:B------:R-:W-:-:S13]  /*11760*/  PLOP3.LUT P0, PT, PT, PT, UP0, 0x80, 0x0 ;  /* 0x000000000000781c */ /* 0x000fda0003f0f008 */
[----:B------:R-:W-:Y:S05]  /*11770*/  @!P0 BRA `(.L_x_1195) ;  /* 0xfffffef400888947 */ /* 0x000fea000383ffff */
[----:B------:R-:W-:Y:S05]  /*11780*/  EXIT ;  /* 0x000000000000794d */ /* 0x000fea0003800000 */
.L_x_1097:
[----:B------:R-:W-:-:S08]  /*11790*/  NOP ;  /* 0x0000000000007918 */ /* 0x000fd00000000000 */
[----:B------:R-:W0:-:S00]  /*117a0*/  USETMAXREG.DEALLOC.CTAPOOL 0x18 ;  /* 0x00000018000079c8 */ /* 0x000e0000080e0500 */
[----:B0-----:R-:W-:-:S06]  /*117b0*/  LOP3.LUT R0, R0, 0x3, RZ, 0xc0, !PT ;  /* 0x0000000300007812 */ /* 0x001fcc00078ec0ff */
[----:B------:R-:W0:Y:S01]  /*117c0*/  S2UR UR6, SR_CTAID.X ;  /* 0x00000000000679c3 */ /* 0x000e220000002500 */
[----:B------:R-:W-:Y:S01]  /*117d0*/  LOP3.LUT R19, R19, 0xfffffffb, RZ, 0xc0, !PT ;  /* 0xfffffffb13137812 */ /* 0x000fe200078ec0ff */
[----:B------:R-:W-:Y:S01]  /*117e0*/  STL [R1+0x18], RZ ;  /* 0x000018ff01007387 */ /* 0x000fe20000100800 */
[----:B------:R-:W-:-:S03]  /*117f0*/  IMAD.MOV.U32 R18, RZ, RZ, RZ ;  /* 0x000000ffff127224 */ /* 0x000fc600078e00ff */
[----:B------:R-:W1:Y:S02]  /*11800*/  SHFL.IDX PT, R0, R0, RZ, 0x1f ;  /* 0x00001fff00007589 */ /* 0x000e6400000e0000 */
[----:B-1----:R-:W-:Y:S02]  /*11810*/  ISETP.NE.AND P0, PT, R0, RZ, PT ;  /* 0x000000ff0000720c */ /* 0x002fe40003f05270 */
[----:B------:R-:W0:Y:S11]  /*11820*/  LDC R0, c[0x0][0xc38] ;  /* 0x00030e00ff007b82 */ /* 0x000e360000000800 */
[----:B------:R-:W-:Y:S01]  /*11830*/  @P0 LOP3.LUT R19, R19, 0x4, RZ, 0xfc, !PT ;  /* 0x0000000413130812 */ /* 0x000fe200078efcff */
[----:B------:R-:W-:Y:S06]  /*11840*/  @P0 BAR.ARV 0x4, 0x180 ;  /* 0x0106000000000b1d */ /* 0x000fec0000002000 */
[----:B0-----:R-:W-:Y:S01]  /*11850*/  ISETP.LE.AND P0, PT, R0, UR6, PT ;  /* 0x0000000600007c0c */ /* 0x001fe2000bf03270 */
[----:B------:R-:W-:-:S05]  /*11860*/  IMAD.MOV.U32 R0, RZ, RZ, 0x1 ;  /* 0x00000001ff007424 */ /* 0x000fca00078e00ff */
[----:B------:R0:W-:Y:S07]  /*11870*/  STL [R1+0x8], R0 ;  /* 0x0000080001007387 */ /* 0x0001ee0000100800 */
[----:B------:R-:W-:Y:S05]  /*11880*/  @P0 BRA `(.L_x_1196) ;  /* 0x0000004400300947 */ /* 0x000fea0003800000 */
[----:B------:R-:W1:Y:S01]  /*11890*/  S2R R6, SR_TID.X ;  /* 0x0000000000067919 */ /* 0x000e620000002100 */
[----:B------:R-:W2:Y:S01]  /*118a0*/  S2UR UR5, SR_CgaCtaId ;  /* 0x00000000000579c3 */ /* 0x000ea20000008800 */
[----:B------:R-:W-:Y:S01]  /*118b0*/  UMOV UR4, 0x400 ;  /* 0x0000040000047882 */ /* 0x000fe20000000000 */
[----:B------:R-:W-:Y:S01]  /*118c0*/  IMAD.MOV.U32 R18, RZ, RZ, RZ ;  /* 0x000000ffff127224 */ /* 0x000fe200078e00ff */
[----:B------:R-:W-:Y:S01]  /*118d0*/  ULDC UR42, c[0x0][0xc] ;  /* 0x00000300002a7ab9 */ /* 0x000fe20000000800 */
[----:B------:R-:W-:Y:S01]  /*118e0*/  ULDC.64 UR44, c[0x0][0x198] ;  /* 0x00006600002c7ab9 */ /* 0x000fe20000000a00 */
[----:B--2---:R-:W-:-:S06]  /*118f0*/  ULEA UR4, UR5, UR4, 0x18 ;  /* 0x0000000405047291 */ /* 0x004fcc000f8ec03f */
[----:B------:R-:W-:Y:S01]  /*11900*/  IMAD.U32 R17, RZ, RZ, UR4 ;  /* 0x00000004ff117e24 */ /* 0x000fe2000f8e00ff */
[C---:B-1----:R-:W-:Y:S01]  /*11910*/  LOP3.LUT R5, R6.reuse, 0x7f, RZ, 0xc0, !PT ;  /* 0x0000007f06057812 */ /* 0x042fe200078ec0ff */
[----:B0-----:R-:W-:-:S05]  /*11920*/  IMAD.SHL.U32 R0, R6, 0x8, RZ ;  /* 0x0000000806007824 */ /* 0x001fca00078e00ff */
[C---:B------:R-:W-:Y:S02]  /*11930*/  LOP3.LUT R2, R0.reuse, 0x1f8, RZ, 0xc0, !PT ;  /* 0x000001f800027812 */ /* 0x040fe400078ec0ff */
[----:B------:R-:W-:Y:S02]  /*11940*/  LOP3.LUT R0, R0, 0x38, RZ, 0xc0, !PT ;  /* 0x0000003800007812 */ /* 0x000fe400078ec0ff */
[----:B------:R-:W-:Y:S01]  /*11950*/  LOP3.LUT R3, R2, 0x38, R6, 0x78, !PT ;  /* 0x0000003802037812 */ /* 0x000fe200078e7806 */
[----:B------:R-:W-:Y:S01]  /*11960*/  IMAD.SHL.U32 R2, R5, 0x8, RZ ;  /* 0x0000000805027824 */ /* 0x000fe200078e00ff */
[----:B------:R-:W-:-:S04]  /*11970*/  LOP3.LUT R0, R0, 0x40, RZ, 0xfc, !PT ;  /* 0x0000004000007812 */ /* 0x000fc800078efcff */
[----:B------:R-:W-:Y:S01]  /*11980*/  LOP3.LUT R4, R3, 0x200, R2, 0xf8, !PT ;  /* 0x0000020003047812 */ /* 0x000fe200078ef802 */
[----:B------:R-:W-:Y:S01]  /*11990*/  IMAD.SHL.U32 R2, R6, 0x10, RZ ;  /* 0x0000001006027824 */ /* 0x000fe200078e00ff */
[----:B------:R-:W-:-:S03]  /*119a0*/  SHF.R.U32.HI R3, RZ, 0x3, R5 ;  /* 0x00000003ff037819 */ /* 0x000fc60000011605 */
[----:B------:R-:W-:Y:S01]  /*119b0*/  IMAD R4, R4, 0x2, R17 ;  /* 0x0000000204047824 */ /* 0x000fe200078e0211 */
[----:B------:R-:W-:Y:S01]  /*119c0*/  LOP3.LUT R2, R3, 0x70, R2, 0xf8, !PT ;  /* 0x0000007003027812 */ /* 0x000fe200078ef802 */
[----:B------:R-:W-:Y:S02]  /*119d0*/  IMAD.U32 R3, RZ, RZ, UR6 ;  /* 0x00000006ff037e24 */ /* 0x000fe4000f8e00ff */
[----:B------:R-:W-:Y:S01]  /*119e0*/  IMAD.MOV.U32 R2, RZ, RZ, 0x1 ;  /* 0x00000001ff027424 */ /* 0x000fe200078e00ff */
[----:B------:R0:W-:Y:S04]  /*119f0*/  STL [R1+0x10], R4 ;  /* 0x0000100401007387 */ /* 0x0001e80000100800 */
[----:B------:R0:W-:Y:S04]  /*11a00*/  STL [R1+0x14], R3 ;  /* 0x0000140301007387 */ /* 0x0001e80000100800 */
[----:B------:R0:W-:Y:S04]  /*11a10*/  STL [R1+0x18], RZ ;  /* 0x000018ff01007387 */ /* 0x0001e80000100800 */
[----:B------:R0:W-:Y:S02]  /*11a20*/  STL [R1+0x8], R2 ;  /* 0x0000080201007387 */ /* 0x0001e40000100800 */
.L_x_1289:
[----:B--2---:R-:W2:Y:S01]  /*11a30*/  LDL R0, [R1+0x14] ;  /* 0x0000140001007983 */ /* 0x004ea20000100800 */
[----:B------:R-:W-:Y:S02]  /*11a40*/  ULDC UR8, c[0x0][0xc60] ;  /* 0x0003180000087ab9 */ /* 0x000fe40000000800 */
[----:B------:R-:W-:-:S11]  /*11a50*/  UISETP.NE.AND UP0, UPT, UR8, 0x1, UPT ;  /* 0x000000010800788c */ /* 0x000fd6000bf05270 */
[----:B------:R-:W-:Y:S01]  /*11a60*/  @UP0 ULDC UR4, c[0x0][0xc64] ;  /* 0x0003190000040ab9 */ /* 0x000fe20000000800 */
[----:B------:R-:W-:Y:S01]  /*11a70*/  @UP0 ULDC UR9, c[0x0][0xc68] ;  /* 0x00031a0000090ab9 */ /* 0x000fe20000000800 */
[C---:B--2---:R-:W-:Y:S02]  /*11a80*/  R2UR UR7, R0.reuse ;  /* 0x00000000000772ca */ /* 0x044fe400000e0000 */
[----:B------:R-:W-:-:S11]  /*11a90*/  R2UR UR6, R0 ;  /* 0x00000000000672ca */ /* 0x000fd600000e0000 */
[----:B------:R-:W-:-:S04]  /*11aa0*/  UIMAD.WIDE.U32 UR4, UR7, UR4, URZ ;  /* 0x00000004070472a5 */ /* 0x000fc8000f8e003f */
[----:B------:R-:W-:-:S03]  /*11ab0*/  @UP0 USHF.R.U32.HI UR7, URZ, UR9, UR5 ;  /* 0x000000093f070299 */ /* 0x000fc60008011605 */
[----:B------:R-:W-:Y:S02]  /*11ac0*/  ULDC UR4, c[0x0][0xc78] ;  /* 0x00031e0000047ab9 */ /* 0x000fe40000000800 */
[----:B------:R-:W-:Y:S02]  /*11ad0*/  UISETP.GE.AND UP0, UPT, UR7, UR4, UPT ;  /* 0x000000040700728c */ /* 0x000fe4000bf06270 */
[----:B------:R-:W-:-:S04]  /*11ae0*/  UIADD3 UR4, -UR7, URZ, URZ ;  /* 0x0000003f07047290 */ /* 0x000fc8000fffe13f */
[----:B------:R-:W-:Y:S01]  /*11af0*/  PLOP3.LUT P0, PT, PT, PT, UP0, 0x80, 0x0 ;  /* 0x000000000000781c */ /* 0x000fe20003f0f008 */
[----:B------:R-:W-:-:S12]  /*11b00*/  UIMAD UR8, UR8, UR4, UR6 ;  /* 0x00000004080872a4 */ /* 0x000fd8000f8e0206 */
[----:B---34-:R-:W-:Y:S05]  /*11b10*/  @!P0 BRA `(.L_x_1197) ;  /* 0x0000000000208947 */ /* 0x018fea0003800000 */
        /* <DEDUP_REMOVED lines=8> */
.L_x_1197:
[----:B------:R-:W-:Y:S01]  /*11ba0*/  ULDC UR9, c[0x0][0xc54] ;  /* 0x0003150000097ab9 */ /* 0x000fe20000000800 */
[----:B------:R-:W-:Y:S01]  /*11bb0*/  UMOV UR6, UR8 ;  /* 0x0000000800067c82 */ /* 0x000fe20008000000 */
[----:B------:R-:W-:-:S11]  /*11bc0*/  UISETP.NE.AND UP0, UPT, UR9, 0x1, UPT ;  /* 0x000000010900788c */ /* 0x000fd6000bf05270 */
[----:B------:R-:W-:Y:S02]  /*11bd0*/  @UP0 ULDC.64 UR10, c[0x0][0xc58] ;  /* 0x00031600000a0ab9 */ /* 0x000fe40000000a00 */
[----:B------:R-:W-:-:S04]  /*11be0*/  UIMAD.WIDE.U32 UR4, UR8, UR10, URZ ;  /* 0x0000000a080472a5 */ /* 0x000fc8000f8e003f */
[----:B------:R-:W-:-:S04]  /*11bf0*/  @UP0 USHF.R.U32.HI UR6, URZ, UR11, UR5 ;  /* 0x0000000b3f060299 */ /* 0x000fc80008011605 */
[----:B------:R-:W-:-:S12]  /*11c00*/  UIMAD UR4, UR6, UR9, URZ ;  /* 0x00000009060472a4 */ /* 0x000fd8000f8e023f */
.L_x_1198:
[----:B------:R-:W-:Y:S02]  /*11c10*/  UIADD3 UR4, UR8, -UR4, URZ ;  /* 0x8000000408047290 */ /* 0x000fe4000fffe03f */
[----:B------:R-:W-:Y:S01]  /*11c20*/  ULOP3.LUT UR5, URZ, UR6, URZ, 0x33, !UPT ;  /* 0x000000063f057292 */ /* 0x000fe2000f8e333f */
[----:B------:R-:W-:Y:S01]  /*11c30*/  ULDC UR14, c[0x0][0xc48] ;  /* 0x00031200000e7ab9 */ /* 0x000fe20000000800 */
[----:B------:R-:W-:Y:S01]  /*11c40*/  ULDC UR8, c[0x0][0x448] ;  /* 0x0001120000087ab9 */ /* 0x000fe20000000800 */
[----:B------:R-:W-:Y:S01]  /*11c50*/  ULDC UR41, c[0x0][0xc3c] ;  /* 0x00030f0000297ab9 */ /* 0x000fe20000000800 */
[----:B------:R-:W-:Y:S02]  /*11c60*/  UISETP.NE.AND UP2, UPT, UR14, 0x1, UPT ;  /* 0x000000010e00788c */ /* 0x000fe4000bf45270 */
[----:B------:R-:W-:Y:S02]  /*11c70*/  UISETP.NE.AND UP1, UPT, UR8, 0x1, UPT ;  /* 0x000000010800788c */ /* 0x000fe4000bf25270 */
[----:B------:R-:W-:Y:S01]  /*11c80*/  UIADD3 UR41, UR5, UR41, URZ ;  /* 0x0000002905297290 */ /* 0x000fe2000fffe03f */
[----:B------:R-:W-:Y:S01]  /*11c90*/  ULDC.64 UR10, c[0x0][0x418] ;  /* 0x00010600000a7ab9 */ /* 0x000fe20000000a00 */
[----:B------:R-:W-:Y:S01]  /*11ca0*/  ULDC UR13, c[0x0][0xc54] ;  /* 0x00031500000d7ab9 */ /* 0x000fe20000000800 */
[----:B------:R-:W-:-:S02]  /*11cb0*/  UISETP.NE.U32.AND UP0, UPT, UR10, URZ, UPT ;  /* 0x0000003f0a00728c */ /* 0x000fc4000bf05070 */
[----:B------:R-:W-:Y:S02]  /*11cc0*/  UIMAD UR13, UR7, UR13, UR4 ;  /* 0x0000000d070d72a4 */ /* 0x000fe4000f8e0204 */
[----:B------:R-:W-:Y:S01]  /*11cd0*/  USHF.L.U32 UR41, UR41, 0x7, URZ ;  /* 0x0000000729297899 */ /* 0x000fe2000800063f */
[----:B------:R-:W-:Y:S01]  /*11ce0*/  ULDC.64 UR4, c[0x0][0x9e0] ;  /* 0x0002780000047ab9 */ /* 0x000fe20000000a00 */
[----:B------:R-:W-:Y:S02]  /*11cf0*/  UISETP.NE.AND.EX UP0, UPT, UR11, URZ, UPT, UP0 ;  /* 0x0000003f0b00728c */ /* 0x000fe4000bf05300 */
[----:B------:R-:W-:Y:S02]  /*11d00*/  UISETP.GE.AND UP3, UPT, UR5, 0x1, UPT ;  /* 0x000000010500788c */ /* 0x000fe4000bf66270 */
[----:B------:R-:W-:Y:S01]  /*11d10*/  UIADD3 UR12, UR41, 0x7f, URZ ;  /* 0x0000007f290c7890 */ /* 0x000fe2000fffe03f */
[----:B------:R-:W-:Y:S01]  /*11d20*/  ULDC UR10, c[0x0][0x424] ;  /* 0x00010900000a7ab9 */ /* 0x000fe20000000800 */
[----:B------:R-:W-:Y:S01]  /*11d30*/  ULDC UR6, c[0x0][0x288] ;  /* 0x0000a20000067ab9 */ /* 0x000fe20000000800 */
[----:B------:R-:W-:Y:S01]  /*11d40*/  @UP2 ULDC UR8, c[0x0][0xc4c] ;  /* 0x0003130000082ab9 */ /* 0x000fe20000000800 */
[----:B------:R-:W-:Y:S01]  /*11d50*/  @UP1 ULDC UR11, c[0x0][0x44c] ;  /* 0x00011300000b1ab9 */ /* 0x000fe20000000800 */
[----:B------:R-:W-:Y:S01]  /*11d60*/  USEL UR15, UR10, 0x1, UP0 ;  /* 0x000000010a0f7887 */ /* 0x000fe20008000000 */
[----:B------:R-:W-:Y:S01]  /*11d70*/  PLOP3.LUT P1, PT, PT, PT, UP3, 0x80, 0x0 ;  /* 0x000000000000781c */ /* 0x000fe20003f2f038 */
[----:B------:R-:W-:-:S02]  /*11d80*/  UIADD3 UR16, -UR6, 0x1, URZ ;  /* 0x0000000106107890 */ /* 0x000fc4000fffe13f */
[----:B------:R-:W-:Y:S02]  /*11d90*/  UIMAD.WIDE.U32 UR8, UR13, UR8, URZ ;  /* 0x000000080d0872a5 */ /* 0x000fe4000f8e003f */
[----:B------:R-:W-:Y:S01]  /*11da0*/  UIMAD.WIDE.U32 UR10, UR12, UR11, URZ ;  /* 0x0000000b0c0a72a5 */ /* 0x000fe2000f8e003f */
[----:B------:R-:W-:Y:S01]  /*11db0*/  ULDC UR7, c[0x0][0x2f0] ;  /* 0x0000bc0000077ab9 */ /* 0x000fe20000000800 */
[----:B------:R-:W-:Y:S01]  /*11dc0*/  @UP2 ULDC UR17, c[0x0][0xc50] ;  /* 0x0003140000112ab9 */ /* 0x000fe20000000800 */
[----:B------:R-:W-:Y:S01]  /*11dd0*/  @UP1 ULDC UR18, c[0x0][0x450] ;  /* 0x0001140000121ab9 */ /* 0x000fe20000000800 */
[----:B------:R-:W-:Y:S01]  /*11de0*/  UMOV UR43, UR13 ;  /* 0x0000000d002b7c82 */ /* 0x000fe20008000000 */
[----:B------:R-:W-:Y:S02]  /*11df0*/  UIMAD UR16, UR15, UR7, UR16 ;  /* 0x000000070f1072a4 */ /* 0x000fe4000f8e0210 */
[----:B------:R-:W-:Y:S02]  /*11e00*/  @UP2 USHF.R.U32.HI UR43, URZ, UR17, UR9 ;  /* 0x000000113f2b2299 */ /* 0x000fe40008011609 */
[----:B------:R-:W-:-:S02]  /*11e10*/  @UP1 USHF.R.U32.HI UR12, URZ, UR18, UR11 ;  /* 0x000000123f0c1299 */ /* 0x000fc4000801160b */
[----:B------:R-:W-:Y:S02]  /*11e20*/  UIADD3 UR36, -UR43, URZ, URZ ;  /* 0x0000003f2b247290 */ /* 0x000fe4000fffe13f */
[----:B------:R-:W-:Y:S02]  /*11e30*/  UIADD3 UR12, UR16, UR12, URZ ;  /* 0x0000000c100c7290 */ /* 0x000fe4000fffe03f */
[----:B------:R-:W-:Y:S02]  /*11e40*/  UIMAD UR36, UR14, UR36, UR13 ;  /* 0x000000240e2472a4 */ /* 0x000fe4000f8e020d */
[----:B------:R-:W-:Y:S01]  /*11e50*/  UIADD3 UR4, UR12, UR4, URZ ;  /* 0x000000040c047290 */ /* 0x000fe2000fffe03f */
[----:B------:R-:W-:Y:S11]  /*11e60*/  @!P1 BRA `(.L_x_1199) ;  /* 0x0000000000449947 */ /* 0x000ff60003800000 */
        /* <DEDUP_REMOVED lines=10> */
.L_x_1200:
[----:B------:R-:W-:-:S11]  /*11f10*/  UISETP.NE.AND UP0, UPT, UR5, 0x1, UPT ;  /* 0x000000010500788c */ /* 0x000fd6000bf05270 */
[----:B------:R-:W-:Y:S02]  /*11f20*/  @UP0 ULDC.64 UR12, c[0x0][0x9e8] ;  /* 0x00027a00000c0ab9 */ /* 0x000fe40000000a00 */
[----:B------:R-:W-:-:S04]  /*11f30*/  UIMAD.WIDE.U32 UR8, UR10, UR12, URZ ;  /* 0x0000000c0a0872a5 */ /* 0x000fc8000f8e003f */
[----:B------:R-:W-:-:S12]  /*11f40*/  @UP0 USHF.R.U32.HI UR10, URZ, UR13, UR9 ;  /* 0x0000000d3f0a0299 */ /* 0x000fd80008011609 */
.L_x_1201:
[----:B------:R-:W-:-:S04]  /*11f50*/  UIMAD UR10, UR10, UR5, UR5 ;  /* 0x000000050a0a72a4 */ /* 0x000fc8000f8e0205 */
[----:B------:R-:W-:-:S04]  /*11f60*/  UISETP.LT.AND UP0, UPT, UR4, UR10, UPT ;  /* 0x0000000a0400728c */ /* 0x000fc8000bf01270 */
[----:B------:R-:W-:-:S12]  /*11f70*/  USEL UR4, UR4, UR10, UP0 ;  /* 0x0000000a04047287 */ /* 0x000fd80008000000 */
.L_x_1199:
[----:B------:R-:W-:Y:S02]  /*11f80*/  UIMAD UR12, UR15, UR7, 0x7f ;  /* 0x0000007f0f0c74a4 */ /* 0x000fe4000f8e0207 */
[----:B------:R-:W-:Y:S02]  /*11f90*/  UIADD3 UR4, UR4, 0x7f, URZ ;  /* 0x0000007f04047890 */ /* 0x000fe4000fffe03f */
[----:B------:R-:W-:Y:S02]  /*11fa0*/  USHF.R.S32.HI UR13, URZ, 0x1f, UR12 ;  /* 0x0000001f3f0d7899 */ /* 0x000fe4000801140c */
[----:B------:R-:W-:Y:S01]  /*11fb0*/  USHF.R.S32.HI UR10, URZ, 0x1f, UR4 ;  /* 0x0000001f3f0a7899 */ /* 0x000fe20008011404 */
[----:B------:R-:W-:Y:S01]  /*11fc0*/  @UP1 ULDC UR8, c[0x0][0x44c] ;  /* 0x0001130000081ab9 */ /* 0x000fe20000000800 */
[----:B------:R-:W-:Y:S02]  /*11fd0*/  ULEA.HI UR13, UR13, UR12, URZ, 0x7 ;  /* 0x0000000c0d0d7291 */ /* 0x000fe4000f8f383f */
[----:B------:R-:W-:-:S02]  /*11fe0*/  UIMAD.WIDE.U32 UR8, UR41, UR8, URZ ;  /* 0x00000008290872a5 */ /* 0x000fc4000f8e003f */
[----:B------:R-:W-:Y:S01]  /*11ff0*/  ULEA.HI UR10, UR10, UR4, URZ, 0x7 ;  /* 0x000000040a0a7291 */ /* 0x000fe2000f8f383f */
[----:B------:R-:W-:Y:S01]  /*12000*/  @UP1 ULDC UR14, c[0x0][0x450] ;  /* 0x00011400000e1ab9 */ /* 0x000fe20000000800 */
[----:B------:R-:W-:Y:S01]  /*12010*/  UMOV UR11, UR41 ;  /* 0x00000029000b7c82 */ /* 0x000fe20008000000 */
[----:B------:R-:W-:Y:S02]  /*12020*/  UIMAD UR4, UR15, UR7, -UR6 ;  /* 0x000000070f0472a4 */ /* 0x000fe4000f8e0a06 */
[----:B------:R-:W-:Y:S02]  /*12030*/  USHF.R.S32.HI UR13, URZ, 0x7, UR13 ;  /* 0x000000073f0d7899 */ /* 0x000fe4000801140d */
[----:B------:R-:W-:Y:S02]  /*12040*/  USHF.R.S32.HI UR10, URZ, 0x7, UR10 ;  /* 0x000000073f0a7899 */ /* 0x000fe4000801140a */
[----:B------:R-:W-:Y:S02]  /*12050*/  @UP1 USHF.R.U32.HI UR11, URZ, UR14, UR9 ;  /* 0x0000000e3f0b1299 */ /* 0x000fe40008011609 */
[----:B------:R-:W-:-:S02]  /*12060*/  UISETP.LT.AND UP0, UPT, UR13, UR10, UPT ;  /* 0x0000000a0d00728c */ /* 0x000fc4000bf01270 */
[----:B------:R-:W-:Y:S01]  /*12070*/  UIADD3 UR4, UR4, UR11, URZ ;  /* 0x0000000b04047290 */ /* 0x000fe2000fffe03f */
[----:B------:R-:W-:Y:S01]  /*12080*/  ULDC UR8, c[0x0][0x9dc] ;  /* 0x0002770000087ab9 */ /* 0x000fe20000000800 */
[----:B------:R-:W-:Y:S02]  /*12090*/  USEL UR40, UR13, UR10, UP0 ;  /* 0x0000000a0d287287 */ /* 0x000fe40008000000 */
        /* <DEDUP_REMOVED lines=12> */
.L_x_1203:
[----:B------:R-:W-:-:S11]  /*12160*/  UISETP.NE.AND UP0, UPT, UR5, 0x1, UPT ;  /* 0x000000010500788c */ /* 0x000fd6000bf05270 */
[----:B------:R-:W-:Y:S02]  /*12170*/  @UP0 ULDC.64 UR10, c[0x0][0x9e8] ;  /* 0x00027a00000a0ab9 */ /* 0x000fe40000000a00 */
[----:B------:R-:W-:-:S04]  /*12180*/  UIMAD.WIDE.U32 UR6, UR4, UR10, URZ ;  /* 0x0000000a040672a5 */ /* 0x000fc8000f8e003f */
[----:B------:R-:W-:-:S12]  /*12190*/  @UP0 USHF.R.U32.HI UR4, URZ, UR11, UR7 ;  /* 0x0000000b3f040299 */ /* 0x000fd80008011607 */
.L_x_1204:
[----:B------:R-:W-:-:S04]  /*121a0*/  UIMAD UR4, UR4, UR5, URZ ;  /* 0x00000005040472a4 */ /* 0x000fc8000f8e023f */
[----:B------:R-:W-:-:S04]  /*121b0*/  UISETP.LT.AND UP0, UPT, UR8, UR4, UPT ;  /* 0x000000040800728c */ /* 0x000fc8000bf01270 */
[----:B------:R-:W-:-:S12]  /*121c0*/  USEL UR8, UR8, UR4, !UP0 ;  /* 0x0000000408087287 */ /* 0x000fd8000c000000 */
.L_x_1202:
[----:B------:R-:W-:Y:S01]  /*121d0*/  USHF.R.S32.HI UR4, URZ, 0x1f, UR8 ;  /* 0x0000001f3f047899 */ /* 0x000fe20008011408 */
[----:B------:R-:W-:Y:S03]  /*121e0*/  BSSY B7, `(.L_x_1205) ;  /* 0x000039a000077945 */ /* 0x000fe60003800000 */
[----:B------:R-:W-:-:S04]  /*121f0*/  ULEA.HI UR4, UR4, UR8, URZ, 0x7 ;  /* 0x0000000804047291 */ /* 0x000fc8000f8f383f */
[----:B------:R-:W-:-:S04]  /*12200*/  USHF.R.S32.HI UR4, URZ, 0x7, UR4 ;  /* 0x000000073f047899 */ /* 0x000fc80008011404 */
[----:B------:R-:W-:-:S04]  /*12210*/  UISETP.LT.AND UP0, UPT, URZ, UR4, UPT ;  /* 0x000000043f00728c */ /* 0x000fc8000bf01270 */
[----:B------:R-:W-:-:S04]  /*12220*/  USEL UR39, URZ, UR4, !UP0 ;  /* 0x000000043f277287 */ /* 0x000fc8000c000000 */
[----:B------:R-:W-:-:S06]  /*12230*/  UISETP.GT.AND UP0, UPT, UR40, UR39, UPT ;  /* 0x000000272800728c */ /* 0x000fcc000bf04270 */
[----:B------:R-:W-:-:S13]  /*12240*/  PLOP3.LUT P0, PT, PT, PT, UP0, 0x80, 0x0 ;  /* 0x000000000000781c */ /* 0x000fda0003f0f008 */
[----:B------:R-:W-:Y:S05]  /*12250*/  @P0 BRA `(.L_x_1206) ;  /* 0x0000000000480947 */ /* 0x000fea0003800000 */
[----:B------:R-:W1:Y:S02]  /*12260*/  S2R R0, SR_TID.X ;  /* 0x0000000000007919 */ /* 0x000e640000002100 */
[----:B-1----:R-:W-:-:S04]  /*12270*/  LOP3.LUT R0, R0, 0x7f, RZ, 0xc0, !PT ;  /* 0x0000007f00007812 */ /* 0x002fc800078ec0ff */
[----:B------:R-:W-:-:S13]  /*12280*/  ISETP.NE.AND P1, PT, R0, RZ, PT ;  /* 0x000000ff0000720c */ /* 0x000fda0003f25270 */
[----:B------:R-:W-:Y:S05]  /*12290*/  @P1 BRA `(.L_x_1207) ;  /* 0x0000003800381947 */ /* 0x000fea0003800000 */
[----:B------:R-:W1:Y:S01]  /*122a0*/  S2R R5, SR_LANEID ;  /* 0x0000000000057919 */ /* 0x000e620000000000 */
[----:B------:R-:W-:Y:S01]  /*122b0*/  VOTEU.ANY UR4, UPT, PT ;  /* 0x0000000000047886 */ /* 0x000fe200038e0100 */
[----:B0-----:R-:W0:Y:S01]  /*122c0*/  LDC.64 R2, c[0x0][0xc80] ;  /* 0x00032000ff027b82 */ /* 0x001e220000000a00 */
[----:B------:R-:W1:Y:S02]  /*122d0*/  FLO.U32 R0, UR4 ;  /* 0x0000000400007d00 */ /* 0x000e6400080e0000 */
[----:B-1----:R-:W-:-:S06]  /*122e0*/  ISETP.EQ.U32.AND P0, PT, R0, R5, PT ;  /* 0x000000050000720c */ /* 0x002fcc0003f02070 */
[----:B------:R-:W0:Y:S07]  /*122f0*/  POPC R5, UR4 ;  /* 0x0000000400057d09 */ /* 0x000e2e0008000000 */
[----:B0-----:R-:W2:Y:S01]  /*12300*/  @P0 ATOMG.E.ADD.STRONG.GPU PT, R3, desc[UR50][R2.64], R5 ;  /* 0x00000005020309a8 */ /* 0x001ea200081ee1f2 */
[----:B------:R-:W0:Y:S02]  /*12310*/  S2R R4, SR_LTMASK ;  /* 0x0000000000047919 */ /* 0x000e240000003900 */
[----:B0-----:R-:W-:-:S04]  /*12320*/  LOP3.LUT R4, R4, UR4, RZ, 0xc0, !PT ;  /* 0x0000000404047c12 */ /* 0x001fc8000f8ec0ff */
[----:B------:R-:W0:Y:S01]  /*12330*/  POPC R7, R4 ;  /* 0x0000000400077309 */ /* 0x000e220000000000 */
[----:B--2---:R-:W0:Y:S02]  /*12340*/  SHFL.IDX PT, R0, R3, R0, 0x1f ;  /* 0x00001f0003007589 */ /* 0x004e2400000e0000 */
[----:B0-----:R-:W-:-:S05]  /*12350*/  IADD3 R0, R0, UR42, R7 ;  /* 0x0000002a00007c10 */ /* 0x001fca000fffe007 */
[----:B------:R1:W-:Y:S01]  /*12360*/  STL [R1+0x14], R0 ;  /* 0x0000140001007387 */ /* 0x0003e20000100800 */
[----:B------:R-:W-:Y:S05]  /*12370*/  BRA `(.L_x_1207) ;  /* 0x0000003800007947 */ /* 0x000fea0003800000 */
.L_x_1206:
[----:B------:R-:W-:Y:S01]  /*12380*/  VIADD R0, R17, 0x18400 ;  /* 0x0001840011007836 */ /* 0x000fe20000000000 */
[----:B------:R-:W-:Y:S04]  /*12390*/  BSSY B6, `(.L_x_1208) ;  /* 0x0000013000067945 */ /* 0x000fe80003800000 */
[----:B------:R-:W-:-:S13]  /*123a0*/  LOP3.LUT P0, RZ, R0, 0x3ff, RZ, 0xc0, !PT ;  /* 0x000003ff00ff7812 */ /* 0x000fda000780c0ff */
[----:B------:R-:W-:Y:S05]  /*123b0*/  @!P0 BRA `(.L_x_1209) ;  /* 0x0000000000408947 */ /* 0x000fea0003800000 */
[----:B0-----:R-:W-:Y:S01]  /*123c0*/  MOV R2, 0x0 ;  /* 0x0000000000027802 */ /* 0x001fe20000000f00 */
        /* <DEDUP_REMOVED lines=15> */
.L_x_1209:
[----:B------:R-:W-:Y:S05]  /*124c0*/  BSYNC B6 ;  /* 0x0000000000067941 */ /* 0x000fea0003800000 */
.L_x_1208:
[----:B------:R-:W-:Y:S01]  /*124d0*/  VIADD R0, R17, 0x400 ;  /* 0x0000040011007836 */ /* 0x000fe20000000000 */
[----:B------:R-:W-:Y:S04]  /*124e0*/  BSSY B6, `(.L_x_1210) ;  /* 0x0000022000067945 */ /* 0x000fe80003800000 */
[----:B------:R-:W-:-:S13]  /*124f0*/  LOP3.LUT P0, RZ, R0, 0x3ff, RZ, 0xc0, !PT ;  /* 0x000003ff00ff7812 */ /* 0x000fda000780c0ff */
[----:B------:R-:W-:Y:S05]  /*12500*/  @!P0 BRA `(.L_x_1211) ;  /* 0x00000000007c8947 */ /* 0x000fea0003800000 */
[----:B------:R-:W-:Y:S01]  /*12510*/  MOV R16, 0x0 ;  /* 0x0000000000107802 */ /* 0x000fe20000000f00 */
[----:B------:R-:W-:Y:S01]  /*12520*/  ULDC.64 UR6, c[0x4][0xa0] ;  /* 0x0100280000067ab9 */ /* 0x000fe20000000a00 */
[----:B------:R-:W-:Y:S01]  /*12530*/  ULDC.64 UR8, c[0x4][0xa8] ;  /* 0x01002a0000087ab9 */ /* 0x000fe20000000a00 */
[----:B------:R-:W-:Y:S01]  /*12540*/  ULDC.64 UR4, c[0x4][0x10] ;  /* 0x0100040000047ab9 */ /* 0x000fe20000000a00 */
[----:B0-----:R0:W1:Y:S01]  /*12550*/  LDC.64 R2, c[0x4][R16] ;  /* 0x0100000010027b82 */ /* 0x0010620000000a00 */
        /* <DEDUP_REMOVED lines=10> */
[----:B-1----:R-:W-:Y:S05]  /*12600*/  CALL.ABS.NOINC R2 ;  /* 0x0000000002007343 */ /* 0x002fea0003c00000 */
.L_x_1212:
[----:B------:R0:W1:Y:S01]  /*12610*/  LDC.64 R2, c[0x4][R16] ;  /* 0x0100000010027b82 */ /* 0x0000620000000a00 */
[----:B------:R-:W-:Y:S01]  /*12620*/  ULDC.64 UR6, c[0x4][0xa0] ;  /* 0x0100280000067ab9 */ /* 0x000fe20000000a00 */
[----:B------:R-:W-:Y:S01]  /*12630*/  ULDC.64 UR8, c[0x4][0xa8] ;  /* 0x01002a0000087ab9 */ /* 0x000fe20000000a00 */
[----:B------:R-:W-:Y:S01]  /*12640*/  ULDC.64 UR4, c[0x4][0x18] ;  /* 0x0100060000047ab9 */ /* 0x000fe20000000a00 */
        /* <DEDUP_REMOVED lines=11> */
.L_x_1211:
[----:B------:R-:W-:Y:S05]  /*12700*/  BSYNC B6 ;  /* 0x0000000000067941 */ /* 0x000fea0003800000 */
.L_x_1210:
[----:B------:R-:W-:Y:S01]  /*12710*/  ULDC.64 UR4, c[0x0][0x9f8] ;  /* 0x00027e0000047ab9 */ /* 0x000fe20000000a00 */
[----:B------:R-:W-:Y:S01]  /*12720*/  IMAD.U32 R7, RZ, RZ, UR43 ;  /* 0x0000002bff077e24 */ /* 0x000fe2000f8e00ff */
[----:B------:R-:W-:-:S04]  /*12730*/  UISETP.NE.U32.AND UP0, UPT, UR4, URZ, UPT ;  /* 0x0000003f0400728c */ /* 0x000fc8000bf05070 */
[----:B------:R-:W-:-:S06]  /*12740*/  UISETP.NE.AND.EX UP0, UPT, UR5, URZ, UPT, UP0 ;  /* 0x0000003f0500728c */ /* 0x000fcc000bf05300 */
[----:B------:R-:W-:-:S05]  /*12750*/  PLOP3.LUT P0, PT, PT, PT, UP0, 0x80, 0x0 ;  /* 0x000000000000781c */ /* 0x000fca0003f0f008 */
[----:B------:R-:W-:Y:S02]  /*12760*/  @UP0 ULDC.64 UR4, c[0x0][0x9f8] ;  /* 0x00027e0000040ab9 */ /* 0x000fe40000000a00 */
[----:B------:R-:W-:-:S06]  /*12770*/  @UP0 UIMAD.WIDE UR4, UR43, 0x4, UR4 ;  /* 0x000000042b0408a5 */ /* 0x000fcc000f8e0204 */
[----:B0-----:R-:W-:Y:S02]  /*12780*/  IMAD.U32 R2, RZ, RZ, UR4 ;  /* 0x00000004ff027e24 */ /* 0x001fe4000f8e00ff */
[----:B------:R-:W-:-:S05]  /*12790*/  IMAD.U32 R3, RZ, RZ, UR5 ;  /* 0x00000005ff037e24 */ /* 0x000fca000f8e00ff */
[----:B------:R0:W2:Y:S01]  /*127a0*/  @P0 LDG.E R7, desc[UR50][R2.64] ;  /* 0x0000003202070981 */ /* 0x0000a2000c1e1900 */
[----:B------:R-:W-:Y:S01]  /*127b0*/  UMOV UR4, 0xffffffff ;  /* 0xffffffff00047882 */ /* 0x000fe20000000000 */
[----:B------:R-:W-:Y:S01]  /*127c0*/  IMAD.U32 R0, RZ, RZ, UR40 ;  /* 0x00000028ff007e24 */ /* 0x000fe2000f8e00ff */
[----:B------:R-:W-:Y:S01]  /*127d0*/  LOP3.LUT R19, R19, 0xfffffffe, RZ, 0xc0, !PT ;  /* 0xfffffffe13137812 */ /* 0x000fe200078ec0ff */
[----:B------:R-:W1:Y:S02]  /*127e0*/  S2R R4, SR_TID.X ;  /* 0x0000000000047919 */ /* 0x000e640000002100 */
[----:B------:R-:W-:Y:S01]  /*127f0*/  VIADD R0, R0, 0xffffffff ;  /* 0xffffffff00007836 */ /* 0x000fe20000000000 */
[----:B0-----:R-:W0:Y:S02]  /*12800*/  LDC.64 R2, c[0x0][0x418] ;  /* 0x00010600ff027b82 */ /* 0x001e240000000a00 */
[----:B0-----:R-:W-:Y:S02]  /*12810*/  ISETP.NE.U32.AND P0, PT, R2, RZ, PT ;  /* 0x000000ff0200720c */ /* 0x001fe40003f05070 */
[----:B-1----:R-:W-:-:S02]  /*12820*/  SHF.R.U32.HI R4, RZ, 0x5, R4 ;  /* 0x00000005ff047819 */ /* 0x002fc40000011604 */
[----:B------:R-:W-:Y:S02]  /*12830*/  ISETP.NE.AND.EX P1, PT, R3, RZ, PT, P0 ;  /* 0x000000ff0300720c */ /* 0x000fe40003f25300 */
[----:B------:R-:W-:-:S11]  /*12840*/  LOP3.LUT R4, R4, 0x3, RZ, 0xc0, !PT ;  /* 0x0000000304047812 */ /* 0x000fd600078ec0ff */
[----:B------:R-:W-:Y:S02]  /*12850*/  @P1 LOP3.LUT R19, R19, 0x1, RZ, 0xfc, !PT ;  /* 0x0000000113131812 */ /* 0x000fe400078efcff */
[----:B--2---:R-:W-:Y:S01]  /*12860*/  SHF.R.S32.HI R8, RZ, 0x1f, R7 ;  /* 0x0000001fff087819 */ /* 0x004fe20000011407 */
[----:B------:R0:W-:Y:S01]  /*12870*/  STL [R1+0x4], R7 ;  /* 0x0000040701007387 */ /* 0x0001e20000100800 */
[----:B------:R-:W-:-:S03]  /*12880*/  SEL R16, R7, RZ, !P1 ;  /* 0x000000ff07107207 */ /* 0x000fc60004800000 */
[----:B------:R0:W-:Y:S01]  /*12890*/  STL [R1+0xc], R8 ;  /* 0x00000c0801007387 */ /* 0x0001e20000100800 */
[----:B------:R-:W-:Y:S05]  /*128a0*/  BRA.DIV UR4, `(.L_x_1213) ;  /* 0x0000003a04e87947 */ /* 0x000fea000b800000 */
[----:B------:R1:W2:Y:S02]  /*128b0*/  SHFL.IDX PT, R14, R4, RZ, 0x1f ;  /* 0x00001fff040e7589 */ /* 0x0002a400000e0000 */
.L_x_1304:
[----:B------:R3:W-:Y:S01]  /*128c0*/  STL [R1], R0 ;  /* 0x0000000001007387 */ /* 0x0007e20000100800 */
[----:B--2---:R-:W-:Y:S02]  /*128d0*/  ISETP.NE.AND P0, PT, R14, RZ, PT ;  /* 0x000000ff0e00720c */ /* 0x004fe40003f05270 */
[----:B------:R-:W-:Y:S02]  /*128e0*/  PLOP3.LUT P2, PT, PT, PT, PT, 0x8, 0x0 ;  /* 0x000000000000781c */ /* 0x000fe40003f4e170 */
[----:B------:R-:W-:-:S11]  /*128f0*/  LOP3.LUT R19, R19, 0xfffffffd, RZ, 0xc0, !PT ;  /* 0xfffffffd13137812 */ /* 0x000fd600078ec0ff */
[----:B------:R-:W-:Y:S01]  /*12900*/  @P2 LOP3.LUT R19, R19, 0x2, RZ, 0xfc, !PT ;  /* 0x0000000213132812 */ /* 0x000fe200078efcff */
[----:B---3--:R-:W-:Y:S06]  /*12910*/  @P0 BRA `(.L_x_1214) ;  /* 0x00000004000c0947 */ /* 0x008fec0003800000 */
[----:B------:R-:W-:-:S03]  /*12920*/  UMOV UR4, 0xffffffff ;  /* 0xffffffff00047882 */ /* 0x000fc60000000000 */
[----:B------:R-:W-:Y:S05]  /*12930*/  BRA.DIV UR4, `(.L_x_1215) ;  /* 0x0000003a04e47947 */ /* 0x000fea000b800000 */
[----:B------:R-:W-:-:S13]  /*12940*/  ELECT P6, URZ, PT ;  /* 0x00000000003f782f */ /* 0x000fda00038c0000 */
.L_x_1307:
[----:B------:R-:W-:Y:S05]  /*12950*/  @!P6 BRA `(.L_x_1214) ;  /* 0x0000000000fce947 */ /* 0x000fea0003800000 */
[----:B------:R-:W-:Y:S01]  /*12960*/  IMAD.MOV.U32 R16, RZ, RZ, R7 ;  /* 0x000000ffff107224 */ /* 0x000fe200078e0007 */
[----:B------:R-:W-:Y:S06]  /*12970*/  @!P1 BRA `(.L_x_1216) ;  /* 0x00000000004c9947 */ /* 0x000fec0003800000 */
[----:B------:R-:W2:Y:S01]  /*12980*/  LDC R6, c[0x0][0x43c] ;  /* 0x00010f00ff067b82 */ /* 0x000ea20000000800 */
[----:B------:R-:W-:Y:S01]  /*12990*/  IMAD.MOV.U32 R9, RZ, RZ, R0 ;  /* 0x000000ffff097224 */ /* 0x000fe200078e0000 */
[----:B------:R-:W-:Y:S01]  /*129a0*/  ULDC.64 UR4, c[0x0][0x428] ;  /* 0x00010a0000047ab9 */ /* 0x000fe20000000a00 */
[----:B--2---:R-:W-:-:S13]  /*129b0*/  ISETP.NE.AND P0, PT, R6, 0x1, PT ;  /* 0x000000010600780c */ /* 0x004fda0003f05270 */
[----:B-1----:R-:W1:Y:S02]  /*129c0*/  @P0 LDC.64 R4, c[0x0][0x440] ;  /* 0x00011000ff040b82 */ /* 0x002e640000000a00 */
[----:B-1----:R-:W-:-:S04]  /*129d0*/  @P0 IMAD.HI.U32 R0, R9, R4, RZ ;  /* 0x0000000409000227 */ /* 0x002fc800078e00ff */
[----:B------:R-:W-:Y:S01]  /*129e0*/  IMAD.MOV.U32 R4, RZ, RZ, R9 ;  /* 0x000000ffff047224 */ /* 0x000fe200078e0009 */
[----:B------:R-:W-:-:S04]  /*129f0*/  @P0 SHF.R.U32.HI R4, RZ, R5, R0 ;  /* 0x00000005ff040219 */ /* 0x000fc80000011600 */
[--C-:B------:R-:W-:Y:S01]  /*12a00*/  SHF.R.S32.HI R5, RZ, 0x1f, R4.reuse ;  /* 0x0000001fff057819 */ /* 0x100fe20000011404 */
[----:B------:R-:W-:-:S04]  /*12a10*/  IMAD.MOV R0, RZ, RZ, -R4 ;  /* 0x000000ffff007224 */ /* 0x000fc800078e0a04 */
[----:B------:R-:W-:Y:S02]  /*12a20*/  IMAD R9, R6, R0, R9 ;  /* 0x0000000006097224 */ /* 0x000fe400078e0209 */
[----:B------:R-:W-:Y:S02]  /*12a30*/  IMAD R0, R8, UR4, RZ ;  /* 0x0000000408007c24 */ /* 0x000fe4000f8e02ff */
[C---:B------:R-:W-:Y:S01]  /*12a40*/  IMAD.WIDE.U32 R4, R7.reuse, UR4, R4 ;  /* 0x0000000407047c25 */ /* 0x040fe2000f8e0004 */
[----:B------:R2:W-:Y:S03]  /*12a50*/  STL [R1], R9 ;  /* 0x0000000901007387 */ /* 0x0005e60000100800 */
[----:B------:R-:W-:Y:S01]  /*12a60*/  IMAD R0, R7, UR5, R0 ;  /* 0x0000000507007c24 */ /* 0x000fe2000f8e0200 */
[----:B------:R-:W-:-:S03]  /*12a70*/  LEA R2, P0, R4, R2, 0x2 ;  /* 0x0000000204027211 */ /* 0x000fc600078010ff */
[----:B------:R-:W-:-:S05]  /*12a80*/  IMAD.IADD R0, R5, 0x1, R0 ;  /* 0x0000000105007824 */ /* 0x000fca00078e0200 */
[----:B------:R-:W-:-:S05]  /*12a90*/  LEA.HI.X R3, R4, R3, R0, 0x2, P0 ;  /* 0x0000000304037211 */ /* 0x000fca00000f1400 */
[----:B------:R2:W5:Y:S02]  /*12aa0*/  LDG.E R16, desc[UR50][R2.64] ;  /* 0x0000003202107981 */ /* 0x000564000c1e1900 */
.L_x_1216:
[----:B------:R-:W3:Y:S01]  /*12ab0*/  LDL R0, [R1+0x8] ;  /* 0x0000080001007983 */ /* 0x000ee20000100800 */
[----:B--2---:R-:W-:Y:S01]  /*12ac0*/  IMAD R3, R18, 0x8, R17 ;  /* 0x0000000812037824 */ /* 0x004fe200078e0211 */
[----:B---3--:R-:W-:-:S04]  /*12ad0*/  SHF.L.U32 R0, R0, 0x1f, RZ ;  /* 0x0000001f00007819 */ /* 0x008fc800000006ff */
[----:B------:R-:W2:Y:S02]  /*12ae0*/  SYNCS.PHASECHK.TRANS64.TRYWAIT P0, [R3+URZ+0x28840], R0 ;  /* 0x02884000030075a7 */ /* 0x000ea4000800017f */
[----:B--2---:R-:W-:Y:S05]  /*12af0*/  @!P0 BRA `(.L_x_1217) ;  /* 0x0000003800948947 */ /* 0x004fea0003800000 */
.L_x_1308:
        /* <DEDUP_REMOVED lines=11> */
.L_x_1218:
[----:B------:R-:W3:Y:S01]  /*12bb0*/  LDL R2, [R1] ;  /* 0x0000000001027983 */ /* 0x000ee20000100800 */
[----:B--2---:R-:W-:Y:S01]  /*12bc0*/  IMAD R0, R18, 0x8000, R17 ;  /* 0x0000800012007824 */ /* 0x004fe200078e0211 */
[----:B------:R-:W-:Y:S01]  /*12bd0*/  R2UR UR33, R3 ;  /* 0x00000000032172ca */ /* 0x000fe200000e0000 */
[----:B------:R-:W-:Y:S01]  /*12be0*/  UIADD3 UR4, UP0, UR44, 0x370, URZ ;  /* 0x000003702c047890 */ /* 0x000fe2000ff1e03f */
[----:B-----5:R-:W-:Y:S01]  /*12bf0*/  R2UR UR37, R16 ;  /* 0x00000000102572ca */ /* 0x020fe200000e0000 */
[----:B------:R-:W-:Y:S01]  /*12c00*/  UMOV UR6, 0x0 ;  /* 0x0000000000067882 */ /* 0x000fe20000000000 */
[----:B------:R-:W-:Y:S01]  /*12c10*/  R2UR UR8, R0 ;  /* 0x00000000000872ca */ /* 0x000fe200000e0000 */
[----:B------:R-:W-:Y:S01]  /*12c20*/  UIADD3.X UR5, URZ, UR45, URZ, UP0, !UPT ;  /* 0x0000002d3f057290 */ /* 0x000fe200087fe43f */
[----:B------:R-:W-:Y:S01]  /*12c30*/  PLOP3.LUT P0, PT, PT, PT, PT, 0x80, 0x0 ;  /* 0x000000000000781c */ /* 0x000fe20003f0f070 */
[----:B------:R-:W-:Y:S01]  /*12c40*/  UMOV UR7, 0x14f00000 ;  /* 0x14f0000000077882 */ /* 0x000fe20000000000 */
[----:B------:R-:W-:Y:S01]  /*12c50*/  UMOV UR34, URZ ;  /* 0x0000003f00227c82 */ /* 0x000fe20008000000 */
[----:B------:R-:W-:Y:S01]  /*12c60*/  UMOV UR10, 0x40 ;  /* 0x00000040000a7882 */ /* 0x000fe20000000000 */
[----:B------:R-:W-:Y:S01]  /*12c70*/  UMOV UR12, UR36 ;  /* 0x00000024000c7c82 */ /* 0x000fe20008000000 */
[----:B------:R-:W-:-:S02]  /*12c80*/  LOP3.LUT R19, R19, 0xfffffffd, RZ, 0xc0, !PT ;  /* 0xfffffffd13137812 */ /* 0x000fc400078ec0ff */
[----:B------:R-:W-:Y:S02]  /*12c90*/  UIADD3 UR33, UR33, 0x28830, URZ ;  /* 0x0002883021217890 */ /* 0x000fe4000fffe03f */
[----:B------:R-:W-:Y:S02]  /*12ca0*/  UMOV UR13, UR37 ;  /* 0x00000025000d7c82 */ /* 0x000fe40008000000 */
[----:B------:R-:W-:Y:S02]  /*12cb0*/  UIADD3 UR32, UR8, 0x18400, URZ ;  /* 0x0001840008207890 */ /* 0x000fe4000fffe03f */
[----:B------:R-:W-:Y:S01]  /*12cc0*/  UIADD3 UR8, UR8, 0x1c400, URZ ;  /* 0x0001c40008087890 */ /* 0x000fe2000fffe03f */
[----:B------:R-:W-:Y:S01]  /*12cd0*/  @P0 LOP3.LUT R19, R19, 0x2, RZ, 0xfc, !PT ;  /* 0x0000000213130812 */ /* 0x000fe200078efcff */
[----:B------:R-:W-:Y:S01]  /*12ce0*/  UMOV UR9, UR33 ;  /* 0x0000002100097c82 */ /* 0x000fe20008000000 */
[----:B---3--:R-:W-:-:S13]  /*12cf0*/  R2UR UR35, R2 ;  /* 0x00000000022372ca */ /* 0x008fda00000e0000 */
[----:B------:R-:W-:-:S07]  /*12d00*/  USHF.L.U32 UR35, UR35, 0x7, URZ ;  /* 0x0000000723237899 */ /* 0x000fce000800063f */
[----:B------:R-:W-:Y:S02]  /*12d10*/  UMOV UR11, UR35 ;  /* 0x00000023000b7c82 */ /* 0x000fe40008000000 */
[----:B------:R2:W-:Y:S01]  /*12d20*/  UTMALDG.4D [UR32], [UR4], desc[UR6] ;  /* 0x00000620040075b4 */ /* 0x0005e20008019000 */
[----:B------:R2:W-:Y:S02]  /*12d30*/  UTMALDG.4D [UR8], [UR4], desc[UR6] ;  /* 0x00000608040075b4 */ /* 0x0005e40008019000 */
[----:B--2---:R-:W-:Y:S01]  /*12d40*/  NOP ;  /* 0x0000000000007918 */ /* 0x004fe20000000000 */
.L_x_1214:
[----:B------:R-:W-:Y:S01]  /*12d50*/  VIADD R0, R17, 0x10400 ;  /* 0x0001040011007836 */ /* 0x000fe20000000000 */
[----:B------:R-:W-:Y:S05]  /*12d60*/  WARPSYNC.ALL ;  /* 0x0000000000007948 */ /* 0x000fea0003800000 */
[----:B------:R-:W-:Y:S01]  /*12d70*/  BAR.SYNC.DEFER_BLOCKING 0x8, 0x180 ;  /* 0x0206000000007b1d */ /* 0x000fe20000010000 */
[----:B------:R-:W-:-:S05]  /*12d80*/  LOP3.LUT P0, RZ, R0, 0x3ff, RZ, 0xc0, !PT ;  /* 0x000003ff00ff7812 */ /* 0x000fca000780c0ff */
[----:B------:R-:W-:Y:S08]  /*12d90*/  BSSY B6, `(.L_x_1219) ;  /* 0x0000012000067945 */ /* 0x000ff00003800000 */
[----:B------:R-:W-:Y:S05]  /*12da0*/  @!P0 BRA `(.L_x_1220) ;  /* 0x0000000000408947 */ /* 0x000fea0003800000 */
[----:B------:R-:W-:Y:S01]  /*12db0*/  MOV R2, 0x0 ;  /* 0x0000000000027802 */ /* 0x000fe20000000f00 */
[----:B------:R-:W-:Y:S01]  /*12dc0*/  ULDC.64 UR4, c[0x4][0xa0] ;  /* 0x0100280000047ab9 */ /* 0x000fe20000000a00 */
[----:B------:R-:W-:Y:S01]  /*12dd0*/  ULDC.64 UR6, c[0x4][0xa8] ;  /* 0x01002a0000067ab9 */ /* 0x000fe20000000a00 */
[----:B------:R-:W-:Y:S01]  /*12de0*/  ULDC.64 UR8, c[0x4][0x20] ;  /* 0x0100080000087ab9 */ /* 0x000fe20000000a00 */
[----:B-1----:R-:W-:Y:S02]  /*12df0*/  IMAD.U32 R4, RZ, RZ, UR4 ;  /* 0x00000004ff047e24 */ /* 0x002fe4000f8e00ff */
[----:B------:R-:W1:Y:S01]  /*12e00*/  LDC.64 R2, c[0x4][R2] ;  /* 0x0100000002027b82 */ /* 0x000e620000000a00 */
[----:B------:R-:W-:Y:S02]  /*12e10*/  IMAD.U32 R5, RZ, RZ, UR5 ;  /* 0x00000005ff057e24 */ /* 0x000fe4000f8e00ff */
[----:B------:R-:W-:Y:S02]  /*12e20*/  IMAD.U32 R6, RZ, RZ, UR6 ;  /* 0x00000006ff067e24 */ /* 0x000fe4000f8e00ff */
[----:B0-----:R-:W-:-:S02]  /*12e30*/  IMAD.U32 R7, RZ, RZ, UR7 ;  /* 0x00000007ff077e24 */ /* 0x001fc4000f8e00ff */
[----:B------:R-:W-:Y:S02]  /*12e40*/  IMAD.U32 R10, RZ, RZ, UR8 ;  /* 0x00000008ff0a7e24 */ /* 0x000fe4000f8e00ff */
[----:B------:R-:W-:Y:S02]  /*12e50*/  IMAD.U32 R11, RZ, RZ, UR9 ;  /* 0x00000009ff0b7e24 */ /* 0x000fe4000f8e00ff */
[----:B------:R-:W-:Y:S02]  /*12e60*/  IMAD.MOV.U32 R8, RZ, RZ, 0x70 ;  /* 0x00000070ff087424 */ /* 0x000fe400078e00ff */
[----:B------:R-:W-:Y:S02]  /*12e70*/  IMAD.MOV.U32 R12, RZ, RZ, 0x1 ;  /* 0x00000001ff0c7424 */ /* 0x000fe400078e00ff */
[----:B------:R-:W-:-:S07]  /*12e80*/  IMAD.MOV.U32 R13, RZ, RZ, RZ ;  /* 0x000000ffff0d7224 */ /* 0x000fce00078e00ff */
[----:B------:R-:W-:-:S07]  /*12e90*/  LEPC R20, `(.L_x_1220) ;  /* 0x000000001014794e */ /* 0x000fce0000000000 */
[----:B-1----:R-:W-:Y:S05]  /*12ea0*/  CALL.ABS.NOINC R2 ;  /* 0x0000000002007343 */ /* 0x002fea0003c00000 */
.L_x_1220:
[----:B------:R-:W-:Y:S05]  /*12eb0*/  BSYNC B6 ;  /* 0x0000000000067941 */ /* 0x000fea0003800000 */
.L_x_1219:
[----:B------:R-:W2:Y:S01]  /*12ec0*/  S2R R2, SR_TID.X ;  /* 0x0000000000027919 */ /* 0x000ea20000002100 */
[----:B0-----:R-:W0:Y:S01]  /*12ed0*/  LDC R7, c[0x0][0x448] ;  /* 0x00011200ff077b82 */ /* 0x001e220000000800 */
[----:B------:R-:W-:Y:S01]  /*12ee0*/  USHF.R.S32.HI UR4, URZ, 0x1f, UR36 ;  /* 0x0000001f3f047899 */ /* 0x000fe20008011424 */
[----:B------:R-:W-:Y:S01]  /*12ef0*/  ULDC.64 UR8, c[0x0][0x2d8] ;  /* 0x0000b60000087ab9 */ /* 0x000fe20000000a00 */
[----:B------:R-:W3:Y:S02]  /*12f00*/  S2R R9, SR_TID.X ;  /* 0x0000000000097919 */ /* 0x000ee40000002100 */
[----:B------:R-:W-:Y:S02]  /*12f10*/  UIMAD UR6, UR4, UR8, URZ ;  /* 0x00000008040672a4 */ /* 0x000fe4000f8e023f */
[----:B------:R-:W-:Y:S01]  /*12f20*/  UIMAD.WIDE.U32 UR4, UR36, UR8, URZ ;  /* 0x00000008240472a5 */ /* 0x000fe2000f8e003f */
[----:B------:R-:W4:Y:S01]  /*12f30*/  S2R R8, SR_TID.X ;  /* 0x0000000000087919 */ /* 0x000f220000002100 */
[----:B------:R-:W-:-:S02]  /*12f40*/  UIMAD UR6, UR36, UR9, UR6 ;  /* 0x00000009240672a4 */ /* 0x000fc4000f8e0206 */
[----:B------:R-:W-:Y:S02]  /*12f50*/  USHF.R.S32.HI UR7, URZ, 0x1f, UR43 ;  /* 0x0000001f3f077899 */ /* 0x000fe4000801142b */
[----:B------:R-:W-:Y:S01]  /*12f60*/  UIADD3 UR5, UR5, UR6, URZ ;  /* 0x0000000605057290 */ /* 0x000fe2000fffe03f */
[----:B------:R-:W-:-:S03]  /*12f70*/  ULDC.64 UR8, c[0x0][0x2e0] ;  /* 0x0000b80000087ab9 */ /* 0x000fc60000000a00 */
[----:B------:R-:W-:Y:S02]  /*12f80*/  UIMAD.WIDE.U32 UR4, UR43, UR8, UR4 ;  /* 0x000000082b0472a5 */ /* 0x000fe4000f8e0004 */
[----:B------:R-:W-:-:S04]  /*12f90*/  UIMAD UR6, UR7, UR8, URZ ;  /* 0x00000008070672a4 */ /* 0x000fc8000f8e023f */
[----:B------:R-:W-:Y:S01]  /*12fa0*/  UIMAD UR6, UR43, UR9, UR6 ;  /* 0x000000092b0672a4 */ /* 0x000fe2000f8e0206 */
[----:B0-----:R-:W-:Y:S01]  /*12fb0*/  ISETP.NE.AND P0, PT, R7, 0x1, PT ;  /* 0x000000010700780c */ /* 0x001fe20003f05270 */
[----:B-1----:R-:W-:Y:S02]  /*12fc0*/  IMAD.U32 R4, RZ, RZ, UR4 ;  /* 0x00000004ff047e24 */ /* 0x002fe4000f8e00ff */
[----:B------:R-:W-:Y:S02]  /*12fd0*/  UIADD3 UR6, UR5, UR6, URZ ;  /* 0x0000000605067290 */ /* 0x000fe4000fffe03f */
[----:B------:R-:W-:Y:S01]  /*12fe0*/  IMAD.U32 R5, RZ, RZ, UR5 ;  /* 0x00000005ff057e24 */ /* 0x000fe2000f8e00ff */
[----:B------:R-:W-:Y:S01]  /*12ff0*/  ULDC.64 UR4, c[0x0][0x2d0] ;  /* 0x0000b40000047ab9 */ /* 0x000fe20000000a00 */
[C---:B--2---:R-:W-:Y:S01]  /*13000*/  LOP3.LUT R0, R2.reuse, 0x7f, RZ, 0xc0, !PT ;  /* 0x0000007f02007812 */ /* 0x044fe200078ec0ff */
[----:B------:R-:W-:-:S03]  /*13010*/  IMAD.SHL.U32 R2, R2, 0x10, RZ ;  /* 0x0000001002027824 */ /* 0x000fc600078e00ff */
[----:B------:R-:W-:Y:S01]  /*13020*/  SHF.R.U32.HI R0, RZ, 0x3, R0 ;  /* 0x00000003ff007819 */ /* 0x000fe20000011600 */
[----:B---3--:R-:W-:Y:S01]  /*13030*/  IMAD.SHL.U32 R9, R9, 0x8, RZ ;  /* 0x0000000809097824 */ /* 0x008fe200078e00ff */
[----:B------:R-:W0:Y:S02]  /*13040*/  @P0 LDC R3, c[0x0][0x44c] ;  /* 0x00011300ff030b82 */ /* 0x000e240000000800 */
[----:B------:R-:W-:Y:S01]  /*13050*/  LOP3.LUT R2, R0, 0x70, R2, 0xf8, !PT ;  /* 0x0000007000027812 */ /* 0x000fe200078ef802 */
[----:B----4-:R-:W-:Y:S01]  /*13060*/  IMAD.SHL.U32 R10, R8, 0x8, RZ ;  /* 0x00000008080a7824 */ /* 0x010fe200078e00ff */
[----:B------:R-:W-:-:S03]  /*13070*/  LOP3.LUT R9, R9, 0x38, RZ, 0xc0, !PT ;  /* 0x0000003809097812 */ /* 0x000fc600078ec0ff */
[----:B------:R-:W-:Y:S01]  /*13080*/  VIADD R2, R2, UR41 ;  /* 0x0000002902027c36 */ /* 0x000fe20008000000 */
[----:B------:R-:W1:Y:S01]  /*13090*/  @P0 LDC R0, c[0x0][0x450] ;  /* 0x00011400ff000b82 */ /* 0x000e620000000800 */
[----:B------:R-:W-:Y:S02]  /*130a0*/  LOP3.LUT R9, R9, 0x40, RZ, 0xfc, !PT ;  /* 0x0000004009097812 */ /* 0x000fe400078efcff */
[----:B------:R-:W-:Y:S01]  /*130b0*/  IMAD.MOV.U32 R6, RZ, RZ, R2 ;  /* 0x000000ffff067224 */ /* 0x000fe200078e0002 */
[----:B------:R-:W-:Y:S01]  /*130c0*/  LOP3.LUT R10, R10, 0x38, RZ, 0xc0, !PT ;  /* 0x000000380a0a7812 */ /* 0x000fe200078ec0ff */
[----:B0-----:R-:W-:-:S05]  /*130d0*/  @P0 IMAD.HI.U32 R3, R2, R3, RZ ;  /* 0x0000000302030227 */ /* 0x001fca00078e00ff */
[----:B-1----:R-:W-:Y:S01]  /*130e0*/  @P0 SHF.R.U32.HI R6, RZ, R0, R3 ;  /* 0x00000000ff060219 */ /* 0x002fe20000011603 */
[----:B------:R-:W-:Y:S01]  /*130f0*/  IMAD.U32 R3, RZ, RZ, UR6 ;  /* 0x00000006ff037e24 */ /* 0x000fe2000f8e00ff */
[----:B------:R-:W-:-:S03]  /*13100*/  ULDC.64 UR6, c[0x0][0x280] ;  /* 0x0000a00000067ab9 */ /* 0x000fc60000000a00 */
[----:B------:R-:W-:-:S04]  /*13110*/  IMAD.MOV R0, RZ, RZ, -R6 ;  /* 0x000000ffff007224 */ /* 0x000fc800078e0a06 */
[----:B------:R-:W-:Y:S02]  /*13120*/  IMAD R0, R7, R0, R2 ;  /* 0x0000000007007224 */ /* 0x000fe400078e0202 */
[----:B------:R-:W-:Y:S01]  /*13130*/  IMAD.MOV.U32 R2, RZ, RZ, R4 ;  /* 0x000000ffff027224 */ /* 0x000fe200078e0004 */
[----:B------:R-:W-:-:S03]  /*13140*/  SHF.R.S32.HI R4, RZ, 0x1f, R6 ;  /* 0x0000001fff047819 */ /* 0x000fc60000011406 */
[----:B------:R-:W-:-:S04]  /*13150*/  IMAD.WIDE.U32 R2, R6, UR4, R2 ;  /* 0x0000000406027c25 */ /* 0x000fc8000f8e0002 */
        /* <DEDUP_REMOVED lines=18> */
[----:B------:R-:W-:Y:S02]  /*13280*/  ULDC UR4, c[0x0][0x288] ;  /* 0x0000a20000047ab9 */ /* 0x000fe40000000800 */
[----:B------:R-:W-:Y:S01]  /*13290*/  IMAD R3, R7, UR4, RZ ;  /* 0x0000000407037c24 */ /* 0x000fe2000f8e02ff */
[----:B------:R-:W1:Y:S04]  /*132a0*/  SHFL.IDX PT, R6, R0, RZ, 0x181f ;  /* 0x00181fff00067589 */ /* 0x000e6800000e0000 */
[----:B------:R-:W-:Y:S01]  /*132b0*/  SHFL.IDX PT, R8, R0, 0x1, 0x181f ;  /* 0x00381f0000087f89 */ /* 0x000fe200000e0000 */
[----:B0-----:R-:W-:-:S04]  /*132c0*/  LOP3.LUT R5, R5, 0x7f, RZ, 0xc0, !PT ;  /* 0x0000007f05057812 */ /* 0x001fc800078ec0ff */
[----:B------:R-:W-:-:S05]  /*132d0*/  SHF.R.U32.HI R5, RZ, 0x3, R5 ;  /* 0x00000003ff057819 */ /* 0x000fca0000011605 */
[----:B------:R-:W-:-:S04]  /*132e0*/  VIADD R2, R5, UR41 ;  /* 0x0000002905027c36 */ /* 0x000fc80008000000 */
[C---:B------:R-:W-:Y:S01]  /*132f0*/  VIADD R5, R2.reuse, 0x10 ;  /* 0x0000001002057836 */ /* 0x040fe20000000000 */
[----:B------:R-:W-:-:S04]  /*13300*/  ISETP.GE.AND P3, PT, R2, R3, PT ;  /* 0x000000030200720c */ /* 0x000fc80003f66270 */
[----:B------:R-:W-:Y:S02]  /*13310*/  ISETP.GE.AND P2, PT, R5, R3, PT ;  /* 0x000000030500720c */ /* 0x000fe40003f46270 */
[----:B------:R-:W0:Y:S07]  /*13320*/  SHFL.IDX PT, R5, R4, RZ, 0x181f ;  /* 0x00181fff04057589 */ /* 0x000e2e00000e0000 */
[----:B-1----:R-:W-:-:S05]  /*13330*/  @!P3 LEA R6, P4, R10, R6, 0x1 ;  /* 0x000000060a06b211 */ /* 0x002fca00078808ff */
[----:B0-----:R-:W-:Y:S01]  /*13340*/  @!P3 IMAD.X R7, RZ, RZ, R5, P4 ;  /* 0x000000ffff07b224 */ /* 0x001fe200020e0605 */
[----:B------:R-:W-:Y:S01]  /*13350*/  @!P2 LEA R8, P4, R10, R8, 0x1 ;  /* 0x000000080a08a211 */ /* 0x000fe200078808ff */
[----:B------:R-:W0:Y:S04]  /*13360*/  SHFL.IDX PT, R5, R4, 0x1, 0x181f ;  /* 0x00381f0004057f89 */ /* 0x000e2800000e0000 */
[----:B-----5:R-:W-:Y:S04]  /*13370*/  @!P3 LDGSTS.E.BYPASS.LTC128B.128 [R9+0x10400], desc[UR50][R6.64], !P1 ;  /* 0x104000000609bfae */ /* 0x020fe8000c901d72 */
[----:B------:R1:W-:Y:S02]  /*13380*/  @!P3 LDGSTS.E.BYPASS.LTC128B.128 [R9+0x14400], desc[UR50][R6.64+0x80], !P0 ;  /* 0x144000800609bfae */ /* 0x0003e4000c101d72 */
[----:B-1----:R-:W-:-:S02]  /*13390*/  @!P2 IMAD.MOV.U32 R6, RZ, RZ, R8 ;  /* 0x000000ffff06a224 */ /* 0x002fc400078e0008 */
[----:B0-----:R-:W-:-:S04]  /*133a0*/  @!P2 IMAD.X R5, RZ, RZ, R5, P4 ;  /* 0x000000ffff05a224 */ /* 0x001fc800020e0605 */
        /* <DEDUP_REMOVED lines=38> */
[----:B------:R-:W-:Y:S02]  /*13610*/  @!P2 LDGSTS.E.BYPASS.LTC128B.128 [R9+0x12c00], desc[UR50][R6.64], !P1 ;  /* 0x12c000000609afae */ /* 0x000fe4000c901d72 */
[----:B------:R-:W-:Y:S02]  /*13620*/  ISETP.GE.AND P3, PT, R5, R3, PT ;  /* 0x000000030500720c */ /* 0x000fe40003f66270 */
[----:B------:R0:W-:Y:S04]  /*13630*/  @!P2 LDGSTS.E.BYPASS.LTC128B.128 [R9+0x16c00], desc[UR50][R6.64+0x80], !P0 ;  /* 0x16c000800609afae */ /* 0x0001e8000c101d72 */
[----:B------:R-:W-:Y:S04]  /*13640*/  SHFL.IDX PT, R5, R4, 0x6, 0x181f ;  /* 0x00d81f0004057f89 */ /* 0x000fe800000e0000 */
[----:B------:R-:W-:Y:S04]  /*13650*/  SHFL.IDX PT, R4, R4, 0x7, 0x181f ;  /* 0x00f81f0004047f89 */ /* 0x000fe800000e0000 */
[----:B0-----:R-:W0:Y:S04]  /*13660*/  SHFL.IDX PT, R6, R0, 0x6, 0x181f ;  /* 0x00d81f0000067f89 */ /* 0x001e2800000e0000 */
[----:B------:R-:W1:Y:S01]  /*13670*/  SHFL.IDX PT, R0, R0, 0x7, 0x181f ;  /* 0x00f81f0000007f89 */ /* 0x000e6200000e0000 */
[----:B0-----:R-:W-:-:S05]  /*13680*/  @!P3 LEA R6, P2, R10, R6, 0x1 ;  /* 0x000000060a06b211 */ /* 0x001fca00078408ff */
[----:B------:R-:W-:-:S04]  /*13690*/  @!P3 IMAD.X R5, RZ, RZ, R5, P2 ;  /* 0x000000ffff05b224 */ /* 0x000fc800010e0605 */
[----:B------:R-:W-:-:S05]  /*136a0*/  @!P3 IMAD.MOV.U32 R7, RZ, RZ, R5 ;  /* 0x000000ffff07b224 */ /* 0x000fca00078e0005 */
[----:B------:R0:W-:Y:S04]  /*136b0*/  @!P3 LDGSTS.E.BYPASS.LTC128B.128 [R9+0x13400], desc[UR50][R6.64], !P1 ;  /* 0x134000000609bfae */ /* 0x0001e8000c901d72 */
[----:B-1----:R0:W-:Y:S02]  /*136c0*/  @!P3 LDGSTS.E.BYPASS.LTC128B.128 [R9+0x17400], desc[UR50][R6.64+0x80], !P0 ;  /* 0x174000800609bfae */ /* 0x0021e4000c101d72 */
.L_x_1325:
[----:B------:R-:W-:Y:S01]  /*136d0*/  VIADD R2, R2, 0x70 ;  /* 0x0000007002027836 */ /* 0x000fe20000000000 */
[----:B------:R-:W-:Y:S04]  /*136e0*/  BSSY B0, `(.L_x_1222) ;  /* 0x000000a000007945 */ /* 0x000fe80003800000 */
[----:B------:R-:W-:-:S13]  /*136f0*/  ISETP.GE.AND P2, PT, R2, R3, PT ;  /* 0x000000030200720c */ /* 0x000fda0003f46270 */
[----:B------:R-:W-:Y:S05]  /*13700*/  @P2 BRA `(.L_x_1223) ;  /* 0x00000000001c2947 */ /* 0x000fea0003800000 */
[----:B------:R-:W-:-:S05]  /*13710*/  LEA R2, P2, R10, R0, 0x1 ;  /* 0x000000000a027211 */ /* 0x000fca00078408ff */
[----:B------:R-:W-:-:S05]  /*13720*/  IMAD.X R3, RZ, RZ, R4, P2 ;  /* 0x000000ffff037224 */ /* 0x000fca00010e0604 */
[----:B------:R-:W-:Y:S01]  /*13730*/  @!PT LDS RZ, [RZ] ;  /* 0x00000000fffff984 */ /* 0x000fe20000000800 */
[----:B------:R-:W-:Y:S01]  /*13740*/  @!PT LDS RZ, [RZ] ;  /* 0x00000000fffff984 */ /* 0x000fe20000000800 */
[----:B------:R-:W-:Y:S01]  /*13750*/  @!PT LDS RZ, [RZ] ;  /* 0x00000000fffff984 */ /* 0x000fe20000000800 */
[----:B------:R1:W-:Y:S04]  /*13760*/  LDGSTS.E.BYPASS.LTC128B.128 [R9+0x13c00], desc[UR50][R2.64], !P1 ;  /* 0x13c0000002097fae */ /* 0x0003e8000c901d72 */
[----:B------:R1:W-:Y:S02]  /*13770*/  LDGSTS.E.BYPASS.LTC128B.128 [R9+0x17c00], desc[UR50][R2.64+0x80], !P0 ;  /* 0x17c0008002097fae */ /* 0x0003e4000c101d72 */
.L_x_1223:
[----:B------:R-:W-:Y:S05]  /*13780*/  BSYNC B0 ;  /* 0x0000000000007941 */ /* 0x000fea0003800000 */
.L_x_1222:
[----:B------:R-:W-:Y:S01]  /*13790*/  NOP ;  /* 0x0000000000007918 */ /* 0x000fe20000000000 */
[----:B------:R-:W-:Y:S01]  /*137a0*/  PLOP3.LUT P0, PT, PT, PT, PT, 0x80, 0x0 ;  /* 0x000000000000781c */ /* 0x000fe20003f0f070 */
[----:B0-----:R-:W-:-:S12]  /*137b0*/  VIADD R6, R17, 0x28800 ;  /* 0x0002880011067836 */ /* 0x001fd80000000000 */
.L_x_1224:
[----:B------:R-:W-:Y:S02]  /*137c0*/  PLOP3.LUT P1, PT, P1, P0, PT, 0xa2, 0x0 ;  /* 0x000000000000781c */ /* 0x000fe40000f21472 */
[----:B------:R-:W-:-:S08]  /*137d0*/  @P0 R2UR P1, UR4, R17 ;  /* 0x00000000110402ca */ /* 0x000fd00000020000 */
[----:B------:R-:W-:-:S05]  /*137e0*/  @P0 PLOP3.LUT P0, PT, P1, PT, PT, 0x80, 0x0 ;  /* 0x000000000000081c */ /* 0x000fca0000f0f070 */
[----:B------:R-:W-:Y:S01]  /*137f0*/  @!P1 SYNCS.ARRIVE.TRANS64.RED.A0T1 RZ, [UR4+0x28800], RZ ;  /* 0x028800ffffff99a7 */ /* 0x000fe20008200404 */
[----:B------:R-:W-:Y:S07]  /*13800*/  @!P1 ARRIVES.LDGSTSBAR.64.TRANSCNT [UR4+0x28800] ;  /* 0x02880000ff0099b0 */ /* 0x000fee0008000a84 */
[----:B------:R-:W-:Y:S05]  /*13810*/  @P0 BRA.U.ANY `(.L_x_1224) ;  /* 0xfffffffd00e80947 */ /* 0x000fea000393ffff */
[----:B-1----:R-:W2:Y:S02]  /*13820*/  LDL.LU R2, [R1+0x18] ;  /* 0x0000180001027983 */ /* 0x002ea40000300800 */
        /* <DEDUP_REMOVED lines=9> */
[----:B------:R-:W1:Y:S03]  /*138c0*/  SYNCS.PHASECHK.TRANS64.TRYWAIT P0, [R17+URZ+0x28820], R0 ;  /* 0x02882000110075a7 */ /* 0x000e66000800017f */
[----:B01----:R-:W-:Y:S05]  /*138d0*/  @!P0 BRA `(.L_x_1226) ;  /* 0x0000003400c48947 */ /* 0x003fea0003800000 */
.L_x_1326:
[----:B------:R-:W-:Y:S05]  /*138e0*/  BSYNC B0 ;  /* 0x0000000000007941 */ /* 0x000fea0003800000 */
.L_x_1225:
[----:B------:R-:W-:-:S04]  /*138f0*/  UIADD3 UR4, UR40, -0x2, URZ ;  /* 0xfffffffe28047890 */ /* 0x000fc8000fffe03f */
[----:B------:R-:W-:-:S06]  /*13900*/  UISETP.GE.AND UP0, UPT, UR4, UR39, UPT ;  /* 0x000000270400728c */ /* 0x000fcc000bf06270 */
[----:B------:R-:W-:-:S13]  /*13910*/  PLOP3.LUT P0, PT, PT, PT, UP0, 0x80, 0x0 ;  /* 0x000000000000781c */ /* 0x000fda0003f0f008 */
[----:B------:R-:W-:Y:S05]  /*13920*/  @!P0 BRA `(.L_x_1227) ;  /* 0x0000001c00448947 */ /* 0x000fea0003800000 */
[----:B0-----:R-:W-:Y:S01]  /*13930*/  IMAD R0, RZ, RZ, -UR40 ;  /* 0x80000028ff007e24 */ /* 0x001fe2000f8e02ff */
[----:B------:R-:W-:Y:S01]  /*13940*/  LOP3.LUT R5, RZ, UR39, RZ, 0x33, !PT ;  /* 0x00000027ff057c12 */ /* 0x000fe2000f8e33ff */
[----:B------:R-:W-:-:S03]  /*13950*/  IMAD.U32 R4, RZ, RZ, UR4 ;  /* 0x00000004ff047e24 */ /* 0x000fc6000f8e00ff */
[----:B------:R-:W-:-:S05]  /*13960*/  VIADDMNMX R5, R0, 0x1, R5, !PT ;  /* 0x0000000100057846 */ /* 0x000fca0007800105 */
[----:B------:R-:W-:-:S05]  /*13970*/  VIADD R0, R5, UR40 ;  /* 0x0000002805007c36 */ /* 0x000fca0008000000 */
[----:B------:R-:W-:-:S04]  /*13980*/  LOP3.LUT R0, R0, 0x1, RZ, 0xc0, !PT ;  /* 0x0000000100007812 */ /* 0x000fc800078ec0ff */
[----:B------:R-:W-:-:S13]  /*13990*/  ISETP.NE.U32.AND P0, PT, R0, 0x1, PT ;  /* 0x000000010000780c */ /* 0x000fda0003f05070 */
[----:B------:R-:W-:Y:S05]  /*139a0*/  @P0 BRA `(.L_x_1228) ;  /* 0x0000000800640947 */ /* 0x000fea0003800000 */
[----:B------:R-:W2:Y:S01]  /*139b0*/  LDL R2, [R1+0x8] ;  /* 0x0000080001027983 */ /* 0x000ea20000100800 */
        /* <DEDUP_REMOVED lines=12> */
[----:B------:R-:W0:Y:S03]  /*13a80*/  LDC R8, c[0x0][0x43c] ;  /* 0x00010f00ff087b82 */ /* 0x000e260000000800 */
[----:B------:R-:W3:Y:S01]  /*13a90*/  LDL R12, [R1+0x4] ;  /* 0x00000400010c7983 */ /* 0x000ee20000100800 */
[----:B------:R-:W-:Y:S01]  /*13aa0*/  IMAD.MOV.U32 R7, RZ, RZ, R4 ;  /* 0x000000ffff077224 */ /* 0x000fe200078e0004 */
[----:B------:R-:W-:Y:S01]  /*13ab0*/  ULDC.64 UR4, c[0x0][0x428] ;  /* 0x00010a0000047ab9 */ /* 0x000fe20000000a00 */
[----:B0-----:R-:W-:-:S13]  /*13ac0*/  ISETP.NE.AND P0, PT, R8, 0x1, PT ;  /* 0x000000010800780c */ /* 0x001fda0003f05270 */
[----:B------:R-:W0:Y:S02]  /*13ad0*/  @P0 LDC.64 R2, c[0x0][0x440] ;  /* 0x00011000ff020b82 */ /* 0x000e240000000a00 */
[----:B0-----:R-:W-:-:S05]  /*13ae0*/  @P0 IMAD.HI.U32 R2, R4, R2, RZ ;  /* 0x0000000204020227 */ /* 0x001fca00078e00ff */
[----:B------:R-:W-:-:S05]  /*13af0*/  @P0 SHF.R.U32.HI R7, RZ, R3, R2 ;  /* 0x00000003ff070219 */ /* 0x000fca0000011602 */
[----:B------:R-:W-:-:S04]  /*13b00*/  IMAD.MOV R2, RZ, RZ, -R7 ;  /* 0x000000ffff027224 */ /* 0x000fc800078e0a07 */
[----:B------:R-:W-:Y:S02]  /*13b10*/  IMAD R4, R8, R2, R4 ;  /* 0x0000000208047224 */ /* 0x000fe400078e0204 */
[----:B------:R-:W0:Y:S01]  /*13b20*/  LDC.64 R2, c[0x0][0x418] ;  /* 0x00010600ff027b82 */ /* 0x000e220000000a00 */
[----:B--2---:R-:W-:Y:S01]  /*13b30*/  IMAD R8, R9, UR4, RZ ;  /* 0x0000000409087c24 */ /* 0x004fe2000f8e02ff */
[----:B------:R-:W-:-:S03]  /*13b40*/  SHF.R.S32.HI R9, RZ, 0x1f, R7 ;  /* 0x0000001fff097819 */ /* 0x000fc60000011407 */
[----:B---3--:R-:W-:Y:S02]  /*13b50*/  IMAD R11, R12, UR5, R8 ;  /* 0x000000050c0b7c24 */ /* 0x008fe4000f8e0208 */
[----:B------:R-:W-:-:S04]  /*13b60*/  IMAD.MOV.U32 R8, RZ, RZ, R7 ;  /* 0x000000ffff087224 */ /* 0x000fc800078e0007 */
[----:B------:R-:W-:-:S04]  /*13b70*/  IMAD.WIDE.U32 R8, R12, UR4, R8 ;  /* 0x000000040c087c25 */ /* 0x000fc8000f8e0008 */
[----:B------:R-:W-:Y:S01]  /*13b80*/  IMAD.IADD R7, R11, 0x1, R9 ;  /* 0x000000010b077824 */ /* 0x000fe200078e0209 */
[----:B0-----:R-:W-:-:S04]  /*13b90*/  LEA R2, P0, R8, R2, 0x2 ;  /* 0x0000000208027211 */ /* 0x001fc800078010ff */
[----:B------:R-:W-:-:S05]  /*13ba0*/  LEA.HI.X R3, R8, R3, R7, 0x2, P0 ;  /* 0x0000000308037211 */ /* 0x000fca00000f1407 */
[----:B------:R0:W5:Y:S04]  /*13bb0*/  LDG.E R2, desc[UR50][R2.64] ;  /* 0x0000003202027981 */ /* 0x000168000c1e1900 */
.L_x_1231:
[----:B------:R-:W-:Y:S01]  /*13bc0*/  IMAD R7, R0, 0x8, R17 ;  /* 0x0000000800077824 */ /* 0x000fe200078e0211 */
[----:B0-----:R-:W-:Y:S01]  /*13bd0*/  SHF.L.U32 R3, R10, 0x1f, RZ ;  /* 0x0000001f0a037819 */ /* 0x001fe200000006ff */
[----:B------:R-:W-:Y:S03]  /*13be0*/  BSSY B1, `(.L_x_1232) ;  /* 0x0000003000017945 */ /* 0x000fe60003800000 */
[----:B------:R-:W0:Y:S02]  /*13bf0*/  SYNCS.PHASECHK.TRANS64.TRYWAIT P0, [R7+URZ+0x28840], R3 ;  /* 0x02884003070075a7 */ /* 0x000e24000800017f */
[----:B0-----:R-:W-:Y:S05]  /*13c00*/  @!P0 BRA `(.L_x_1233) ;  /* 0x00000034000c8947 */ /* 0x001fea0003800000 */
.L_x_1327:
[----:B------:R-:W-:Y:S05]  /*13c10*/  BSYNC B1 ;  /* 0x0000000000017941 */ /* 0x000fea0003800000 */
.L_x_1232:
[----:B------:R-:W1:Y:S01]  /*13c20*/  S2R R8, SR_TID.X ;  /* 0x0000000000087919 */ /* 0x000e620000002100 */
[----:B------:R-:W-:Y:S01]  /*13c30*/  BSSY B1, `(.L_x_1234) ;  /* 0x000000b000017945 */ /* 0x000fe20003800000 */
[----:B-1----:R-:W-:-:S04]  /*13c40*/  LOP3.LUT R8, R8, 0x7f, RZ, 0xc0, !PT ;  /* 0x0000007f08087812 */ /* 0x002fc800078ec0ff */
[----:B------:R-:W-:-:S13]  /*13c50*/  ISETP.NE.AND P1, PT, R8, RZ, PT ;  /* 0x000000ff0800720c */ /* 0x000fda0003f25270 */
        /* <DEDUP_REMOVED lines=8> */
.L_x_1235:
[----:B------:R-:W-:Y:S05]  /*13ce0*/  BSYNC B1 ;  /* 0x0000000000017941 */ /* 0x000fea0003800000 */
.L_x_1234:
[----:B------:R-:W-:Y:S01]  /*13cf0*/  IMAD.MOV.U32 R11, RZ, RZ, RZ ;  /* 0x000000ffff0b7224 */ /* 0x000fe200078e00ff */
[----:B------:R-:W-:Y:S01]  /*13d00*/  UIADD3 UR4, UP0, UR44, 0x370, URZ ;  /* 0x000003702c047890 */ /* 0x000fe2000ff1e03f */
[----:B0-----:R-:W-:Y:S01]  /*13d10*/  IMAD R3, R0, 0x8000, R17 ;  /* 0x0000800000037824 */ /* 0x001fe200078e0211 */
[----:B------:R-:W-:Y:S01]  /*13d20*/  PLOP3.LUT P0, PT, PT, PT, PT, 0x80, 0x0 ;  /* 0x000000000000781c */ /* 0x000fe20003f0f070 */
[----:B------:R-:W-:Y:S01]  /*13d30*/  VIADD R7, R7, 0x28830 ;  /* 0x0002883007077836 */ /* 0x000fe20000000000 */
[----:B------:R-:W-:Y:S01]  /*13d40*/  R2UR UR10, R11 ;  /* 0x000000000b0a72ca */ /* 0x000fe200000e0000 */
[----:B------:R-:W-:Y:S01]  /*13d50*/  IMAD.SHL.U32 R8, R4, 0x80, RZ ;  /* 0x0000008004087824 */ /* 0x000fe200078e00ff */
[----:B------:R-:W-:Y:S01]  /*13d60*/  UIADD3.X UR5, URZ, UR45, URZ, UP0, !UPT ;  /* 0x0000002d3f057290 */ /* 0x000fe200087fe43f */
[----:B------:R-:W-:Y:S01]  /*13d70*/  VIADD R9, R3, 0x18400 ;  /* 0x0001840003097836 */ /* 0x000fe20000000000 */
[----:B------:R-:W-:Y:S01]  /*13d80*/  UMOV UR6, 0x0 ;  /* 0x0000000000067882 */ /* 0x000fe20000000000 */
[----:B------:R-:W-:-:S10]  /*13d90*/  UMOV UR7, 0x14f00000 ;  /* 0x14f0000000077882 */ /* 0x000fd40000000000 */
.L_x_1236:
[----:B------:R-:W-:-:S13]  /*13da0*/  @P0 ELECT P2, URZ, PT ;  /* 0x00000000003f082f */ /* 0x000fda0003840000 */
[----:B-----5:R-:W-:Y:S01]  /*13db0*/  @P2 R2UR UR13, R2 ;  /* 0x00000000020d22ca */ /* 0x020fe200000e0000 */
[----:B------:R-:W-:Y:S01]  /*13dc0*/  UMOV UR12, UR36 ;  /* 0x00000024000c7c82 */ /* 0x000fe20008000000 */
[----:B------:R-:W-:Y:S02]  /*13dd0*/  @P2 R2UR UR11, R8 ;  /* 0x00000000080b22ca */ /* 0x000fe400000e0000 */
[----:B------:R-:W-:Y:S02]  /*13de0*/  @P2 R2UR UR9, R7 ;  /* 0x00000000070922ca */ /* 0x000fe400000e0000 */
[----:B------:R-:W-:Y:S02]  /*13df0*/  @P2 R2UR UR8, R9 ;  /* 0x00000000090822ca */ /* 0x000fe400000e0000 */
[----:B------:R-:W-:Y:S02]  /*13e00*/  @P2 PLOP3.LUT P0, PT, P2, PT, PT, 0x8, 0x0 ;  /* 0x000000000000281c */ /* 0x000fe4000170e170 */
        /* <DEDUP_REMOVED lines=9> */
.L_x_1237:
[----:B------:R-:W-:-:S13]  /*13ea0*/  @P0 ELECT P2, URZ, PT ;  /* 0x00000000003f082f */ /* 0x000fda0003840000 */
[----:B------:R-:W-:Y:S01]  /*13eb0*/  @P2 R2UR UR13, R2 ;  /* 0x00000000020d22ca */ /* 0x000fe200000e0000 */
        /* <DEDUP_REMOVED lines=8> */
[----:B------:R-:W2:Y:S01]  /*13f40*/  LDL.LU R9, [R1+0x8] ;  /* 0x0000080001097983 */ /* 0x000ea20000300800 */
[----:B------:R-:W-:Y:S01]  /*13f50*/  IMAD R7, R18, 0x8, R6 ;  /* 0x0000000812077824 */ /* 0x000fe200078e0206 */
[----:B------:R-:W-:Y:S01]  /*13f60*/  BSSY B1, `(.L_x_1238) ;  /* 0x0000004000017945 */ /* 0x000fe20003800000 */
[----:B--2---:R-:W-:-:S04]  /*13f70*/  SHF.L.U32 R3, R9, 0x1f, RZ ;  /* 0x0000001f09037819 */ /* 0x004fc800000006ff */
[----:B------:R-:W0:Y:S02]  /*13f80*/  SYNCS.PHASECHK.TRANS64.TRYWAIT P0, [R7+URZ+0x60], R3 ;  /* 0x00006003070075a7 */ /* 0x000e24000800017f */
[----:B0-----:R-:W-:Y:S05]  /*13f90*/  @!P0 BRA `(.L_x_1239) ;  /* 0x00000030003c8947 */ /* 0x001fea0003800000 */
.L_x_1328:
[----:B------:R-:W-:Y:S05]  /*13fa0*/  BSYNC B1 ;  /* 0x0000000000017941 */ /* 0x000fea0003800000 */
.L_x_1238:
[----:B------:R-:W-:Y:S01]  /*13fb0*/  BSSY B1, `(.L_x_1240) ;  /* 0x000000c000017945 */ /* 0x000fe20003800000 */
[----:B------:R-:W-:Y:S02]  /*13fc0*/  IMAD.MOV.U32 R12, RZ, RZ, 0x0 ;  /* 0x00000000ff0c7424 */ /* 0x000fe400078e00ff */
[----:B------:R-:W-:Y:S01]  /*13fd0*/  IMAD.MOV.U32 R13, RZ, RZ, 0x14f00000 ;  /* 0x14f00000ff0d7424 */ /* 0x000fe200078e00ff */
[----:B------:R-:W-:Y:S06]  /*13fe0*/  @P1 BRA `(.L_x_1241) ;  /* 0x0000000000201947 */ /* 0x000fec0003800000 */
[----:B------:R-:W1:Y:S01]  /*13ff0*/  S2R R8, SR_TID.X ;  /* 0x0000000000087919 */ /* 0x000e620000002100 */
[----:B0-----:R-:W-:Y:S02]  /*14000*/  IMAD R3, R18, 0x8, R17 ;  /* 0x0000000812037824 */ /* 0x001fe400078e0211 */
[----:B------:R-:W-:-:S04]  /*14010*/  IMAD.MOV.U32 R7, RZ, RZ, 0x8000 ;  /* 0x00008000ff077424 */ /* 0x000fc800078e00ff */
[----:B------:R2:W-:Y:S01]  /*14020*/  SYNCS.ARRIVE.TRANS64 RZ, [R3+URZ+0x28850], R7 ;  /* 0x0288500703ff79a7 */ /* 0x0005e2000800003f */
[----:B-1----:R-:W-:-:S04]  /*14030*/  LOP3.LUT R8, R8, 0x1f, RZ, 0xc0, !PT ;  /* 0x0000001f08087812 */ /* 0x002fc800078ec0ff */
[----:B------:R-:W-:-:S13]  /*14040*/  ISETP.NE.AND P0, PT, R8, RZ, PT ;  /* 0x000000ff0800720c */ /* 0x000fda0003f05270 */
[----:B--2---:R-:W-:Y:S05]  /*14050*/  @!P0 BRA `(.L_x_1241) ;  /* 0x0000000000048947 */ /* 0x004fea0003800000 */
[----:B------:R-:W-:Y:S01]  /*14060*/  BPT.TRAP 0x1 ;  /* 0x000000040000795c */ /* 0x000fe20000300000 */
.L_x_1241:
[----:B------:R-:W-:Y:S05]  /*14070*/  BSYNC B1 ;  /* 0x0000000000017941 */ /* 0x000fea0003800000 */
.L_x_1240:
[----:B------:R-:W2:Y:S01]  /*14080*/  LDL.LU R8, [R1] ;  /* 0x0000000001087983 */ /* 0x000ea20000300800 */
[----:B------:R-:W-:Y:S01]  /*14090*/  R2UR UR10, R11 ;  /* 0x000000000b0a72ca */ /* 0x000fe200000e0000 */
[--C-:B0-----:R-:W-:Y:S01]  /*140a0*/  IMAD R3, R18, 0x8, R17.reuse ;  /* 0x0000000812037824 */ /* 0x101fe200078e0211 */
[----:B------:R-:W-:Y:S01]  /*140b0*/  R2UR UR6, R12 ;  /* 0x000000000c0672ca */ /* 0x000fe200000e0000 */
[----:B------:R-:W-:Y:S01]  /*140c0*/  IMAD R7, R18, 0x8000, R17 ;  /* 0x0000800012077824 */ /* 0x000fe200078e0211 */
[----:B------:R-:W-:Y:S01]  /*140d0*/  R2UR UR7, R13 ;  /* 0x000000000d0772ca */ /* 0x000fe200000e0000 */
[----:B------:R-:W-:Y:S01]  /*140e0*/  UIADD3 UR4, UP0, UR44, 0x470, URZ ;  /* 0x000004702c047890 */ /* 0x000fe2000ff1e03f */
[----:B------:R-:W-:Y:S01]  /*140f0*/  PLOP3.LUT P0, PT, PT, PT, PT, 0x80, 0x0 ;  /* 0x000000000000781c */ /* 0x000fe20003f0f070 */
[----:B------:R-:W-:Y:S02]  /*14100*/  VIADD R3, R3, 0x28850 ;  /* 0x0002885003037836 */ /* 0x000fe40000000000 */
[----:B------:R-:W-:Y:S01]  /*14110*/  VIADD R9, R7, 0x400 ;  /* 0x0000040007097836 */ /* 0x000fe20000000000 */
[----:B------:R-:W-:Y:S01]  /*14120*/  UIADD3.X UR5, URZ, UR45, URZ, UP0, !UPT ;  /* 0x0000002d3f057290 */ /* 0x000fe200087fe43f */
[----:B--2---:R-:W-:-:S11]  /*14130*/  IMAD.SHL.U32 R8, R8, 0x80, RZ ;  /* 0x0000008008087824 */ /* 0x004fd600078e00ff */
.L_x_1242:
        /* <DEDUP_REMOVED lines=15> */
.L_x_1243:
        /* <DEDUP_REMOVED lines=10> */
[----:B------:R0:W-:Y:S01]  /*142d0*/  STL [R1], R4 ;  /* 0x0000000401007387 */ /* 0x0001e20000100800 */
[----:B------:R-:W-:-:S07]  /*142e0*/  IMAD.MOV.U32 R16, RZ, RZ, R2 ;  /* 0x000000ffff107224 */ /* 0x000fce00078e0002 */
.L_x_1230:
[----:B------:R-:W-:Y:S05]  /*142f0*/  BSYNC B0 ;  /* 0x0000000000007941 */ /* 0x000fea0003800000 */
.L_x_1229:
[----:B------:R1:W-:Y:S01]  /*14300*/  STL [R1+0x8], R10 ;  /* 0x0000080a01007387 */ /* 0x0003e20000100800 */
[----:B------:R-:W-:Y:S01]  /*14310*/  UIADD3 UR4, UR40, -0x3, URZ ;  /* 0xfffffffd28047890 */ /* 0x000fe2000fffe03f */
[----:B------:R-:W-:-:S05]  /*14320*/  IMAD.MOV.U32 R18, RZ, RZ, R0 ;  /* 0x000000ffff127224 */ /* 0x000fca00078e0000 */
[----:B0-----:R-:W-:-:S07]  /*14330*/  IMAD.U32 R4, RZ, RZ, UR4 ;  /* 0x00000004ff047e24 */ /* 0x001fce000f8e00ff */
.L_x_1228:
[----:B------:R-:W-:Y:S01]  /*14340*/  ULOP3.LUT UR4, URZ, UR40, URZ, 0x33, !UPT ;  /* 0x000000283f047292 */ /* 0x000fe2000f8e333f */
[----:B------:R-:W-:Y:S01]  /*14350*/  VIADD R5, R5, 0xfffffffe ;  /* 0xfffffffe05057836 */ /* 0x000fe20000000000 */
[----:B------:R-:W-:Y:S04]  /*14360*/  BSSY B0, `(.L_x_1227) ;  /* 0x000012d000007945 */ /* 0x000fe80003800000 */
[----:B------:R-:W-:-:S13]  /*14370*/  ISETP.NE.AND P0, PT, R5, UR4, PT ;  /* 0x0000000405007c0c */ /* 0x000fda000bf05270 */
[----:B------:R-:W-:Y:S05]  /*14380*/  @!P0 BRA `(.L_x_1244) ;  /* 0x0000001000a88947 */ /* 0x000fea0003800000 */
[----:B------:R-:W-:-:S07]  /*14390*/  IMAD.MOV.U32 R8, RZ, RZ, R16 ;  /* 0x000000ffff087224 */ /* 0x000fce00078e0010 */
.L_x_1275:
[----:B--2---:R-:W2:Y:S01]  /*143a0*/  LDL R2, [R1+0x8] ;  /* 0x0000080001027983 */ /* 0x004ea20000100800 */
[----:B------:R-:W-:Y:S01]  /*143b0*/  LOP3.LUT P1, RZ, R19, 0x2, RZ, 0xc0, !PT ;  /* 0x0000000213ff7812 */ /* 0x000fe2000782c0ff */
[----:B------:R-:W-:Y:S01]  /*143c0*/  VIADD R0, R18, 0x1 ;  /* 0x0000000112007836 */ /* 0x000fe20000000000 */
[----:B------:R-:W-:Y:S05]  /*143d0*/  YIELD ;  /* 0x0000000000007946 */ /* 0x000fea0003800000 */
[----:B------:R-:W-:Y:S01]  /*143e0*/  ISETP.NE.AND P0, PT, R0, 0x2, PT ;  /* 0x000000020000780c */ /* 0x000fe20003f05270 */
[----:B------:R-:W-:Y:S03]  /*143f0*/  BSSY B1, `(.L_x_1245) ;  /* 0x000008d000017945 */ /* 0x000fe60003800000 */
[----:B------:R-:W-:-:S02]  /*14400*/  SEL R5, RZ, 0x1, P0 ;  /* 0x00000001ff057807 */ /* 0x000fc40000000000 */
[----:B------:R-:W-:Y:S02]  /*14410*/  SEL R0, R0, RZ, P0 ;  /* 0x000000ff00007207 */ /* 0x000fe40000000000 */
[----:B--2---:R-:W-:Y:S01]  /*14420*/  LOP3.LUT R5, R2, R5, RZ, 0x3c, !PT ;  /* 0x0000000502057212 */ /* 0x004fe200078e3cff */
[----:B0-----:R-:W-:Y:S06]  /*14430*/  @!P1 BRA `(.L_x_1246) ;  /* 0x0000000800209947 */ /* 0x001fec0003800000 */
[----:B------:R-:W-:Y:S01]  /*14440*/  LOP3.LUT P1, RZ, R19, 0x1, RZ, 0xc0, !PT ;  /* 0x0000000113ff7812 */ /* 0x000fe2000782c0ff */
[----:B------:R-:W-:-:S12]  /*14450*/  IMAD.MOV.U32 R7, RZ, RZ, R4 ;  /* 0x000000ffff077224 */ /* 0x000fd800078e0004 */
[----:B------:R-:W-:Y:S05]  /*14460*/  @!P1 BRA `(.L_x_1247) ;  /* 0x0000000000509947 */ /* 0x000fea0003800000 */
[----:B-1----:R-:W2:Y:S01]  /*14470*/  LDL R10, [R1+0xc] ;  /* 0x00000c00010a7983 */ /* 0x002ea20000100800 */
[----:B------:R-:W0:Y:S01]  /*14480*/  LDC R8, c[0x0][0x43c] ;  /* 0x00010f00ff087b82 */ /* 0x000e220000000800 */
[----:B------:R-:W-:Y:S02]  /*14490*/  ULDC.64 UR4, c[0x0][0x428] ;  /* 0x00010a0000047ab9 */ /* 0x000fe40000000a00 */
[----:B------:R-:W3:Y:S01]  /*144a0*/  LDL R9, [R1+0x4] ;  /* 0x0000040001097983 */ /* 0x000ee20000100800 */
        /* <DEDUP_REMOVED lines=16> */
.L_x_1247:
[----:B------:R-:W-:Y:S01]  /*145b0*/  IMAD R3, R0, 0x8, R17 ;  /* 0x0000000800037824 */ /* 0x000fe200078e0211 */
[----:B------:R-:W-:Y:S01]  /*145c0*/  SHF.L.U32 R2, R5, 0x1f, RZ ;  /* 0x0000001f05027819 */ /* 0x000fe200000006ff */
[----:B------:R-:W-:Y:S03]  /*145d0*/  BSSY B2, `(.L_x_1248) ;  /* 0x0000003000027945 */ /* 0x000fe60003800000 */
[----:B------:R-:W2:Y:S02]  /*145e0*/  SYNCS.PHASECHK.TRANS64.TRYWAIT P0, [R3+URZ+0x28840], R2 ;  /* 0x02884002030075a7 */ /* 0x000ea4000800017f */
[----:B--2---:R-:W-:Y:S05]  /*145f0*/  @!P0 BRA `(.L_x_1249) ;  /* 0x0000002800b88947 */ /* 0x004fea0003800000 */
.L_x_1329:
[----:B------:R-:W-:Y:S05]  /*14600*/  BSYNC B2 ;  /* 0x0000000000027941 */ /* 0x000fea0003800000 */
.L_x_1248:
[----:B0-----:R-:W0:Y:S01]  /*14610*/  S2R R9, SR_TID.X ;  /* 0x0000000000097919 */ /* 0x001e220000002100 */
        /* <DEDUP_REMOVED lines=9> */
[----:B---3--:R-:W-:Y:S05]  /*146b0*/  @!P0 BRA `(.L_x_1251) ;  /* 0x0000000000048947 */ /* 0x008fea0003800000 */
[----:B------:R-:W-:Y:S01]  /*146c0*/  BPT.TRAP 0x1 ;  /* 0x000000040000795c */ /* 0x000fe20000300000 */
.L_x_1251:
[----:B------:R-:W-:Y:S05]  /*146d0*/  BSYNC B2 ;  /* 0x0000000000027941 */ /* 0x000fea0003800000 */
.L_x_1250:
[----:B------:R-:W-:Y:S01]  /*146e0*/  IMAD.MOV.U32 R12, RZ, RZ, RZ ;  /* 0x000000ffff0c7224 */ /* 0x000fe200078e00ff */
[----:B------:R-:W-:Y:S01]  /*146f0*/  UIADD3 UR4, UP0, UR44, 0x370, URZ ;  /* 0x000003702c047890 */ /* 0x000fe2000ff1e03f */
[----:B--2---:R-:W-:Y:S01]  /*14700*/  IMAD R2, R0, 0x8000, R17 ;  /* 0x0000800000027824 */ /* 0x004fe200078e0211 */
[----:B------:R-:W-:Y:S01]  /*14710*/  PLOP3.LUT P0, PT, PT, PT, PT, 0x80, 0x0 ;  /* 0x000000000000781c */ /* 0x000fe20003f0f070 */
[----:B------:R-:W-:Y:S01]  /*14720*/  VIADD R3, R3, 0x28830 ;  /* 0x0002883003037836 */ /* 0x000fe20000000000 */
[----:B------:R-:W-:Y:S01]  /*14730*/  R2UR UR10, R12 ;  /* 0x000000000c0a72ca */ /* 0x000fe200000e0000 */
[----:B------:R-:W-:Y:S01]  /*14740*/  IMAD.SHL.U32 R9, R7, 0x80, RZ ;  /* 0x0000008007097824 */ /* 0x000fe200078e00ff */
[----:B------:R-:W-:Y:S01]  /*14750*/  UIADD3.X UR5, URZ, UR45, URZ, UP0, !UPT ;  /* 0x0000002d3f057290 */ /* 0x000fe200087fe43f */
[----:B-1----:R-:W-:Y:S01]  /*14760*/  VIADD R10, R2, 0x18400 ;  /* 0x00018400020a7836 */ /* 0x002fe20000000000 */
[----:B------:R-:W-:Y:S01]  /*14770*/  UMOV UR6, 0x0 ;  /* 0x0000000000067882 */ /* 0x000fe20000000000 */
[----:B------:R-:W-:-:S10]  /*14780*/  UMOV UR7, 0x14f00000 ;  /* 0x14f0000000077882 */ /* 0x000fd40000000000 */
.L_x_1252:
        /* <DEDUP_REMOVED lines=16> */
.L_x_1253:
        /* <DEDUP_REMOVED lines=16> */
.L_x_1330:
[----:B------:R-:W-:Y:S05]  /*14990*/  BSYNC B2 ;  /* 0x0000000000027941 */ /* 0x000fea0003800000 */
.L_x_1254:
[----:B------:R-:W-:Y:S01]  /*149a0*/  BSSY B2, `(.L_x_1256) ;  /* 0x000000b000027945 */ /* 0x000fe20003800000 */
[----:B------:R-:W-:Y:S02]  /*149b0*/  IMAD.MOV.U32 R10, RZ, RZ, 0x0 ;  /* 0x00000000ff0a7424 */ /* 0x000fe400078e00ff */
[----:B------:R-:W-:Y:S01]  /*149c0*/  IMAD.MOV.U32 R11, RZ, RZ, 0x14f00000 ;  /* 0x14f00000ff0b7424 */ /* 0x000fe200078e00ff */
[----:B------:R-:W-:Y:S06]  /*149d0*/  @P1 BRA `(.L_x_1257) ;  /* 0x00000000001c1947 */ /* 0x000fec0003800000 */
[----:B------:R-:W1:Y:S01]  /*149e0*/  S2R R9, SR_TID.X ;  /* 0x0000000000097919 */ /* 0x000e620000002100 */
[----:B0-----:R-:W-:-:S04]  /*149f0*/  IMAD.MOV.U32 R3, RZ, RZ, 0x8000 ;  /* 0x00008000ff037424 */ /* 0x001fc800078e00ff */
[----:B------:R2:W-:Y:S01]  /*14a00*/  SYNCS.ARRIVE.TRANS64 RZ, [R2+URZ+0x50], R3 ;  /* 0x0000500302ff79a7 */ /* 0x0005e2000800003f */
[----:B-1----:R-:W-:-:S04]  /*14a10*/  LOP3.LUT R9, R9, 0x1f, RZ, 0xc0, !PT ;  /* 0x0000001f09097812 */ /* 0x002fc800078ec0ff */
[----:B------:R-:W-:-:S13]  /*14a20*/  ISETP.NE.AND P0, PT, R9, RZ, PT ;  /* 0x000000ff0900720c */ /* 0x000fda0003f05270 */
[----:B--2---:R-:W-:Y:S05]  /*14a30*/  @!P0 BRA `(.L_x_1257) ;  /* 0x0000000000048947 */ /* 0x004fea0003800000 */
[----:B------:R-:W-:Y:S01]  /*14a40*/  BPT.TRAP 0x1 ;  /* 0x000000040000795c */ /* 0x000fe20000300000 */
.L_x_1257:
[----:B------:R-:W-:Y:S05]  /*14a50*/  BSYNC B2 ;  /* 0x0000000000027941 */ /* 0x000fea0003800000 */
.L_x_1256:
[----:B0-----:R-:W2:Y:S01]  /*14a60*/  LDL.LU R3, [R1] ;  /* 0x0000000001037983 */ /* 0x001ea20000300800 */
        /* <DEDUP_REMOVED lines=9> */
[----:B--2---:R-:W-:-:S11]  /*14b00*/  IMAD.SHL.U32 R3, R3, 0x80, RZ ;  /* 0x0000008003037824 */ /* 0x004fd600078e00ff */
.L_x_1258:
        /* <DEDUP_REMOVED lines=15> */
.L_x_1259:
        /* <DEDUP_REMOVED lines=12> */
.L_x_1246:
[----:B------:R-:W-:Y:S05]  /*14cc0*/  BSYNC B1 ;  /* 0x0000000000017941 */ /* 0x000fea0003800000 */
.L_x_1245:
[----:B------:R-:W-:Y:S01]  /*14cd0*/  VIADD R18, R0, 0x1 ;  /* 0x0000000100127836 */ /* 0x000fe20000000000 */
[----:B------:R-:W-:Y:S01]  /*14ce0*/  LOP3.LUT P1, RZ, R19, 0x2, RZ, 0xc0, !PT ;  /* 0x0000000213ff7812 */ /* 0x000fe2000782c0ff */
[----:B------:R-:W-:Y:S01]  /*14cf0*/  BSSY B1, `(.L_x_1260) ;  /* 0x0000090000017945 */ /* 0x000fe20003800000 */
[----:B0-----:R-:W-:Y:S02]  /*14d00*/  VIADD R7, R4, 0xffffffff ;  /* 0xffffffff04077836 */ /* 0x001fe40000000000 */
[----:B------:R-:W-:-:S04]  /*14d10*/  ISETP.NE.AND P0, PT, R18, 0x2, PT ;  /* 0x000000021200780c */ /* 0x000fc80003f05270 */
[----:B------:R-:W-:Y:S02]  /*14d20*/  SEL R2, RZ, 0x1, P0 ;  /* 0x00000001ff027807 */ /* 0x000fe40000000000 */
[----:B------:R-:W-:Y:S02]  /*14d30*/  SEL R18, R18, RZ, P0 ;  /* 0x000000ff12127207 */ /* 0x000fe40000000000 */
[----:B------:R-:W-:-:S05]  /*14d40*/  LOP3.LUT R11, R5, R2, RZ, 0x3c, !PT ;  /* 0x00000002050b7212 */ /* 0x000fca00078e3cff */
[----:B------:R0:W-:Y:S01]  /*14d50*/  STL [R1+0x8], R11 ;  /* 0x0000080b01007387 */ /* 0x0001e20000100800 */
[----:B------:R-:W-:Y:S05]  /*14d60*/  @!P1 BRA `(.L_x_1261) ;  /* 0x0000000800209947 */ /* 0x000fea0003800000 */
[----:B------:R-:W-:Y:S01]  /*14d70*/  LOP3.LUT P1, RZ, R19, 0x1, RZ, 0xc0, !PT ;  /* 0x0000000113ff7812 */ /* 0x000fe2000782c0ff */
[----:B-1----:R-:W-:-:S12]  /*14d80*/  IMAD.MOV.U32 R10, RZ, RZ, R7 ;  /* 0x000000ffff0a7224 */ /* 0x002fd800078e0007 */
[----:B------:R-:W-:Y:S05]  /*14d90*/  @!P1 BRA `(.L_x_1262) ;  /* 0x0000000000509947 */ /* 0x000fea0003800000 */
[----:B------:R-:W2:Y:S01]  /*14da0*/  LDL R13, [R1+0xc] ;  /* 0x00000c00010d7983 */ /* 0x000ea20000100800 */
[----:B------:R-:W1:Y:S01]  /*14db0*/  LDC R9, c[0x0][0x43c] ;  /* 0x00010f00ff097b82 */ /* 0x000e620000000800 */
[----:B------:R-:W-:Y:S02]  /*14dc0*/  ULDC.64 UR4, c[0x0][0x428] ;  /* 0x00010a0000047ab9 */ /* 0x000fe40000000a00 */
[----:B------:R-:W3:Y:S01]  /*14dd0*/  LDL R12, [R1+0x4] ;  /* 0x00000400010c7983 */ /* 0x000ee20000100800 */
        /* <DEDUP_REMOVED lines=16> */
.L_x_1262:
[----:B------:R-:W-:Y:S01]  /*14ee0*/  IMAD R2, R18, 0x8, R17 ;  /* 0x0000000812027824 */ /* 0x000fe200078e0211 */
[----:B------:R-:W-:Y:S01]  /*14ef0*/  SHF.L.U32 R3, R11, 0x1f, RZ ;  /* 0x0000001f0b037819 */ /* 0x000fe200000006ff */
[----:B------:R-:W-:Y:S03]  /*14f00*/  BSSY B2, `(.L_x_1263) ;  /* 0x0000003000027945 */ /* 0x000fe60003800000 */
[----:B------:R-:W2:Y:S02]  /*14f10*/  SYNCS.PHASECHK.TRANS64.TRYWAIT P0, [R2+URZ+0x28840], R3 ;  /* 0x02884003020075a7 */ /* 0x000ea4000800017f */
[----:B--2---:R-:W-:Y:S05]  /*14f20*/  @!P0 BRA `(.L_x_1264) ;  /* 0x0000002000948947 */ /* 0x004fea0003800000 */
.L_x_1331:
[----:B------:R-:W-:Y:S05]  /*14f30*/  BSYNC B2 ;  /* 0x0000000000027941 */ /* 0x000fea0003800000 */
.L_x_1263:
[----:B-1----:R-:W1:Y:S01]  /*14f40*/  S2R R9, SR_TID.X ;  /* 0x0000000000097919 */ /* 0x002e620000002100 */
[----:B------:R-:W-:Y:S01]  /*14f50*/  BSSY B2, `(.L_x_1265) ;  /* 0x000000b000027945 */ /* 0x000fe20003800000 */
[----:B-1----:R-:W-:-:S04]  /*14f60*/  LOP3.LUT R9, R9, 0x7f, RZ, 0xc0, !PT ;  /* 0x0000007f09097812 */ /* 0x002fc800078ec0ff */
[----:B------:R-:W-:-:S13]  /*14f70*/  ISETP.NE.AND P1, PT, R9, RZ, PT ;  /* 0x000000ff0900720c */ /* 0x000fda0003f25270 */
[----:B------:R-:W-:Y:S05]  /*14f80*/  @P1 BRA `(.L_x_1266) ;  /* 0x00000000001c1947 */ /* 0x000fea0003800000 */
[----:B------:R-:W1:Y:S01]  /*14f90*/  S2R R9, SR_TID.X ;  /* 0x0000000000097919 */ /* 0x000e620000002100 */
[----:B--2---:R-:W-:-:S04]  /*14fa0*/  IMAD.MOV.U32 R3, RZ, RZ, 0x8000 ;  /* 0x00008000ff037424 */ /* 0x004fc800078e00ff */
[----:B------:R3:W-:Y:S01]  /*14fb0*/  SYNCS.ARRIVE.TRANS64 RZ, [R2+URZ+0x28830], R3 ;  /* 0x0288300302ff79a7 */ /* 0x0007e2000800003f */
[----:B-1----:R-:W-:-:S04]  /*14fc0*/  LOP3.LUT R9, R9, 0x1f, RZ, 0xc0, !PT ;  /* 0x0000001f09097812 */ /* 0x002fc800078ec0ff */
[----:B------:R-:W-:-:S13]  /*14fd0*/  ISETP.NE.AND P0, PT, R9, RZ, PT ;  /* 0x000000ff0900720c */ /* 0x000fda0003f05270 */
[----:B---3--:R-:W-:Y:S05]  /*14fe0*/  @!P0 BRA `(.L_x_1266) ;  /* 0x0000000000048947 */ /* 0x008fea0003800000 */
[----:B------:R-:W-:Y:S01]  /*14ff0*/  BPT.TRAP 0x1 ;  /* 0x000000040000795c */ /* 0x000fe20000300000 */
.L_x_1266:
[----:B------:R-:W-:Y:S05]  /*15000*/  BSYNC B2 ;  /* 0x0000000000027941 */ /* 0x000fea0003800000 */
.L_x_1265:
[----:B------:R-:W-:Y:S01]  /*15010*/  IMAD.MOV.U32 R14, RZ, RZ, RZ ;  /* 0x000000ffff0e7224 */ /* 0x000fe200078e00ff */
[----:B------:R-:W-:Y:S01]  /*15020*/  UIADD3 UR4, UP0, UR44, 0x370, URZ ;  /* 0x000003702c047890 */ /* 0x000fe2000ff1e03f */
[C---:B--2---:R-:W-:Y:S01]  /*15030*/  IMAD R3, R18.reuse, 0x8, R6 ;  /* 0x0000000812037824 */ /* 0x044fe200078e0206 */
[----:B------:R-:W-:Y:S01]  /*15040*/  PLOP3.LUT P0, PT, PT, PT, PT, 0x80, 0x0 ;  /* 0x000000000000781c */ /* 0x000fe20003f0f070 */
[----:B------:R-:W-:Y:S01]  /*15050*/  IMAD R2, R18, 0x8000, R17 ;  /* 0x0000800012027824 */ /* 0x000fe200078e0211 */
[----:B------:R-:W-:Y:S01]  /*15060*/  R2UR UR10, R14 ;  /* 0x000000000e0a72ca */ /* 0x000fe200000e0000 */
[----:B------:R-:W-:Y:S01]  /*15070*/  VIADD R3, R3, 0x30 ;  /* 0x0000003003037836 */ /* 0x000fe20000000000 */
[----:B------:R-:W-:Y:S01]  /*15080*/  UIADD3.X UR5, URZ, UR45, URZ, UP0, !UPT ;  /* 0x0000002d3f057290 */ /* 0x000fe200087fe43f */
[----:B------:R-:W-:Y:S01]  /*15090*/  IMAD.SHL.U32 R9, R10, 0x80, RZ ;  /* 0x000000800a097824 */ /* 0x000fe200078e00ff */
[----:B------:R-:W-:Y:S01]  /*150a0*/  UMOV UR6, 0x0 ;  /* 0x0000000000067882 */ /* 0x000fe20000000000 */
[----:B0-----:R-:W-:Y:S01]  /*150b0*/  VIADD R11, R2, 0x18400 ;  /* 0x00018400020b7836 */ /* 0x001fe20000000000 */
[----:B------:R-:W-:-:S09]  /*150c0*/  UMOV UR7, 0x14f00000 ;  /* 0x14f0000000077882 */ /* 0x000fd20000000000 */
.L_x_1267:
        /* <DEDUP_REMOVED lines=16> */
.L_x_1268:
        /* <DEDUP_REMOVED lines=15> */
.L_x_1332:
[----:B------:R-:W-:Y:S05]  /*152c0*/  BSYNC B2 ;  /* 0x0000000000027941 */ /* 0x000fea0003800000 */
.L_x_1269:
[----:B------:R-:W-:Y:S01]  /*152d0*/  BSSY B2, `(.L_x_1271) ;  /* 0x000000b000027945 */ /* 0x000fe20003800000 */
[----:B------:R-:W-:Y:S02]  /*152e0*/  IMAD.MOV.U32 R12, RZ, RZ, 0x0 ;  /* 0x00000000ff0c7424 */ /* 0x000fe400078e00ff */
[----:B------:R-:W-:Y:S01]  /*152f0*/  IMAD.MOV.U32 R13, RZ, RZ, 0x14f00000 ;  /* 0x14f00000ff0d7424 */ /* 0x000fe200078e00ff */
[----:B------:R-:W-:Y:S06]  /*15300*/  @P1 BRA `(.L_x_1272) ;  /* 0x00000000001c1947 */ /* 0x000fec0003800000 */
[----:B------:R-:W1:Y:S02]  /*15310*/  S2R R3, SR_TID.X ;  /* 0x0000000000037919 */ /* 0x000e640000002100 */
[----:B-1----:R-:W-:Y:S01]  /*15320*/  LOP3.LUT R9, R3, 0x1f, RZ, 0xc0, !PT ;  /* 0x0000001f03097812 */ /* 0x002fe200078ec0ff */
[----:B------:R-:W-:-:S03]  /*15330*/  IMAD.MOV.U32 R3, RZ, RZ, 0x8000 ;  /* 0x00008000ff037424 */ /* 0x000fc600078e00ff */
[----:B------:R-:W-:Y:S01]  /*15340*/  ISETP.NE.AND P0, PT, R9, RZ, PT ;  /* 0x000000ff0900720c */ /* 0x000fe20003f05270 */
[----:B------:R1:W-:-:S12]  /*15350*/  SYNCS.ARRIVE.TRANS64 RZ, [R2+URZ+0x50], R3 ;  /* 0x0000500302ff79a7 */ /* 0x0003d8000800003f */
[----:B-1----:R-:W-:Y:S05]  /*15360*/  @!P0 BRA `(.L_x_1272) ;  /* 0x0000000000048947 */ /* 0x002fea0003800000 */
[----:B------:R-:W-:Y:S01]  /*15370*/  BPT.TRAP 0x1 ;  /* 0x000000040000795c */ /* 0x000fe20000300000 */
.L_x_1272:
[----:B------:R-:W-:Y:S05]  /*15380*/  BSYNC B2 ;  /* 0x0000000000027941 */ /* 0x000fea0003800000 */
.L_x_1271:
[----:B------:R-:W2:Y:S01]  /*15390*/  LDL.LU R3, [R1] ;  /* 0x0000000001037983 */ /* 0x000ea20000300800 */
[----:B------:R-:W-:Y:S01]  /*153a0*/  R2UR UR10, R14 ;  /* 0x000000000e0a72ca */ /* 0x000fe200000e0000 */
[----:B------:R-:W-:Y:S01]  /*153b0*/  IMAD R0, R0, 0x8000, R17 ;  /* 0x0000800000007824 */ /* 0x000fe200078e0211 */
[----:B------:R-:W-:Y:S01]  /*153c0*/  R2UR UR6, R12 ;  /* 0x000000000c0672ca */ /* 0x000fe200000e0000 */
[----:B------:R-:W-:Y:S01]  /*153d0*/  UIADD3 UR4, UP0, UR44, 0x470, URZ ;  /* 0x000004702c047890 */ /* 0x000fe2000ff1e03f */
[----:B------:R-:W-:Y:S01]  /*153e0*/  R2UR UR7, R13 ;  /* 0x000000000d0772ca */ /* 0x000fe200000e0000 */
[----:B0-----:R-:W-:Y:S01]  /*153f0*/  VIADD R2, R2, 0x50 ;  /* 0x0000005002027836 */ /* 0x001fe20000000000 */
[----:B------:R-:W-:Y:S01]  /*15400*/  PLOP3.LUT P0, PT, PT, PT, PT, 0x80, 0x0 ;  /* 0x000000000000781c */ /* 0x000fe20003f0f070 */
[----:B------:R-:W-:Y:S01]  /*15410*/  VIADD R5, R0, 0x400 ;  /* 0x0000040000057836 */ /* 0x000fe20000000000 */
[----:B------:R-:W-:Y:S01]  /*15420*/  UIADD3.X UR5, URZ, UR45, URZ, UP0, !UPT ;  /* 0x0000002d3f057290 */ /* 0x000fe200087fe43f */
[----:B--2---:R-:W-:-:S11]  /*15430*/  IMAD.SHL.U32 R3, R3, 0x80, RZ ;  /* 0x0000008003037824 */ /* 0x004fd600078e00ff */
.L_x_1273:
        /* <DEDUP_REMOVED lines=15> */
.L_x_1274:
        /* <DEDUP_REMOVED lines=12> */
.L_x_1261:
[----:B------:R-:W-:Y:S05]  /*155f0*/  BSYNC B1 ;  /* 0x0000000000017941 */ /* 0x000fea0003800000 */
.L_x_1260:
[----:B------:R-:W-:Y:S01]  /*15600*/  ISETP.GT.AND P0, PT, R7, UR39, PT ;  /* 0x0000002707007c0c */ /* 0x000fe2000bf04270 */
[----:B------:R-:W-:-:S12]  /*15610*/  VIADD R4, R4, 0xfffffffe ;  /* 0xfffffffe04047836 */ /* 0x000fd80000000000 */
[----:B------:R-:W-:Y:S05]  /*15620*/  @P0 BRA `(.L_x_1275) ;  /* 0xffffffec005c0947 */ /* 0x000fea000383ffff */
.L_x_1244:
[----:B------:R-:W-:Y:S05]  /*15630*/  BSYNC B0 ;  /* 0x0000000000007941 */ /* 0x000fea0003800000 */
.L_x_1227:
[----:B0-----:R-:W0:Y:S01]  /*15640*/  S2R R0, SR_TID.X ;  /* 0x0000000000007919 */ /* 0x001e220000002100 */
[----:B------:R-:W-:Y:S01]  /*15650*/  BSSY B0, `(.L_x_1276) ;  /* 0x0000011000007945 */ /* 0x000fe20003800000 */
[----:B0-----:R-:W-:-:S04]  /*15660*/  LOP3.LUT R6, R0, 0x7f, RZ, 0xc0, !PT ;  /* 0x0000007f00067812 */ /* 0x001fc800078ec0ff */
[----:B------:R-:W-:-:S13]  /*15670*/  ISETP.NE.AND P1, PT, R6, RZ, PT ;  /* 0x000000ff0600720c */ /* 0x000fda0003f25270 */
[----:B------:R-:W-:Y:S05]  /*15680*/  @P1 BRA `(.L_x_1277) ;  /* 0x0000000000341947 */ /* 0x000fea0003800000 */
[----:B------:R-:W0:Y:S01]  /*15690*/  S2R R5, SR_LANEID ;  /* 0x0000000000057919 */ /* 0x000e220000000000 */
[----:B------:R-:W-:Y:S01]  /*156a0*/  VOTEU.ANY UR4, UPT, PT ;  /* 0x0000000000047886 */ /* 0x000fe200038e0100 */
[----:B------:R-:W3:Y:S01]  /*156b0*/  LDC.64 R2, c[0x0][0xc80] ;  /* 0x00032000ff027b82 */ /* 0x000ee20000000a00 */
[----:B------:R-:W0:Y:S02]  /*156c0*/  FLO.U32 R0, UR4 ;  /* 0x0000000400007d00 */ /* 0x000e2400080e0000 */
[----:B0-----:R-:W-:-:S06]  /*156d0*/  ISETP.EQ.U32.AND P0, PT, R0, R5, PT ;  /* 0x000000050000720c */ /* 0x001fcc0003f02070 */
[----:B------:R-:W3:Y:S07]  /*156e0*/  POPC R5, UR4 ;  /* 0x0000000400057d09 */ /* 0x000eee0008000000 */
[----:B---3--:R-:W3:Y:S01]  /*156f0*/  @P0 ATOMG.E.ADD.STRONG.GPU PT, R3, desc[UR50][R2.64], R5 ;  /* 0x00000005020309a8 */ /* 0x008ee200081ee1f2 */
[----:B------:R-:W0:Y:S02]  /*15700*/  S2R R4, SR_LTMASK ;  /* 0x0000000000047919 */ /* 0x000e240000003900 */
[----:B0-----:R-:W-:-:S04]  /*15710*/  LOP3.LUT R4, R4, UR4, RZ, 0xc0, !PT ;  /* 0x0000000404047c12 */ /* 0x001fc8000f8ec0ff */
[----:B------:R-:W0:Y:S01]  /*15720*/  POPC R7, R4 ;  /* 0x0000000400077309 */ /* 0x000e220000000000 */
[----:B---3--:R-:W0:Y:S02]  /*15730*/  SHFL.IDX PT, R0, R3, R0, 0x1f ;  /* 0x00001f0003007589 */ /* 0x008e2400000e0000 */
[----:B0-----:R-:W-:-:S05]  /*15740*/  IADD3 R0, R0, UR42, R7 ;  /* 0x0000002a00007c10 */ /* 0x001fca000fffe007 */
[----:B------:R0:W-:Y:S02]  /*15750*/  STL [R1+0x14], R0 ;  /* 0x0000140001007387 */ /* 0x0001e40000100800 */
.L_x_1277:
[----:B------:R-:W-:Y:S05]  /*15760*/  BSYNC B0 ;  /* 0x0000000000007941 */ /* 0x000fea0003800000 */
.L_x_1276:
[----:B------:R-:W-:Y:S01]  /*15770*/  LOP3.LUT P0, RZ, R19, 0x2, RZ, 0xc0, !PT ;  /* 0x0000000213ff7812 */ /* 0x000fe2000780c0ff */
[----:B------:R-:W-:-:S12]  /*15780*/  BSSY B0, `(.L_x_1278) ;  /* 0x0000038000007945 */ /* 0x000fd80003800000 */
[----:B------:R-:W-:Y:S05]  /*15790*/  @!P0 BRA `(.L_x_1279) ;  /* 0x0000000000d88947 */ /* 0x000fea0003800000 */
[----:B0-----:R-:W3:Y:S01]  /*157a0*/  LDL R0, [R1+0x8] ;  /* 0x0000080001007983 */ /* 0x001ee20000100800 */
[----:B------:R-:W-:Y:S01]  /*157b0*/  IMAD R3, R18, 0x8, R17 ;  /* 0x0000000812037824 */ /* 0x000fe200078e0211 */
[----:B------:R-:W-:Y:S01]  /*157c0*/  BSSY B1, `(.L_x_1280) ;  /* 0x0000005000017945 */ /* 0x000fe20003800000 */
[----:B------:R-:W-:Y:S02]  /*157d0*/  ISETP.NE.AND P2, PT, R6, RZ, PT ;  /* 0x000000ff0600720c */ /* 0x000fe40003f45270 */
[----:B---3--:R-:W-:-:S04]  /*157e0*/  SHF.L.U32 R0, R0, 0x1f, RZ ;  /* 0x0000001f00007819 */ /* 0x008fc800000006ff */
[----:B------:R-:W0:Y:S02]  /*157f0*/  SYNCS.PHASECHK.TRANS64.TRYWAIT P0, [R3+URZ+0x28860], R0 ;  /* 0x02886000030075a7 */ /* 0x000e24000800017f */
[----:B0-----:R-:W-:Y:S05]  /*15800*/  @!P0 BRA `(.L_x_1281) ;  /* 0x0000001800848947 */ /* 0x001fea0003800000 */
.L_x_1333:
[----:B------:R-:W-:Y:S05]  /*15810*/  BSYNC B1 ;  /* 0x0000000000017941 */ /* 0x000fea0003800000 */
.L_x_1280:
[----:B------:R-:W-:Y:S04]  /*15820*/  BSSY B1, `(.L_x_1282) ;  /* 0x0000009000017945 */ /* 0x000fe80003800000 */
        /* <DEDUP_REMOVED lines=8> */
.L_x_1283:
[----:B------:R-:W-:Y:S05]  /*158b0*/  BSYNC B1 ;  /* 0x0000000000017941 */ /* 0x000fea0003800000 */
.L_x_1282:
[----:B0-----:R-:W3:Y:S01]  /*158c0*/  LDL.LU R0, [R1] ;  /* 0x0000000001007983 */ /* 0x001ee20000300800 */
[----:B------:R-:W-:Y:S01]  /*158d0*/  UIADD3 UR4, UP0, UR44, 0x470, URZ ;  /* 0x000004702c047890 */ /* 0x000fe2000ff1e03f */
[----:B------:R-:W-:Y:S01]  /*158e0*/  PLOP3.LUT P0, PT, PT, PT, PT, 0x80, 0x0 ;  /* 0x000000000000781c */ /* 0x000fe20003f0f070 */
[----:B------:R-:W-:Y:S01]  /*158f0*/  VIADD R3, R3, 0x28850 ;  /* 0x0002885003037836 */ /* 0x000fe20000000000 */
[----:B------:R-:W-:Y:S01]  /*15900*/  UMOV UR6, 0x0 ;  /* 0x0000000000067882 */ /* 0x000fe20000000000 */
[----:B------:R-:W-:Y:S01]  /*15910*/  UIADD3.X UR5, URZ, UR45, URZ, UP0, !UPT ;  /* 0x0000002d3f057290 */ /* 0x000fe200087fe43f */
[----:B------:R-:W-:Y:S01]  /*15920*/  UMOV UR7, 0x14f00000 ;  /* 0x14f0000000077882 */ /* 0x000fe20000000000 */
[----:B------:R-:W-:Y:S01]  /*15930*/  UMOV UR10, URZ ;  /* 0x0000003f000a7c82 */ /* 0x000fe20008000000 */
[----:B---3--:R-:W-:Y:S02]  /*15940*/  IMAD.SHL.U32 R2, R0, 0x80, RZ ;  /* 0x0000008000027824 */ /* 0x008fe400078e00ff */
[----:B------:R-:W-:-:S04]  /*15950*/  IMAD R0, R18, 0x8000, R17 ;  /* 0x0000800012007824 */ /* 0x000fc800078e0211 */
[----:B------:R-:W-:-:S07]  /*15960*/  VIADD R4, R0, 0x400 ;  /* 0x0000040000047836 */ /* 0x000fce0000000000 */
.L_x_1284:
        /* <DEDUP_REMOVED lines=15> */
.L_x_1285:
        /* <DEDUP_REMOVED lines=9> */
[----:B---3--:R-:W-:Y:S05]  /*15af0*/  @P0 BRA.U.ANY `(.L_x_1285) ;  /* 0xfffffffd00d80947 */ /* 0x008fea000393ffff */
.L_x_1279:
[----:B------:R-:W-:Y:S05]  /*15b00*/  BSYNC B0 ;  /* 0x0000000000007941 */ /* 0x000fea0003800000 */
.L_x_1278:
[----:B------:R-:W3:Y:S01]  /*15b10*/  LDL.LU R4, [R1+0x8] ;  /* 0x0000080001047983 */ /* 0x000ee20000300800 */
[----:B------:R-:W-:-:S05]  /*15b20*/  VIADD R18, R18, 0x1 ;  /* 0x0000000112127836 */ /* 0x000fca0000000000 */
[----:B------:R-:W-:-:S04]  /*15b30*/  ISETP.NE.AND P0, PT, R18, 0x2, PT ;  /* 0x000000021200780c */ /* 0x000fc80003f05270 */
[----:B0-----:R-:W-:Y:S02]  /*15b40*/  SEL R0, RZ, 0x1, P0 ;  /* 0x00000001ff007807 */ /* 0x001fe40000000000 */
[----:B------:R-:W-:Y:S02]  /*15b50*/  SEL R18, R18, RZ, P0 ;  /* 0x000000ff12127207 */ /* 0x000fe40000000000 */
[----:B---3--:R-:W-:-:S05]  /*15b60*/  LOP3.LUT R4, R4, R0, RZ, 0x3c, !PT ;  /* 0x0000000004047212 */ /* 0x008fca00078e3cff */
[----:B------:R3:W-:Y:S02]  /*15b70*/  STL [R1+0x8], R4 ;  /* 0x0000080401007387 */ /* 0x0007e40000100800 */
.L_x_1207:
[----:B------:R-:W-:Y:S05]  /*15b80*/  BSYNC B7 ;  /* 0x0000000000077941 */ /* 0x000fea0003800000 */
.L_x_1205:
[----:B0-----:R0:W5:Y:S01]  /*15b90*/  LDL R2, [R1+0x14] ;  /* 0x0000140001027983 */ /* 0x0011620000100800 */
[----:B------:R-:W-:-:S13]  /*15ba0*/  LOP3.LUT P0, RZ, R19, 0x4, RZ, 0xc0, !PT ;  /* 0x0000000413ff7812 */ /* 0x000fda000780c0ff */
[----:B0-----:R-:W-:Y:S05]  /*15bb0*/  @!P0 BRA `(.L_x_1286) ;  /* 0x0000000000288947 */ /* 0x001fea0003800000 */
[----:B------:R-:W-:Y:S05]  /*15bc0*/  WARPSYNC.ALL ;  /* 0x0000000000007948 */ /* 0x000fea0003800000 */
[----:B------:R-:W0:Y:S08]  /*15bd0*/  S2UR UR5, SR_CgaCtaId ;  /* 0x00000000000579c3 */ /* 0x000e300000008800 */
[----:B------:R-:W-:Y:S06]  /*15be0*/  BAR.SYNC.DEFER_BLOCKING 0x5, 0x180 ;  /* 0x0146000000007b1d */ /* 0x000fec0000010000 */
[----:B------:R-:W-:-:S02]  /*15bf0*/  UMOV UR4, 0x400 ;  /* 0x0000040000047882 */ /* 0x000fc40000000000 */
[----:B0-----:R-:W-:-:S06]  /*15c00*/  ULEA UR4, UR5, UR4, 0x18 ;  /* 0x0000000405047291 */ /* 0x001fcc000f8ec03f */
[----:B------:R-:W-:-:S05]  /*15c10*/  IMAD.U32 R17, RZ, RZ, UR4 ;  /* 0x00000004ff117e24 */ /* 0x000fca000f8e00ff */
[----:B-----5:R-:W0:Y:S04]  /*15c20*/  LDS R2, [R17+0x288d0] ;  /* 0x0288d00011027984 */ /* 0x020e280000000800 */
[----:B0-----:R4:W-:Y:S01]  /*15c30*/  STL [R1+0x14], R2 ;  /* 0x0000140201007387 */ /* 0x0019e20000100800 */
[----:B------:R-:W-:Y:S06]  /*15c40*/  BAR.ARV 0x4, 0x180 ;  /* 0x0106000000007b1d */ /* 0x000fec0000002000 */
[----:B------:R-:W-:Y:S05]  /*15c50*/  BRA `(.L_x_1287) ;  /* 0x00000000002c7947 */ /* 0x000fea0003800000 */
.L_x_1286:
[----:B------:R-:W-:-:S03]  /*15c60*/  UMOV UR4, 0xffffffff ;  /* 0xffffffff00047882 */ /* 0x000fc60000000000 */
[----:B------:R-:W-:Y:S05]  /*15c70*/  BRA.DIV UR4, `(.L_x_1288) ;  /* 0x00000016047c7947 */ /* 0x000fea000b800000 */
[----:B-----5:R0:W4:Y:S02]  /*15c80*/  SHFL.IDX PT, R14, R2, RZ, 0x1f ;  /* 0x00001fff020e7589 */ /* 0x02012400000e0000 */
.L_x_1336:
[----:B------:R-:W5:Y:S01]  /*15c90*/  @!P1 S2R R3, SR_CgaCtaId ;  /* 0x0000000000039919 */ /* 0x000f620000008800 */
[----:B------:R-:W-:Y:S05]  /*15ca0*/  WARPSYNC.ALL ;  /* 0x0000000000007948 */ /* 0x000fea0003800000 */
[----:B------:R-:W-:Y:S01]  /*15cb0*/  BAR.SYNC.DEFER_BLOCKING 0x4, 0x180 ;  /* 0x0106000000007b1d */ /* 0x000fe20000010000 */
[----:B-1----:R-:W-:-:S05]  /*15cc0*/  @!P1 MOV R0, 0x400 ;  /* 0x0000040000009802 */ /* 0x002fca0000000f00 */
[----:B----4-:R1:W-:Y:S01]  /*15cd0*/  STL [R1+0x14], R14 ;  /* 0x0000140e01007387 */ /* 0x0103e20000100800 */
[----:B-----5:R-:W-:-:S05]  /*15ce0*/  @!P1 LEA R17, R3, R0, 0x18 ;  /* 0x0000000003119211 */ /* 0x020fca00078ec0ff */
[----:B------:R1:W-:Y:S01]  /*15cf0*/  @!P1 STS [R17+0x288d0], R2 ;  /* 0x0288d00211009388 */ /* 0x0003e20000000800 */
[----:B------:R-:W-:Y:S06]  /*15d00*/  BAR.ARV 0x5, 0x180 ;  /* 0x0146000000007b1d */ /* 0x000fec0000002000 */
.L_x_1287:
[----:B-1----:R-:W5:Y:S01]  /*15d10*/  LDL R0, [R1+0x14] ;  /* 0x0000140001007983 */ /* 0x002f620000100800 */
[----:B------:R-:W-:Y:S02]  /*15d20*/  ULDC UR4, c[0x0][0xc38] ;  /* 0x00030e0000047ab9 */ /* 0x000fe40000000800 */
[----:B-----5:R-:W-:-:S13]  /*15d30*/  ISETP.GE.AND P0, PT, R0, UR4, PT ;  /* 0x0000000400007c0c */ /* 0x020fda000bf06270 */
[----:B------:R-:W-:Y:S05]  /*15d40*/  @!P0 BRA `(.L_x_1289) ;  /* 0xffffffbc00388947 */ /* 0x000fea000383ffff */
.L_x_1196:
[----:B0-----:R-:W5:Y:S01]  /*15d50*/  LDL.LU R0, [R1+0x18] ;  /* 0x0000180001007983 */ /* 0x001f620000300800 */
[----:B------:R-:W-:Y:S01]  /*15d60*/  BSSY B0, `(.L_x_1290) ;  /* 0x000000b000007945 */ /* 0x000fe20003800000 */
[----:B------:R-:W0:Y:S01]  /*15d70*/  S2R R5, SR_CgaCtaId ;  /* 0x0000000000057919 */ /* 0x000e220000008800 */
[----:B-----5:R-:W-:-:S05]  /*15d80*/  VIADD R0, R0, 0x1 ;  /* 0x0000000100007836 */ /* 0x020fca0000000000 */
[----:B----4-:R-:W-:-:S04]  /*15d90*/  LEA.HI R2, R0, R0, RZ, 0x1 ;  /* 0x0000000000027211 */ /* 0x010fc800078f08ff */
[----:B------:R-:W-:-:S05]  /*15da0*/  LOP3.LUT R3, R2, 0xfffffffe, RZ, 0xc0, !PT ;  /* 0xfffffffe02037812 */ /* 0x000fca00078ec0ff */
[----:B------:R-:W-:Y:S01]  /*15db0*/  IMAD.IADD R3, R0, 0x1, -R3 ;  /* 0x0000000100037824 */ /* 0x000fe200078e0a03 */
[----:B------:R-:W-:-:S04]  /*15dc0*/  MOV R0, 0x400 ;  /* 0x0000040000007802 */ /* 0x000fc80000000f00 */
[----:B0-----:R-:W-:Y:S02]  /*15dd0*/  LEA R0, R5, R0, 0x18 ;  /* 0x0000000005007211 */ /* 0x001fe400078ec0ff */
[----:B------:R-:W-:-:S04]  /*15de0*/  SHF.L.U32 R3, R3, 0x1f, RZ ;  /* 0x0000001f03037819 */ /* 0x000fc800000006ff */
[----:B------:R-:W0:Y:S02]  /*15df0*/  SYNCS.PHASECHK.TRANS64.TRYWAIT P0, [R0+URZ+0x28820], R3 ;  /* 0x02882003000075a7 */ /* 0x000e24000800017f */
[----:B0-----:R-:W-:Y:S05]  /*15e00*/  @!P0 BRA `(.L_x_1291) ;  /* 0x0000001400408947 */ /* 0x001fea0003800000 */
.L_x_1337:
[----:B------:R-:W-:Y:S05]  /*15e10*/  BSYNC B0 ;  /* 0x0000000000007941 */ /* 0x000fea0003800000 */
.L_x_1290:
[----:B------:R-:W-:-:S03]  /*15e20*/  UMOV UR4, 0xffffffff ;  /* 0xffffffff00047882 */ /* 0x000fc60000000000 */
[----:B------:R-:W-:Y:S05]  /*15e30*/  BRA.DIV UR4, `(.L_x_1292) ;  /* 0x0000001604487947 */ /* 0x000fea000b800000 */
[----:B------:R-:W1:Y:S02]  /*15e40*/  S2R R2, SR_TID.X ;  /* 0x0000000000027919 */ /* 0x000e640000002100 */
[----:B-1----:R-:W-:-:S04]  /*15e50*/  SHF.R.U32.HI R2, RZ, 0x5, R2 ;  /* 0x00000005ff027819 */ /* 0x002fc80000011602 */
[----:B------:R-:W-:-:S05]  /*15e60*/  LOP3.LUT R2, R2, 0x3, RZ, 0xc0, !PT ;  /* 0x0000000302027812 */ /* 0x000fca00078ec0ff */
[----:B------:R1:W4:Y:S02]  /*15e70*/  SHFL.IDX PT, R14, R2, RZ, 0x1f ;  /* 0x00001fff020e7589 */ /* 0x00032400000e0000 */
.L_x_1340:
[----:B----4-:R-:W-:Y:S01]  /*15e80*/  ISETP.NE.AND P0, PT, R14, RZ, PT ;  /* 0x000000ff0e00720c */ /* 0x010fe20003f05270 */
[----:B------:R-:W-:-:S12]  /*15e90*/  BSSY B0, `(.L_x_1293) ;  /* 0x0000025000007945 */ /* 0x000fd80003800000 */
[----:B------:R-:W-:Y:S05]  /*15ea0*/  @P0 BRA `(.L_x_1294) ;  /* 0x00000000008c0947 */ /* 0x000fea0003800000 */
[----:B------:R-:W-:-:S03]  /*15eb0*/  UMOV UR4, 0xffffffff ;  /* 0xffffffff00047882 */ /* 0x000fc60000000000 */
[----:B------:R-:W-:Y:S05]  /*15ec0*/  BRA.DIV UR4, `(.L_x_1295) ;  /* 0x0000001604587947 */ /* 0x000fea000b800000 */
[----:B------:R-:W-:-:S13]  /*15ed0*/  ELECT P6, URZ, PT ;  /* 0x00000000003f782f */ /* 0x000fda00038c0000 */
.L_x_1343:
[----:B------:R-:W-:Y:S05]  /*15ee0*/  @!P6 BRA `(.L_x_1294) ;  /* 0x00000000007ce947 */ /* 0x000fea0003800000 */
[----:B------:R-:W-:-:S06]  /*15ef0*/  ULOP3.LUT UR4, UR38, 0x2, URZ, 0xfc, !UPT ;  /* 0x0000000226047892 */ /* 0x000fcc000f8efc3f */
[----:B-1----:R-:W-:-:S05]  /*15f00*/  IMAD.U32 R2, RZ, RZ, UR4 ;  /* 0x00000004ff027e24 */ /* 0x002fca000f8e00ff */
[----:B------:R-:W-:-:S13]  /*15f10*/  ISETP.NE.AND P2, PT, R2, 0x3, PT ;  /* 0x000000030200780c */ /* 0x000fda0003f45270 */
[----:B------:R-:W-:Y:S05]  /*15f20*/  @!P2 BRA `(.L_x_1296) ;  /* 0x000000000004a947 */ /* 0x000fea0003800000 */
[----:B------:R-:W-:Y:S01]  /*15f30*/  BPT.TRAP 0x1 ;  /* 0x000000040000795c */ /* 0x000fe20000300000 */
.L_x_1296:
[----:B------:R-:W4:Y:S01]  /*15f40*/  LDL.LU R7, [R1+0x8] ;  /* 0x0000080001077983 */ /* 0x000f220000300800 */
[----:B0-----:R-:W-:Y:S02]  /*15f50*/  VIADD R3, R0, 0x28840 ;  /* 0x0002884000037836 */ /* 0x001fe40000000000 */
[C---:B------:R-:W-:Y:S02]  /*15f60*/  VIADD R2, R18.reuse, 0x1 ;  /* 0x0000000112027836 */ /* 0x040fe40000000000 */
[----:B------:R-:W-:-:S03]  /*15f70*/  IMAD R6, R18, 0x8, R3 ;  /* 0x0000000812067824 */ /* 0x000fc600078e0203 */
[----:B------:R-:W-:-:S04]  /*15f80*/  ISETP.NE.AND P1, PT, R2, 0x2, PT ;  /* 0x000000020200780c */ /* 0x000fc80003f25270 */
[----:B---3--:R-:W-:Y:S02]  /*15f90*/  SEL R4, RZ, 0x1, P1 ;  /* 0x00000001ff047807 */ /* 0x008fe40000800000 */
[C---:B----4-:R-:W-:Y:S02]  /*15fa0*/  SHF.L.U32 R5, R7.reuse, 0x1f, RZ ;  /* 0x0000001f07057819 */ /* 0x050fe400000006ff */
[----:B------:R-:W-:Y:S02]  /*15fb0*/  LOP3.LUT R7, R7, R4, RZ, 0x3c, !PT ;  /* 0x0000000407077212 */ /* 0x000fe400078e3cff */
[----:B------:R-:W0:Y:S01]  /*15fc0*/  SYNCS.PHASECHK.TRANS64.TRYWAIT P0, [R6+URZ], R5 ;  /* 0x00000005060075a7 */ /* 0x000e22000800017f */
[----:B------:R-:W-:Y:S02]  /*15fd0*/  SEL R4, R2, RZ, P1 ;  /* 0x000000ff02047207 */ /* 0x000fe40000800000 */
[----:B------:R-:W-:-:S03]  /*15fe0*/  SHF.L.U32 R2, R7, 0x1f, RZ ;  /* 0x0000001f07027819 */ /* 0x000fc600000006ff */
[----:B------:R-:W-:Y:S01]  /*15ff0*/  IMAD R3, R4, 0x8, R3 ;  /* 0x0000000804037824 */ /* 0x000fe200078e0203 */
[----:B0-----:R-:W-:Y:S06]  /*16000*/  @!P0 BRA `(.L_x_1297) ;  /* 0x0000001400288947 */ /* 0x001fec0003800000 */
.L_x_1344:
[----:B------:R-:W1:Y:S02]  /*16010*/  SYNCS.PHASECHK.TRANS64.TRYWAIT P0, [R3+URZ], R2 ;  /* 0x00000002030075a7 */ /* 0x000e64000800017f */
[----:B-1----:R-:W-:Y:S05]  /*16020*/  @!P0 BRA `(.L_x_1298) ;  /* 0x0000001400348947 */ /* 0x002fea0003800000 */
.L_x_1345:
[----:B------:R-:W-:Y:S05]  /*16030*/  @!P2 BRA `(.L_x_1299) ;  /* 0x000000000004a947 */ /* 0x000fea0003800000 */
[----:B------:R-:W-:Y:S01]  /*16040*/  BPT.TRAP 0x1 ;  /* 0x000000040000795c */ /* 0x000fe20000300000 */
.L_x_1299:
[----:B-1----:R-:W-:-:S04]  /*16050*/  VIADD R3, R0, 0x28860 ;  /* 0x0002886000037836 */ /* 0x002fc80000000000 */
[----:B------:R-:W-:-:S04]  /*16060*/  IMAD R18, R18, 0x8, R3 ;  /* 0x0000000812127824 */ /* 0x000fc800078e0203 */
[----:B------:R-:W1:Y:S02]  /*16070*/  SYNCS.PHASECHK.TRANS64.TRYWAIT P0, [R18+URZ], R5 ;  /* 0x00000005120075a7 */ /* 0x000e64000800017f */
[----:B-1----:R-:W-:Y:S05]  /*16080*/  @!P0 BRA `(.L_x_1300) ;  /* 0x0000001400308947 */ /* 0x002fea0003800000 */
.L_x_1346:
[----:B------:R-:W-:-:S07]  /*16090*/  IMAD R3, R4, 0x8, R3 ;  /* 0x0000000804037824 */ /* 0x000fce00078e0203 */
.L_x_1301:
[----:B---3--:R3:W4:Y:S02]  /*160a0*/  SYNCS.PHASECHK.TRANS64.TRYWAIT P0, [R3+URZ], R2 ;  /* 0x00000002030075a7 */ /* 0x008724000800017f */
[----:B----4-:R-:W-:Y:S05]  /*160b0*/  @!P0 NANOSLEEP.SYNCS 0x989680 ;  /* 0x009896800000895d */ /* 0x010fea0003900000 */
[----:B------:R-:W4:Y:S02]  /*160c0*/  @!P0 SYNCS.PHASECHK.TRANS64 P0, [R3+URZ], R2 ;  /* 0x00000002030085a7 */ /* 0x000f24000800007f */
[----:B----4-:R-:W-:Y:S05]  /*160d0*/  @!P0 BRA `(.L_x_1301) ;  /* 0xfffffffc00f08947 */ /* 0x010fea000383ffff */
.L_x_1294:
[----:B------:R-:W-:Y:S05]  /*160e0*/  BSYNC B0 ;  /* 0x0000000000007941 */ /* 0x000fea0003800000 */
.L_x_1293:
[----:B------:R-:W-:Y:S05]  /*160f0*/  EXIT ;  /* 0x000000000000794d */ /* 0x000fea0003800000 */
.L_x_1109:
[----:B0-----:R-:W-:-:S04]  /*16100*/  IMAD.U32 R3, RZ, RZ, UR41 ;  /* 0x00000029ff037e24 */ /* 0x001fc8000f8e00ff */
[----:B------:R0:W1:Y:S03]  /*16110*/  SYNCS.PHASECHK.TRANS64.TRYWAIT P1, [R3+URZ+0x28800], R0 ;  /* 0x02880000030075a7 */ /* 0x000066000802017f */
[----:B-1----:R-:W-:Y:S05]  /*16120*/  @!P1 NANOSLEEP.SYNCS 0x989680 ;  /* 0x009896800000995d */ /* 0x002fea0003900000 */
[----:B------:R-:W1:Y:S02]  /*16130*/  @!P1 SYNCS.PHASECHK.TRANS64 P1, [R3+URZ+0x28800], R0 ;  /* 0x02880000030095a7 */ /* 0x000e64000802007f */
[----:B-1----:R-:W-:Y:S05]  /*16140*/  @!P1 BRA `(.L_x_1109) ;  /* 0xfffffffc00ec9947 */ /* 0x002fea000383ffff */
[----:B------:R-:W-:Y:S05]  /*16150*/  BRA `(.L_x_1302) ;  /* 0xfffffeb800387947 */ /* 0x000fea000383ffff */
.L_x_1113:
[----:B-1----:R1:W2:Y:S02]  /*16160*/  SYNCS.PHASECHK.TRANS64.TRYWAIT P2, [R11+URZ+0x28830], R0 ;  /* 0x028830000b0075a7 */ /* 0x0022a4000804017f */
[----:B--2---:R-:W-:Y:S05]  /*16170*/  @!P2 NANOSLEEP.SYNCS 0x989680 ;  /* 0x009896800000a95d */ /* 0x004fea0003900000 */
[----:B------:R-:W2:Y:S02]  /*16180*/  @!P2 SYNCS.PHASECHK.TRANS64 P2, [R11+URZ+0x28830], R0 ;  /* 0x028830000b00a5a7 */ /* 0x000ea4000804007f */
[----:B--2---:R-:W-:Y:S05]  /*16190*/  @!P2 BRA `(.L_x_1113) ;  /* 0xfffffffc00f0a947 */ /* 0x004fea000383ffff */
[----:B------:R-:W-:Y:S05]  /*161a0*/  BRA `(.L_x_1112) ;  /* 0xfffffeb8005c7947 */ /* 0x000fea000383ffff */
.L_x_1129:
[----:B-1----:R-:W-:-:S04]  /*161b0*/  IMAD.U32 R7, RZ, RZ, UR6 ;  /* 0x00000006ff077e24 */ /* 0x002fc8000f8e00ff */
[----:B------:R1:W2:Y:S03]  /*161c0*/  SYNCS.PHASECHK.TRANS64.TRYWAIT P2, [R7+URZ+0x28830], R6 ;  /* 0x02883006070075a7 */ /* 0x0002a6000804017f */
[----:B--2---:R-:W-:Y:S05]  /*161d0*/  @!P2 NANOSLEEP.SYNCS 0x989680 ;  /* 0x009896800000a95d */ /* 0x004fea0003900000 */
[----:B------:R-:W2:Y:S02]  /*161e0*/  @!P2 SYNCS.PHASECHK.TRANS64 P2, [R7+URZ+0x28830], R6 ;  /* 0x028830060700a5a7 */ /* 0x000ea4000804007f */
[----:B--2---:R-:W-:Y:S05]  /*161f0*/  @!P2 BRA `(.L_x_1129) ;  /* 0xfffffffc00eca947 */ /* 0x004fea000383ffff */
[----:B------:R-:W-:Y:S05]  /*16200*/  BRA `(.L_x_1126) ;  /* 0xfffffef4000c7947 */ /* 0x000fea000383ffff */
.L_x_1133:
[----:B-1----:R-:W-:-:S04]  /*16210*/  IMAD.U32 R7, RZ, RZ, UR6 ;  /* 0x00000006ff077e24 */ /* 0x002fc8000f8e00ff */
[----:B------:R1:W2:Y:S03]  /*16220*/  SYNCS.PHASECHK.TRANS64.TRYWAIT P2, [R7+URZ+0x28850], R6 ;  /* 0x02885006070075a7 */ /* 0x0002a6000804017f */
[----:B--2---:R-:W-:Y:S05]  /*16230*/  @!P2 NANOSLEEP.SYNCS 0x989680 ;  /* 0x009896800000a95d */ /* 0x004fea0003900000 */
[----:B------:R-:W2:Y:S02]  /*16240*/  @!P2 SYNCS.PHASECHK.TRANS64 P2, [R7+URZ+0x28850], R6 ;  /* 0x028850060700a5a7 */ /* 0x000ea4000804007f */
[----:B--2---:R-:W-:Y:S05]  /*16250*/  @!P2 BRA `(.L_x_1133) ;  /* 0xfffffffc00eca947 */ /* 0x004fea000383ffff */
[----:B------:R-:W-:Y:S05]  /*16260*/  BRA `(.L_x_1130) ;  /* 0xfffffef400cc7947 */ /* 0x000fea000383ffff */
.L_x_1150:
[----:B-1----:R-:W-:-:S04]  /*16270*/  IMAD.U32 R5, RZ, RZ, UR6 ;  /* 0x00000006ff057e24 */ /* 0x002fc8000f8e00ff */
[----:B------:R1:W2:Y:S03]  /*16280*/  SYNCS.PHASECHK.TRANS64.TRYWAIT P3, [R5+URZ+0x28830], R4 ;  /* 0x02883004050075a7 */ /* 0x0002a6000806017f */
[----:B--2---:R-:W-:Y:S05]  /*16290*/  @!P3 NANOSLEEP.SYNCS 0x989680 ;  /* 0x009896800000b95d */ /* 0x004fea0003900000 */
[----:B------:R-:W2:Y:S02]  /*162a0*/  @!P3 SYNCS.PHASECHK.TRANS64 P3, [R5+URZ+0x28830], R4 ;  /* 0x028830040500b5a7 */ /* 0x000ea4000806007f */
[----:B--2---:R-:W-:Y:S05]  /*162b0*/  @!P3 BRA `(.L_x_1150) ;  /* 0xfffffffc00ecb947 */ /* 0x004fea000383ffff */
[----:B------:R-:W-:Y:S05]  /*162c0*/  BRA `(.L_x_1147) ;  /* 0xffffff2c00b87947 */ /* 0x000fea000383ffff */
.L_x_1154:
[----:B-1----:R-:W-:-:S04]  /*162d0*/  IMAD.U32 R5, RZ, RZ, UR6 ;  /* 0x00000006ff057e24 */ /* 0x002fc8000f8e00ff */
[----:B------:R1:W2:Y:S03]  /*162e0*/  SYNCS.PHASECHK.TRANS64.TRYWAIT P2, [R5+URZ+0x28850], R4 ;  /* 0x02885004050075a7 */ /* 0x0002a6000804017f */
[----:B--2---:R-:W-:Y:S05]  /*162f0*/  @!P2 NANOSLEEP.SYNCS 0x989680 ;  /* 0x009896800000a95d */ /* 0x004fea0003900000 */
[----:B------:R-:W2:Y:S02]  /*16300*/  @!P2 SYNCS.PHASECHK.TRANS64 P2, [R5+URZ+0x28850], R4 ;  /* 0x028850040500a5a7 */ /* 0x000ea4000804007f */
[----:B--2---:R-:W-:Y:S05]  /*16310*/  @!P2 BRA `(.L_x_1154) ;  /* 0xfffffffc00eca947 */ /* 0x004fea000383ffff */
[----:B------:R-:W-:Y:S05]  /*16320*/  BRA `(.L_x_1151) ;  /* 0xffffff3000787947 */ /* 0x000fea000383ffff */
.L_x_1160:
[----:B-1----:R-:W-:-:S04]  /*16330*/  IMAD.U32 R5, RZ, RZ, UR6 ;  /* 0x00000006ff057e24 */ /* 0x002fc8000f8e00ff */
[----:B------:R1:W2:Y:S03]  /*16340*/  SYNCS.PHASECHK.TRANS64.TRYWAIT P3, [R5+URZ+0x28830], R4 ;  /* 0x02883004050075a7 */ /* 0x0002a6000806017f */
[----:B--2---:R-:W-:Y:S05]  /*16350*/  @!P3 NANOSLEEP.SYNCS 0x989680 ;  /* 0x009896800000b95d */ /* 0x004fea0003900000 */
[----:B------:R-:W2:Y:S02]  /*16360*/  @!P3 SYNCS.PHASECHK.TRANS64 P3, [R5+URZ+0x28830], R4 ;  /* 0x028830040500b5a7 */ /* 0x000ea4000806007f */
[----:B--2---:R-:W-:Y:S05]  /*16370*/  @!P3 BRA `(.L_x_1160) ;  /* 0xfffffffc00ecb947 */ /* 0x004fea000383ffff */
[----:B------:R-:W-:Y:S05]  /*16380*/  BRA `(.L_x_1157) ;  /* 0xffffff5400947947 */ /* 0x000fea000383ffff */
.L_x_1164:
[----:B-1----:R-:W-:-:S04]  /*16390*/  IMAD.U32 R5, RZ, RZ, UR6 ;  /* 0x00000006ff057e24 */ /* 0x002fc8000f8e00ff */
[----:B------:R1:W2:Y:S03]  /*163a0*/  SYNCS.PHASECHK.TRANS64.TRYWAIT P2, [R5+URZ+0x28850], R4 ;  /* 0x02885004050075a7 */ /* 0x0002a6000804017f */
[----:B--2---:R-:W-:Y:S05]  /*163b0*/  @!P2 NANOSLEEP.SYNCS 0x989680 ;  /* 0x009896800000a95d */ /* 0x004fea0003900000 */
[----:B------:R-:W2:Y:S02]  /*163c0*/  @!P2 SYNCS.PHASECHK.TRANS64 P2, [R5+URZ+0x28850], R4 ;  /* 0x028850040500a5a7 */ /* 0x000ea4000804007f */
[----:B--2---:R-:W-:Y:S05]  /*163d0*/  @!P2 BRA `(.L_x_1164) ;  /* 0xfffffffc00eca947 */ /* 0x004fea000383ffff */
[----:B------:R-:W-:Y:S05]  /*163e0*/  BRA `(.L_x_1161) ;  /* 0xffffff5800547947 */ /* 0x000fea000383ffff */
.L_x_1177:
[----:B-1----:R-:W-:-:S04]  /*163f0*/  IMAD.U32 R8, RZ, RZ, UR5 ;  /* 0x00000005ff087e24 */ /* 0x002fc8000f8e00ff */
[----:B------:R1:W2:Y:S03]  /*16400*/  SYNCS.PHASECHK.TRANS64.TRYWAIT P0, [R8+URZ+0x28850], R3 ;  /* 0x02885003080075a7 */ /* 0x0002a6000800017f */
[----:B--2---:R-:W-:Y:S05]  /*16410*/  @!P0 NANOSLEEP.SYNCS 0x989680 ;  /* 0x009896800000895d */ /* 0x004fea0003900000 */
[----:B------:R-:W2:Y:S02]  /*16420*/  @!P0 SYNCS.PHASECHK.TRANS64 P0, [R8+URZ+0x28850], R3 ;  /* 0x02885003080085a7 */ /* 0x000ea4000800007f */
[----:B--2---:R-:W-:Y:S05]  /*16430*/  @!P0 BRA `(.L_x_1177) ;  /* 0xfffffffc00ec8947 */ /* 0x004fea000383ffff */
[----:B------:R-:W-:Y:S05]  /*16440*/  BRA `(.L_x_1176) ;  /* 0xffffff8c00587947 */ /* 0x000fea000383ffff */
.L_x_1213:
[----:B------:R-:W-:Y:S02]  /*16450*/  IMAD.MOV.U32 R13, RZ, RZ, R4 ;  /* 0x000000ffff0d7224 */ /* 0x000fe400078e0004 */
[----:B------:R-:W-:Y:S02]  /*16460*/  IMAD.MOV.U32 R12, RZ, RZ, RZ ;  /* 0x000000ffff0c7224 */ /* 0x000fe400078e00ff */
[----:B------:R-:W-:Y:S02]  /*16470*/  IMAD.MOV.U32 R11, RZ, RZ, 0x1f ;  /* 0x0000001fff0b7424 */ /* 0x000fe400078e00ff */
[----:B------:R-:W-:-:S07]  /*16480*/  IMAD.MOV.U32 R15, RZ, RZ, -0x1 ;  /* 0xffffffffff0f7424 */ /* 0x000fce00078e00ff */
[----:B0-----:R-:W-:Y:S05]  /*16490*/  WARPSYNC.COLLECTIVE R15, `(.L_x_1303) ;  /* 0x000000000f087348 */ /* 0x001fea0003c00000 */
[----:B------:R1:W2:Y:S02]  /*164a0*/  SHFL.IDX P6, R14, R13, R12, R11 ;  /* 0x0000000c0d0e7389 */ /* 0x0002a400000c000b */
[----:B012---:R-:W-:Y:S01]  /*164b0*/  ENDCOLLECTIVE ;  /* 0x000000000000791b */ /* 0x007fe20003800000 */
.L_x_1303:
[----:B------:R-:W-:Y:S05]  /*164c0*/  BRA `(.L_x_1304) ;  /* 0xffffffc000fc7947 */ /* 0x000fea000383ffff */
.L_x_1215:
[----:B------:R-:W-:Y:S01]  /*164d0*/  BSSY B0, `(.L_x_1305) ;  /* 0x0000006000007945 */ /* 0x000fe20003800000 */
[----:B------:R-:W-:-:S07]  /*164e0*/  IMAD.MOV.U32 R15, RZ, RZ, -0x1 ;  /* 0xffffffffff0f7424 */ /* 0x000fce00078e00ff */
[----:B01----:R-:W-:Y:S05]  /*164f0*/  WARPSYNC.COLLECTIVE R15, `(.L_x_1306) ;  /* 0x000000000f0c7348 */ /* 0x003fea0003c00000 */
[----:B------:R-:W-:Y:S02]  /*16500*/  ELECT P6, UR62, PT ;  /* 0x00000000003e782f */ /* 0x000fe400038c0000 */
[----:B------:R-:W-:Y:S01]  /*16510*/  MOV R14, UR62 ;  /* 0x0000003e000e7c02 */ /* 0x000fe20008000f00 */
[----:B01----:R-:W-:Y:S10]  /*16520*/  ENDCOLLECTIVE ;  /* 0x000000000000791b */ /* 0x003ff40003800000 */
.L_x_1306:
[----:B------:R-:W-:Y:S05]  /*16530*/  BSYNC B0 ;  /* 0x0000000000007941 */ /* 0x000fea0003800000 */
.L_x_1305:
[----:B------:R-:W-:Y:S05]  /*16540*/  BRA `(.L_x_1307) ;  /* 0xffffffc400007947 */ /* 0x000fea000383ffff */
.L_x_1217:
[----:B--2---:R2:W3:Y:S02]  /*16550*/  SYNCS.PHASECHK.TRANS64.TRYWAIT P0, [R3+URZ+0x28840], R0 ;  /* 0x02884000030075a7 */ /* 0x0044e4000800017f */
[----:B---3--:R-:W-:Y:S05]  /*16560*/  @!P0 NANOSLEEP.SYNCS 0x989680 ;  /* 0x009896800000895d */ /* 0x008fea0003900000 */
[----:B------:R-:W3:Y:S02]  /*16570*/  @!P0 SYNCS.PHASECHK.TRANS64 P0, [R3+URZ+0x28840], R0 ;  /* 0x02884000030085a7 */ /* 0x000ee4000800007f */
[----:B---3--:R-:W-:Y:S05]  /*16580*/  @!P0 BRA `(.L_x_1217) ;  /* 0xfffffffc00f08947 */ /* 0x008fea000383ffff */
[----:B------:R-:W-:Y:S05]  /*16590*/  BRA `(.L_x_1308) ;  /* 0xffffffc400587947 */ /* 0x000fea000383ffff */
.L_x_1221:
[----:B------:R-:W-:Y:S01]  /*165a0*/  IMAD.MOV.U32 R13, RZ, RZ, R4 ;  /* 0x000000ffff0d7224 */ /* 0x000fe200078e0004 */
[----:B------:R-:W-:Y:S01]  /*165b0*/  LOP3.LUT R8, R8, 0x7f, RZ, 0xc0, !PT ;  /* 0x0000007f08087812 */ /* 0x000fe200078ec0ff */
[----:B------:R-:W-:Y:S02]  /*165c0*/  IMAD.MOV.U32 R12, RZ, RZ, RZ ;  /* 0x000000ffff0c7224 */ /* 0x000fe400078e00ff */
[----:B------:R-:W-:Y:S01]  /*165d0*/  IMAD.MOV.U32 R11, RZ, RZ, 0x181f ;  /* 0x0000181fff0b7424 */ /* 0x000fe200078e00ff */
[----:B------:R-:W-:Y:S01]  /*165e0*/  SHF.R.U32.HI R8, RZ, 0x3, R8 ;  /* 0x00000003ff087819 */ /* 0x000fe20000011608 */
[----:B------:R-:W-:-:S04]  /*165f0*/  IMAD.MOV.U32 R15, RZ, RZ, -0x1 ;  /* 0xffffffffff0f7424 */ /* 0x000fc800078e00ff */
[----:B------:R-:W-:-:S07]  /*16600*/  VIADD R2, R8, UR41 ;  /* 0x0000002908027c36 */ /* 0x000fce0008000000 */
[----:B-----5:R-:W-:Y:S05]  /*16610*/  WARPSYNC.COLLECTIVE R15, `(.L_x_1309) ;  /* 0x000000000f087348 */ /* 0x020fea0003c00000 */
[----:B------:R0:W1:Y:S02]  /*16620*/  SHFL.IDX P6, R14, R13, R12, R11 ;  /* 0x0000000c0d0e7389 */ /* 0x00006400000c000b */
[----:B01---5:R-:W-:Y:S01]  /*16630*/  ENDCOLLECTIVE ;  /* 0x000000000000791b */ /* 0x023fe20003800000 */
.L_x_1309:
[----:B------:R-:W-:Y:S02]  /*16640*/  IMAD.MOV.U32 R13, RZ, RZ, R0 ;  /* 0x000000ffff0d7224 */ /* 0x000fe400078e0000 */
[----:B------:R-:W-:-:S07]  /*16650*/  IMAD.MOV.U32 R5, RZ, RZ, R14 ;  /* 0x000000ffff057224 */ /* 0x000fce00078e000e */
[----:B------:R-:W-:Y:S05]  /*16660*/  WARPSYNC.COLLECTIVE R15, `(.L_x_1310) ;  /* 0x000000000f087348 */ /* 0x000fea0003c00000 */
[----:B------:R0:W1:Y:S02]  /*16670*/  SHFL.IDX P6, R14, R13, R12, R11 ;  /* 0x0000000c0d0e7389 */ /* 0x00006400000c000b */
[----:B01----:R-:W-:Y:S01]  /*16680*/  ENDCOLLECTIVE ;  /* 0x000000000000791b */ /* 0x003fe20003800000 */
.L_x_1310:
[----:B------:R-:W-:Y:S02]  /*16690*/  ULDC UR4, c[0x0][0x288] ;  /* 0x0000a20000047ab9 */ /* 0x000fe40000000800 */
[----:B------:R-:W-:-:S05]  /*166a0*/  IMAD R3, R7, UR4, RZ ;  /* 0x0000000407037c24 */ /* 0x000fca000f8e02ff */
[----:B------:R-:W-:Y:S01]  /*166b0*/  ISETP.GE.AND P2, PT, R2, R3, PT ;  /* 0x000000030200720c */ /* 0x000fe20003f46270 */
[----:B------:R-:W-:Y:S02]  /*166c0*/  IMAD.MOV.U32 R13, RZ, RZ, R4 ;  /* 0x000000ffff0d7224 */ /* 0x000fe400078e0004 */
[----:B------:R-:W-:Y:S02]  /*166d0*/  IMAD.MOV.U32 R12, RZ, RZ, 0x1 ;  /* 0x00000001ff0c7424 */ /* 0x000fe400078e00ff */
[----:B------:R-:W-:-:S08]  /*166e0*/  IMAD.MOV.U32 R6, RZ, RZ, R14 ;  /* 0x000000ffff067224 */ /* 0x000fd000078e000e */
[----:B------:R-:W-:Y:S05]  /*166f0*/  WARPSYNC.COLLECTIVE R15, `(.L_x_1311) ;  /* 0x000000000f087348 */ /* 0x000fea0003c00000 */
[----:B------:R0:W1:Y:S02]  /*16700*/  SHFL.IDX P6, R14, R13, R12, R11 ;  /* 0x0000000c0d0e7389 */ /* 0x00006400000c000b */
[----:B01----:R-:W-:Y:S01]  /*16710*/  ENDCOLLECTIVE ;  /* 0x000000000000791b */ /* 0x003fe20003800000 */
.L_x_1311:
[----:B------:R-:W-:-:S05]  /*16720*/  @!P2 LEA R6, P4, R10, R6, 0x1 ;  /* 0x000000060a06a211 */ /* 0x000fca00078808ff */
[----:B------:R-:W-:Y:S02]  /*16730*/  @!P2 IMAD.X R7, RZ, RZ, R5, P4 ;  /* 0x000000ffff07a224 */ /* 0x000fe400020e0605 */
[----:B------:R-:W-:-:S03]  /*16740*/  VIADD R5, R2, 0x10 ;  /* 0x0000001002057836 */ /* 0x000fc60000000000 */
[----:B------:R-:W-:Y:S01]  /*16750*/  @!PT LDS RZ, [RZ] ;  /* 0x00000000fffff984 */ /* 0x000fe20000000800 */
[----:B------:R-:W-:Y:S01]  /*16760*/  @!PT LDS RZ, [RZ] ;  /* 0x00000000fffff984 */ /* 0x000fe20000000800 */
[----:B------:R-:W-:Y:S01]  /*16770*/  @!PT LDS RZ, [RZ] ;  /* 0x00000000fffff984 */ /* 0x000fe20000000800 */
[----:B------:R0:W-:Y:S01]  /*16780*/  @!P2 LDGSTS.E.BYPASS.LTC128B.128 [R9+0x10400], desc[UR50][R6.64], !P1 ;  /* 0x104000000609afae */ /* 0x0001e2000c901d72 */
[----:B------:R-:W-:-:S03]  /*16790*/  IMAD.MOV.U32 R13, RZ, RZ, R0 ;  /* 0x000000ffff0d7224 */ /* 0x000fc600078e0000 */
[----:B------:R0:W-:Y:S01]  /*167a0*/  @!P2 LDGSTS.E.BYPASS.LTC128B.128 [R9+0x14400], desc[UR50][R6.64+0x80], !P0 ;  /* 0x144000800609afae */ /* 0x0001e2000c101d72 */
[----:B------:R-:W-:Y:S01]  /*167b0*/  ISETP.GE.AND P2, PT, R5, R3, PT ;  /* 0x000000030500720c */ /* 0x000fe20003f46270 */
[----:B------:R-:W-:-:S12]  /*167c0*/  IMAD.MOV.U32 R5, RZ, RZ, R14 ;  /* 0x000000ffff057224 */ /* 0x000fd800078e000e */
[----:B0-----:R-:W-:Y:S05]  /*167d0*/  WARPSYNC.COLLECTIVE R15, `(.L_x_1312) ;  /* 0x000000000f087348 */ /* 0x001fea0003c00000 */
[----:B------:R1:W2:Y:S02]  /*167e0*/  SHFL.IDX P6, R14, R13, R12, R11 ;  /* 0x0000000c0d0e7389 */ /* 0x0002a400000c000b */
[----:B012---:R-:W-:Y:S01]  /*167f0*/  ENDCOLLECTIVE ;  /* 0x000000000000791b */ /* 0x007fe20003800000 */
.L_x_1312:
[----:B------:R-:W-:Y:S02]  /*16800*/  IMAD.MOV.U32 R13, RZ, RZ, R4 ;  /* 0x000000ffff0d7224 */ /* 0x000fe400078e0004 */
[----:B------:R-:W-:Y:S02]  /*16810*/  IMAD.MOV.U32 R12, RZ, RZ, 0x2 ;  /* 0x00000002ff0c7424 */ /* 0x000fe400078e00ff */
[----:B------:R-:W-:-:S07]  /*16820*/  IMAD.MOV.U32 R8, RZ, RZ, R14 ;  /* 0x000000ffff087224 */ /* 0x000fce00078e000e */
[----:B------:R-:W-:Y:S05]  /*16830*/  WARPSYNC.COLLECTIVE R15, `(.L_x_1313) ;  /* 0x000000000f087348 */ /* 0x000fea0003c00000 */
[----:B------:R0:W1:Y:S02]  /*16840*/  SHFL.IDX P6, R14, R13, R12, R11 ;  /* 0x0000000c0d0e7389 */ /* 0x00006400000c000b */
[----:B01----:R-:W-:Y:S01]  /*16850*/  ENDCOLLECTIVE ;  /* 0x000000000000791b */ /* 0x003fe20003800000 */
.L_x_1313:
[----:B------:R-:W-:-:S05]  /*16860*/  @!P2 LEA R8, P4, R10, R8, 0x1 ;  /* 0x000000080a08a211 */ /* 0x000fca00078808ff */
[----:B------:R-:W-:Y:S02]  /*16870*/  @!P2 IMAD.X R5, RZ, RZ, R5, P4 ;  /* 0x000000ffff05a224 */ /* 0x000fe400020e0605 */
[----:B------:R-:W-:Y:S02]  /*16880*/  @!P2 IMAD.MOV.U32 R6, RZ, RZ, R8 ;  /* 0x000000ffff06a224 */ /* 0x000fe400078e0008 */
[----:B------:R-:W-:Y:S02]  /*16890*/  @!P2 IMAD.MOV.U32 R7, RZ, RZ, R5 ;  /* 0x000000ffff07a224 */ /* 0x000fe400078e0005 */
[C---:B------:R-:W-:Y:S02]  /*168a0*/  VIADD R5, R2.reuse, 0x20 ;  /* 0x0000002002057836 */ /* 0x040fe40000000000 */
[----:B------:R-:W-:Y:S01]  /*168b0*/  IMAD.MOV.U32 R13, RZ, RZ, R0 ;  /* 0x000000ffff0d7224 */ /* 0x000fe200078e0000 */
[----:B------:R-:W-:Y:S01]  /*168c0*/  @!PT LDS RZ, [RZ] ;  /* 0x00000000fffff984 */ /* 0x000fe20000000800 */
[----:B------:R-:W-:Y:S01]  /*168d0*/  @!PT LDS RZ, [RZ] ;  /* 0x00000000fffff984 */ /* 0x000fe20000000800 */
[----:B------:R-:W-:Y:S01]  /*168e0*/  @!PT LDS RZ, [RZ] ;  /* 0x00000000fffff984 */ /* 0x000fe20000000800 */
[----:B------:R0:W-:Y:S01]  /*168f0*/  @!P2 LDGSTS.E.BYPASS.LTC128B.128 [R9+0x10c00], desc[UR50][R6.64], !P1 ;  /* 0x10c000000609afae */ /* 0x0001e2000c901d72 */
[----:B------:R-:W-:-:S03]  /*16900*/  VIADD R8, R2, 0x60 ;  /* 0x0000006002087836 */ /* 0x000fc60000000000 */
[----:B------:R0:W-:Y:S01]  /*16910*/  @!P2 LDGSTS.E.BYPASS.LTC128B.128 [R9+0x14c00], desc[UR50][R6.64+0x80], !P0 ;  /* 0x14c000800609afae */ /* 0x0001e2000c101d72 */
[----:B------:R-:W-:Y:S01]  /*16920*/  ISETP.GE.AND P2, PT, R5, R3, PT ;  /* 0x000000030500720c */ /* 0x000fe20003f46270 */
[----:B------:R-:W-:-:S12]  /*16930*/  IMAD.MOV.U32 R5, RZ, RZ, R14 ;  /* 0x000000ffff057224 */ /* 0x000fd800078e000e */
[----:B0-----:R-:W-:Y:S05]  /*16940*/  WARPSYNC.COLLECTIVE R15, `(.L_x_1314) ;  /* 0x000000000f087348 */ /* 0x001fea0003c00000 */
[----:B------:R1:W2:Y:S02]  /*16950*/  SHFL.IDX P6, R14, R13, R12, R11 ;  /* 0x0000000c0d0e7389 */ /* 0x0002a400000c000b */
[----:B012---:R-:W-:Y:S01]  /*16960*/  ENDCOLLECTIVE ;  /* 0x000000000000791b */ /* 0x007fe20003800000 */
.L_x_1314:
[----:B------:R-:W-:Y:S02]  /*16970*/  IMAD.MOV.U32 R13, RZ, RZ, R4 ;  /* 0x000000ffff0d7224 */ /* 0x000fe400078e0004 */
[----:B------:R-:W-:Y:S02]  /*16980*/  IMAD.MOV.U32 R12, RZ, RZ, 0x3 ;  /* 0x00000003ff0c7424 */ /* 0x000fe400078e00ff */
[----:B------:R-:W-:-:S07]  /*16990*/  IMAD.MOV.U32 R6, RZ, RZ, R14 ;  /* 0x000000ffff067224 */ /* 0x000fce00078e000e */
[----:B------:R-:W-:Y:S05]  /*169a0*/  WARPSYNC.COLLECTIVE R15, `(.L_x_1315) ;  /* 0x000000000f087348 */ /* 0x000fea0003c00000 */
[----:B------:R0:W1:Y:S02]  /*169b0*/  SHFL.IDX P6, R14, R13, R12, R11 ;  /* 0x0000000c0d0e7389 */ /* 0x00006400000c000b */
[----:B01----:R-:W-:Y:S01]  /*169c0*/  ENDCOLLECTIVE ;  /* 0x000000000000791b */ /* 0x003fe20003800000 */
.L_x_1315:
[----:B------:R-:W-:-:S05]  /*169d0*/  @!P2 LEA R6, P3, R10, R6, 0x1 ;  /* 0x000000060a06a211 */ /* 0x000fca00078608ff */
[----:B------:R-:W-:-:S04]  /*169e0*/  @!P2 IMAD.X R5, RZ, RZ, R5, P3 ;  /* 0x000000ffff05a224 */ /* 0x000fc800018e0605 */
[----:B------:R-:W-:Y:S02]  /*169f0*/  @!P2 IMAD.MOV.U32 R7, RZ, RZ, R5 ;  /* 0x000000ffff07a224 */ /* 0x000fe400078e0005 */
[----:B------:R-:W-:Y:S02]  /*16a00*/  VIADD R5, R2, 0x30 ;  /* 0x0000003002057836 */ /* 0x000fe40000000000 */
[----:B------:R-:W-:Y:S01]  /*16a10*/  IMAD.MOV.U32 R13, RZ, RZ, R0 ;  /* 0x000000ffff0d7224 */ /* 0x000fe200078e0000 */
[----:B------:R-:W-:Y:S01]  /*16a20*/  @!PT LDS RZ, [RZ] ;  /* 0x00000000fffff984 */ /* 0x000fe20000000800 */
[----:B------:R-:W-:Y:S01]  /*16a30*/  @!PT LDS RZ, [RZ] ;  /* 0x00000000fffff984 */ /* 0x000fe20000000800 */
[----:B------:R-:W-:Y:S01]  /*16a40*/  @!PT LDS RZ, [RZ] ;  /* 0x00000000fffff984 */ /* 0x000fe20000000800 */
[----:B------:R0:W-:Y:S04]  /*16a50*/  @!P2 LDGSTS.E.BYPASS.LTC128B.128 [R9+0x11400], desc[UR50][R6.64], !P1 ;  /* 0x114000000609afae */ /* 0x0001e8000c901d72 */
[----:B------:R0:W-:Y:S01]  /*16a60*/  @!P2 LDGSTS.E.BYPASS.LTC128B.128 [R9+0x15400], desc[UR50][R6.64+0x80], !P0 ;  /* 0x154000800609afae */ /* 0x0001e2000c101d72 */
[----:B------:R-:W-:Y:S01]  /*16a70*/  ISETP.GE.AND P2, PT, R5, R3, PT ;  /* 0x000000030500720c */ /* 0x000fe20003f46270 */
[----:B------:R-:W-:-:S12]  /*16a80*/  IMAD.MOV.U32 R5, RZ, RZ, R14 ;  /* 0x000000ffff057224 */ /* 0x000fd800078e000e */
[----:B0-----:R-:W-:Y:S05]  /*16a90*/  WARPSYNC.COLLECTIVE R15, `(.L_x_1316) ;  /* 0x000000000f087348 */ /* 0x001fea0003c00000 */
[----:B------:R1:W2:Y:S02]  /*16aa0*/  SHFL.IDX P6, R14, R13, R12, R11 ;  /* 0x0000000c0d0e7389 */ /* 0x0002a400000c000b */
[----:B012---:R-:W-:Y:S01]  /*16ab0*/  ENDCOLLECTIVE ;  /* 0x000000000000791b */ /* 0x007fe20003800000 */
.L_x_1316:
[----:B------:R-:W-:Y:S02]  /*16ac0*/  IMAD.MOV.U32 R13, RZ, RZ, R4 ;  /* 0x000000ffff0d7224 */ /* 0x000fe400078e0004 */
[----:B------:R-:W-:Y:S02]  /*16ad0*/  IMAD.MOV.U32 R12, RZ, RZ, 0x4 ;  /* 0x00000004ff0c7424 */ /* 0x000fe400078e00ff */
[----:B------:R-:W-:-:S07]  /*16ae0*/  IMAD.MOV.U32 R6, RZ, RZ, R14 ;  /* 0x000000ffff067224 */ /* 0x000fce00078e000e */
[----:B------:R-:W-:Y:S05]  /*16af0*/  WARPSYNC.COLLECTIVE R15, `(.L_x_1317) ;  /* 0x000000000f087348 */ /* 0x000fea0003c00000 */
[----:B------:R0:W1:Y:S02]  /*16b00*/  SHFL.IDX P6, R14, R13, R12, R11 ;  /* 0x0000000c0d0e7389 */ /* 0x00006400000c000b */
[----:B01----:R-:W-:Y:S01]  /*16b10*/  ENDCOLLECTIVE ;  /* 0x000000000000791b */ /* 0x003fe20003800000 */
.L_x_1317:
        /* <DEDUP_REMOVED lines=15> */
.L_x_1318:
[----:B------:R-:W-:Y:S02]  /*16c10*/  IMAD.MOV.U32 R13, RZ, RZ, R4 ;  /* 0x000000ffff0d7224 */ /* 0x000fe400078e0004 */
[----:B------:R-:W-:Y:S02]  /*16c20*/  IMAD.MOV.U32 R12, RZ, RZ, 0x5 ;  /* 0x00000005ff0c7424 */ /* 0x000fe400078e00ff */
[----:B------:R-:W-:-:S07]  /*16c30*/  IMAD.MOV.U32 R6, RZ, RZ, R14 ;  /* 0x000000ffff067224 */ /* 0x000fce00078e000e */
[----:B------:R-:W-:Y:S05]  /*16c40*/  WARPSYNC.COLLECTIVE R15, `(.L_x_1319) ;  /* 0x000000000f087348 */ /* 0x000fea0003c00000 */
[----:B------:R0:W1:Y:S02]  /*16c50*/  SHFL.IDX P6, R14, R13, R12, R11 ;  /* 0x0000000c0d0e7389 */ /* 0x00006400000c000b */
[----:B01----:R-:W-:Y:S01]  /*16c60*/  ENDCOLLECTIVE ;  /* 0x000000000000791b */ /* 0x003fe20003800000 */
.L_x_1319:
        /* <DEDUP_REMOVED lines=15> */
.L_x_1320:
[----:B------:R-:W-:Y:S02]  /*16d60*/  IMAD.MOV.U32 R13, RZ, RZ, R4 ;  /* 0x000000ffff0d7224 */ /* 0x000fe400078e0004 */
[----:B------:R-:W-:Y:S02]  /*16d70*/  IMAD.MOV.U32 R12, RZ, RZ, 0x6 ;  /* 0x00000006ff0c7424 */ /* 0x000fe400078e00ff */
[----:B------:R-:W-:-:S07]  /*16d80*/  IMAD.MOV.U32 R6, RZ, RZ, R14 ;  /* 0x000000ffff067224 */ /* 0x000fce00078e000e */
[----:B------:R-:W-:Y:S05]  /*16d90*/  WARPSYNC.COLLECTIVE R15, `(.L_x_1321) ;  /* 0x000000000f087348 */ /* 0x000fea0003c00000 */
[----:B------:R0:W1:Y:S02]  /*16da0*/  SHFL.IDX P6, R14, R13, R12, R11 ;  /* 0x0000000c0d0e7389 */ /* 0x00006400000c000b */
[----:B01----:R-:W-:Y:S01]  /*16db0*/  ENDCOLLECTIVE ;  /* 0x000000000000791b */ /* 0x003fe20003800000 */
.L_x_1321:
[----:B------:R-:W-:-:S05]  /*16dc0*/  @!P2 LEA R6, P3, R10, R6, 0x1 ;  /* 0x000000060a06a211 */ /* 0x000fca00078608ff */
[----:B------:R-:W-:Y:S01]  /*16dd0*/  @!P2 IMAD.X R5, RZ, RZ, R5, P3 ;  /* 0x000000ffff05a224 */ /* 0x000fe200018e0605 */
[----:B------:R-:W-:-:S03]  /*16de0*/  ISETP.GE.AND P3, PT, R8, R3, PT ;  /* 0x000000030800720c */ /* 0x000fc60003f66270 */
[----:B------:R-:W-:Y:S02]  /*16df0*/  @!P2 IMAD.MOV.U32 R7, RZ, RZ, R5 ;  /* 0x000000ffff07a224 */ /* 0x000fe400078e0005 */
[----:B------:R-:W-:-:S03]  /*16e00*/  IMAD.MOV.U32 R13, RZ, RZ, R0 ;  /* 0x000000ffff0d7224 */ /* 0x000fc600078e0000 */
[----:B------:R-:W-:Y:S01]  /*16e10*/  @!PT LDS RZ, [RZ] ;  /* 0x00000000fffff984 */ /* 0x000fe20000000800 */
[----:B------:R-:W-:Y:S01]  /*16e20*/  @!PT LDS RZ, [RZ] ;  /* 0x00000000fffff984 */ /* 0x000fe20000000800 */
[----:B------:R-:W-:Y:S01]  /*16e30*/  @!PT LDS RZ, [RZ] ;  /* 0x00000000fffff984 */ /* 0x000fe20000000800 */
[----:B------:R0:W-:Y:S04]  /*16e40*/  @!P2 LDGSTS.E.BYPASS.LTC128B.128 [R9+0x12c00], desc[UR50][R6.64], !P1 ;  /* 0x12c000000609afae */ /* 0x0001e8000c901d72 */
[----:B------:R0:W-:Y:S01]  /*16e50*/  @!P2 LDGSTS.E.BYPASS.LTC128B.128 [R9+0x16c00], desc[UR50][R6.64+0x80], !P0 ;  /* 0x16c000800609afae */ /* 0x0001e2000c101d72 */
[----:B------:R-:W-:-:S07]  /*16e60*/  IMAD.MOV.U32 R5, RZ, RZ, R14 ;  /* 0x000000ffff057224 */ /* 0x000fce00078e000e */
[----:B0-----:R-:W-:Y:S05]  /*16e70*/  WARPSYNC.COLLECTIVE R15, `(.L_x_1322) ;  /* 0x000000000f087348 */ /* 0x001fea0003c00000 */
[----:B------:R1:W2:Y:S02]  /*16e80*/  SHFL.IDX P6, R14, R13, R12, R11 ;  /* 0x0000000c0d0e7389 */ /* 0x0002a400000c000b */
[----:B012---:R-:W-:Y:S01]  /*16e90*/  ENDCOLLECTIVE ;  /* 0x000000000000791b */ /* 0x007fe20003800000 */
.L_x_1322:
[----:B------:R-:W-:Y:S02]  /*16ea0*/  IMAD.MOV.U32 R13, RZ, RZ, R4 ;  /* 0x000000ffff0d7224 */ /* 0x000fe400078e0004 */
[----:B------:R-:W-:Y:S02]  /*16eb0*/  IMAD.MOV.U32 R12, RZ, RZ, 0x7 ;  /* 0x00000007ff0c7424 */ /* 0x000fe400078e00ff */
[----:B------:R-:W-:-:S07]  /*16ec0*/  IMAD.MOV.U32 R6, RZ, RZ, R14 ;  /* 0x000000ffff067224 */ /* 0x000fce00078e000e */
[----:B------:R-:W-:Y:S05]  /*16ed0*/  WARPSYNC.COLLECTIVE R15, `(.L_x_1323) ;  /* 0x000000000f087348 */ /* 0x000fea0003c00000 */
[----:B------:R0:W1:Y:S02]  /*16ee0*/  SHFL.IDX P6, R14, R13, R12, R11 ;  /* 0x0000000c0d0e7389 */ /* 0x00006400000c000b */
[----:B01----:R-:W-:Y:S01]  /*16ef0*/  ENDCOLLECTIVE ;  /* 0x000000000000791b */ /* 0x003fe20003800000 */
.L_x_1323:
[----:B------:R-:W-:-:S05]  /*16f00*/  @!P3 LEA R6, P2, R10, R6, 0x1 ;  /* 0x000000060a06b211 */ /* 0x000fca00078408ff */
[----:B------:R-:W-:-:S04]  /*16f10*/  @!P3 IMAD.X R5, RZ, RZ, R5, P2 ;  /* 0x000000ffff05b224 */ /* 0x000fc800010e0605 */
        /* <DEDUP_REMOVED lines=11> */
.L_x_1324:
[----:B------:R-:W-:Y:S01]  /*16fd0*/  IMAD.MOV.U32 R0, RZ, RZ, R14 ;  /* 0x000000ffff007224 */ /* 0x000fe200078e000e */
[----:B------:R-:W-:Y:S06]  /*16fe0*/  BRA `(.L_x_1325) ;  /* 0xffffffc400b87947 */ /* 0x000fec000383ffff */
.L_x_1226:
[----:B0-----:R0:W1:Y:S02]  /*16ff0*/  SYNCS.PHASECHK.TRANS64.TRYWAIT P0, [R17+URZ+0x28820], R0 ;  /* 0x02882000110075a7 */ /* 0x001064000800017f */
[----:B-1----:R-:W-:Y:S05]  /*17000*/  @!P0 NANOSLEEP.SYNCS 0x989680 ;  /* 0x009896800000895d */ /* 0x002fea0003900000 */
[----:B------:R-:W1:Y:S02]  /*17010*/  @!P0 SYNCS.PHASECHK.TRANS64 P0, [R17+URZ+0x28820], R0 ;  /* 0x02882000110085a7 */ /* 0x000e64000800007f */
[----:B-1----:R-:W-:Y:S05]  /*17020*/  @!P0 BRA `(.L_x_1226) ;  /* 0xfffffffc00f08947 */ /* 0x002fea000383ffff */
[----:B------:R-:W-:Y:S05]  /*17030*/  BRA `(.L_x_1326) ;  /* 0xffffffc800287947 */ /* 0x000fea000383ffff */
.L_x_1233:
[----:B0-----:R0:W1:Y:S02]  /*17040*/  SYNCS.PHASECHK.TRANS64.TRYWAIT P0, [R7+URZ+0x28840], R3 ;  /* 0x02884003070075a7 */ /* 0x001064000800017f */
[----:B-1----:R-:W-:Y:S05]  /*17050*/  @!P0 NANOSLEEP.SYNCS 0x989680 ;  /* 0x009896800000895d */ /* 0x002fea0003900000 */
[----:B------:R-:W1:Y:S02]  /*17060*/  @!P0 SYNCS.PHASECHK.TRANS64 P0, [R7+URZ+0x28840], R3 ;  /* 0x02884003070085a7 */ /* 0x000e64000800007f */
[----:B-1----:R-:W-:Y:S05]  /*17070*/  @!P0 BRA `(.L_x_1233) ;  /* 0xfffffffc00f08947 */ /* 0x002fea000383ffff */
[----:B------:R-:W-:Y:S05]  /*17080*/  BRA `(.L_x_1327) ;  /* 0xffffffc800e07947 */ /* 0x000fea000383ffff */
.L_x_1239:
[----:B0-----:R0:W1:Y:S02]  /*17090*/  SYNCS.PHASECHK.TRANS64.TRYWAIT P0, [R7+URZ+0x60], R3 ;  /* 0x00006003070075a7 */ /* 0x001064000800017f */
[----:B-1----:R-:W-:Y:S05]  /*170a0*/  @!P0 NANOSLEEP.SYNCS 0x989680 ;  /* 0x009896800000895d */ /* 0x002fea0003900000 */
[----:B------:R-:W1:Y:S02]  /*170b0*/  @!P0 SYNCS.PHASECHK.TRANS64 P0, [R7+URZ+0x60], R3 ;  /* 0x00006003070085a7 */ /* 0x000e64000800007f */
[----:B-1----:R-:W-:Y:S05]  /*170c0*/  @!P0 BRA `(.L_x_1239) ;  /* 0xfffffffc00f08947 */ /* 0x002fea000383ffff */
[----:B------:R-:W-:Y:S05]  /*170d0*/  BRA `(.L_x_1328) ;  /* 0xffffffcc00b07947 */ /* 0x000fea000383ffff */
.L_x_1249:
[----:B--2---:R2:W3:Y:S02]  /*170e0*/  SYNCS.PHASECHK.TRANS64.TRYWAIT P0, [R3+URZ+0x28840], R2 ;  /* 0x02884002030075a7 */ /* 0x0044e4000800017f */
[----:B---3--:R-:W-:Y:S05]  /*170f0*/  @!P0 NANOSLEEP.SYNCS 0x989680 ;  /* 0x009896800000895d */ /* 0x008fea0003900000 */
[----:B------:R-:W3:Y:S02]  /*17100*/  @!P0 SYNCS.PHASECHK.TRANS64 P0, [R3+URZ+0x28840], R2 ;  /* 0x02884002030085a7 */ /* 0x000ee4000800007f */
[----:B---3--:R-:W-:Y:S05]  /*17110*/  @!P0 BRA `(.L_x_1249) ;  /* 0xfffffffc00f08947 */ /* 0x008fea000383ffff */
[----:B------:R-:W-:Y:S05]  /*17120*/  BRA `(.L_x_1329) ;  /* 0xffffffd400347947 */ /* 0x000fea000383ffff */
.L_x_1255:
[----:B0-----:R0:W1:Y:S02]  /*17130*/  SYNCS.PHASECHK.TRANS64.TRYWAIT P0, [R2+URZ+0x60], R3 ;  /* 0x00006003020075a7 */ /* 0x001064000800017f */
[----:B-1----:R-:W-:Y:S05]  /*17140*/  @!P0 NANOSLEEP.SYNCS 0x989680 ;  /* 0x009896800000895d */ /* 0x002fea0003900000 */
[----:B------:R-:W1:Y:S02]  /*17150*/  @!P0 SYNCS.PHASECHK.TRANS64 P0, [R2+URZ+0x60], R3 ;  /* 0x00006003020085a7 */ /* 0x000e64000800007f */
[----:B-1----:R-:W-:Y:S05]  /*17160*/  @!P0 BRA `(.L_x_1255) ;  /* 0xfffffffc00f08947 */ /* 0x002fea000383ffff */
[----:B------:R-:W-:Y:S05]  /*17170*/  BRA `(.L_x_1330) ;  /* 0xffffffd800047947 */ /* 0x000fea000383ffff */
.L_x_1264:
[----:B--2---:R2:W3:Y:S02]  /*17180*/  SYNCS.PHASECHK.TRANS64.TRYWAIT P0, [R2+URZ+0x28840], R3 ;  /* 0x02884003020075a7 */ /* 0x0044e4000800017f */
[----:B---3--:R-:W-:Y:S05]  /*17190*/  @!P0 NANOSLEEP.SYNCS 0x989680 ;  /* 0x009896800000895d */ /* 0x008fea0003900000 */
[----:B------:R-:W3:Y:S02]  /*171a0*/  @!P0 SYNCS.PHASECHK.TRANS64 P0, [R2+URZ+0x28840], R3 ;  /* 0x02884003020085a7 */ /* 0x000ee4000800007f */
[----:B---3--:R-:W-:Y:S05]  /*171b0*/  @!P0 BRA `(.L_x_1264) ;  /* 0xfffffffc00f08947 */ /* 0x008fea000383ffff */
[----:B------:R-:W-:Y:S05]  /*171c0*/  BRA `(.L_x_1331) ;  /* 0xffffffdc00587947 */ /* 0x000fea000383ffff */
.L_x_1270:
[----:B0-----:R0:W1:Y:S02]  /*171d0*/  SYNCS.PHASECHK.TRANS64.TRYWAIT P0, [R2+URZ+0x60], R5 ;  /* 0x00006005020075a7 */ /* 0x001064000800017f */
[----:B-1----:R-:W-:Y:S05]  /*171e0*/  @!P0 NANOSLEEP.SYNCS 0x989680 ;  /* 0x009896800000895d */ /* 0x002fea0003900000 */
[----:B------:R-:W1:Y:S02]  /*171f0*/  @!P0 SYNCS.PHASECHK.TRANS64 P0, [R2+URZ+0x60], R5 ;  /* 0x00006005020085a7 */ /* 0x000e64000800007f */
[----:B-1----:R-:W-:Y:S05]  /*17200*/  @!P0 BRA `(.L_x_1270) ;  /* 0xfffffffc00f08947 */ /* 0x002fea000383ffff */
[----:B------:R-:W-:Y:S05]  /*17210*/  BRA `(.L_x_1332) ;  /* 0xffffffe000287947 */ /* 0x000fea000383ffff */
.L_x_1281:
[----:B0-----:R0:W3:Y:S02]  /*17220*/  SYNCS.PHASECHK.TRANS64.TRYWAIT P0, [R3+URZ+0x28860], R0 ;  /* 0x02886000030075a7 */ /* 0x0010e4000800017f */
[----:B---3--:R-:W-:Y:S05]  /*17230*/  @!P0 NANOSLEEP.SYNCS 0x989680 ;  /* 0x009896800000895d */ /* 0x008fea0003900000 */
[----:B------:R-:W3:Y:S02]  /*17240*/  @!P0 SYNCS.PHASECHK.TRANS64 P0, [R3+URZ+0x28860], R0 ;  /* 0x02886000030085a7 */ /* 0x000ee4000800007f */
[----:B---3--:R-:W-:Y:S05]  /*17250*/  @!P0 BRA `(.L_x_1281) ;  /* 0xfffffffc00f08947 */ /* 0x008fea000383ffff */
[----:B------:R-:W-:Y:S05]  /*17260*/  BRA `(.L_x_1333) ;  /* 0xffffffe400687947 */ /* 0x000fea000383ffff */
.L_x_1288:
[----:B------:R-:W-:Y:S01]  /*17270*/  BSSY B0, `(.L_x_1334) ;  /* 0x0000008000007945 */ /* 0x000fe20003800000 */
[----:B-----5:R-:W-:Y:S02]  /*17280*/  IMAD.MOV.U32 R13, RZ, RZ, R2 ;  /* 0x000000ffff0d7224 */ /* 0x020fe400078e0002 */
[----:B------:R-:W-:Y:S02]  /*17290*/  IMAD.MOV.U32 R12, RZ, RZ, RZ ;  /* 0x000000ffff0c7224 */ /* 0x000fe400078e00ff */
[----:B------:R-:W-:Y:S02]  /*172a0*/  IMAD.MOV.U32 R11, RZ, RZ, 0x1f ;  /* 0x0000001fff0b7424 */ /* 0x000fe400078e00ff */
[----:B------:R-:W-:-:S07]  /*172b0*/  IMAD.MOV.U32 R15, RZ, RZ, -0x1 ;  /* 0xffffffffff0f7424 */ /* 0x000fce00078e00ff */
[----:B-123--:R-:W-:Y:S05]  /*172c0*/  WARPSYNC.COLLECTIVE R15, `(.L_x_1335) ;  /* 0x000000000f087348 */ /* 0x00efea0003c00000 */
[----:B------:R0:W4:Y:S02]  /*172d0*/  SHFL.IDX P6, R14, R13, R12, R11 ;  /* 0x0000000c0d0e7389 */ /* 0x00012400000c000b */
[----:B01234-:R-:W-:Y:S01]  /*172e0*/  ENDCOLLECTIVE ;  /* 0x000000000000791b */ /* 0x01ffe20003800000 */
.L_x_1335:
[----:B------:R-:W-:Y:S05]  /*172f0*/  BSYNC B0 ;  /* 0x0000000000007941 */ /* 0x000fea0003800000 */
.L_x_1334:
[----:B------:R-:W-:Y:S05]  /*17300*/  BRA `(.L_x_1336) ;  /* 0xffffffe800607947 */ /* 0x000fea000383ffff */
.L_x_1291:
[----:B0-----:R0:W1:Y:S02]  /*17310*/  SYNCS.PHASECHK.TRANS64.TRYWAIT P0, [R0+URZ+0x28820], R3 ;  /* 0x02882003000075a7 */ /* 0x001064000800017f */
[----:B-1----:R-:W-:Y:S05]  /*17320*/  @!P0 NANOSLEEP.SYNCS 0x989680 ;  /* 0x009896800000895d */ /* 0x002fea0003900000 */
[----:B------:R-:W1:Y:S02]  /*17330*/  @!P0 SYNCS.PHASECHK.TRANS64 P0, [R0+URZ+0x28820], R3 ;  /* 0x02882003000085a7 */ /* 0x000e64000800007f */
[----:B-1----:R-:W-:Y:S05]  /*17340*/  @!P0 BRA `(.L_x_1291) ;  /* 0xfffffffc00f08947 */ /* 0x002fea000383ffff */
[----:B------:R-:W-:Y:S05]  /*17350*/  BRA `(.L_x_1337) ;  /* 0xffffffe800ac7947 */ /* 0x000fea000383ffff */
.L_x_1292:
        /* <DEDUP_REMOVED lines=8> */
[----:B0-23--:R-:W-:Y:S05]  /*173e0*/  WARPSYNC.COLLECTIVE R15, `(.L_x_1339) ;  /* 0x000000000f087348 */ /* 0x00dfea0003c00000 */
[----:B------:R1:W4:Y:S02]  /*173f0*/  SHFL.IDX P6, R14, R13, R12, R11 ;  /* 0x0000000c0d0e7389 */ /* 0x00032400000c000b */
[----:B01234-:R-:W-:Y:S01]  /*17400*/  ENDCOLLECTIVE ;  /* 0x000000000000791b */ /* 0x01ffe20003800000 */
.L_x_1339:
[----:B------:R-:W-:Y:S05]  /*17410*/  BSYNC B0 ;  /* 0x0000000000007941 */ /* 0x000fea0003800000 */
.L_x_1338:
[----:B------:R-:W-:Y:S05]  /*17420*/  BRA `(.L_x_1340) ;  /* 0xffffffe800947947 */ /* 0x000fea000383ffff */
.L_x_1295:
[----:B------:R-:W-:Y:S01]  /*17430*/  BSSY B1, `(.L_x_1341) ;  /* 0x0000006000017945 */ /* 0x000fe20003800000 */
[----:B------:R-:W-:-:S07]  /*17440*/  IMAD.MOV.U32 R15, RZ, RZ, -0x1 ;  /* 0xffffffffff0f7424 */ /* 0x000fce00078e00ff */
[----:B0123--:R-:W-:Y:S05]  /*17450*/  WARPSYNC.COLLECTIVE R15, `(.L_x_1342) ;  /* 0x000000000f0c7348 */ /* 0x00ffea0003c00000 */
[----:B------:R-:W-:Y:S02]  /*17460*/  ELECT P6, UR62, PT ;  /* 0x00000000003e782f */ /* 0x000fe400038c0000 */
[----:B------:R-:W-:Y:S01]  /*17470*/  MOV R14, UR62 ;  /* 0x0000003e000e7c02 */ /* 0x000fe20008000f00 */
[----:B0123--:R-:W-:Y:S10]  /*17480*/  ENDCOLLECTIVE ;  /* 0x000000000000791b */ /* 0x00fff40003800000 */
.L_x_1342:
[----:B------:R-:W-:Y:S05]  /*17490*/  BSYNC B1 ;  /* 0x0000000000017941 */ /* 0x000fea0003800000 */
.L_x_1341:
[----:B------:R-:W-:Y:S05]  /*174a0*/  BRA `(.L_x_1343) ;  /* 0xffffffe8008c7947 */ /* 0x000fea000383ffff */
.L_x_1297:
[----:B0-----:R0:W1:Y:S02]  /*174b0*/  SYNCS.PHASECHK.TRANS64.TRYWAIT P0, [R6+URZ], R5 ;  /* 0x00000005060075a7 */ /* 0x001064000800017f */
[----:B-1----:R-:W-:Y:S05]  /*174c0*/  @!P0 NANOSLEEP.SYNCS 0x989680 ;  /* 0x009896800000895d */ /* 0x002fea0003900000 */
[----:B------:R-:W1:Y:S02]  /*174d0*/  @!P0 SYNCS.PHASECHK.TRANS64 P0, [R6+URZ], R5 ;  /* 0x00000005060085a7 */ /* 0x000e64000800007f */
[----:B-1----:R-:W-:Y:S05]  /*174e0*/  @!P0 BRA `(.L_x_1297) ;  /* 0xfffffffc00f08947 */ /* 0x002fea000383ffff */
[----:B------:R-:W-:Y:S05]  /*174f0*/  BRA `(.L_x_1344) ;  /* 0xffffffe800c47947 */ /* 0x000fea000383ffff */
.L_x_1298:
[----:B-1----:R1:W3:Y:S02]  /*17500*/  SYNCS.PHASECHK.TRANS64.TRYWAIT P0, [R3+URZ], R2 ;  /* 0x00000002030075a7 */ /* 0x0022e4000800017f */
[----:B---3--:R-:W-:Y:S05]  /*17510*/  @!P0 NANOSLEEP.SYNCS 0x989680 ;  /* 0x009896800000895d */ /* 0x008fea0003900000 */
[----:B------:R-:W3:Y:S02]  /*17520*/  @!P0 SYNCS.PHASECHK.TRANS64 P0, [R3+URZ], R2 ;  /* 0x00000002030085a7 */ /* 0x000ee4000800007f */
[----:B---3--:R-:W-:Y:S05]  /*17530*/  @!P0 BRA `(.L_x_1298) ;  /* 0xfffffffc00f08947 */ /* 0x008fea000383ffff */
[----:B------:R-:W-:Y:S05]  /*17540*/  BRA `(.L_x_1345) ;  /* 0xffffffe800b87947 */ /* 0x000fea000383ffff */
.L_x_1300:
[----:B-1----:R1:W3:Y:S02]  /*17550*/  SYNCS.PHASECHK.TRANS64.TRYWAIT P0, [R18+URZ], R5 ;  /* 0x00000005120075a7 */ /* 0x0022e4000800017f */
[----:B---3--:R-:W-:Y:S05]  /*17560*/  @!P0 NANOSLEEP.SYNCS 0x989680 ;  /* 0x009896800000895d */ /* 0x008fea0003900000 */
[----:B------:R-:W3:Y:S02]  /*17570*/  @!P0 SYNCS.PHASECHK.TRANS64 P0, [R18+URZ], R5 ;  /* 0x00000005120085a7 */ /* 0x000ee4000800007f */
[----:B---3--:R-:W-:Y:S05]  /*17580*/  @!P0 BRA `(.L_x_1300) ;  /* 0xfffffffc00f08947 */ /* 0x008fea000383ffff */
[----:B------:R-:W-:Y:S05]  /*17590*/  BRA `(.L_x_1346) ;  /* 0xffffffe800bc7947 */ /* 0x000fea000383ffff */
.L_x_1347:
        /* <DEDUP_REMOVED lines=14> */
.L_x_3221:


//--------------------- .text._ZN7cutlass13device_kernelIN5flash11enable_sm90INS1_16FlashAttnFwdSm90INS1_25CollectiveMainloopFwdSm90ILi2EN4cute5tupleIJNS5_1CILi1EEES8_S8_EEENS6_IJNS7_ILi128EEESA_SA_EEELi128ENS_10bfloat16_tEfNS_4arch4Sm90ELb0ELb1ELb1ELb1ELb0ELb0ELb0ELb1ELb1ELb1ELb0ELb0EEENS1_21CollectiveEpilogueFwdISB_S9_SC_SE_Li256ELb1ELb1ELb0ELb0EEENS1_36VarlenDynamicPersistentTileSchedulerILi128ELi128ELi256ELi128ELb0ELb1ELb1ELb1ELb0ELb1EEEEEEEEEvNT_6ParamsE --------------------------
	.section	.text._ZN7cutlass13device_kernelIN5flash11enable_sm90INS1_16FlashAttnFwdSm90INS1_25CollectiveMainloopFwdSm90ILi2EN4cute5tupleIJNS5_1CILi1EEES8_S8_EEENS6_IJNS7_ILi128EEESA_SA_EEELi128ENS_10bfloat16_tEfNS_4arch4Sm90ELb0ELb1ELb1ELb1ELb0ELb0ELb0ELb1ELb1ELb1ELb0ELb0EEENS1_21CollectiveEpilogueFwdISB_S9_SC_SE_Li256ELb1ELb1ELb0ELb0EEENS1_36VarlenDynamicPersistentTileSchedulerILi128ELi128ELi256ELi128ELb0ELb1ELb1ELb1ELb0ELb1EEEEEEEEEvNT_6ParamsE,"ax",@progbits
	.align	128
.text._ZN7cutlass13device_kernelIN5flash11enable_sm90INS1_16FlashAttnFwdSm90INS1_25CollectiveMainloopFwdSm90ILi2EN4cute5tupleIJNS5_1CILi1EEES8_S8_EEENS6_IJNS7_ILi128EEESA_SA_EEELi128ENS_10bfloat16_tEfNS_4arch4Sm90ELb0ELb1ELb1ELb1ELb0ELb0ELb0ELb1ELb1ELb1ELb0ELb0EEENS1_21CollectiveEpilogueFwdISB_S9_SC_SE_Li256ELb1ELb1ELb0ELb0EEENS1_36VarlenDynamicPersistentTileSchedulerILi128ELi128ELi256ELi128ELb0ELb1ELb1ELb1ELb0ELb1EEEEEEEEEvNT_6ParamsE:
        .type           _ZN7cutlass13device_kernelIN5flash11enable_sm90INS1_16FlashAttnFwdSm90INS1_25CollectiveMainloopFwdSm90ILi2EN4cute5tupleIJNS5_1CILi1EEES8_S8_EEENS6_IJNS7_ILi128EEESA_SA_EEELi128ENS_10bfloat16_tEfNS_4arch4Sm90ELb0ELb1ELb1ELb1ELb0ELb0ELb0ELb1ELb1ELb1ELb0ELb0EEENS1_21CollectiveEpilogueFwdISB_S9_SC_SE_Li256ELb1ELb1ELb0ELb0EEENS1_36VarlenDynamicPersistentTileSchedulerILi128ELi128ELi256ELi128ELb0ELb1ELb1ELb1ELb0ELb1EEEEEEEEEvNT_6ParamsE,@function
        .size           _ZN7cutlass13device_kernelIN5flash11enable_sm90INS1_16FlashAttnFwdSm90INS1_25CollectiveMainloopFwdSm90ILi2EN4cute5tupleIJNS5_1CILi1EEES8_S8_EEENS6_IJNS7_ILi128EEESA_SA_EEELi128ENS_10bfloat16_tEfNS_4arch4Sm90ELb0ELb1ELb1ELb1ELb0ELb0ELb0ELb1ELb1ELb1ELb0ELb0EEENS1_21CollectiveEpilogueFwdISB_S9_SC_SE_Li256ELb1ELb1ELb0ELb0EEENS1_36VarlenDynamicPersistentTileSchedulerILi128ELi128ELi256ELi128ELb0ELb1ELb1ELb1ELb0ELb1EEEEEEEEEvNT_6ParamsE,(.L_x_3222 - _ZN7cutlass13device_kernelIN5flash11enable_sm90INS1_16FlashAttnFwdSm90INS1_25CollectiveMainloopFwdSm90ILi2EN4cute5tupleIJNS5_1CILi1EEES8_S8_EEENS6_IJNS7_ILi128EEESA_SA_EEELi128ENS_10bfloat16_tEfNS_4arch4Sm90ELb0ELb1ELb1ELb1ELb0ELb0ELb0ELb1ELb1ELb1ELb0ELb0EEENS1_21CollectiveEpilogueFwdISB_S9_SC_SE_Li256ELb1ELb1ELb0ELb0EEENS1_36VarlenDynamicPersistentTileSchedulerILi128ELi128ELi256ELi128ELb0ELb1ELb1ELb1ELb0ELb1EEEEEEEEEvNT_6ParamsE)
        .other          _ZN7cutlass13device_kernelIN5flash11enable_sm90INS1_16FlashAttnFwdSm90INS1_25CollectiveMainloopFwdSm90ILi2EN4cute5tupleIJNS5_1CILi1EEES8_S8_EEENS6_IJNS7_ILi128EEESA_SA_EEELi128ENS_10bfloat16_tEfNS_4arch4Sm90ELb0ELb1ELb1ELb1ELb0ELb0ELb0ELb1ELb1ELb1ELb0ELb0EEENS1_21CollectiveEpilogueFwdISB_S9_SC_SE_Li256ELb1ELb1ELb0ELb0EEENS1_36VarlenDynamicPersistentTileSchedulerILi128ELi128ELi256ELi128ELb0ELb1ELb1ELb1ELb0ELb1EEEEEEEEEvNT_6ParamsE,@"STO_CUDA_ENTRY STV_DEFAULT"
_ZN7cutlass13device_kernelIN5flash11enable_sm90INS1_16FlashAttnFwdSm90INS1_25CollectiveMainloopFwdSm90ILi2EN4cute5tupleIJNS5_1CILi1EEES8_S8_EEENS6_IJNS7_ILi128EEESA_SA_EEELi128ENS_10bfloat16_tEfNS_4arch4Sm90ELb0ELb1ELb1ELb1ELb0ELb0ELb0ELb1ELb1ELb1ELb0ELb0EEENS1_21CollectiveEpilogueFwdISB_S9_SC_SE_Li256ELb1ELb1ELb0ELb0EEENS1_36VarlenDynamicPersistentTileSchedulerILi128ELi128ELi256ELi128ELb0ELb1ELb1ELb1ELb0ELb1EEEEEEEEEvNT_6ParamsE:
        /* <DEDUP_REMOVED lines=18> */
.L_x_1349:
[----:B------:R-:W-:Y:S05]  /*0120*/  BSYNC B0 ;  /* 0x0000000000007941 */ /* 0x000fea0003800000 */
.L_x_1348:
        /* <DEDUP_REMOVED lines=41> */
.L_x_1350:
        /* <DEDUP_REMOVED lines=22> */
.L_x_1351:
        /* <DEDUP_REMOVED lines=18> */
.L_x_1352:
        /* <DEDUP_REMOVED lines=22> */
.L_x_1353:
        /* <DEDUP_REMOVED lines=22> */
.L_x_1354:
[----:B------:R-:W-:Y:S01]  /*0900*/  PLOP3.LUT P0, PT, PT, PT, UP0, 0x80, 0x0 ;  /* 0x000000000000781c */ /* 0x000fe20003f0f008 */
[----:B------:R-:W-:Y:S01]  /*0910*/  UMOV UR36, 0x1 ;  /* 0x0000000100247882 */ /* 0x000fe20000000000 */
[----:B------:R-:W-:Y:S01]  /*0920*/  NOP ;  /* 0x0000000000007918 */ /* 0x000fe20000000000 */
[----:B------:R-:W-:Y:S01]  /*0930*/  USEL UR36, UR36, 0x2, !UP0 ;  /* 0x0000000224247887 */ /* 0x000fe2000c000000 */
[----:B------:R-:W-:Y:S01]  /*0940*/  ULDC.64 UR50, c[0x0][0x208] ;  /* 0x0000820000327ab9 */ /* 0x000fe20000000a00 */
[----:B012-4-:R-:W-:Y:S08]  /*0950*/  BAR.SYNC.DEFER_BLOCKING 0x0 ;  /* 0x0000000000007b1d */ /* 0x017ff00000010000 */
[----:B------:R-:W-:Y:S05]  /*0960*/  @!P0 BRA `(.L_x_1355) ;  /* 0x0000011400088947 */ /* 0x000fea0003800000 */
.L_x_1356:
[----:B------:R-:W-:-:S08]  /*0970*/  NOP ;  /* 0x0000000000007918 */ /* 0x000fd00000000000 */
[----:B------:R-:W0:Y:S02]  /*0980*/  USETMAXREG.TRY_ALLOC.CTAPOOL UP0, 0xf0 ;  /* 0x000000f0000079c8 */ /* 0x000e240008000600 */
[----:B0-----:R-:W-:-:S13]  /*0990*/  PLOP3.LUT P0, PT, PT, PT, UP0, 0x80, 0x0 ;  /* 0x000000000000781c */ /* 0x001fda0003f0f008 */
[----:B------:R-:W-:Y:S05]  /*09a0*/  @!P0 BRA `(.L_x_1356) ;  /* 0xfffffffc00f08947 */ /* 0x000fea000383ffff */
[----:B------:R-:W0:Y:S01]  /*09b0*/  S2R R2, SR_TID.X ;  /* 0x0000000000027919 */ /* 0x000e220000002100 */
        /* <DEDUP_REMOVED lines=13> */
[----:B------:R-:W-:Y:S01]  /*0a90*/  VIADD R191, R2, 0xffffff80 ;  /* 0xffffff8002bf7836 */ /* 0x000fe20000000000 */
[----:B------:R-:W-:Y:S01]  /*0aa0*/  R2UR UR7, R6 ;  /* 0x00000000060772ca */ /* 0x000fe200000e0000 */
[----:B------:R-:W-:Y:S01]  /*0ab0*/  ULOP3.LUT UR48, UR36, 0x1, URZ, 0xfc, !UPT ;  /* 0x0000000124307892 */ /* 0x000fe2000f8efc3f */
[----:B------:R-:W-:Y:S01]  /*0ac0*/  R2UR UR6, R7 ;  /* 0x00000000070672ca */ /* 0x000fe200000e0000 */
[----:B------:R-:W-:Y:S01]  /*0ad0*/  UMOV UR47, URZ ;  /* 0x0000003f002f7c82 */ /* 0x000fe20008000000 */
[----:B------:R-:W-:Y:S01]  /*0ae0*/  SHF.R.S32.HI R0, RZ, 0x1f, R191 ;  /* 0x0000001fff007819 */ /* 0x000fe200000114bf */
[----:B------:R-:W-:Y:S01]  /*0af0*/  UMOV UR46, URZ ;  /* 0x0000003f002e7c82 */ /* 0x000fe20008000000 */
[----:B------:R-:W-:Y:S01]  /*0b00*/  R2UR UR5, R5 ;  /* 0x00000000050572ca */ /* 0x000fe200000e0000 */
[----:B------:R-:W-:Y:S01]  /*0b10*/  UMOV UR45, URZ ;  /* 0x0000003f002d7c82 */ /* 0x000fe20008000000 */
[CC--:B------:R-:W-:Y:S02]  /*0b20*/  LEA.HI R3, R0.reuse, R191.reuse, RZ, 0x7 ;  /* 0x000000bf00037211 */ /* 0x0c0fe400078f38ff */
[----:B------:R-:W-:-:S02]  /*0b30*/  LEA.HI R4, R0, R191, RZ, 0x5 ;  /* 0x000000bf00047211 */ /* 0x000fc400078f28ff */
[----:B------:R-:W-:Y:S02]  /*0b40*/  LOP3.LUT R2, R3, 0xffffff80, RZ, 0xc0, !PT ;  /* 0xffffff8003027812 */ /* 0x000fe400078ec0ff */
[----:B------:R-:W-:Y:S01]  /*0b50*/  SHF.R.S32.HI R186, RZ, 0x7, R3 ;  /* 0x00000007ffba7819 */ /* 0x000fe20000011403 */
[----:B------:R-:W-:Y:S02]  /*0b60*/  IMAD.SHL.U32 R6, R4, 0x20, RZ ;  /* 0x0000002004067824 */ /* 0x000fe400078e00ff */
[----:B------:R-:W-:Y:S01]  /*0b70*/  IMAD.IADD R185, R191, 0x1, -R2 ;  /* 0x00000001bfb97824 */ /* 0x000fe200078e0a02 */
[----:B------:R-:W-:Y:S02]  /*0b80*/  LEA.HI R2, R0, R191, RZ, 0x4 ;  /* 0x000000bf00027211 */ /* 0x000fe400078f20ff */
[----:B------:R-:W-:Y:S02]  /*0b90*/  LOP3.LUT R7, R6, 0xfffffc00, RZ, 0xc0, !PT ;  /* 0xfffffc0006077812 */ /* 0x000fe400078ec0ff */
[----:B------:R-:W-:-:S02]  /*0ba0*/  SHF.R.S32.HI R8, RZ, 0x1f, R185 ;  /* 0x0000001fff087819 */ /* 0x000fc400000114b9 */
[----:B------:R-:W-:Y:S02]  /*0bb0*/  LEA.HI R6, R0, R191, RZ, 0x2 ;  /* 0x000000bf00067211 */ /* 0x000fe400078f10ff */
[----:B------:R-:W-:Y:S02]  /*0bc0*/  LEA.HI R9, R8, R185, RZ, 0x2 ;  /* 0x000000b908097211 */ /* 0x000fe400078f10ff */
[----:B------:R-:W-:Y:S02]  /*0bd0*/  SHF.R.S32.HI R5, RZ, 0x4, R2 ;  /* 0x00000004ff057819 */ /* 0x000fe40000011402 */
[--C-:B------:R-:W-:Y:S02]  /*0be0*/  SHF.R.S32.HI R10, RZ, 0x2, R9.reuse ;  /* 0x00000002ff0a7819 */ /* 0x100fe40000011409 */
[----:B------:R-:W-:Y:S02]  /*0bf0*/  SHF.R.S32.HI R11, RZ, 0x1f, R9 ;  /* 0x0000001fff0b7819 */ /* 0x000fe40000011409 */
[----:B------:R-:W-:-:S02]  /*0c00*/  LOP3.LUT R4, R2, 0x3fffff0, RZ, 0xc0, !PT ;  /* 0x03fffff002047812 */ /* 0x000fc400078ec0ff */
[----:B------:R-:W-:Y:S02]  /*0c10*/  LOP3.LUT R6, R6, 0xfffffffc, RZ, 0xc0, !PT ;  /* 0xfffffffc06067812 */ /* 0x000fe400078ec0ff */
[----:B------:R-:W-:Y:S01]  /*0c20*/  LEA.HI R0, R0, R191, RZ, 0x3 ;  /* 0x000000bf00007211 */ /* 0x000fe200078f18ff */
[----:B------:R-:W-:Y:S01]  /*0c30*/  IMAD.IADD R4, R191, 0x1, -R4 ;  /* 0x00000001bf047824 */ /* 0x000fe200078e0a04 */
[----:B------:R-:W-:Y:S01]  /*0c40*/  LEA.HI R11, R11, R10, RZ, 0x3 ;  /* 0x0000000a0b0b7211 */ /* 0x000fe200078f18ff */
[----:B------:R-:W-:Y:S01]  /*0c50*/  IMAD.IADD R6, R191, 0x1, -R6 ;  /* 0x00000001bf067824 */ /* 0x000fe200078e0a06 */
[----:B------:R-:W-:Y:S01]  /*0c60*/  LEA.HI R2, R2, R5, RZ, 0x1 ;  /* 0x0000000502027211 */ /* 0x000fe200078f08ff */
[----:B------:R-:W-:Y:S01]  /*0c70*/  IMAD R7, R4, 0x40, R7 ;  /* 0x0000004004077824 */ /* 0x000fe200078e0207 */
[----:B------:R-:W-:Y:S02]  /*0c80*/  LOP3.LUT R22, R0, 0xfffffff8, RZ, 0xc0, !PT ;  /* 0xfffffff800167812 */ /* 0x000fe400078ec0ff */
[----:B------:R-:W-:-:S02]  /*0c90*/  LOP3.LUT R11, R11, 0xfffffff8, RZ, 0xc0, !PT ;  /* 0xfffffff80b0b7812 */ /* 0x000fc400078ec0ff */
[----:B------:R-:W-:Y:S01]  /*0ca0*/  LEA.HI R8, R8, R185, RZ, 0x5 ;  /* 0x000000b908087211 */ /* 0x000fe200078f28ff */
[----:B------:R-:W-:Y:S01]  /*0cb0*/  IMAD.IADD R22, R191, 0x1, -R22 ;  /* 0x00000001bf167824 */ /* 0x000fe200078e0a16 */
[----:B------:R-:W-:Y:S01]  /*0cc0*/  LEA.HI R3, R3, R186, RZ, 0x1 ;  /* 0x000000ba03037211 */ /* 0x000fe200078f08ff */
[----:B------:R-:W-:Y:S01]  /*0cd0*/  IMAD.IADD R11, R10, 0x1, -R11 ;  /* 0x000000010a0b7824 */ /* 0x000fe200078e0a0b */
[----:B------:R-:W-:Y:S01]  /*0ce0*/  LOP3.LUT R2, R2, 0x1ffffffe, RZ, 0xc0, !PT ;  /* 0x1ffffffe02027812 */ /* 0x000fe200078ec0ff */
[----:B------:R-:W-:Y:S01]  /*0cf0*/  IMAD.SHL.U32 R18, R22, 0x8, RZ ;  /* 0x0000000816127824 */ /* 0x000fe200078e00ff */
[----:B------:R-:W-:Y:S02]  /*0d00*/  SHF.R.S32.HI R8, RZ, 0x5, R8 ;  /* 0x00000005ff087819 */ /* 0x000fe40000011408 */
[----:B------:R-:W-:Y:S01]  /*0d10*/  LEA.HI R4, R6, R6, RZ, 0x1 ;  /* 0x0000000606047211 */ /* 0x000fe200078f08ff */
[----:B------:R-:W-:Y:S01]  /*0d20*/  IMAD.IADD R2, R5, 0x1, -R2 ;  /* 0x0000000105027824 */ /* 0x000fe200078e0a02 */
[----:B------:R-:W-:Y:S01]  /*0d30*/  LOP3.LUT R3, R3, 0x3fffffe, RZ, 0xc0, !PT ;  /* 0x03fffffe03037812 */ /* 0x000fe200078ec0ff */
[----:B------:R-:W-:Y:S01]  /*0d40*/  IMAD R8, R8, 0x10, R11 ;  /* 0x0000001008087824 */ /* 0x000fe200078e020b */
[----:B------:R-:W-:Y:S01]  /*0d50*/  LOP3.LUT R5, R4, 0x1ffffffe, RZ, 0xc0, !PT ;  /* 0x1ffffffe04057812 */ /* 0x000fe200078ec0ff */
[----:B------:R-:W-:Y:S01]  /*0d60*/  VIADD R19, R18, 0x40 ;  /* 0x0000004012137836 */ /* 0x000fe20000000000 */
[----:B------:R-:W-:Y:S01]  /*0d70*/  LOP3.LUT R16, R9, 0x7ffffffc, RZ, 0xc0, !PT ;  /* 0x7ffffffc09107812 */ /* 0x000fe200078ec0ff */
[----:B------:R-:W-:Y:S01]  /*0d80*/  IMAD.IADD R3, R186, 0x1, -R3 ;  /* 0x00000001ba037824 */ /* 0x000fe200078e0a03 */
[----:B------:R-:W-:Y:S01]  /*0d90*/  SHF.R.S32.HI R184, RZ, 0x3, R0 ;  /* 0x00000003ffb87819 */ /* 0x000fe20000011400 */
[----:B------:R-:W-:Y:S01]  /*0da0*/  IMAD.IADD R6, R6, 0x1, -R5 ;  /* 0x0000000106067824 */ /* 0x000fe200078e0a05 */
[----:B------:R-:W-:Y:S01]  /*0db0*/  SHF.R.S32.HI R190, RZ, 0x1f, R18 ;  /* 0x0000001fffbe7819 */ /* 0x000fe20000011412 */
[----:B------:R-:W-:Y:S01]  /*0dc0*/  IMAD R187, R3, 0x40, R8 ;  /* 0x0000004003bb7824 */ /* 0x000fe200078e0208 */
[----:B------:R-:W-:Y:S01]  /*0dd0*/  SHF.R.S32.HI R189, RZ, 0x1f, R19 ;  /* 0x0000001fffbd7819 */ /* 0x000fe20000011413 */
[----:B------:R-:W-:-:S02]  /*0de0*/  IMAD R188, R2, 0x8, R7 ;  /* 0x0000000802bc7824 */ /* 0x000fc400078e0207 */
[----:B------:R-:W-:Y:S02]  /*0df0*/  IMAD.IADD R16, R185, 0x1, -R16 ;  /* 0x00000001b9107824 */ /* 0x000fe400078e0a10 */
[----:B------:R-:W-:-:S07]  /*0e00*/  IMAD R17, R6, 0x8, R187 ;  /* 0x0000000806117824 */ /* 0x000fce00078e02bb */
.L_x_1456:
[----:B------:R-:W-:Y:S01]  /*0e10*/  ULDC.64 UR8, c[0x0][0xa28] ;  /* 0x00028a0000087ab9 */ /* 0x000fe20000000a00 */
[----:B------:R-:W-:Y:S01]  /*0e20*/  ULDC UR4, c[0x0][0x424] ;  /* 0x0001090000047ab9 */ /* 0x000fe20000000800 */
[----:B------:R-:W-:-:S04]  /*0e30*/  UISETP.NE.U32.AND UP0, UPT, UR8, URZ, UPT ;  /* 0x0000003f0800728c */ /* 0x000fc8000bf05070 */
[----:B------:R-:W-:-:S03]  /*0e40*/  UISETP.NE.AND.EX UP0, UPT, UR9, URZ, UPT, UP0 ;  /* 0x0000003f0900728c */ /* 0x000fc6000bf05300 */
[----:B------:R-:W-:Y:S02]  /*0e50*/  ULDC.64 UR8, c[0x0][0xa18] ;  /* 0x0002860000087ab9 */ /* 0x000fe40000000a00 */
[----:B------:R-:W-:Y:S01]  /*0e60*/  UISETP.NE.U32.AND UP1, UPT, UR8, URZ, UPT ;  /* 0x0000003f0800728c */ /* 0x000fe2000bf25070 */
[----:B------:R-:W-:-:S03]  /*0e70*/  PLOP3.LUT P0, PT, PT, PT, UP0, 0x80, 0x0 ;  /* 0x000000000000781c */ /* 0x000fc60003f0f008 */
[----:B------:R-:W-:-:S03]  /*0e80*/  UISETP.NE.AND.EX UP1, UPT, UR9, URZ, UPT, UP1 ;  /* 0x0000003f0900728c */ /* 0x000fc6000bf25310 */
[----:B------:R-:W-:Y:S02]  /*0e90*/  @UP0 ULDC.64 UR8, c[0x0][0xa28] ;  /* 0x00028a0000080ab9 */ /* 0x000fe40000000a00 */
[----:B------:R-:W-:Y:S01]  /*0ea0*/  @UP0 UIMAD.WIDE UR8, UR6, 0x4, UR8 ;  /* 0x00000004060808a5 */ /* 0x000fe2000f8e0208 */
[----:B------:R-:W-:-:S05]  /*0eb0*/  PLOP3.LUT P2, PT, PT, PT, UP1, 0x80, 0x0 ;  /* 0x000000000000781c */ /* 0x000fca0003f4f018 */
[----:B------:R-:W-:Y:S01]  /*0ec0*/  @UP1 ULDC.64 UR10, c[0x0][0xa18] ;  /* 0x00028600000a1ab9 */ /* 0x000fe20000000a00 */
[----:B0-2-4-:R-:W-:Y:S02]  /*0ed0*/  IMAD.U32 R2, RZ, RZ, UR8 ;  /* 0x00000008ff027e24 */ /* 0x015fe4000f8e00ff */
[----:B------:R-:W-:Y:S01]  /*0ee0*/  IMAD.U32 R3, RZ, RZ, UR9 ;  /* 0x00000009ff037e24 */ /* 0x000fe2000f8e00ff */
[----:B------:R-:W-:-:S04]  /*0ef0*/  @UP1 UIMAD.WIDE UR8, UR6, 0x4, UR10 ;  /* 0x00000004060818a5 */ /* 0x000fc8000f8e020a */
[----:B------:R-:W2:Y:S02]  /*0f00*/  @P0 LDG.E R2, desc[UR50][R2.64] ;  /* 0x0000003202020981 */ /* 0x000ea4000c1e1900 */
[----:B------:R-:W-:Y:S02]  /*0f10*/  IMAD.U32 R4, RZ, RZ, UR8 ;  /* 0x00000008ff047e24 */ /* 0x000fe4000f8e00ff */
[----:B------:R-:W-:Y:S01]  /*0f20*/  IMAD.U32 R5, RZ, RZ, UR9 ;  /* 0x00000009ff057e24 */ /* 0x000fe2000f8e00ff */
[----:B------:R-:W-:-:S04]  /*0f30*/  ULDC.64 UR8, c[0x0][0x418] ;  /* 0x0001060000087ab9 */ /* 0x000fc80000000a00 */
[----:B---3--:R-:W3:Y:S01]  /*0f40*/  @P2 LDG.E R4, desc[UR50][R4.64] ;  /* 0x0000003204042981 */ /* 0x008ee2000c1e1900 */
[----:B------:R-:W-:Y:S01]  /*0f50*/  UISETP.NE.U32.AND UP0, UPT, UR8, URZ, UPT ;  /* 0x0000003f0800728c */ /* 0x000fe2000bf05070 */
[----:B------:R-:W-:Y:S01]  /*0f60*/  UMOV UR39, URZ ;  /* 0x0000003f00277c82 */ /* 0x000fe20008000000 */
[----:B------:R-:W-:Y:S02]  /*0f70*/  ULDC UR44, c[0x0][0x288] ;  /* 0x0000a200002c7ab9 */ /* 0x000fe40000000800 */
[----:B------:R-:W-:Y:S01]  /*0f80*/  UISETP.NE.AND.EX UP0, UPT, UR9, URZ, UPT, UP0 ;  /* 0x0000003f0900728c */ /* 0x000fe2000bf05300 */
[----:B------:R-:W-:Y:S02]  /*0f90*/  UMOV UR42, UR7 ;  /* 0x00000007002a7c82 */ /* 0x000fe40008000000 */
[----:B------:R-:W-:Y:S01]  /*0fa0*/  ULDC.64 UR8, c[0x0][0xa20] ;  /* 0x0002880000087ab9 */ /* 0x000fe20000000a00 */
[----:B------:R-:W-:Y:S01]  /*0fb0*/  USEL UR4, UR4, 0x1, UP0 ;  /* 0x0000000104047887 */ /* 0x000fe20008000000 */
[----:B------:R-:W-:Y:S01]  /*0fc0*/  ISETP.NE.U32.AND P1, PT, RZ, UR8, PT ;  /* 0x00000008ff007c0c */ /* 0x000fe2000bf25070 */
[----:B------:R-:W-:-:S02]  /*0fd0*/  ULDC UR8, c[0x0][0x2f0] ;  /* 0x0000bc0000087ab9 */ /* 0x000fc40000000800 */
[----:B------:R-:W-:Y:S01]  /*0fe0*/  UIMAD UR4, UR4, UR8, URZ ;  /* 0x00000008040472a4 */ /* 0x000fe2000f8e023f */
[----:B------:R-:W-:Y:S02]  /*0ff0*/  ISETP.NE.AND.EX P1, PT, RZ, UR9, PT, P1 ;  /* 0x00000009ff007c0c */ /* 0x000fe4000bf25310 */
[----:B--2---:R-:W-:Y:S02]  /*1000*/  @P0 R2UR UR39, R2 ;  /* 0x00000000022702ca */ /* 0x004fe400000e0000 */
[----:B---3--:R-:W-:Y:S01]  /*1010*/  @P2 R2UR UR44, R4 ;  /* 0x00000000042c22ca */ /* 0x008fe200000e0000 */
[----:B-1----:R-:W-:-:S14]  /*1020*/  @P2 BRA `(.L_x_1357) ;  /* 0x0000000000342947 */ /* 0x002fdc0003800000 */
[----:B------:R-:W-:Y:S02]  /*1030*/  ULDC.64 UR8, c[0x0][0xa00] ;  /* 0x0002800000087ab9 */ /* 0x000fe40000000a00 */
[----:B------:R-:W-:-:S04]  /*1040*/  ISETP.NE.U32.AND P0, PT, RZ, UR8, PT ;  /* 0x00000008ff007c0c */ /* 0x000fc8000bf05070 */
[----:B------:R-:W-:-:S13]  /*1050*/  ISETP.NE.AND.EX P0, PT, RZ, UR9, PT, P0 ;  /* 0x00000009ff007c0c */ /* 0x000fda000bf05300 */
[----:B------:R-:W-:Y:S05]  /*1060*/  @!P0 BRA `(.L_x_1357) ;  /* 0x0000000000248947 */ /* 0x000fea0003800000 */
[----:B------:R-:W-:Y:S02]  /*1070*/  ULDC.64 UR8, c[0x0][0xa00] ;  /* 0x0002800000087ab9 */ /* 0x000fe40000000a00 */
[----:B------:R-:W-:-:S06]  /*1080*/  UIMAD.WIDE UR8, UR6, 0x4, UR8 ;  /* 0x00000004060878a5 */ /* 0x000fcc000f8e0208 */
[----:B------:R-:W-:Y:S02]  /*1090*/  IMAD.U32 R2, RZ, RZ, UR8 ;  /* 0x00000008ff027e24 */ /* 0x000fe4000f8e00ff */
[----:B------:R-:W-:-:S05]  /*10a0*/  IMAD.U32 R3, RZ, RZ, UR9 ;  /* 0x00000009ff037e24 */ /* 0x000fca000f8e00ff */
[----:B------:R-:W2:Y:S04]  /*10b0*/  LDG.E R4, desc[UR50][R2.64] ;  /* 0x0000003202047981 */ /* 0x000ea8000c1e1900 */
[----:B------:R-:W3:Y:S01]  /*10c0*/  LDG.E R0, desc[UR50][R2.64+0x4] ;  /* 0x0000043202007981 */ /* 0x000ee2000c1e1900 */
[----:B--2---:R-:W-:Y:S02]  /*10d0*/  R2UR UR44, R4 ;  /* 0x00000000042c72ca */ /* 0x004fe400000e0000 */
[----:B---3--:R-:W-:-:S13]  /*10e0*/  R2UR UR7, R0 ;  /* 0x00000000000772ca */ /* 0x008fda00000e0000 */
[----:B------:R-:W-:-:S12]  /*10f0*/  UIADD3 UR44, -UR44, UR7, URZ ;  /* 0x000000072c2c7290 */ /* 0x000fd8000fffe13f */
.L_x_1357:
[----:B------:R-:W-:Y:S01]  /*1100*/  UMOV UR37, UR6 ;  /* 0x0000000600257c82 */ /* 0x000fe20008000000 */
[----:B------:R-:W-:Y:S05]  /*1110*/  @!P1 BRA `(.L_x_1358) ;  /* 0x00000000001c9947 */ /* 0x000fea0003800000 */
[----:B------:R-:W-:Y:S02]  /*1120*/  ULDC.64 UR8, c[0x0][0xa20] ;  /* 0x0002880000087ab9 */ /* 0x000fe40000000a00 */
[----:B------:R-:W-:-:S06]  /*1130*/  UIMAD.WIDE UR6, UR6, 0x4, UR8 ;  /* 0x00000004060678a5 */ /* 0x000fcc000f8e0208 */
[----:B------:R-:W-:Y:S02]  /*1140*/  IMAD.U32 R2, RZ, RZ, UR6 ;  /* 0x00000006ff027e24 */ /* 0x000fe4000f8e00ff */
[----:B------:R-:W-:-:S05]  /*1150*/  IMAD.U32 R3, RZ, RZ, UR7 ;  /* 0x00000007ff037e24 */ /* 0x000fca000f8e00ff */
[----:B------:R-:W2:Y:S02]  /*1160*/  LDG.E R2, desc[UR50][R2.64] ;  /* 0x0000003202027981 */ /* 0x000ea4000c1e1900 */
[----:B--2---:R-:W-:Y:S01]  /*1170*/  R2UR UR4, R2 ;  /* 0x00000000020472ca */ /* 0x004fe200000e0000 */
[----:B------:R-:W-:-:S14]  /*1180*/  BRA `(.L_x_1359) ;  /* 0x0000000000347947 */ /* 0x000fdc0003800000 */
.L_x_1358:
        /* <DEDUP_REMOVED lines=13> */
.L_x_1359:
[----:B------:R-:W-:Y:S01]  /*1260*/  ULDC UR6, c[0x0][0x448] ;  /* 0x0001120000067ab9 */ /* 0x000fe20000000800 */
[----:B------:R-:W-:Y:S02]  /*1270*/  USHF.L.U32 UR38, UR5, 0x7, URZ ;  /* 0x0000000705267899 */ /* 0x000fe4000800063f */
[----:B------:R-:W-:Y:S02]  /*1280*/  UISETP.NE.AND UP0, UPT, UR6, 0x1, UPT ;  /* 0x000000010600788c */ /* 0x000fe4000bf05270 */
[----:B------:R-:W-:Y:S02]  /*1290*/  UIADD3 UR8, UR38, 0x7f, URZ ;  /* 0x0000007f26087890 */ /* 0x000fe4000fffe03f */
[----:B------:R-:W-:-:S03]  /*12a0*/  UIADD3 UR39, -UR39, UR4, URZ ;  /* 0x0000000427277290 */ /* 0x000fc6000fffe13f */
[----:B------:R-:W-:Y:S01]  /*12b0*/  ULDC.64 UR4, c[0x0][0x9e0] ;  /* 0x0002780000047ab9 */ /* 0x000fe20000000a00 */
[----:B------:R-:W-:Y:S02]  /*12c0*/  UIADD3 UR9, UR39, 0x1, -UR44 ;  /* 0x0000000127097890 */ /* 0x000fe4000fffe82c */
[----:B------:R-:W-:Y:S01]  /*12d0*/  UISETP.GE.AND UP1, UPT, UR5, 0x1, UPT ;  /* 0x000000010500788c */ /* 0x000fe2000bf26270 */
[----:B------:R-:W-:Y:S01]  /*12e0*/  @UP0 ULDC UR6, c[0x0][0x44c] ;  /* 0x0001130000060ab9 */ /* 0x000fe20000000800 */
[----:B------:R-:W-:Y:S01]  /*12f0*/  @UP0 ULDC UR10, c[0x0][0x450] ;  /* 0x00011400000a0ab9 */ /* 0x000fe20000000800 */
[----:B------:R-:W-:-:S03]  /*1300*/  UIMAD.WIDE.U32 UR6, UR8, UR6, URZ ;  /* 0x00000006080672a5 */ /* 0x000fc6000f8e003f */
[----:B------:R-:W-:Y:S01]  /*1310*/  PLOP3.LUT P1, PT, PT, PT, UP1, 0x80, 0x0 ;  /* 0x000000000000781c */ /* 0x000fe20003f2f018 */
[----:B------:R-:W-:-:S04]  /*1320*/  @UP0 USHF.R.U32.HI UR8, URZ, UR10, UR7 ;  /* 0x0000000a3f080299 */ /* 0x000fc80008011607 */
[----:B------:R-:W-:-:S04]  /*1330*/  UIADD3 UR8, UR9, UR8, URZ ;  /* 0x0000000809087290 */ /* 0x000fc8000fffe03f */
[----:B------:R-:W-:-:S06]  /*1340*/  UIADD3 UR4, UR8, UR4, URZ ;  /* 0x0000000408047290 */ /* 0x000fcc000fffe03f */
[----:B------:R-:W-:Y:S01]  /*1350*/  IMAD.U32 R0, RZ, RZ, UR4 ;  /* 0x00000004ff007e24 */ /* 0x000fe2000f8e00ff */
[----:B------:R-:W-:Y:S06]  /*1360*/  @!P1 BRA `(.L_x_1360) ;  /* 0x0000000000409947 */ /* 0x000fec0003800000 */
        /* <DEDUP_REMOVED lines=10> */
.L_x_1361:
[----:B------:R-:W-:-:S11]  /*1410*/  UISETP.NE.AND UP1, UPT, UR5, 0x1, UPT ;  /* 0x000000010500788c */ /* 0x000fd6000bf25270 */
[----:B------:R-:W-:Y:S02]  /*1420*/  @UP1 ULDC.64 UR8, c[0x0][0x9e8] ;  /* 0x00027a0000081ab9 */ /* 0x000fe40000000a00 */
[----:B------:R-:W-:-:S04]  /*1430*/  UIMAD.WIDE.U32 UR6, UR4, UR8, URZ ;  /* 0x00000008040672a5 */ /* 0x000fc8000f8e003f */
[----:B------:R-:W-:-:S12]  /*1440*/  @UP1 USHF.R.U32.HI UR4, URZ, UR9, UR7 ;  /* 0x000000093f041299 */ /* 0x000fd80008011607 */
.L_x_1362:
[----:B------:R-:W-:-:S06]  /*1450*/  UIMAD UR4, UR4, UR5, UR5 ;  /* 0x00000005040472a4 */ /* 0x000fcc000f8e0205 */
[----:B------:R-:W-:-:S07]  /*1460*/  VIMNMX R0, R0, UR4, PT ;  /* 0x0000000400007c48 */ /* 0x000fce000bfe0100 */
.L_x_1360:
[----:B------:R-:W-:Y:S01]  /*1470*/  UIADD3 UR4, UR39, 0x7f, URZ ;  /* 0x0000007f27047890 */ /* 0x000fe2000fffe03f */
        /* <DEDUP_REMOVED lines=10> */
[----:B------:R-:W-:-:S02]  /*1520*/  UIADD3 UR53, UR39, -UR44, URZ ;  /* 0x8000002c27357290 */ /* 0x000fc4000fffe03f */
        /* <DEDUP_REMOVED lines=17> */
.L_x_1364:
[----:B------:R-:W-:-:S11]  /*1640*/  UISETP.NE.AND UP0, UPT, UR5, 0x1, UPT ;  /* 0x000000010500788c */ /* 0x000fd6000bf05270 */
[----:B------:R-:W-:Y:S02]  /*1650*/  @UP0 ULDC.64 UR10, c[0x0][0x9e8] ;  /* 0x00027a00000a0ab9 */ /* 0x000fe40000000a00 */
[----:B------:R-:W-:-:S04]  /*1660*/  UIMAD.WIDE.U32 UR6, UR4, UR10, URZ ;  /* 0x0000000a040672a5 */ /* 0x000fc8000f8e003f */
[----:B------:R-:W-:-:S12]  /*1670*/  @UP0 USHF.R.U32.HI UR4, URZ, UR11, UR7 ;  /* 0x0000000b3f040299 */ /* 0x000fd80008011607 */
.L_x_1365:
[----:B------:R-:W-:-:S04]  /*1680*/  UIMAD UR4, UR4, UR5, URZ ;  /* 0x00000005040472a4 */ /* 0x000fc8000f8e023f */
[----:B------:R-:W-:-:S04]  /*1690*/  UISETP.LT.AND UP0, UPT, UR9, UR4, UPT ;  /* 0x000000040900728c */ /* 0x000fc8000bf01270 */
[----:B------:R-:W-:-:S12]  /*16a0*/  USEL UR9, UR9, UR4, !UP0 ;  /* 0x0000000409097287 */ /* 0x000fd8000c000000 */
.L_x_1363:
        /* <DEDUP_REMOVED lines=74> */
.L_x_1367:
        /* <DEDUP_REMOVED lines=9> */
.L_x_1586:
[----:B------:R-:W-:Y:S05]  /*1be0*/  @!P0 BRA `(.L_x_1369) ;  /* 0x0000000000048947 */ /* 0x000fea0003800000 */
[----:B------:R-:W-:Y:S01]  /*1bf0*/  BPT.TRAP 0x1 ;  /* 0x000000040000795c */ /* 0x000fe20000300000 */
.L_x_1369:
[----:B------:R-:W-:Y:S02]  /*1c00*/  IMAD.U32 R7, RZ, RZ, UR45 ;  /* 0x0000002dff077e24 */ /* 0x000fe4000f8e00ff */
[----:B0-----:R-:W-:-:S03]  /*1c10*/  IMAD.U32 R0, RZ, RZ, UR46 ;  /* 0x0000002eff007e24 */ /* 0x001fc6000f8e00ff */
[----:B------:R-:W-:Y:S02]  /*1c20*/  LEA R7, R7, UR41, 0x3 ;  /* 0x0000002907077c11 */ /* 0x000fe4000f8e18ff */
[----:B------:R-:W-:-:S04]  /*1c30*/  SHF.L.U32 R0, R0, 0x1f, RZ ;  /* 0x0000001f00007819 */ /* 0x000fc800000006ff */
[----:B------:R0:W1:Y:S01]  /*1c40*/  SYNCS.PHASECHK.TRANS64.TRYWAIT P2, [R7+URZ+0x28830], R0 ;  /* 0x02883000070075a7 */ /* 0x000062000804017f */
[----:B------:R-:W-:Y:S05]  /*1c50*/  @!P0 BRA `(.L_x_1370) ;  /* 0x0000000000048947 */ /* 0x000fea0003800000 */
[----:B------:R-:W-:Y:S01]  /*1c60*/  BPT.TRAP 0x1 ;  /* 0x000000040000795c */ /* 0x000fe20000300000 */
.L_x_1370:
[----:B------:R-:W2:Y:S02]  /*1c70*/  S2R R2, SR_TID.X ;  /* 0x0000000000027919 */ /* 0x000ea40000002100 */
[----:B--2---:R-:W-:Y:S01]  /*1c80*/  LOP3.LUT P1, RZ, R2, 0x7f, RZ, 0xc0, !PT ;  /* 0x0000007f02ff7812 */ /* 0x004fe2000782c0ff */
[----:B-1----:R-:W-:-:S12]  /*1c90*/  @P2 BRA `(.L_x_1371) ;  /* 0x0000000000082947 */ /* 0x002fd80003800000 */
[----:B------:R-:W1:Y:S02]  /*1ca0*/  SYNCS.PHASECHK.TRANS64.TRYWAIT P2, [R7+URZ+0x28830], R0 ;  /* 0x02883000070075a7 */ /* 0x000e64000804017f */
[----:B-1----:R-:W-:Y:S05]  /*1cb0*/  @!P2 BRA `(.L_x_1372) ;  /* 0x000001640048a947 */ /* 0x002fea0003800000 */
.L_x_1371:
[----:B------:R-:W-:Y:S05]  /*1cc0*/  WARPSYNC.ALL ;  /* 0x0000000000007948 */ /* 0x000fea0003800000 */
[----:B------:R-:W-:Y:S01]  /*1cd0*/  UIADD3 UR4, UR41, 0x18400, URZ ;  /* 0x0001840029047890 */ /* 0x000fe2000fffe03f */
[----:B------:R-:W-:Y:S01]  /*1ce0*/  WARPGROUP.ARRIVE ;  /* 0x00000000000079c5 */ /* 0x000fe20000000000 */
[----:B------:R-:W-:Y:S01]  /*1cf0*/  ULOP3.LUT UR32, UR52, 0x10000, URZ, 0xfc, !UPT ;  /* 0x0001000034207892 */ /* 0x000fe2000f8efc3f */
[----:B------:R-:W-:Y:S01]  /*1d00*/  VIADD R3, R17, UR38 ;  /* 0x0000002611037c36 */ /* 0x000fe20008000000 */
[----:B------:R-:W-:Y:S01]  /*1d10*/  USHF.R.U32.HI UR4, URZ, 0x4, UR4 ;  /* 0x000000043f047899 */ /* 0x000fe20008011604 */
[----:B------:R-:W-:Y:S01]  /*1d20*/  IMAD.U32 R20, RZ, RZ, UR44 ;  /* 0x0000002cff147e24 */ /* 0x000fe2000f8e00ff */
[----:B------:R-:W-:Y:S01]  /*1d30*/  UMOV UR33, 0x40000040 ;  /* 0x4000004000217882 */ /* 0x000fe20000000000 */
[----:B------:R-:W-:Y:S01]  /*1d40*/  UMOV UR35, 0x40000040 ;  /* 0x4000004000237882 */ /* 0x000fe20000000000 */
[----:B------:R-:W-:Y:S01]  /*1d50*/  ULOP3.LUT UR4, UR4, 0x3fff, URZ, 0xc0, !UPT ;  /* 0x00003fff04047892 */ /* 0x000fe2000f8ec03f */
[----:B------:R-:W-:Y:S01]  /*1d60*/  IMAD.MOV.U32 R6, RZ, RZ, R3 ;  /* 0x000000ffff067224 */ /* 0x000fe200078e0003 */
[----:B------:R-:W-:Y:S01]  /*1d70*/  UMOV UR5, 0x40000040 ;  /* 0x4000004000057882 */ /* 0x000fe20000000000 */
[----:B------:R-:W-:Y:S01]  /*1d80*/  UMOV UR7, 0x40000040 ;  /* 0x4000004000077882 */ /* 0x000fe20000000000 */
[----:B------:R-:W-:-:S02]  /*1d90*/  ULOP3.LUT UR49, UR4, 0x10000, URZ, 0xfc, !UPT ;  /* 0x0001000004317892 */ /* 0x000fc4000f8efc3f */
[----:B------:R-:W-:Y:S02]  /*1da0*/  UIADD3 UR4, UR32, 0x2, URZ ;  /* 0x0000000220047890 */ /* 0x000fe4000fffe03f */
        /* <DEDUP_REMOVED lines=38> */
[----:B------:R-:W-:-:S03]  /*2010*/  @UP0 ULDC UR6, c[0x0][0x450] ;  /* 0x0001140000060ab9 */ /* 0x000fc60000000800 */
[----:B------:R-:W-:Y:S01]  /*2020*/  @!P1 VIADD R3, R7, 0x28840 ;  /* 0x0002884007039836 */ /* 0x000fe20000000000 */
[----:B------:R-:W-:Y:S01]  /*2030*/  @P3 SHF.R.U32.HI R6, RZ, UR6, R5 ;  /* 0x00000006ff063c19 */ /* 0x000fe20008011605 */
[----:B------:R-:W-:Y:S01]  /*2040*/  IMAD.MOV.U32 R5, RZ, RZ, -0x80 ;  /* 0xffffff80ff057424 */ /* 0x000fe200078e00ff */
[----:B------:R-:W-:Y:S02]  /*2050*/  ULDC.64 UR6, c[0x0][0x9e0] ;  /* 0x0002780000067ab9 */ /* 0x000fe40000000a00 */
[----:B------:R-:W-:Y:S01]  /*2060*/  @!P1 PRMT R3, RZ, 0x654, R3 ;  /* 0x00000654ff039816 */ /* 0x000fe20000000003 */
[----:B------:R-:W-:-:S06]  /*2070*/  UISETP.GE.AND UP1, UPT, UR7, 0x1, UPT ;  /* 0x000000010700788c */ /* 0x000fcc000bf26270 */
[----:B------:R-:W-:Y:S01]  /*2080*/  PLOP3.LUT P2, PT, PT, PT, UP1, 0x40, 0x0 ;  /* 0x000000000000781c */ /* 0x000fe20003f4e818 */
        /* <DEDUP_REMOVED lines=21> */
[----:B------:R-:W-:Y:S01]  /*21e0*/  FMUL.FTZ R75, R75, UR10 ;  /* 0x0000000a4b4b7c20 */ /* 0x000fe20008410000 */
[----:B------:R-:W-:Y:S01]  /*21f0*/  FMUL.FTZ R9, R27, UR10 ;  /* 0x0000000a1b097c20 */ /* 0x000fe20008410000 */
[----:B------:R-:W-:Y:S01]  /*2200*/  FMUL.FTZ R15, R34, UR10 ;  /* 0x0000000a220f7c20 */ /* 0x000fe20008410000 */
[----:B------:R-:W-:Y:S01]  /*2210*/  FMUL.FTZ R74, R74, UR10 ;  /* 0x0000000a4a4a7c20 */ /* 0x000fe20008410000 */
[----:B------:R2:W3:Y:S01]  /*2220*/  MUFU.TANH R34, R37 ;  /* 0x0000002500227308 */ /* 0x0004e20000002400 */
[----:B------:R-:W-:Y:S01]  /*2230*/  FMUL.FTZ R27, R39, UR10 ;  /* 0x0000000a271b7c20 */ /* 0x000fe20008410000 */
[----:B------:R-:W-:Y:S01]  /*2240*/  FMUL.FTZ R39, R51, UR10 ;  /* 0x0000000a33277c20 */ /* 0x000fe20008410000 */
[----:B------:R-:W-:Y:S01]  /*2250*/  FMUL.FTZ R25, R25, UR10 ;  /* 0x0000000a19197c20 */ /* 0x000fe20008410000 */
[----:B------:R-:W-:Y:S01]  /*2260*/  FMUL.FTZ R29, R29, UR10 ;  /* 0x0000000a1d1d7c20 */ /* 0x000fe20008410000 */
[----:B------:R-:W-:Y:S01]  /*2270*/  FMUL.FTZ R33, R33, UR10 ;  /* 0x0000000a21217c20 */ /* 0x000fe20008410000 */
[----:B------:R-:W-:Y:S01]  /*2280*/  FMUL.FTZ R51, R63, UR10 ;  /* 0x0000000a3f337c20 */ /* 0x000fe20008410000 */
[----:B------:R-:W-:Y:S01]  /*2290*/  FMUL.FTZ R41, R41, UR10 ;  /* 0x0000000a29297c20 */ /* 0x000fe20008410000 */
[----:B------:R4:W3:Y:S01]  /*22a0*/  MUFU.TANH R63, R74 ;  /* 0x0000004a003f7308 */ /* 0x0008e20000002400 */
[----:B--2---:R-:W-:Y:S01]  /*22b0*/  FMUL.FTZ R37, R50, UR10 ;  /* 0x0000000a32257c20 */ /* 0x004fe20008410000 */
[----:B------:R-:W-:Y:S01]  /*22c0*/  FMUL.FTZ R45, R45, UR10 ;  /* 0x0000000a2d2d7c20 */ /* 0x000fe20008410000 */
[----:B------:R-:W-:Y:S01]  /*22d0*/  FMUL.FTZ R49, R49, UR10 ;  /* 0x0000000a31317c20 */ /* 0x000fe20008410000 */
[----:B------:R-:W-:Y:S01]  /*22e0*/  FMUL.FTZ R4, R24, UR10 ;  /* 0x0000000a18047c20 */ /* 0x000fe20008410000 */
[----:B01----:R-:W-:Y:S01]  /*22f0*/  FMUL.FTZ R0, R26, UR10 ;  /* 0x0000000a1a007c20 */ /* 0x003fe20008410000 */
[----:B------:R-:W-:Y:S01]  /*2300*/  FMUL.FTZ R11, R30, UR10 ;  /* 0x0000000a1e0b7c20 */ /* 0x000fe20008410000 */
[----:B------:R-:W-:Y:S01]  /*2310*/  FMUL.FTZ R13, R31, UR10 ;  /* 0x0000000a1f0d7c20 */ /* 0x000fe20008410000 */
[----:B------:R0:W1:Y:S01]  /*2320*/  MUFU.TANH R50, R75 ;  /* 0x0000004b00327308 */ /* 0x0000620000002400 */
[----:B----4-:R-:W-:-:S02]  /*2330*/  IMAD R74, R88, R5, 0x80 ;  /* 0x00000080584a7424 */ /* 0x010fc400078e0205 */
[----:B------:R-:W-:Y:S01]  /*2340*/  FMUL.FTZ R21, R35, UR10 ;  /* 0x0000000a23157c20 */ /* 0x000fe20008410000 */
[----:B------:R-:W-:Y:S01]  /*2350*/  FMUL.FTZ R31, R43, UR10 ;  /* 0x0000000a2b1f7c20 */ /* 0x000fe20008410000 */
[----:B------:R2:W-:Y:S01]  /*2360*/  @!P1 SYNCS.ARRIVE.TRANS64.RED.A1T0 RZ, [R3+URZ], RZ ;  /* 0x000000ff03ff99a7 */ /* 0x0005e2000810043f */
[----:B------:R-:W-:Y:S01]  /*2370*/  FMUL.FTZ R35, R47, UR10 ;  /* 0x0000000a2f237c20 */ /* 0x000fe20008410000 */
[----:B------:R-:W-:Y:S01]  /*2380*/  FMUL.FTZ R43, R55, UR10 ;  /* 0x0000000a372b7c20 */ /* 0x000fe20008410000 */
[----:B------:R-:W-:Y:S01]  /*2390*/  FMUL.FTZ R28, R28, UR10 ;  /* 0x0000000a1c1c7c20 */ /* 0x000fe20008410000 */
[----:B------:R4:W1:Y:S01]  /*23a0*/  MUFU.TANH R24, R25 ;  /* 0x0000001900187308 */ /* 0x0008620000002400 */
[----:B0-----:R-:W0:Y:S01]  /*23b0*/  SHFL.IDX PT, R75, R6, RZ, 0x1c1f ;  /* 0x001c1fff064b7589 */ /* 0x001e2200000e0000 */
[----:B------:R-:W-:Y:S01]  /*23c0*/  FMUL.FTZ R32, R32, UR10 ;  /* 0x0000000a20207c20 */ /* 0x000fe20008410000 */
[----:B------:R-:W-:Y:S01]  /*23d0*/  FMUL.FTZ R36, R36, UR10 ;  /* 0x0000000a24247c20 */ /* 0x000fe20008410000 */
[----:B--2---:R-:W-:-:S02]  /*23e0*/  VIADD R3, R74, 0x1 ;  /* 0x000000014a037836 */ /* 0x004fc40000000000 */
        /* <DEDUP_REMOVED lines=12> */
[----:B--2---:R-:W-:Y:S01]  /*24b0*/  FMUL.FTZ R29, R42, UR10 ;  /* 0x0000000a2a1d7c20 */ /* 0x004fe20008410000 */
        /* <DEDUP_REMOVED lines=28> */
[----:B------:R-:W-:-:S02]  /*2680*/  IMAD R5, R16, -0x2, R3 ;  /* 0xfffffffe10057824 */ /* 0x000fc400078e0203 */
[----:B------:R-:W-:Y:S01]  /*2690*/  FMUL.FTZ R78, R78, UR10 ;  /* 0x0000000a4e4e7c20 */ /* 0x000fe20008410000 */
[----:B------:R-:W4:Y:S01]  /*26a0*/  MUFU.TANH R4, R4 ;  /* 0x0000000400047308 */ /* 0x000f220000002400 */
[----:B--2---:R-:W-:Y:S01]  /*26b0*/  FMUL.FTZ R49, R62, UR10 ;  /* 0x0000000a3e317c20 */ /* 0x004fe20008410000 */
[----:B------:R-:W-:Y:S01]  /*26c0*/  VIADD R3, R74, UR39 ;  /* 0x000000274a037c36 */ /* 0x000fe20008000000 */
[----:B------:R-:W-:Y:S02]  /*26d0*/  IADD3 R5, -R20, UR39, R5 ;  /* 0x0000002714057c10 */ /* 0x000fe4000fffe105 */
[----:B------:R-:W-:-:S03]  /*26e0*/  LEA R66, R88, 0xffffff80, 0x7 ;  /* 0xffffff8058427811 */ /* 0x000fc600078e38ff */
[----:B------:R-:W2:Y:S01]  /*26f0*/  MUFU.TANH R0, R0 ;  /* 0x0000000000007308 */ /* 0x000ea20000002400 */
[C---:B------:R-:W-:Y:S02]  /*2700*/  VIADD R117, R5.reuse, UR6 ;  /* 0x0000000605757c36 */ /* 0x040fe40008000000 */
[----:B------:R-:W-:-:S04]  /*2710*/  VIADD R82, R5, UR52 ;  /* 0x0000003405527c36 */ /* 0x000fc80008000000 */
[----:B0-----:R-:W-:Y:S01]  /*2720*/  IMAD.IADD R20, R82, 0x1, R75 ;  /* 0x0000000152147824 */ /* 0x001fe200078e024b */
        /* <DEDUP_REMOVED lines=52> */
[----:B------:R5:W0:Y:S02]  /*2a70*/  MUFU.TANH R59, R78 ;  /* 0x0000004e003b7308 */ /* 0x000a240000002400 */
[----:B-----5:R-:W-:-:S05]  /*2a80*/  IMAD R78, R16, -0x2, R3 ;  /* 0xfffffffe104e7824 */ /* 0x020fca00078e0203 */
[----:B------:R-:W-:Y:S01]  /*2a90*/  VIADDMNMX R7, R75, R117, R78, PT ;  /* 0x000000754b077246 */ /* 0x000fe2000380014e */
[----:B-1234-:R-:W-:Y:S06]  /*2aa0*/  @P2 BRA `(.L_x_1373) ;  /* 0x00000000005c2947 */ /* 0x01efec0003800000 */
[----:B------:R-:W-:Y:S01]  /*2ab0*/  IMAD.U32 R86, RZ, RZ, UR44 ;  /* 0x0000002cff567e24 */ /* 0x000fe2000f8e00ff */
[----:B------:R-:W-:Y:S04]  /*2ac0*/  BSSY B0, `(.L_x_1374) ;  /* 0x0000011000007945 */ /* 0x000fe80003800000 */
[----:B------:R-:W-:-:S04]  /*2ad0*/  IADD3 R3, -R86, UR39, R75 ;  /* 0x0000002756037c10 */ /* 0x000fc8000fffe14b */
        /* <DEDUP_REMOVED lines=10> */
.L_x_1375:
[----:B------:R-:W-:-:S06]  /*2b80*/  UISETP.NE.AND UP2, UPT, UR7, 0x1, UPT ;  /* 0x000000010700788c */ /* 0x000fcc000bf45270 */
[----:B------:R-:W-:-:S05]  /*2b90*/  PLOP3.LUT P2, PT, PT, PT, UP2, 0x80, 0x0 ;  /* 0x000000000000781c */ /* 0x000fca0003f4f028 */
[----:B------:R-:W-:-:S08]  /*2ba0*/  @UP2 ULDC.64 UR10, c[0x0][0x9e8] ;  /* 0x00027a00000a2ab9 */ /* 0x000fd00000000a00 */
[----:B------:R-:W-:-:S05]  /*2bb0*/  @P2 IMAD.HI.U32 R5, R3, UR10, RZ ;  /* 0x0000000a03052c27 */ /* 0x000fca000f8e00ff */
[----:B------:R-:W-:-:S07]  /*2bc0*/  @P2 SHF.R.U32.HI R3, RZ, UR11, R5 ;  /* 0x0000000bff032c19 */ /* 0x000fce0008011605 */
.L_x_1376:
[----:B------:R-:W-:Y:S05]  /*2bd0*/  BSYNC B0 ;  /* 0x0000000000007941 */ /* 0x000fea0003800000 */
.L_x_1374:
[----:B------:R-:W-:-:S04]  /*2be0*/  IMAD R3, R3, UR7, -R66 ;  /* 0x0000000703037c24 */ /* 0x000fc8000f8e0a42 */
[----:B------:R-:W-:-:S05]  /*2bf0*/  IMAD R3, R16, -0x2, R3 ;  /* 0xfffffffe10037824 */ /* 0x000fca00078e0203 */
[----:B------:R-:W-:Y:S02]  /*2c00*/  VIMNMX R20, R20, R3, !PT ;  /* 0x0000000314147248 */ /* 0x000fe40007fe0100 */
[----:B------:R-:W-:-:S07]  /*2c10*/  VIADDMNMX R7, R3, UR7, R7, PT ;  /* 0x0000000703077c46 */ /* 0x000fce000b800107 */
.L_x_1373:
[C---:B------:R-:W-:Y:S02]  /*2c20*/  ISETP.GE.AND P2, PT, R74.reuse, 0x2, PT ;  /* 0x000000024a00780c */ /* 0x040fe40003f46270 */
        /* <DEDUP_REMOVED lines=12> */
[C---:B------:R-:W-:Y:S02]  /*2cf0*/  ISETP.LT.OR P4, PT, R7.reuse, 0x9, P4 ;  /* 0x000000090700780c */ /* 0x040fe40002781670 */
[----:B------:R-:W-:Y:S02]  /*2d00*/  ISETP.GT.AND P3, PT, R20, 0x10, !P5 ;  /* 0x000000101400780c */ /* 0x000fe40006f64270 */
[----:B0-----:R-:W-:Y:S02]  /*2d10*/  FSEL R121, R28, -INF , !P4 ;  /* 0xff8000001c797808 */ /* 0x001fe40006000000 */
        /* <DEDUP_REMOVED lines=58> */
[----:B------:R-:W-:Y:S01]  /*30c0*/  ISETP.GT.AND P3, PT, R20, 0x40, !P4 ;  /* 0x000000401400780c */ /* 0x000fe20006764270 */
[----:B------:R-:W0:Y:S01]  /*30d0*/  SHFL.IDX PT, R53, R6, 0x1, 0x1c1f ;  /* 0x003c1f0006357f89 */ /* 0x000e2200000e0000 */
        /* <DEDUP_REMOVED lines=11> */
[----:B------:R-:W-:Y:S01]  /*3190*/  ISETP.LT.OR P3, PT, R7, 0x49, P3 ;  /* 0x000000490700780c */ /* 0x000fe20001f61670 */
[----:B0-----:R-:W-:Y:S01]  /*31a0*/  IMAD.IADD R24, R82, 0x1, R53 ;  /* 0x0000000152187824 */ /* 0x001fe200078e0235 */
        /* <DEDUP_REMOVED lines=86> */
.L_x_1379:
[----:B------:R-:W-:-:S06]  /*3710*/  UISETP.NE.AND UP2, UPT, UR7, 0x1, UPT ;  /* 0x000000010700788c */ /* 0x000fcc000bf45270 */
[----:B------:R-:W-:-:S05]  /*3720*/  PLOP3.LUT P6, PT, PT, PT, UP2, 0x80, 0x0 ;  /* 0x000000000000781c */ /* 0x000fca0003fcf028 */
[----:B------:R-:W-:-:S08]  /*3730*/  @UP2 ULDC.64 UR10, c[0x0][0x9e8] ;  /* 0x00027a00000a2ab9 */ /* 0x000fd00000000a00 */
[----:B------:R-:W-:Y:S01]  /*3740*/  @P6 IMAD.HI.U32 R6, R4, UR10, RZ ;  /* 0x0000000a04066c27 */ /* 0x000fe2000f8e00ff */
[----:B------:R-:W-:-:S13]  /*3750*/  PLOP3.LUT P6, PT, PT, PT, UP2, 0x80, 0x0 ;  /* 0x000000000000781c */ /* 0x000fda0003fcf028 */
[----:B------:R-:W-:-:S07]  /*3760*/  @P6 SHF.R.U32.HI R4, RZ, UR11, R6 ;  /* 0x0000000bff046c19 */ /* 0x000fce0008011606 */
.L_x_1380:
[----:B------:R-:W-:Y:S05]  /*3770*/  BSYNC B0 ;  /* 0x0000000000007941 */ /* 0x000fea0003800000 */
.L_x_1378:
[----:B------:R-:W-:-:S04]  /*3780*/  IMAD R53, R4, UR7, -R66 ;  /* 0x0000000704357c24 */ /* 0x000fc8000f8e0a42 */
[----:B------:R-:W-:-:S05]  /*3790*/  IMAD R53, R16, -0x2, R53 ;  /* 0xfffffffe10357824 */ /* 0x000fca00078e0235 */
[----:B------:R-:W-:Y:S02]  /*37a0*/  VIMNMX R24, R24, R53, !PT ;  /* 0x0000003518187248 */ /* 0x000fe40007fe0100 */
[----:B------:R-:W-:-:S07]  /*37b0*/  VIADDMNMX R20, R53, UR7, R20, PT ;  /* 0x0000000735147c46 */ /* 0x000fce000b800114 */
.L_x_1377:
[----:B------:R-:W-:Y:S01]  /*37c0*/  ISETP.GT.AND P2, PT, R24, 0x1, !P2 ;  /* 0x000000011800780c */ /* 0x000fe20005744270 */
[----:B------:R-:W-:Y:S01]  /*37d0*/  ULDC UR10, c[0x0][0x988] ;  /* 0x00026200000a7ab9 */ /* 0x000fe20000000800 */
[----:B------:R-:W-:Y:S01]  /*37e0*/  ISETP.NE.AND P6, PT, R28, RZ, PT ;  /* 0x000000ff1c00720c */ /* 0x000fe20003fc5270 */
[----:B------:R-:W-:Y:S01]  /*37f0*/  IMAD.U32 R6, RZ, RZ, UR10 ;  /* 0x0000000aff067e24 */ /* 0x000fe2000f8e00ff */
[----:B------:R-:W-:Y:S01]  /*3800*/  ISETP.LT.OR P2, PT, R20, 0x2, P2 ;  /* 0x000000021400780c */ /* 0x000fe20001741670 */
[----:B------:R-:W-:Y:S01]  /*3810*/  @UP0 ULDC UR10, c[0x0][0x44c] ;  /* 0x00011300000a0ab9 */ /* 0x000fe20000000800 */
[----:B------:R-:W-:Y:S01]  /*3820*/  FMNMX.FTZ R4, R69, R119, !PT ;  /* 0x0000007745047209 */ /* 0x000fe20007810000 */
[----:B------:R-:W-:Y:S01]  /*3830*/  UIMAD.WIDE.U32 UR10, UR38, UR10, URZ ;  /* 0x0000000a260a72a5 */ /* 0x000fe2000f8e003f */
[----:B------:R-:W-:Y:S01]  /*3840*/  FSEL R9, R9, -INF , !P2 ;  /* 0xff80000009097808 */ /* 0x000fe20005000000 */
[----:B------:R-:W-:Y:S01]  /*3850*/  @UP0 ULDC UR15, c[0x0][0x450] ;  /* 0x00011400000f0ab9 */ /* 0x000fe20000000800 */
[----:B------:R-:W-:Y:S01]  /*3860*/  ISETP.NE.AND P2, PT, R86, RZ, PT ;  /* 0x000000ff5600720c */ /* 0x000fe20003f45270 */
[----:B------:R-:W-:Y:S01]  /*3870*/  UMOV UR14, UR38 ;  /* 0x00000026000e7c82 */ /* 0x000fe20008000000 */
[----:B------:R-:W-:Y:S01]  /*3880*/  FMNMX.FTZ R4, R121, R4, !PT ;  /* 0x0000000479047209 */ /* 0x000fe20007810000 */
[----:B------:R-:W-:Y:S01]  /*3890*/  @UP0 USHF.R.U32.HI UR14, URZ, UR15, UR11 ;  /* 0x0000000f3f0e0299 */ /* 0x000fe2000801160b */
[----:B------:R-:W-:-:S02]  /*38a0*/  ISETP.GT.AND P2, PT, R24, 0x8, !P2 ;  /* 0x000000081800780c */ /* 0x000fc40005744270 */
[----:B------:R-:W-:Y:S01]  /*38b0*/  FMNMX.FTZ R4, R123, R4, !PT ;  /* 0x000000047b047209 */ /* 0x000fe20007810000 */
[----:B------:R-:W-:Y:S01]  /*38c0*/  UIADD3 UR53, UR53, UR14, URZ ;  /* 0x0000000e35357290 */ /* 0x000fe2000fffe03f */
[----:B------:R-:W-:Y:S02]  /*38d0*/  ISETP.LT.OR P2, PT, R20, 0x9, P2 ;  /* 0x000000091400780c */ /* 0x000fe40001741670 */
[----:B------:R-:W-:Y:S01]  /*38e0*/  FMNMX.FTZ R4, R125, R4, !PT ;  /* 0x000000047d047209 */ /* 0x000fe20007810000 */
[----:B------:R-:W-:Y:S01]  /*38f0*/  UIADD3 UR6, UR53, UR6, URZ ;  /* 0x0000000635067290 */ /* 0x000fe2000fffe03f */
        /* <DEDUP_REMOVED lines=8> */
[----:B------:R-:W-:-:S02]  /*3980*/  ISETP.GT.AND P2, PT, R24, 0x10, !P6 ;  /* 0x000000101800780c */ /* 0x000fc40007744270 */
[----:B------:R-:W-:Y:S02]  /*3990*/  ISETP.NE.AND P6, PT, R52, RZ, PT ;  /* 0x000000ff3400720c */ /* 0x000fe40003fc5270 */
        /* <DEDUP_REMOVED lines=54> */
[C---:B------:R-:W-:Y:S02]  /*3d00*/  ISETP.GT.AND P2, PT, R24.reuse, 0x30, !P2 ;  /* 0x000000301800780c */ /* 0x040fe40005744270 */
[----:B------:R-:W-:Y:S02]  /*3d10*/  ISETP.GT.AND P3, PT, R24, 0x70, !P3 ;  /* 0x000000701800780c */ /* 0x000fe40005f64270 */
[----:B------:R-:W-:Y:S02]  /*3d20*/  ISETP.LT.OR P2, PT, R20, 0x31, P2 ;  /* 0x000000311400780c */ /* 0x000fe40001741670 */
[----:B------:R-:W-:Y:S02]  /*3d30*/  ISETP.GT.AND P4, PT, R24, 0x71, !P4 ;  /* 0x000000711800780c */ /* 0x000fe40006784270 */
[----:B------:R-:W-:-:S02]  /*3d40*/  FSEL R37, R37, -INF , !P2 ;  /* 0xff80000025257808 */ /* 0x000fc40005000000 */
[----:B------:R-:W-:Y:S02]  /*3d50*/  ISETP.NE.AND P2, PT, R48, RZ, PT ;  /* 0x000000ff3000720c */ /* 0x000fe40003f45270 */
[----:B------:R-:W-:Y:S02]  /*3d60*/  ISETP.LT.OR P3, PT, R20, 0x71, P3 ;  /* 0x000000711400780c */ /* 0x000fe40001f61670 */
[C---:B------:R-:W-:Y:S02]  /*3d70*/  ISETP.GT.AND P2, PT, R24.reuse, 0x31, !P2 ;  /* 0x000000311800780c */ /* 0x040fe40005744270 */
[----:B------:R-:W-:Y:S02]  /*3d80*/  ISETP.GT.AND P5, PT, R24, 0x78, !P5 ;  /* 0x000000781800780c */ /* 0x000fe40006fa4270 */
[C---:B------:R-:W-:Y:S02]  /*3d90*/  ISETP.LT.OR P2, PT, R20.reuse, 0x32, P2 ;  /* 0x000000321400780c */ /* 0x040fe40001741670 */
[----:B------:R-:W-:-:S02]  /*3da0*/  ISETP.LT.OR P4, PT, R20, 0x72, P4 ;  /* 0x000000721400780c */ /* 0x000fc40002781670 */
[----:B------:R-:W-:Y:S02]  /*3db0*/  FSEL R39, R39, -INF , !P2 ;  /* 0xff80000027277808 */ /* 0x000fe40005000000 */
[----:B------:R-:W-:Y:S02]  /*3dc0*/  ISETP.NE.AND P2, PT, R46, RZ, PT ;  /* 0x000000ff2e00720c */ /* 0x000fe40003f45270 */
[----:B------:R-:W-:Y:S02]  /*3dd0*/  ISETP.LT.OR P5, PT, R20, 0x79, P5 ;  /* 0x000000791400780c */ /* 0x000fe40002fa1670 */
[----:B------:R-:W-:-:S04]  /*3de0*/  ISETP.GT.AND P2, PT, R24, 0x38, !P2 ;  /* 0x000000381800780c */ /* 0x000fc80005744270 */
[----:B------:R-:W-:-:S04]  /*3df0*/  ISETP.LT.OR P2, PT, R20, 0x39, P2 ;  /* 0x000000391400780c */ /* 0x000fc80001741670 */
[----:B------:R-:W-:Y:S02]  /*3e00*/  FSEL R41, R41, -INF , !P2 ;  /* 0xff80000029297808 */ /* 0x000fe40005000000 */
[----:B------:R-:W-:Y:S02]  /*3e10*/  ISETP.GT.AND P2, PT, R24, 0x39, !P6 ;  /* 0x000000391800780c */ /* 0x000fe40007744270 */
[----:B------:R-:W-:Y:S02]  /*3e20*/  ISETP.NE.AND P6, PT, R65, RZ, PT ;  /* 0x000000ff4100720c */ /* 0x000fe40003fc5270 */
        /* <DEDUP_REMOVED lines=43> */
[----:B------:R-:W-:Y:S02]  /*40e0*/  ISETP.NE.AND P6, PT, R26, RZ, PT ;  /* 0x000000ff1a00720c */ /* 0x000fe40003fc5270 */
[----:B------:R-:W-:Y:S02]  /*40f0*/  FMNMX.FTZ R26, R7, R4, !PT ;  /* 0x00000004071a7209 */ /* 0x000fe40007810000 */
[----:B------:R-:W-:-:S03]  /*4100*/  ISETP.LT.OR P2, PT, R20, 0x69, P2 ;  /* 0x000000691400780c */ /* 0x000fc60001741670 */
[----:B------:R-:W0:Y:S01]  /*4110*/  SHFL.BFLY PT, R67, R26, 0x2, 0x1f ;  /* 0x0c401f001a437f89 */ /* 0x000e2200000e0000 */
[----:B------:R-:W-:Y:S02]  /*4120*/  FSEL R59, R59, -INF , !P2 ;  /* 0xff8000003b3b7808 */ /* 0x000fe40005000000 */
[----:B0-----:R-:W-:-:S05]  /*4130*/  FMNMX.FTZ R67, R26, R67, !PT ;  /* 0x000000431a437209 */ /* 0x001fca0007810000 */
[----:B------:R-:W0:Y:S02]  /*4140*/  SHFL.BFLY PT, R4, R67, 0x1, 0x1f ;  /* 0x0c201f0043047f89 */ /* 0x000e2400000e0000 */
[----:B0-----:R-:W-:-:S04]  /*4150*/  FMNMX.FTZ R4, R67, R4, !PT ;  /* 0x0000000443047209 */ /* 0x001fc80007810000 */
[C---:B------:R-:W-:Y:S01]  /*4160*/  FSETP.NEU.FTZ.AND P2, PT, R4.reuse, -INF , PT ;  /* 0xff8000000400780b */ /* 0x040fe20003f5d000 */
[----:B------:R-:W-:-:S05]  /*4170*/  FMUL.FTZ R28, R4, R6 ;  /* 0x00000006041c7220 */ /* 0x000fca0000410000 */
        /* <DEDUP_REMOVED lines=105> */
[----:B------:R-:W-:Y:S01]  /*4810*/  MUFU.EX2 R168, R168 ;  /* 0x000000a800a87308 */ /* 0x000fe20000000800 */
[----:B------:R-:W-:Y:S01]  /*4820*/  FMNMX.FTZ R26, R113, R26, !PT ;  /* 0x0000001a711a7209 */ /* 0x000fe20007810000 */
[----:B0-----:R-:W-:-:S04]  /*4830*/  FADD.FTZ R36, R174, R7 ;  /* 0x00000007ae247221 */ /* 0x001fc80000010000 */
[----:B------:R-:W0:Y:S02]  /*4840*/  SHFL.BFLY PT, R101, R26, 0x2, 0x1f ;  /* 0x0c401f001a657f89 */ /* 0x000e2400000e0000 */
[----:B------:R-:W-:Y:S01]  /*4850*/  MUFU.EX2 R79, R79 ;  /* 0x0000004f004f7308 */ /* 0x000fe20000000800 */
[----:B-1----:R-:W-:-:S07]  /*4860*/  F2FP.BF16.F32.PACK_AB R174, R77, R174 ;  /* 0x000000ae4dae723e */ /* 0x002fce00000010ff */
[----:B------:R-:W-:Y:S08]  /*4870*/  MUFU.EX2 R170, R170 ;  /* 0x000000aa00aa7308 */ /* 0x000ff00000000800 */
[----:B------:R-:W-:Y:S01]  /*4880*/  MUFU.EX2 R81, R81 ;  /* 0x0000005100517308 */ /* 0x000fe20000000800 */
[----:B0-----:R-:W-:-:S07]  /*4890*/  FMNMX.FTZ R101, R26, R101, !PT ;  /* 0x000000651a657209 */ /* 0x001fce0007810000 */
[----:B------:R-:W-:Y:S01]  /*48a0*/  MUFU.EX2 R164, R164 ;  /* 0x000000a400a47308 */ /* 0x000fe20000000800 */
[----:B------:R-:W0:Y:S07]  /*48b0*/  SHFL.BFLY PT, R2, R101, 0x1, 0x1f ;  /* 0x0c201f0065027f89 */ /* 0x000e2e00000e0000 */
[----:B------:R-:W-:Y:S08]  /*48c0*/  MUFU.EX2 R103, R103 ;  /* 0x0000006700677308 */ /* 0x000ff00000000800 */
[----:B------:R-:W1:Y:S08]  /*48d0*/  MUFU.EX2 R8, R8 ;  /* 0x0000000800087308 */ /* 0x000e700000000800 */
[----:B------:R-:W-:Y:S01]  /*48e0*/  MUFU.EX2 R99, R99 ;  /* 0x0000006300637308 */ /* 0x000fe20000000800 */
[----:B0-----:R-:W-:-:S04]  /*48f0*/  FMNMX.FTZ R5, R101, R2, !PT ;  /* 0x0000000265057209 */ /* 0x001fc80007810000 */
[C---:B------:R-:W-:Y:S01]  /*4900*/  FSETP.NEU.FTZ.AND P2, PT, R5.reuse, -INF , PT ;  /* 0xff8000000500780b */ /* 0x040fe20003f5d000 */
[----:B------:R-:W-:Y:S02]  /*4910*/  FMUL.FTZ R2, R5, R6 ;  /* 0x0000000605027220 */ /* 0x000fe40000410000 */
[----:B------:R-:W-:Y:S01]  /*4920*/  MUFU.EX2 R160, R97 ;  /* 0x0000006100a07308 */ /* 0x000fe20000000800 */
[----:B-1----:R-:W-:Y:S02]  /*4930*/  F2FP.BF16.F32.PACK_AB R166, R8, R103 ;  /* 0x0000006708a6723e */ /* 0x002fe400000010ff */
[----:B------:R-:W-:Y:S02]  /*4940*/  FSEL R2, R2, RZ, P2 ;  /* 0x000000ff02027208 */ /* 0x000fe40001000000 */
[----:B------:R-:W-:-:S03]  /*4950*/  PLOP3.LUT P2, PT, PT, PT, UP1, 0x40, 0x0 ;  /* 0x000000000000781c */ /* 0x000fc60003f4e818 */
        /* <DEDUP_REMOVED lines=32> */
[----:B------:R2:W3:Y:S01]  /*4b60*/  MUFU.EX2 R12, R13 ;  /* 0x0000000d000c7308 */ /* 0x0004e20000000800 */
[----:B0-----:R-:W-:Y:S01]  /*4b70*/  FADD.FTZ R34, R0, R9 ;  /* 0x0000000900227221 */ /* 0x001fe20000010000 */
[-CC-:B------:R-:W-:Y:S01]  /*4b80*/  FFMA.FTZ R107, R107, R6.reuse, -R2.reuse ;  /* 0x000000066b6b7223 */ /* 0x180fe20000010802 */
[-CC-:B------:R-:W-:Y:S01]  /*4b90*/  FFMA.FTZ R111, R111, R6.reuse, -R2.reuse ;  /* 0x000000066f6f7223 */ /* 0x180fe20000010802 */
[-CC-:B------:R-:W-:Y:S01]  /*4ba0*/  FFMA.FTZ R105, R105, R6.reuse, -R2.reuse ;  /* 0x0000000669697223 */ /* 0x180fe20000010802 */
[----:B------:R-:W-:Y:S01]  /*4bb0*/  FFMA.FTZ R113, R113, R6, -R2 ;  /* 0x0000000671717223 */ /* 0x000fe20000010802 */
[----:B------:R-:W-:-:S02]  /*4bc0*/  F2FP.BF16.F32.PACK_AB R181, R9, R0 ;  /* 0x0000000009b5723e */ /* 0x000fc400000010ff */
[----:B------:R-:W0:Y:S01]  /*4bd0*/  MUFU.EX2 R15, R15 ;  /* 0x0000000f000f7308 */ /* 0x000e220000000800 */
[----:B--2---:R-:W-:Y:S01]  /*4be0*/  FADD.FTZ R13, R77, R36 ;  /* 0x000000244d0d7221 */ /* 0x004fe20000010000 */
[----:B-1----:R-:W-:-:S03]  /*4bf0*/  FADD.FTZ R7, R11, R34 ;  /* 0x000000220b077221 */ /* 0x002fc60000010000 */
[----:B------:R-:W-:Y:S01]  /*4c00*/  FADD.FTZ R38, R168, R13 ;  /* 0x0000000da8267221 */ /* 0x000fe20000010000 */
[C---:B------:R-:W-:Y:S02]  /*4c10*/  F2FP.BF16.F32.PACK_AB R168, R79.reuse, R168 ;  /* 0x000000a84fa8723e */ /* 0x040fe400000010ff */
[----:B------:R-:W1:Y:S01]  /*4c20*/  MUFU.EX2 R14, R21 ;  /* 0x00000015000e7308 */ /* 0x000e620000000800 */
[C---:B---3--:R-:W-:Y:S01]  /*4c30*/  FADD.FTZ R36, R12.reuse, R7 ;  /* 0x000000070c247221 */ /* 0x048fe20000010000 */
[----:B------:R-:W-:Y:S01]  /*4c40*/  FADD.FTZ R13, R79, R38 ;  /* 0x000000264f0d7221 */ /* 0x000fe20000010000 */
[----:B------:R-:W-:-:S03]  /*4c50*/  F2FP.BF16.F32.PACK_AB R183, R12, R11 ;  /* 0x0000000b0cb7723e */ /* 0x000fc600000010ff */
[----:B------:R-:W-:Y:S01]  /*4c60*/  FADD.FTZ R38, R170, R13 ;  /* 0x0000000daa267221 */ /* 0x000fe20000010000 */
[----:B------:R-:W-:Y:S01]  /*4c70*/  F2FP.BF16.F32.PACK_AB R170, R81, R170 ;  /* 0x000000aa51aa723e */ /* 0x000fe200000010ff */
[----:B------:R-:W2:Y:S01]  /*4c80*/  MUFU.EX2 R25, R25 ;  /* 0x0000001900197308 */ /* 0x000ea20000000800 */
[----:B0-----:R-:W-:Y:S01]  /*4c90*/  FADD.FTZ R7, R15, R36 ;  /* 0x000000240f077221 */ /* 0x001fe20000010000 */
[----:B------:R-:W-:-:S04]  /*4ca0*/  FADD.FTZ R13, R81, R38 ;  /* 0x00000026510d7221 */ /* 0x000fc80000010000 */
[----:B------:R-:W-:Y:S01]  /*4cb0*/  FADD.FTZ R40, R164, R13 ;  /* 0x0000000da4287221 */ /* 0x000fe20000010000 */
[C---:B------:R-:W-:Y:S01]  /*4cc0*/  F2FP.BF16.F32.PACK_AB R164, R115.reuse, R164 ;  /* 0x000000a473a4723e */ /* 0x040fe200000010ff */
[----:B------:R-:W0:Y:S01]  /*4cd0*/  MUFU.EX2 R20, R27 ;  /* 0x0000001b00147308 */ /* 0x000e220000000800 */
[C---:B-1----:R-:W-:Y:S01]  /*4ce0*/  FADD.FTZ R36, R14.reuse, R7 ;  /* 0x000000070e247221 */ /* 0x042fe20000010000 */
[----:B------:R-:W-:Y:S01]  /*4cf0*/  FADD.FTZ R40, R115, R40 ;  /* 0x0000002873287221 */ /* 0x000fe20000010000 */
[----:B------:R-:W-:-:S03]  /*4d00*/  F2FP.BF16.F32.PACK_AB R177, R14, R15 ;  /* 0x0000000f0eb1723e */ /* 0x000fc600000010ff */
[----:B------:R-:W-:Y:S02]  /*4d10*/  FADD.FTZ R13, R103, R40 ;  /* 0x00000028670d7221 */ /* 0x000fe40000010000 */
[----:B------:R-:W1:Y:S01]  /*4d20*/  MUFU.EX2 R29, R29 ;  /* 0x0000001d001d7308 */ /* 0x000e620000000800 */
[----:B--2---:R-:W-:Y:S01]  /*4d30*/  FADD.FTZ R7, R25, R36 ;  /* 0x0000002419077221 */ /* 0x004fe20000010000 */
[----:B------:R-:W-:-:S04]  /*4d40*/  FADD.FTZ R40, R8, R13 ;  /* 0x0000000d08287221 */ /* 0x000fc80000010000 */
[----:B------:R-:W-:Y:S02]  /*4d50*/  FADD.FTZ R13, R99, R40 ;  /* 0x00000028630d7221 */ /* 0x000fe40000010000 */
[----:B------:R-:W2:Y:S01]  /*4d60*/  MUFU.EX2 R24, R31 ;  /* 0x0000001f00187308 */ /* 0x000ea20000000800 */
[----:B0-----:R-:W-:Y:S01]  /*4d70*/  FADD.FTZ R38, R20, R7 ;  /* 0x0000000714267221 */ /* 0x001fe20000010000 */
[C---:B------:R-:W-:Y:S01]  /*4d80*/  FADD.FTZ R2, R160.reuse, R13 ;  /* 0x0000000da0027221 */ /* 0x040fe20000010000 */
[----:B------:R-:W-:Y:S02]  /*4d90*/  F2FP.BF16.F32.PACK_AB R160, R160, R99 ;  /* 0x00000063a0a0723e */ /* 0x000fe400000010ff */
[----:B------:R-:W-:Y:S01]  /*4da0*/  F2FP.BF16.F32.PACK_AB R179, R20, R25 ;  /* 0x0000001914b3723e */ /* 0x000fe200000010ff */
[----:B------:R-:W-:Y:S02]  /*4db0*/  FADD.FTZ R13, R95, R2 ;  /* 0x000000025f0d7221 */ /* 0x000fe40000010000 */
        /* <DEDUP_REMOVED lines=76> */
[----:B------:R-:W-:-:S03]  /*5280*/  F2FP.BF16.F32.PACK_AB R153, R0, R107 ;  /* 0x0000006b0099723e */ /* 0x000fc600000010ff */
[----:B-1----:R-:W-:-:S04]  /*5290*/  FADD.FTZ R3, R105, R12 ;  /* 0x0000000c69037221 */ /* 0x002fc80000010000 */
[C---:B--2---:R-:W-:Y:S01]  /*52a0*/  FADD.FTZ R0, R10.reuse, R3 ;  /* 0x000000030a007221 */ /* 0x044fe20000010000 */
        /* <DEDUP_REMOVED lines=13> */
.L_x_1382:
[----:B------:R-:W-:-:S11]  /*5380*/  UISETP.NE.AND UP2, UPT, UR7, 0x1, UPT ;  /* 0x000000010700788c */ /* 0x000fd6000bf45270 */
[----:B------:R-:W-:Y:S02]  /*5390*/  @UP2 ULDC.64 UR10, c[0x0][0x9e8] ;  /* 0x00027a00000a2ab9 */ /* 0x000fe40000000a00 */
[----:B------:R-:W-:-:S04]  /*53a0*/  UIMAD.WIDE.U32 UR14, UR18, UR10, URZ ;  /* 0x0000000a120e72a5 */ /* 0x000fc8000f8e003f */
[----:B------:R-:W-:-:S12]  /*53b0*/  @UP2 USHF.R.U32.HI UR18, URZ, UR11, UR15 ;  /* 0x0000000b3f122299 */ /* 0x000fd8000801160f */
.L_x_1383:
[----:B------:R-:W-:-:S04]  /*53c0*/  UIMAD UR7, UR18, UR7, UR7 ;  /* 0x00000007120772a4 */ /* 0x000fc8000f8e0207 */
[----:B------:R-:W-:-:S04]  /*53d0*/  UISETP.LT.AND UP2, UPT, UR6, UR7, UPT ;  /* 0x000000070600728c */ /* 0x000fc8000bf41270 */
[----:B------:R-:W-:-:S12]  /*53e0*/  USEL UR6, UR6, UR7, UP2 ;  /* 0x0000000706067287 */ /* 0x000fd80009000000 */
.L_x_1381:
        /* <DEDUP_REMOVED lines=43> */
.L_x_1401:
        /* <DEDUP_REMOVED lines=9> */
.L_x_1386:
[----:B------:R-:W-:Y:S01]  /*5730*/  ULEA UR6, UR57, UR41, 0x3 ;  /* 0x0000002939067291 */ /* 0x000fe2000f8e183f */
[----:B------:R-:W-:-:S05]  /*5740*/  IMAD.U32 R6, RZ, RZ, UR56 ;  /* 0x00000038ff067e24 */ /* 0x000fca000f8e00ff */
[----:B------:R-:W-:-:S04]  /*5750*/  SHF.L.U32 R6, R6, 0x1f, RZ ;  /* 0x0000001f06067819 */ /* 0x000fc800000006ff */
[----:B------:R0:W1:Y:S01]  /*5760*/  SYNCS.PHASECHK.TRANS64.TRYWAIT P2, [UR6+0x28830], R6 ;  /* 0x02883006ff0075a7 */ /* 0x0000620008040146 */
[----:B------:R-:W-:Y:S05]  /*5770*/  @!P0 BRA `(.L_x_1387) ;  /* 0x0000000000048947 */ /* 0x000fea0003800000 */
[----:B------:R-:W-:Y:S01]  /*5780*/  BPT.TRAP 0x1 ;  /* 0x000000040000795c */ /* 0x000fe20000300000 */
.L_x_1387:
[----:B-1----:R-:W-:Y:S05]  /*5790*/  @P2 BRA `(.L_x_1385) ;  /* 0x0000000000082947 */ /* 0x002fea0003800000 */
[----:B------:R-:W1:Y:S02]  /*57a0*/  SYNCS.PHASECHK.TRANS64.TRYWAIT P2, [UR6+0x28830], R6 ;  /* 0x02883006ff0075a7 */ /* 0x000e640008040146 */
[----:B-1----:R-:W-:Y:S05]  /*57b0*/  @!P2 BRA `(.L_x_1388) ;  /* 0x00000128009ca947 */ /* 0x002fea0003800000 */
.L_x_1385:
        /* <DEDUP_REMOVED lines=45> */
.L_x_1390:
[----:B------:R-:W-:Y:S01]  /*5a90*/  ULEA UR6, UR45, UR41, 0x3 ;  /* 0x000000292d067291 */ /* 0x000fe2000f8e183f */
[----:B------:R-:W-:-:S05]  /*5aa0*/  IMAD.U32 R6, RZ, RZ, UR46 ;  /* 0x0000002eff067e24 */ /* 0x000fca000f8e00ff */
[----:B------:R-:W-:-:S04]  /*5ab0*/  SHF.L.U32 R6, R6, 0x1f, RZ ;  /* 0x0000001f06067819 */ /* 0x000fc800000006ff */
[----:B------:R0:W1:Y:S01]  /*5ac0*/  SYNCS.PHASECHK.TRANS64.TRYWAIT P2, [UR6+0x28850], R6 ;  /* 0x02885006ff0075a7 */ /* 0x0000620008040146 */
[----:B------:R-:W-:Y:S05]  /*5ad0*/  @!P0 BRA `(.L_x_1391) ;  /* 0x0000000000048947 */ /* 0x000fea0003800000 */
[----:B------:R-:W-:Y:S01]  /*5ae0*/  BPT.TRAP 0x1 ;  /* 0x000000040000795c */ /* 0x000fe20000300000 */
.L_x_1391:
[----:B-1----:R-:W-:Y:S05]  /*5af0*/  @P2 BRA `(.L_x_1389) ;  /* 0x0000000000082947 */ /* 0x002fea0003800000 */
[----:B------:R-:W1:Y:S02]  /*5b00*/  SYNCS.PHASECHK.TRANS64.TRYWAIT P2, [UR6+0x28850], R6 ;  /* 0x02885006ff0075a7 */ /* 0x000e640008040146 */
[----:B-1----:R-:W-:Y:S05]  /*5b10*/  @!P2 BRA `(.L_x_1392) ;  /* 0x0000012400dca947 */ /* 0x002fea0003800000 */
.L_x_1389:
[----:B------:R-:W-:Y:S01]  /*5b20*/  UIADD3 UR6, UR41, 0x400, URZ ;  /* 0x0000040029067890 */ /* 0x000fe2000fffe03f */
[----:B------:R-:W-:Y:S01]  /*5b30*/  WARPGROUP.ARRIVE ;  /* 0x00000000000079c5 */ /* 0x000fe20000000000 */
[----:B------:R-:W-:Y:S01]  /*5b40*/  UMOV UR7, 0x40000040 ;  /* 0x4000004000077882 */ /* 0x000fe20000000000 */
[----:B------:R-:W-:Y:S01]  /*5b50*/  PLOP3.LUT P2, PT, PT, PT, UP0, 0x80, 0x0 ;  /* 0x000000000000781c */ /* 0x000fe20003f4f008 */
[----:B------:R-:W-:Y:S01]  /*5b60*/  USHF.R.U32.HI UR6, URZ, 0x4, UR6 ;  /* 0x000000043f067899 */ /* 0x000fe20008011606 */
[----:B------:R-:W-:Y:S01]  /*5b70*/  PLOP3.LUT P3, PT, PT, PT, UP0, 0x80, 0x0 ;  /* 0x000000000000781c */ /* 0x000fe20003f6f008 */
[----:B------:R-:W-:Y:S01]  /*5b80*/  FMUL.FTZ R8, R27, UR55 ;  /* 0x000000371b087c20 */ /* 0x000fe20008410000 */
[----:B------:R-:W-:Y:S01]  /*5b90*/  FMUL.FTZ R13, R25, UR55 ;  /* 0x00000037190d7c20 */ /* 0x000fe20008410000 */
[----:B------:R-:W-:Y:S01]  /*5ba0*/  ULOP3.LUT UR6, UR6, 0x3fff, URZ, 0xc0, !UPT ;  /* 0x00003fff06067892 */ /* 0x000fe2000f8ec03f */
[----:B------:R-:W-:Y:S01]  /*5bb0*/  FMUL.FTZ R27, R55, UR55 ;  /* 0x00000037371b7c20 */ /* 0x000fe20008410000 */
[----:B------:R-:W-:Y:S01]  /*5bc0*/  FMUL.FTZ R25, R50, UR55 ;  /* 0x0000003732197c20 */ /* 0x000fe20008410000 */
[----:B------:R-:W-:Y:S01]  /*5bd0*/  FMUL.FTZ R55, R61, UR55 ;  /* 0x000000373d377c20 */ /* 0x000fe20008410000 */
[----:B------:R-:W-:Y:S01]  /*5be0*/  ULOP3.LUT UR6, UR6, 0x4000000, URZ, 0xfc, !UPT ;  /* 0x0400000006067892 */ /* 0x000fe2000f8efc3f */
[----:B------:R-:W-:-:S02]  /*5bf0*/  VIADD R61, R17, UR38 ;  /* 0x00000026113d7c36 */ /* 0x000fc40008000000 */
[----:B-1----:R-:W-:Y:S01]  /*5c00*/  FMUL.FTZ R7, R26, UR55 ;  /* 0x000000371a077c20 */ /* 0x002fe20008410000 */
[----:B------:R-:W-:Y:S01]  /*5c10*/  IMAD.U32 R50, RZ, RZ, UR57 ;  /* 0x00000039ff327e24 */ /* 0x000fe2000f8e00ff */
[----:B------:R-:W-:Y:S01]  /*5c20*/  ULEA UR10, UR45, UR6, 0xb ;  /* 0x000000062d0a7291 */ /* 0x000fe2000f8e583f */
[----:B------:R-:W-:Y:S01]  /*5c30*/  FMUL.FTZ R26, R51, UR55 ;  /* 0x00000037331a7c20 */ /* 0x000fe20008410000 */
[----:B0-----:R-:W-:Y:S01]  /*5c40*/  FMUL.FTZ R6, R24, UR55 ;  /* 0x0000003718067c20 */ /* 0x001fe20008410000 */
[----:B------:R-:W-:Y:S01]  /*5c50*/  FMUL.FTZ R10, R30, UR55 ;  /* 0x000000371e0a7c20 */ /* 0x000fe20008410000 */
[----:B------:R-:W-:Y:S01]  /*5c60*/  @!P1 LEA R50, R50, UR41, 0x3 ;  /* 0x0000002932329c11 */ /* 0x000fe2000f8e18ff */
[----:B------:R-:W-:Y:S01]  /*5c70*/  FMUL.FTZ R24, R43, UR55 ;  /* 0x000000372b187c20 */ /* 0x000fe20008410000 */
[----:B------:R-:W-:Y:S01]  /*5c80*/  FMUL.FTZ R30, R63, UR55 ;  /* 0x000000373f1e7c20 */ /* 0x000fe20008410000 */
[----:B------:R-:W-:Y:S01]  /*5c90*/  UMOV UR6, UR10 ;  /* 0x0000000a00067c82 */ /* 0x000fe20008000000 */
[----:B------:R-:W-:Y:S01]  /*5ca0*/  FMUL.FTZ R43, R78, UR55 ;  /* 0x000000374e2b7c20 */ /* 0x000fe20008410000 */
[----:B------:R-:W-:Y:S01]  /*5cb0*/  HGMMA.64x128x16.F32.BF16 R88, R180, gdesc[UR4].tnspB, R88, gsb0 ;  /* 0x41e00004b4587df0 */ /* 0x000fe20008001858 */
[----:B------:R-:W-:Y:S01]  /*5cc0*/  UIADD3 UR6, UR10, 0x80, URZ ;  /* 0x000000800a067890 */ /* 0x000fe2000fffe03f */
[----:B------:R-:W-:Y:S01]  /*5cd0*/  @!P1 VIADD R50, R50, 0x28840 ;  /* 0x0002884032329836 */ /* 0x000fe20000000000 */
[----:B------:R-:W-:Y:S01]  /*5ce0*/  UMOV UR7, 0x40000040 ;  /* 0x4000004000077882 */ /* 0x000fe20000000000 */
[----:B------:R-:W-:-:S02]  /*5cf0*/  IMAD.SHL.U32 R78, R3, 0x80, RZ ;  /* 0x00000080034e7824 */ /* 0x000fc400078e00ff */
        /* <DEDUP_REMOVED lines=12> */
[----:B------:R-:W-:Y:S01]  /*5dc0*/  IADD3 R57, -R78, 0x1, RZ ;  /* 0x000000014e397810 */ /* 0x000fe20007ffe1ff */
        /* <DEDUP_REMOVED lines=17> */
[----:B------:R-:W-:Y:S01]  /*5ee0*/  IMAD R57, R16, -0x2, R57 ;  /* 0xfffffffe10397824 */ /* 0x000fe200078e0239 */
[----:B------:R-:W0:Y:S08]  /*5ef0*/  MUFU.TANH R6, R6 ;  /* 0x0000000600067308 */ /* 0x000e300000002400 */
[----:B------:R-:W1:Y:S08]  /*5f00*/  MUFU.TANH R13, R13 ;  /* 0x0000000d000d7308 */ /* 0x000e700000002400 */
        /* <DEDUP_REMOVED lines=33> */
[----:B------:R0:W0:Y:S08]  /*6120*/  MUFU.TANH R66, R73 ;  /* 0x0000004900427308 */ /* 0x0000300000002400 */
        /* <DEDUP_REMOVED lines=11> */
[----:B------:R0:W0:Y:S08]  /*61e0*/  MUFU.TANH R70, R81 ;  /* 0x0000005100467308 */ /* 0x0000300000002400 */
[----:B------:R-:W0:Y:S01]  /*61f0*/  MUFU.TANH R84, R84 ;  /* 0x0000005400547308 */ /* 0x000e220000002400 */
        /* <DEDUP_REMOVED lines=8> */
[----:B------:R-:W-:-:S05]  /*6280*/  FMUL.FTZ R36, R71, UR55 ;  /* 0x0000003747247c20 */ /* 0x000fca0008410000 */
[----:B------:R-:W-:Y:S01]  /*6290*/  HGMMA.64x128x16.F32.BF16 R88, R164, gdesc[UR4].tnspB, R88, gsb0 ;  /* 0x41e00004a4587df0 */ /* 0x000fe20008001858 */
[----:B------:R-:W-:Y:S01]  /*62a0*/  UIADD3 UR6, UR10, 0x280, URZ ;  /* 0x000002800a067890 */ /* 0x000fe2000fffe03f */
[----:B------:R-:W0:Y:S01]  /*62b0*/  MUFU.TANH R168, R168 ;  /* 0x000000a800a87308 */ /* 0x000e220000002400 */
[----:B------:R-:W-:-:S07]  /*62c0*/  UMOV UR7, 0x40000040 ;  /* 0x4000004000077882 */ /* 0x000fce0000000000 */
[----:B------:R-:W0:Y:S01]  /*62d0*/  MUFU.TANH R36, R36 ;  /* 0x0000002400247308 */ /* 0x000e220000002400 */
[----:B------:R-:W-:Y:S02]  /*62e0*/  WARPGROUP.DEPBAR.LE gsb0, 0x0 ;  /* 0x00008000000079c5 */ /* 0x000fe40000010000 */
        /* <DEDUP_REMOVED lines=8> */
[----:B------:R-:W-:Y:S01]  /*6370*/  IADD3 R56, -R23, 0xb, RZ ;  /* 0x0000000b17387810 */ /* 0x000fe20007ffe1ff */
        /* <DEDUP_REMOVED lines=10> */
[----:B------:R-:W-:Y:S01]  /*6420*/  IMAD.U32 R62, RZ, RZ, UR44 ;  /* 0x0000002cff3e7e24 */ /* 0x000fe2000f8e00ff */
[----:B------:R-:W0:Y:S04]  /*6430*/  MUFU.TANH R164, R164 ;  /* 0x000000a400a47308 */ /* 0x000e280000002400 */
[----:B------:R-:W-:-:S04]  /*6440*/  IADD3 R57, -R62, UR39, R57 ;  /* 0x000000273e397c10 */ /* 0x000fc8000fffe139 */
        /* <DEDUP_REMOVED lines=24> */
[----:B------:R-:W0:Y:S01]  /*65d0*/  MUFU.TANH R160, R160 ;  /* 0x000000a000a07308 */ /* 0x000e220000002400 */
[----:B------:R-:W-:-:S07]  /*65e0*/  VIADD R82, R57, UR54 ;  /* 0x0000003639527c36 */ /* 0x000fce0008000000 */
        /* <DEDUP_REMOVED lines=14> */
[----:B------:R-:W-:Y:S02]  /*66d0*/  @!P1 PRMT R51, RZ, 0x654, R50 ;  /* 0x00000654ff339816 */ /* 0x000fe40000000032 */
[----:B------:R0:W0:Y:S01]  /*66e0*/  MUFU.TANH R50, R86 ;  /* 0x0000005600327308 */ /* 0x0000220000002400 */
[----:B------:R-:W5:Y:S02]  /*66f0*/  SHFL.IDX PT, R63, R61, RZ, 0x1c1f ;  /* 0x001c1fff3d3f7589 */ /* 0x000f6400000e0000 */
[----:B-----5:R-:W-:Y:S01]  /*6700*/  IMAD.IADD R62, R82, 0x1, R63 ;  /* 0x00000001523e7824 */ /* 0x020fe200078e023f */
[----:B------:R-:W-:Y:S02]  /*6710*/  WARPGROUP.DEPBAR.LE gsb0, 0x0 ;  /* 0x00008000000079c5 */ /* 0x000fe40000010000 */
[----:B------:R0:W-:Y:S06]  /*6720*/  BAR.ARV R56, 0x100 ;  /* 0x000400380000751d */ /* 0x0001ec0000002000 */
[----:B------:R5:W-:Y:S01]  /*6730*/  @!P1 SYNCS.ARRIVE.TRANS64.RED.A1T0 RZ, [R51+URZ], RZ ;  /* 0x000000ff33ff99a7 */ /* 0x000be2000810043f */
[----:B------:R-:W-:-:S04]  /*6740*/  VIADD R152, R57, UR52 ;  /* 0x0000003439987c36 */ /* 0x000fc80008000000 */
[----:B------:R-:W-:Y:S02]  /*6750*/  IMAD.IADD R64, R152, 0x1, R63 ;  /* 0x0000000198407824 */ /* 0x000fe400078e023f */
[----:B-----5:R-:W-:-:S06]  /*6760*/  FMUL.FTZ R51, R87, UR55 ;  /* 0x0000003757337c20 */ /* 0x020fcc0008410000 */
[----:B------:R-:W0:Y:S01]  /*6770*/  MUFU.TANH R51, R51 ;  /* 0x0000003300337308 */ /* 0x000e220000002400 */
[----:B-1234-:R-:W-:Y:S05]  /*6780*/  @P2 BRA `(.L_x_1393) ;  /* 0x00000000005c2947 */ /* 0x01efea0003800000 */
[----:B0-----:R-:W-:Y:S01]  /*6790*/  IMAD.U32 R56, RZ, RZ, UR44 ;  /* 0x0000002cff387e24 */ /* 0x001fe2000f8e00ff */
[----:B------:R-:W-:Y:S04]  /*67a0*/  BSSY B0, `(.L_x_1394) ;  /* 0x0000011000007945 */ /* 0x000fe80003800000 */
[----:B------:R-:W-:-:S04]  /*67b0*/  IADD3 R63, -R56, UR39, R63 ;  /* 0x00000027383f7c10 */ /* 0x000fc8000fffe13f */
        /* <DEDUP_REMOVED lines=10> */
.L_x_1395:
[----:B------:R-:W-:-:S05]  /*6860*/  IMAD.U32 R65, RZ, RZ, UR53 ;  /* 0x00000035ff417e24 */ /* 0x000fca000f8e00ff */
[----:B------:R-:W-:-:S13]  /*6870*/  ISETP.NE.AND P2, PT, R65, 0x1, PT ;  /* 0x000000014100780c */ /* 0x000fda0003f45270 */
[----:B------:R-:W0:Y:S02]  /*6880*/  @P2 LDC.64 R56, c[0x0][0x9e8] ;  /* 0x00027a00ff382b82 */ /* 0x000e240000000a00 */
[----:B0-----:R-:W-:-:S05]  /*6890*/  @P2 IMAD.HI.U32 R56, R63, R56, RZ ;  /* 0x000000383f382227 */ /* 0x001fca00078e00ff */
[----:B------:R-:W-:-:S07]  /*68a0*/  @P2 SHF.R.U32.HI R63, RZ, R57, R56 ;  /* 0x00000039ff3f2219 */ /* 0x000fce0000011638 */
.L_x_1396:
[----:B------:R-:W-:Y:S05]  /*68b0*/  BSYNC B0 ;  /* 0x0000000000007941 */ /* 0x000fea0003800000 */
.L_x_1394:
[----:B------:R-:W-:-:S04]  /*68c0*/  IMAD R63, R63, R65, -R78 ;  /* 0x000000413f3f7224 */ /* 0x000fc800078e0a4e */
[----:B------:R-:W-:-:S05]  /*68d0*/  IMAD R63, R16, -0x2, R63 ;  /* 0xfffffffe103f7824 */ /* 0x000fca00078e023f */
[----:B------:R-:W-:Y:S02]  /*68e0*/  VIADDMNMX R62, R63, R65, R62, PT ;  /* 0x000000413f3e7246 */ /* 0x000fe4000380013e */
[----:B------:R-:W-:-:S07]  /*68f0*/  VIMNMX R64, R64, R63, !PT ;  /* 0x0000003f40407248 */ /* 0x000fce0007fe0100 */
.L_x_1393:
[----:B------:R-:W-:Y:S01]  /*6900*/  ISETP.GT.AND P2, PT, R3, -0x1, PT ;  /* 0xffffffff0300780c */ /* 0x000fe20003f44270 */
[----:B------:R-:W1:Y:S03]  /*6910*/  SHFL.IDX PT, R155, R61, 0x1, 0x1c1f ;  /* 0x003c1f003d9b7f89 */ /* 0x000e6600000e0000 */
[C---:B------:R-:W-:Y:S02]  /*6920*/  ISETP.GT.AND P5, PT, R64.reuse, RZ, P2 ;  /* 0x000000ff4000720c */ /* 0x040fe400017a4270 */
[----:B------:R-:W-:Y:S02]  /*6930*/  ISETP.GT.AND P4, PT, R64, 0x1, P2 ;  /* 0x000000014000780c */ /* 0x000fe40001784270 */
[----:B------:R-:W-:Y:S02]  /*6940*/  ISETP.LT.OR P5, PT, R62, 0x1, P5 ;  /* 0x000000013e00780c */ /* 0x000fe40002fa1670 */
[----:B------:R-:W-:-:S02]  /*6950*/  ISETP.GT.AND P6, PT, R64, 0x8, P2 ;  /* 0x000000084000780c */ /* 0x000fc400017c4270 */
[----:B0-----:R-:W-:Y:S02]  /*6960*/  FSEL R163, R6, -INF , !P5 ;  /* 0xff80000006a37808 */ /* 0x001fe40006800000 */
[C---:B------:R-:W-:Y:S02]  /*6970*/  ISETP.GT.AND P5, PT, R64.reuse, 0x10, P2 ;  /* 0x000000104000780c */ /* 0x040fe400017a4270 */
[----:B------:R-:W-:Y:S02]  /*6980*/  ISETP.GT.AND P3, PT, R64, 0x9, P2 ;  /* 0x000000094000780c */ /* 0x000fe40001764270 */
[C---:B------:R-:W-:Y:S02]  /*6990*/  ISETP.LT.OR P5, PT, R62.reuse, 0x11, P5 ;  /* 0x000000113e00780c */ /* 0x040fe40002fa1670 */
[----:B------:R-:W-:Y:S02]  /*69a0*/  ISETP.LT.OR P4, PT, R62, 0x2, P4 ;  /* 0x000000023e00780c */ /* 0x000fe40002781670 */
[----:B------:R-:W-:-:S02]  /*69b0*/  FSEL R183, R166, -INF , !P5 ;  /* 0xff800000a6b77808 */ /* 0x000fc40006800000 */
[----:B------:R-:W-:Y:S02]  /*69c0*/  ISETP.GT.AND P5, PT, R64, 0x20, P2 ;  /* 0x000000204000780c */ /* 0x000fe400017a4270 */
        /* <DEDUP_REMOVED lines=22> */
[----:B-1----:R-:W-:Y:S01]  /*6b30*/  IMAD.IADD R46, R82, 0x1, R155 ;  /* 0x00000001522e7824 */ /* 0x002fe200078e029b */
        /* <DEDUP_REMOVED lines=66> */
[----:B------:R-:W-:Y:S01]  /*6f60*/  IMAD.U32 R6, RZ, RZ, UR44 ;  /* 0x0000002cff067e24 */ /* 0x000fe2000f8e00ff */
        /* <DEDUP_REMOVED lines=12> */
.L_x_1399:
[----:B------:R-:W-:-:S05]  /*7030*/  IMAD.U32 R6, RZ, RZ, UR53 ;  /* 0x00000035ff067e24 */ /* 0x000fca000f8e00ff */
[----:B------:R-:W-:-:S13]  /*7040*/  ISETP.NE.AND P3, PT, R6, 0x1, PT ;  /* 0x000000010600780c */ /* 0x000fda0003f65270 */
[----:B------:R-:W0:Y:S02]  /*7050*/  @P3 LDC.64 R40, c[0x0][0x9e8] ;  /* 0x00027a00ff283b82 */ /* 0x000e240000000a00 */
[----:B0-----:R-:W-:-:S05]  /*7060*/  @P3 IMAD.HI.U32 R40, R13, R40, RZ ;  /* 0x000000280d283227 */ /* 0x001fca00078e00ff */
[----:B------:R-:W-:-:S07]  /*7070*/  @P3 SHF.R.U32.HI R13, RZ, R41, R40 ;  /* 0x00000029ff0d3219 */ /* 0x000fce0000011628 */
.L_x_1400:
[----:B------:R-:W-:Y:S05]  /*7080*/  BSYNC B0 ;  /* 0x0000000000007941 */ /* 0x000fea0003800000 */
.L_x_1398:
[----:B------:R-:W-:-:S04]  /*7090*/  IMAD R13, R13, R6, -R78 ;  /* 0x000000060d0d7224 */ /* 0x000fc800078e0a4e */
[----:B------:R-:W-:-:S05]  /*70a0*/  IMAD R13, R16, -0x2, R13 ;  /* 0xfffffffe100d7824 */ /* 0x000fca00078e020d */
[----:B------:R-:W-:Y:S02]  /*70b0*/  VIADDMNMX R46, R13, R6, R46, PT ;  /* 0x000000060d2e7246 */ /* 0x000fe4000380012e */
[----:B------:R-:W-:-:S07]  /*70c0*/  VIMNMX R48, R48, R13, !PT ;  /* 0x0000000d30307248 */ /* 0x000fce0007fe0100 */
.L_x_1397:
[----:B------:R-:W-:Y:S01]  /*70d0*/  FMNMX.FTZ R6, R163, R4, !PT ;  /* 0x00000004a3067209 */ /* 0x000fe20007810000 */
[----:B------:R-:W-:Y:S01]  /*70e0*/  UMOV UR46, UR56 ;  /* 0x00000038002e7c82 */ /* 0x000fe20008000000 */
[C---:B------:R-:W-:Y:S02]  /*70f0*/  ISETP.GT.AND P4, PT, R48.reuse, 0x1, P2 ;  /* 0x000000013000780c */ /* 0x040fe40001784270 */
        /* <DEDUP_REMOVED lines=9> */
[----:B------:R-:W-:-:S02]  /*7190*/  FSEL R155, R10, -INF , !P6 ;  /* 0xff8000000a9b7808 */ /* 0x000fc40007000000 */
[----:B------:R-:W-:Y:S02]  /*71a0*/  FMNMX.FTZ R6, R181, R6, !PT ;  /* 0x00000006b5067209 */ /* 0x000fe40007810000 */
        /* <DEDUP_REMOVED lines=12> */
[----:B------:R-:W-:Y:S02]  /*7270*/  ISETP.LT.OR P5, PT, R46, 0x11, P5 ;  /* 0x000000112e00780c */ /* 0x000fe40002fa1670 */
[----:B------:R-:W-:Y:S02]  /*7280*/  FMNMX.FTZ R6, R85, R6, !PT ;  /* 0x0000000655067209 */ /* 0x000fe40007810000 */
[----:B------:R-:W-:Y:S02]  /*7290*/  ISETP.GT.AND P3, PT, R48, 0x18, P2 ;  /* 0x000000183000780c */ /* 0x000fe40001764270 */
[----:B------:R-:W-:Y:S02]  /*72a0*/  FMNMX.FTZ R6, R83, R6, !PT ;  /* 0x0000000653067209 */ /* 0x000fe40007810000 */
[----:B------:R-:W-:-:S02]  /*72b0*/  ISETP.LT.OR P3, PT, R46, 0x19, P3 ;  /* 0x000000192e00780c */ /* 0x000fc40001f61670 */
        /* <DEDUP_REMOVED lines=25> */
[----:B------:R-:W-:-:S04]  /*7450*/  ISETP.GT.AND P5, PT, R48, 0x19, P2 ;  /* 0x000000193000780c */ /* 0x000fc800017a4270 */
[----:B------:R-:W-:Y:S02]  /*7460*/  FSEL R8, R8, RZ, P6 ;  /* 0x000000ff08087208 */ /* 0x000fe40003000000 */
[----:B------:R-:W-:-:S03]  /*7470*/  ISETP.LT.OR P5, PT, R46, 0x1a, P5 ;  /* 0x0000001a2e00780c */ /* 0x000fc60002fa1670 */
[-CC-:B------:R-:W-:Y:S01]  /*7480*/  FFMA.FTZ R9, R163, R6.reuse, -R8.reuse ;  /* 0x00000006a3097223 */ /* 0x180fe20000010808 */
[----:B------:R-:W-:Y:S01]  /*7490*/  FSEL R163, R11, -INF , !P4 ;  /* 0xff8000000ba37808 */ /* 0x000fe20006000000 */
[-CC-:B------:R-:W-:Y:S01]  /*74a0*/  FFMA.FTZ R180, R171, R6.reuse, -R8.reuse ;  /* 0x00000006abb47223 */ /* 0x180fe20000010808 */
[----:B------:R-:W-:Y:S01]  /*74b0*/  ISETP.GT.AND P4, PT, R48, 0x20, P2 ;  /* 0x000000203000780c */ /* 0x000fe20001784270 */
[-CC-:B------:R-:W-:Y:S01]  /*74c0*/  FFMA.FTZ R182, R169, R6.reuse, -R8.reuse ;  /* 0x00000006a9b67223 */ /* 0x180fe20000010808 */
[----:B------:R-:W-:Y:S01]  /*74d0*/  FSEL R11, R20, -INF , !P3 ;  /* 0xff800000140b7808 */ /* 0x000fe20005800000 */
[-CC-:B------:R-:W-:Y:S01]  /*74e0*/  FFMA.FTZ R178, R181, R6.reuse, -R8.reuse ;  /* 0x00000006b5b27223 */ /* 0x180fe20000010808 */
[----:B------:R-:W-:Y:S01]  /*74f0*/  ISETP.LT.OR P4, PT, R46, 0x21, P4 ;  /* 0x000000212e00780c */ /* 0x000fe20002781670 */
[-CC-:B------:R-:W-:Y:S01]  /*7500*/  FFMA.FTZ R172, R173, R6.reuse, -R8.reuse ;  /* 0x00000006adac7223 */ /* 0x180fe20000010808 */
[C---:B------:R-:W-:Y:S01]  /*7510*/  ISETP.GT.AND P3, PT, R48.reuse, 0x21, P2 ;  /* 0x000000213000780c */ /* 0x040fe20001764270 */
[-CC-:B------:R-:W-:Y:S01]  /*7520*/  FFMA.FTZ R174, R161, R6.reuse, -R8.reuse ;  /* 0x00000006a1ae7223 */ /* 0x180fe20000010808 */
[----:B------:R-:W-:Y:S01]  /*7530*/  FSEL R21, R21, -INF , !P4 ;  /* 0xff80000015157808 */ /* 0x000fe20006000000 */
[-CC-:B------:R-:W-:Y:S01]  /*7540*/  FFMA.FTZ R168, R87, R6.reuse, -R8.reuse ;  /* 0x0000000657a87223 */ /* 0x180fe20000010808 */
[----:B------:R-:W-:Y:S01]  /*7550*/  ISETP.GT.AND P4, PT, R48, RZ, P2 ;  /* 0x000000ff3000720c */ /* 0x000fe20001784270 */
[-CC-:B------:R-:W-:Y:S01]  /*7560*/  FFMA.FTZ R176, R183, R6.reuse, -R8.reuse ;  /* 0x00000006b7b07223 */ /* 0x180fe20000010808 */
[----:B------:R-:W-:Y:S01]  /*7570*/  FSEL R167, R15, -INF , !P5 ;  /* 0xff8000000fa77808 */ /* 0x000fe20006800000 */
[-CC-:B------:R-:W-:Y:S01]  /*7580*/  FFMA.FTZ R15, R175, R6.reuse, -R8.reuse ;  /* 0x00000006af0f7223 */ /* 0x180fe20000010808 */
[----:B------:R-:W-:Y:S01]  /*7590*/  ISETP.LT.OR P4, PT, R46, 0x1, P4 ;  /* 0x000000012e00780c */ /* 0x000fe20002781670 */
[-CC-:B------:R-:W-:Y:S01]  /*75a0*/  FFMA.FTZ R170, R83, R6.reuse, -R8.reuse ;  /* 0x0000000653aa7223 */ /* 0x180fe20000010808 */
[----:B------:R-:W-:Y:S01]  /*75b0*/  ISETP.GT.AND P5, PT, R48, 0x28, P2 ;  /* 0x000000283000780c */ /* 0x000fe200017a4270 */
[-CC-:B------:R-:W-:Y:S01]  /*75c0*/  FFMA.FTZ R164, R79, R6.reuse, -R8.reuse ;  /* 0x000000064fa47223 */ /* 0x180fe20000010808 */
[----:B------:R-:W-:Y:S01]  /*75d0*/  FSEL R10, R7, -INF , !P4 ;  /* 0xff800000070a7808 */ /* 0x000fe20006000000 */
[-CC-:B------:R-:W-:Y:S01]  /*75e0*/  FFMA.FTZ R166, R75, R6.reuse, -R8.reuse ;  /* 0x000000064ba67223 */ /* 0x180fe20000010808 */
[----:B------:R-:W-:Y:S01]  /*75f0*/  ISETP.LT.OR P3, PT, R46, 0x22, P3 ;  /* 0x000000222e00780c */ /* 0x000fe20001f61670 */
[----:B------:R0:W-:Y:S01]  /*7600*/  MUFU.EX2 R7, R15 ;  /* 0x0000000f00077308 */ /* 0x0001e20000000800 */
[----:B------:R-:W-:Y:S01]  /*7610*/  FMNMX.FTZ R12, R10, R5, !PT ;  /* 0x000000050a0c7209 */ /* 0x000fe20007810000 */
[-CC-:B------:R-:W-:Y:S01]  /*7620*/  FFMA.FTZ R158, R57, R6.reuse, -R8.reuse ;  /* 0x00000006399e7223 */ /* 0x180fe20000010808 */
[----:B------:R-:W-:Y:S01]  /*7630*/  ISETP.LT.OR P5, PT, R46, 0x29, P5 ;  /* 0x000000292e00780c */ /* 0x000fe20002fa1670 */
[--C-:B------:R-:W-:Y:S01]  /*7640*/  FFMA.FTZ R156, R63, R6, -R8.reuse ;  /* 0x000000063f9c7223 */ /* 0x100fe20000010808 */
[----:B------:R-:W-:Y:S01]  /*7650*/  FMNMX.FTZ R12, R159, R12, !PT ;  /* 0x0000000c9f0c7209 */ /* 0x000fe20007810000 */
[--C-:B------:R-:W-:Y:S01]  /*7660*/  FFMA.FTZ R154, R49, R6, -R8.reuse ;  /* 0x00000006319a7223 */ /* 0x100fe20000010808 */
[----:B------:R-:W-:Y:S01]  /*7670*/  FSEL R171, R24, -INF , !P3 ;  /* 0xff80000018ab7808 */ /* 0x000fe20005800000 */
[----:B------:R-:W-:Y:S01]  /*7680*/  MUFU.EX2 R9, R9 ;  /* 0x0000000900097308 */ /* 0x000fe20000000800 */
[----:B------:R-:W-:Y:S01]  /*7690*/  FMNMX.FTZ R12, R155, R12, !PT ;  /* 0x0000000c9b0c7209 */ /* 0x000fe20007810000 */
[-CC-:B0-----:R-:W-:Y:S01]  /*76a0*/  FFMA.FTZ R15, R179, R6.reuse, -R8.reuse ;  /* 0x00000006b30f7223 */ /* 0x181fe20000010808 */
[----:B------:R-:W-:Y:S01]  /*76b0*/  ISETP.GT.AND P3, PT, R48, 0x29, P2 ;  /* 0x000000293000780c */ /* 0x000fe20001764270 */
[--C-:B------:R-:W-:Y:S01]  /*76c0*/  FFMA.FTZ R160, R65, R6, -R8.reuse ;  /* 0x0000000641a07223 */ /* 0x100fe20000010808 */
[----:B------:R-:W-:Y:S01]  /*76d0*/  FMNMX.FTZ R12, R157, R12, !PT ;  /* 0x0000000c9d0c7209 */ /* 0x000fe20007810000 */
[--C-:B------:R-:W-:Y:S01]  /*76e0*/  FFMA.FTZ R162, R67, R6, -R8.reuse ;  /* 0x0000000643a27223 */ /* 0x100fe20000010808 */
[----:B------:R-:W-:Y:S01]  /*76f0*/  FSEL R169, R28, -INF , !P5 ;  /* 0xff8000001ca97808 */ /* 0x000fe20006800000 */
[----:B------:R-:W-:Y:S01]  /*7700*/  MUFU.EX2 R180, R180 ;  /* 0x000000b400b47308 */ /* 0x000fe20000000800 */
[----:B------:R-:W-:Y:S01]  /*7710*/  FMNMX.FTZ R12, R41, R12, !PT ;  /* 0x0000000c290c7209 */ /* 0x000fe20007810000 */
[-CC-:B------:R-:W-:Y:S01]  /*7720*/  FFMA.FTZ R85, R85, R6.reuse, -R8.reuse ;  /* 0x0000000655557223 */ /* 0x180fe20000010808 */
[----:B------:R-:W-:Y:S01]  /*7730*/  ISETP.GT.AND P5, PT, R48, 0x30, P2 ;  /* 0x000000303000780c */ /* 0x000fe200017a4270 */
[--C-:B------:R-:W-:Y:S01]  /*7740*/  FFMA.FTZ R65, R73, R6, -R8.reuse ;  /* 0x0000000649417223 */ /* 0x100fe20000010808 */
[----:B------:R-:W-:Y:S01]  /*7750*/  FMNMX.FTZ R12, R163, R12, !PT ;  /* 0x0000000ca30c7209 */ /* 0x000fe20007810000 */
[--C-:B------:R-:W-:Y:S01]  /*7760*/  FFMA.FTZ R67, R71, R6, -R8.reuse ;  /* 0x0000000647437223 */ /* 0x100fe20000010808 */
[----:B------:R-:W-:Y:S01]  /*7770*/  ISETP.LT.OR P4, PT, R46, 0x2a, P3 ;  /* 0x0000002a2e00780c */ /* 0x000fe20001f81670 */
[----:B------:R-:W-:Y:S01]  /*7780*/  MUFU.EX2 R182, R182 ;  /* 0x000000b600b67308 */ /* 0x000fe20000000800 */
[----:B------:R-:W-:Y:S01]  /*7790*/  FMNMX.FTZ R12, R11, R12, !PT ;  /* 0x0000000c0b0c7209 */ /* 0x000fe20007810000 */
[-CC-:B------:R-:W-:Y:S01]  /*77a0*/  FFMA.FTZ R61, R61, R6.reuse, -R8.reuse ;  /* 0x000000063d3d7223 */ /* 0x180fe20000010808 */
[----:B------:R-:W-:Y:S01]  /*77b0*/  ISETP.GT.AND P3, PT, R48, 0x31, P2 ;  /* 0x000000313000780c */ /* 0x000fe20001764270 */
[--C-:B------:R-:W-:Y:S01]  /*77c0*/  FFMA.FTZ R55, R55, R6, -R8.reuse ;  /* 0x0000000637377223 */ /* 0x100fe20000010808 */
[----:B------:R-:W-:Y:S01]  /*77d0*/  FMNMX.FTZ R12, R167, R12, !PT ;  /* 0x0000000ca70c7209 */ /* 0x000fe20007810000 */
[-CC-:B------:R-:W-:Y:S01]  /*77e0*/  FFMA.FTZ R152, R59, R6.reuse, -R8.reuse ;  /* 0x000000063b987223 */ /* 0x180fe20000010808 */
[----:B------:R-:W-:Y:S01]  /*77f0*/  FSEL R175, R14, -INF , !P4 ;  /* 0xff8000000eaf7808 */ /* 0x000fe20006000000 */
[--C-:B------:R-:W-:Y:S01]  /*7800*/  FFMA.FTZ R14, R153, R6, -R8.reuse ;  /* 0x00000006990e7223 */ /* 0x100fe20000010808 */
[----:B------:R-:W-:Y:S01]  /*7810*/  FMNMX.FTZ R12, R21, R12, !PT ;  /* 0x0000000c150c7209 */ /* 0x000fe20007810000 */
[----:B------:R-:W-:Y:S01]  /*7820*/  MUFU.EX2 R176, R176 ;  /* 0x000000b000b07308 */ /* 0x000fe20000000800 */
[----:B------:R-:W-:Y:S01]  /*7830*/  ISETP.LT.OR P5, PT, R46, 0x31, P5 ;  /* 0x000000312e00780c */ /* 0x000fe20002fa1670 */
[--C-:B------:R-:W-:Y:S01]  /*7840*/  FFMA.FTZ R53, R53, R6, -R8.reuse ;  /* 0x0000000635357223 */ /* 0x100fe20000010808 */
[----:B------:R-:W-:Y:S01]  /*7850*/  FMNMX.FTZ R12, R171, R12, !PT ;  /* 0x0000000cab0c7209 */ /* 0x000fe20007810000 */
[----:B------:R-:W-:Y:S01]  /*7860*/  FFMA.FTZ R47, R47, R6, -R8 ;  /* 0x000000062f2f7223 */ /* 0x000fe20000010808 */
[----:B------:R-:W-:Y:S01]  /*7870*/  ISETP.GT.AND P4, PT, R48, 0x38, P2 ;  /* 0x000000383000780c */ /* 0x000fe20001784270 */
[----:B------:R-:W-:Y:S01]  /*7880*/  IMAD.U32 R28, RZ, RZ, UR45 ;  /* 0x0000002dff1c7e24 */ /* 0x000fe2000f8e00ff */
[----:B------:R-:W-:Y:S01]  /*7890*/  FMNMX.FTZ R12, R169, R12, !PT ;  /* 0x0000000ca90c7209 */ /* 0x000fe20007810000 */
[----:B------:R-:W-:Y:S01]  /*78a0*/  MUFU.EX2 R15, R15 ;  /* 0x0000000f000f7308 */ /* 0x000fe20000000800 */
[----:B------:R-:W-:Y:S01]  /*78b0*/  ISETP.LT.OR P3, PT, R46, 0x32, P3 ;  /* 0x000000322e00780c */ /* 0x000fe20001f61670 */
[----:B------:R-:W-:Y:S01]  /*78c0*/  UMOV UR45, UR57 ;  /* 0x00000039002d7c82 */ /* 0x000fe20008000000 */
[----:B------:R-:W-:-:S02]  /*78d0*/  FSEL R25, R25, -INF , !P5 ;  /* 0xff80000019197808 */ /* 0x000fc40006800000 */
[----:B------:R-:W-:Y:S02]  /*78e0*/  FMNMX.FTZ R12, R175, R12, !PT ;  /* 0x0000000caf0c7209 */ /* 0x000fe40007810000 */
[----:B------:R-:W-:Y:S01]  /*78f0*/  ISETP.GT.AND P5, PT, R48, 0x39, P2 ;  /* 0x000000393000780c */ /* 0x000fe200017a4270 */
[----:B------:R-:W-:Y:S01]  /*7900*/  MUFU.EX2 R178, R178 ;  /* 0x000000b200b27308 */ /* 0x000fe20000000800 */
[----:B------:R-:W-:Y:S02]  /*7910*/  FSEL R179, R26, -INF , !P3 ;  /* 0xff8000001ab37808 */ /* 0x000fe40005800000 */
[----:B------:R-:W-:Y:S02]  /*7920*/  ISETP.LT.OR P4, PT, R46, 0x39, P4 ;  /* 0x000000392e00780c */ /* 0x000fe40002781670 */
[----:B------:R-:W-:Y:S02]  /*7930*/  FMNMX.FTZ R12, R25, R12, !PT ;  /* 0x0000000c190c7209 */ /* 0x000fe40007810000 */
[----:B------:R-:W-:Y:S01]  /*7940*/  ISETP.GT.AND P3, PT, R48, 0x40, P2 ;  /* 0x000000403000780c */ /* 0x000fe20001764270 */
[----:B------:R-:W-:Y:S01]  /*7950*/  MUFU.EX2 R172, R172 ;  /* 0x000000ac00ac7308 */ /* 0x000fe20000000800 */
[----:B------:R-:W-:-:S02]  /*7960*/  ISETP.LT.OR P5, PT, R46, 0x3a, P5 ;  /* 0x0000003a2e00780c */ /* 0x000fc40002fa1670 */
[----:B------:R-:W-:Y:S02]  /*7970*/  FSEL R29, R29, -INF , !P4 ;  /* 0xff8000001d1d7808 */ /* 0x000fe40006000000 */
[----:B------:R-:W-:Y:S02]  /*7980*/  FMNMX.FTZ R12, R179, R12, !PT ;  /* 0x0000000cb30c7209 */ /* 0x000fe40007810000 */
[----:B------:R-:W-:Y:S01]  /*7990*/  ISETP.GT.AND P4, PT, R48, 0x41, P2 ;  /* 0x000000413000780c */ /* 0x000fe20001784270 */
[----:B------:R-:W-:Y:S01]  /*79a0*/  MUFU.EX2 R174, R174 ;  /* 0x000000ae00ae7308 */ /* 0x000fe20000000800 */
[----:B------:R-:W-:Y:S01]  /*79b0*/  FSEL R181, R27, -INF , !P5 ;  /* 0xff8000001bb57808 */ /* 0x000fe20006800000 */
[----:B------:R-:W-:Y:S01]  /*79c0*/  FFMA.FTZ R27, R177, R6, -R8 ;  /* 0x00000006b11b7223 */ /* 0x000fe20000010808 */
[----:B------:R-:W-:Y:S02]  /*79d0*/  ISETP.LT.OR P3, PT, R46, 0x41, P3 ;  /* 0x000000412e00780c */ /* 0x000fe40001f61670 */
[----:B------:R-:W-:-:S02]  /*79e0*/  FMNMX.FTZ R12, R29, R12, !PT ;  /* 0x0000000c1d0c7209 */ /* 0x000fc40007810000 */
[----:B------:R-:W-:Y:S01]  /*79f0*/  ISETP.GT.AND P5, PT, R48, 0x48, P2 ;  /* 0x000000483000780c */ /* 0x000fe200017a4270 */
[----:B------:R-:W-:Y:S01]  /*7a00*/  MUFU.EX2 R27, R27 ;  /* 0x0000001b001b7308 */ /* 0x000fe20000000800 */
[----:B------:R-:W-:Y:S02]  /*7a10*/  ISETP.LT.OR P4, PT, R46, 0x42, P4 ;  /* 0x000000422e00780c */ /* 0x000fe40002781670 */
[----:B------:R-:W-:Y:S02]  /*7a20*/  FSEL R177, R32, -INF , !P3 ;  /* 0xff80000020b17808 */ /* 0x000fe40005800000 */
[----:B------:R-:W-:Y:S02]  /*7a30*/  FMNMX.FTZ R12, R181, R12, !PT ;  /* 0x0000000cb50c7209 */ /* 0x000fe40007810000 */
[----:B------:R-:W-:Y:S01]  /*7a40*/  ISETP.GT.AND P3, PT, R48, 0x49, P2 ;  /* 0x000000493000780c */ /* 0x000fe20001764270 */
[----:B------:R-:W-:Y:S01]  /*7a50*/  MUFU.EX2 R168, R168 ;  /* 0x000000a800a87308 */ /* 0x000fe20000000800 */
[----:B------:R-:W-:Y:S01]  /*7a60*/  FSEL R173, R31, -INF , !P4 ;  /* 0xff8000001fad7808 */ /* 0x000fe20006000000 */
[----:B------:R-:W-:Y:S01]  /*7a70*/  FFMA.FTZ R31, R165, R6, -R8 ;  /* 0x00000006a51f7223 */ /* 0x000fe20000010808 */
[----:B------:R-:W-:-:S02]  /*7a80*/  ISETP.LT.OR P5, PT, R46, 0x49, P5 ;  /* 0x000000492e00780c */ /* 0x000fc40002fa1670 */
[----:B------:R-:W-:Y:S02]  /*7a90*/  FMNMX.FTZ R12, R177, R12, !PT ;  /* 0x0000000cb10c7209 */ /* 0x000fe40007810000 */
[----:B------:R-:W-:Y:S01]  /*7aa0*/  ISETP.GT.AND P4, PT, R48, 0x50, P2 ;  /* 0x000000503000780c */ /* 0x000fe20001784270 */
[----:B------:R-:W-:Y:S01]  /*7ab0*/  MUFU.EX2 R31, R31 ;  /* 0x0000001f001f7308 */ /* 0x000fe20000000800 */
[----:B------:R-:W-:Y:S02]  /*7ac0*/  ISETP.LT.OR P3, PT, R46, 0x4a, P3 ;  /* 0x0000004a2e00780c */ /* 0x000fe40001f61670 */
[----:B------:R-:W-:Y:S02]  /*7ad0*/  FSEL R33, R33, -INF , !P5 ;  /* 0xff80000021217808 */ /* 0x000fe40006800000 */
[----:B------:R-:W-:Y:S02]  /*7ae0*/  FMNMX.FTZ R12, R173, R12, !PT ;  /* 0x0000000cad0c7209 */ /* 0x000fe40007810000 */
[----:B------:R-:W-:Y:S01]  /*7af0*/  ISETP.GT.AND P5, PT, R48, 0x51, P2 ;  /* 0x000000513000780c */ /* 0x000fe200017a4270 */
[----:B------:R-:W-:Y:S01]  /*7b00*/  MUFU.EX2 R85, R85 ;  /* 0x0000005500557308 */ /* 0x000fe20000000800 */
[----:B------:R-:W-:-:S02]  /*7b10*/  FSEL R165, R30, -INF , !P3 ;  /* 0xff8000001ea57808 */ /* 0x000fc40005800000 */
[----:B------:R-:W-:Y:S02]  /*7b20*/  ISETP.LT.OR P4, PT, R46, 0x51, P4 ;  /* 0x000000512e00780c */ /* 0x000fe40002781670 */
[----:B------:R-:W-:Y:S02]  /*7b30*/  FMNMX.FTZ R12, R33, R12, !PT ;  /* 0x0000000c210c7209 */ /* 0x000fe40007810000 */
[----:B------:R-:W-:Y:S01]  /*7b40*/  ISETP.GT.AND P3, PT, R48, 0x58, P2 ;  /* 0x000000583000780c */ /* 0x000fe20001764270 */
[----:B------:R-:W-:Y:S01]  /*7b50*/  MUFU.EX2 R170, R170 ;  /* 0x000000aa00aa7308 */ /* 0x000fe20000000800 */
[----:B------:R-:W-:Y:S02]  /*7b60*/  ISETP.LT.OR P5, PT, R46, 0x52, P5 ;  /* 0x000000522e00780c */ /* 0x000fe40002fa1670 */
[----:B------:R-:W-:Y:S02]  /*7b70*/  FSEL R161, R34, -INF , !P4 ;  /* 0xff80000022a17808 */ /* 0x000fe40006000000 */
[----:B------:R-:W-:-:S02]  /*7b80*/  FMNMX.FTZ R12, R165, R12, !PT ;  /* 0x0000000ca50c7209 */ /* 0x000fc40007810000 */
[----:B------:R-:W-:Y:S01]  /*7b90*/  ISETP.GT.AND P4, PT, R48, 0x59, P2 ;  /* 0x000000593000780c */ /* 0x000fe20001784270 */
[----:B------:R-:W-:Y:S01]  /*7ba0*/  MUFU.EX2 R164, R164 ;  /* 0x000000a400a47308 */ /* 0x000fe20000000800 */
[----:B------:R-:W-:Y:S02]  /*7bb0*/  FSEL R153, R35, -INF , !P5 ;  /* 0xff80000023997808 */ /* 0x000fe40006800000 */
[----:B------:R-:W-:Y:S02]  /*7bc0*/  ISETP.LT.OR P3, PT, R46, 0x59, P3 ;  /* 0x000000592e00780c */ /* 0x000fe40001f61670 */
[----:B------:R-:W-:Y:S02]  /*7bd0*/  FMNMX.FTZ R12, R161, R12, !PT ;  /* 0x0000000ca10c7209 */ /* 0x000fe40007810000 */
[----:B------:R-:W-:Y:S01]  /*7be0*/  ISETP.GT.AND P5, PT, R48, 0x60, P2 ;  /* 0x000000603000780c */ /* 0x000fe200017a4270 */
[----:B------:R0:W-:Y:S01]  /*7bf0*/  MUFU.EX2 R35, R14 ;  /* 0x0000000e00237308 */ /* 0x0001e20000000800 */
[----:B------:R-:W-:-:S02]  /*7c00*/  ISETP.LT.OR P4, PT, R46, 0x5a, P4 ;  /* 0x0000005a2e00780c */ /* 0x000fc40002781670 */
[----:B------:R-:W-:Y:S02]  /*7c10*/  FSEL R87, R38, -INF , !P3 ;  /* 0xff80000026577808 */ /* 0x000fe40005800000 */
[----:B------:R-:W-:Y:S02]  /*7c20*/  FMNMX.FTZ R12, R153, R12, !PT ;  /* 0x0000000c990c7209 */ /* 0x000fe40007810000 */
[----:B------:R-:W-:Y:S01]  /*7c30*/  ISETP.GT.AND P3, PT, R48, 0x61, P2 ;  /* 0x000000613000780c */ /* 0x000fe20001764270 */
[----:B------:R-:W-:Y:S01]  /*7c40*/  MUFU.EX2 R166, R166 ;  /* 0x000000a600a67308 */ /* 0x000fe20000000800 */
[----:B------:R-:W-:Y:S01]  /*7c50*/  FSEL R183, R36, -INF , !P4 ;  /* 0xff80000024b77808 */ /* 0x000fe20006000000 */
[----:B0-----:R-:W-:Y:S01]  /*7c60*/  FFMA.FTZ R14, R77, R6, -R8 ;  /* 0x000000064d0e7223 */ /* 0x001fe20000010808 */
        /* <DEDUP_REMOVED lines=30> */
[C---:B------:R-:W-:Y:S02]  /*7e50*/  ISETP.LT.OR P5, PT, R46.reuse, 0x79, P5 ;  /* 0x000000792e00780c */ /* 0x040fe40002fa1670 */
[----:B------:R-:W-:Y:S02]  /*7e60*/  FSEL R77, R45, -INF , !P4 ;  /* 0xff8000002d4d7808 */ /* 0x000fe40006000000 */
[----:B------:R-:W-:Y:S02]  /*7e70*/  FMNMX.FTZ R12, R79, R12, !PT ;  /* 0x0000000c4f0c7209 */ /* 0x000fe40007810000 */
[----:B------:R-:W-:Y:S01]  /*7e80*/  ISETP.LT.OR P2, PT, R46, 0x7a, P2 ;  /* 0x0000007a2e00780c */ /* 0x000fe20001741670 */
[----:B------:R-:W-:Y:S01]  /*7e90*/  MUFU.EX2 R45, R14 ;  /* 0x0000000e002d7308 */ /* 0x000fe20000000800 */
[----:B------:R-:W-:-:S02]  /*7ea0*/  FSEL R193, R50, -INF , !P5 ;  /* 0xff80000032c17808 */ /* 0x000fc40006800000 */
[----:B------:R-:W-:Y:S02]  /*7eb0*/  FMNMX.FTZ R12, R77, R12, !PT ;  /* 0x0000000c4d0c7209 */ /* 0x000fe40007810000 */
[----:B------:R-:W-:Y:S01]  /*7ec0*/  FSEL R75, R51, -INF , !P2 ;  /* 0xff800000334b7808 */ /* 0x000fe20005000000 */
[----:B------:R-:W-:Y:S01]  /*7ed0*/  FFMA.FTZ R51, R69, R6, -R8 ;  /* 0x0000000645337223 */ /* 0x000fe20000010808 */
[----:B------:R-:W-:Y:S01]  /*7ee0*/  FMNMX.FTZ R12, R193, R12, !PT ;  /* 0x0000000cc10c7209 */ /* 0x000fe20007810000 */
[----:B------:R-:W-:Y:S01]  /*7ef0*/  MUFU.EX2 R61, R61 ;  /* 0x0000003d003d7308 */ /* 0x000fe20000000800 */
[----:B------:R-:W-:Y:S02]  /*7f00*/  FSEL R57, R13, RZ, P6 ;  /* 0x000000ff0d397208 */ /* 0x000fe40003000000 */
[----:B------:R-:W-:-:S03]  /*7f10*/  FMNMX.FTZ R12, R75, R12, !PT ;  /* 0x0000000c4b0c7209 */ /* 0x000fc60007810000 */
        /* <DEDUP_REMOVED lines=20> */
[----:B------:R-:W-:Y:S01]  /*8060*/  FADD.FTZ R63, R7, R2 ;  /* 0x00000002073f7221 */ /* 0x000fe20000010000 */
[-C--:B------:R-:W-:Y:S01]  /*8070*/  FMUL.FTZ R100, R100, R4.reuse ;  /* 0x0000000464647220 */ /* 0x080fe20000410000 */
[-C--:B------:R-:W-:Y:S01]  /*8080*/  FMUL.FTZ R101, R101, R4.reuse ;  /* 0x0000000465657220 */ /* 0x080fe20000410000 */
[----:B------:R-:W-:Y:S01]  /*8090*/  MUFU.EX2 R53, R53 ;  /* 0x0000003500357308 */ /* 0x000fe20000000800 */
[----:B------:R-:W-:Y:S01]  /*80a0*/  FADD.FTZ R2, R176, R63 ;  /* 0x0000003fb0027221 */ /* 0x000fe20000010000 */
        /* <DEDUP_REMOVED lines=23> */
[-C--:B------:R-:W-:Y:S01]  /*8220*/  FMUL.FTZ R137, R137, R4.reuse ;  /* 0x0000000489897220 */ /* 0x080fe20000410000 */
[----:B------:R-:W-:Y:S01]  /*8230*/  FMUL.FTZ R140, R140, R4 ;  /* 0x000000048c8c7220 */ /* 0x000fe20000410000 */
[-CC-:B------:R-:W-:Y:S01]  /*8240*/  FFMA.FTZ R24, R169, R6.reuse, -R34.reuse ;  /* 0x00000006a9187223 */ /* 0x180fe20000010822 */
[-C--:B------:R-:W-:Y:S01]  /*8250*/  FFMA.FTZ R169, R25, R6.reuse, -R34 ;  /* 0x0000000619a97223 */ /* 0x080fe20000010822 */
[----:B------:R-:W-:Y:S01]  /*8260*/  FADD.FTZ R25, R15, R2 ;  /* 0x000000020f197221 */ /* 0x000fe20000010000 */
[-CC-:B------:R-:W-:Y:S01]  /*8270*/  FFMA.FTZ R20, R21, R6.reuse, -R34.reuse ;  /* 0x0000000615147223 */ /* 0x180fe20000010822 */
[-CC-:B------:R-:W-:Y:S01]  /*8280*/  FFMA.FTZ R21, R171, R6.reuse, -R34.reuse ;  /* 0x00000006ab157223 */ /* 0x180fe20000010822 */
[-CC-:B------:R-:W-:Y:S01]  /*8290*/  FFMA.FTZ R171, R29, R6.reuse, -R34.reuse ;  /* 0x000000061dab7223 */ /* 0x180fe20000010822 */
[----:B------:R-:W-:Y:S01]  /*82a0*/  FADD.FTZ R2, R178, R25 ;  /* 0x00000019b2027221 */ /* 0x000fe20000010000 */
[----:B------:R-:W-:Y:S01]  /*82b0*/  @!P1 LEA R29, R28, UR41, 0x3 ;  /* 0x000000291c1d9c11 */ /* 0x000fe2000f8e18ff */
[-CC-:B------:R-:W-:Y:S01]  /*82c0*/  FFMA.FTZ R57, R10, R6.reuse, -R34.reuse ;  /* 0x000000060a397223 */ /* 0x180fe20000010822 */
[-C--:B------:R-:W-:Y:S01]  /*82d0*/  FFMA.FTZ R8, R159, R6.reuse, -R34 ;  /* 0x000000069f087223 */ /* 0x080fe20000010822 */
[----:B------:R-:W-:Y:S01]  /*82e0*/  FADD.FTZ R25, R27, R2 ;  /* 0x000000021b197221 */ /* 0x000fe20000010000 */
[-CC-:B------:R-:W-:Y:S01]  /*82f0*/  FFMA.FTZ R10, R155, R6.reuse, -R34.reuse ;  /* 0x000000069b0a7223 */ /* 0x180fe20000010822 */
[-CC-:B------:R-:W-:Y:S01]  /*8300*/  FFMA.FTZ R59, R157, R6.reuse, -R34.reuse ;  /* 0x000000069d3b7223 */ /* 0x180fe20000010822 */
[-CC-:B------:R-:W-:Y:S01]  /*8310*/  FFMA.FTZ R12, R41, R6.reuse, -R34.reuse ;  /* 0x00000006290c7223 */ /* 0x180fe20000010822 */
[----:B------:R-:W-:Y:S01]  /*8320*/  FADD.FTZ R2, R172, R25 ;  /* 0x00000019ac027221 */ /* 0x000fe20000010000 */
[----:B------:R-:W-:Y:S01]  /*8330*/  MUFU.EX2 R57, R57 ;  /* 0x0000003900397308 */ /* 0x000fe20000000800 */
[-CC-:B------:R-:W-:Y:S01]  /*8340*/  FFMA.FTZ R41, R163, R6.reuse, -R34.reuse ;  /* 0x00000006a3297223 */ /* 0x180fe20000010822 */
[-C--:B------:R-:W-:Y:S01]  /*8350*/  FFMA.FTZ R11, R11, R6.reuse, -R34 ;  /* 0x000000060b0b7223 */ /* 0x080fe20000010822 */
[----:B------:R-:W-:Y:S01]  /*8360*/  FADD.FTZ R25, R31, R2 ;  /* 0x000000021f197221 */ /* 0x000fe20000010000 */
[----:B------:R-:W-:Y:S01]  /*8370*/  FSEL R2, R49, RZ, P2 ;  /* 0x000000ff31027208 */ /* 0x000fe20001000000 */
[-CC-:B------:R-:W-:Y:S01]  /*8380*/  FFMA.FTZ R14, R167, R6.reuse, -R34.reuse ;  /* 0x00000006a70e7223 */ /* 0x180fe20000010822 */
[-CC-:B------:R-:W-:Y:S01]  /*8390*/  FFMA.FTZ R175, R175, R6.reuse, -R34.reuse ;  /* 0x00000006afaf7223 */ /* 0x180fe20000010822 */
[----:B------:R-:W-:Y:S01]  /*83a0*/  FADD.FTZ R28, R174, R25 ;  /* 0x00000019ae1c7221 */ /* 0x000fe20000010000 */
[----:B------:R-:W-:Y:S01]  /*83b0*/  MUFU.EX2 R8, R8 ;  /* 0x0000000800087308 */ /* 0x000fe20000000800 */
[----:B------:R-:W-:Y:S01]  /*83c0*/  FADD.FTZ R5, -R2, R5 ;  /* 0x0000000502057221 */ /* 0x000fe20000010100 */
[----:B------:R-:W-:Y:S01]  /*83d0*/  FFMA.FTZ R26, R179, R6, -R34 ;  /* 0x00000006b31a7223 */ /* 0x000fe20000010822 */
[----:B------:R-:W-:Y:S01]  /*83e0*/  FADD.FTZ R25, R35, R28 ;  /* 0x0000001c23197221 */ /* 0x000fe20000010000 */
[----:B------:R-:W-:-:S02]  /*83f0*/  @!P1 VIADD R28, R29, 0x28860 ;  /* 0x000288601d1c9836 */ /* 0x000fc40000000000 */
[-C--:B------:R-:W-:Y:S01]  /*8400*/  FMUL.FTZ R5, R5, R6.reuse ;  /* 0x0000000605057220 */ /* 0x080fe20000410000 */
[-C--:B------:R-:W-:Y:S01]  /*8410*/  FFMA.FTZ R30, R181, R6.reuse, -R34 ;  /* 0x00000006b51e7223 */ /* 0x080fe20000010822 */
[----:B------:R-:W-:Y:S01]  /*8420*/  FADD.FTZ R2, R168, R25 ;  /* 0x00000019a8027221 */ /* 0x000fe20000010000 */
[----:B------:R-:W-:Y:S01]  /*8430*/  MUFU.EX2 R10, R10 ;  /* 0x0000000a000a7308 */ /* 0x000fe20000000800 */
[----:B------:R-:W-:Y:S01]  /*8440*/  @!P1 PRMT R28, RZ, 0x654, R28 ;  /* 0x00000654ff1c9816 */ /* 0x000fe2000000001c */
[-C--:B------:R-:W-:Y:S01]  /*8450*/  FFMA.FTZ R177, R177, R6.reuse, -R34 ;  /* 0x00000006b1b17223 */ /* 0x080fe20000010822 */
[----:B------:R-:W-:Y:S01]  /*8460*/  FADD.FTZ R25, R85, R2 ;  /* 0x0000000255197221 */ /* 0x000fe20000010000 */
[-CC-:B------:R-:W-:Y:S01]  /*8470*/  FFMA.FTZ R2, R165, R6.reuse, -R34.reuse ;  /* 0x00000006a5027223 */ /* 0x180fe20000010822 */
[----:B------:R0:W-:Y:S01]  /*8480*/  @!P1 SYNCS.ARRIVE.TRANS64.RED.A1T0 RZ, [R28+URZ], RZ ;  /* 0x000000ff1cff99a7 */ /* 0x0001e2000810043f */
[-CC-:B------:R-:W-:Y:S01]  /*8490*/  FFMA.FTZ R32, R173, R6.reuse, -R34.reuse ;  /* 0x00000006ad207223 */ /* 0x180fe20000010822 */
[----:B------:R-:W-:Y:S01]  /*84a0*/  FADD.FTZ R36, R170, R25 ;  /* 0x00000019aa247221 */ /* 0x000fe20000010000 */
[----:B------:R-:W-:Y:S01]  /*84b0*/  MUFU.EX2 R59, R59 ;  /* 0x0000003b003b7308 */ /* 0x000fe20000000800 */
[-CC-:B------:R-:W-:Y:S01]  /*84c0*/  FFMA.FTZ R33, R33, R6.reuse, -R34.reuse ;  /* 0x0000000621217223 */ /* 0x180fe20000010822 */
[-C--:B------:R-:W-:Y:S01]  /*84d0*/  FFMA.FTZ R161, R161, R6.reuse, -R34 ;  /* 0x00000006a1a17223 */ /* 0x080fe20000010822 */
[----:B------:R-:W-:Y:S01]  /*84e0*/  FADD.FTZ R25, R39, R36 ;  /* 0x0000002427197221 */ /* 0x000fe20000010000 */
[-CC-:B------:R-:W-:Y:S01]  /*84f0*/  FFMA.FTZ R153, R153, R6.reuse, -R34.reuse ;  /* 0x0000000699997223 */ /* 0x180fe20000010822 */
[-CC-:B------:R-:W-:Y:S01]  /*8500*/  FFMA.FTZ R87, R87, R6.reuse, -R34.reuse ;  /* 0x0000000657577223 */ /* 0x180fe20000010822 */
[-CC-:B------:R-:W-:Y:S01]  /*8510*/  FFMA.FTZ R183, R183, R6.reuse, -R34.reuse ;  /* 0x00000006b7b77223 */ /* 0x180fe20000010822 */
[----:B------:R-:W-:Y:S01]  /*8520*/  FADD.FTZ R36, R164, R25 ;  /* 0x00000019a4247221 */ /* 0x000fe20000010000 */
[----:B0-----:R0:W1:Y:S01]  /*8530*/  MUFU.EX2 R28, R5 ;  /* 0x00000005001c7308 */ /* 0x0010620000000800 */
[-CC-:B------:R-:W-:Y:S01]  /*8540*/  FFMA.FTZ R37, R37, R6.reuse, -R34.reuse ;  /* 0x0000000625257223 */ /* 0x180fe20000010822 */
[-CC-:B------:R-:W-:Y:S01]  /*8550*/  FFMA.FTZ R83, R83, R6.reuse, -R34.reuse ;  /* 0x0000000653537223 */ /* 0x180fe20000010822 */
[-CC-:B------:R-:W-:Y:S01]  /*8560*/  FFMA.FTZ R43, R43, R6.reuse, -R34.reuse ;  /* 0x000000062b2b7223 */ /* 0x180fe20000010822 */
[-CC-:B------:R-:W-:Y:S01]  /*8570*/  FFMA.FTZ R81, R81, R6.reuse, -R34.reuse ;  /* 0x0000000651517223 */ /* 0x180fe20000010822 */
[-CC-:B------:R-:W-:Y:S01]  /*8580*/  FFMA.FTZ R79, R79, R6.reuse, -R34.reuse ;  /* 0x000000064f4f7223 */ /* 0x180fe20000010822 */
[-CC-:B------:R-:W-:Y:S01]  /*8590*/  FFMA.FTZ R77, R77, R6.reuse, -R34.reuse ;  /* 0x000000064d4d7223 */ /* 0x180fe20000010822 */
[-C--:B------:R-:W-:Y:S01]  /*85a0*/  FFMA.FTZ R193, R193, R6.reuse, -R34 ;  /* 0x00000006c1c17223 */ /* 0x080fe20000010822 */
[----:B------:R-:W2:Y:S01]  /*85b0*/  MUFU.EX2 R12, R12 ;  /* 0x0000000c000c7308 */ /* 0x000ea20000000800 */
[----:B0-----:R-:W-:Y:S01]  /*85c0*/  FADD.FTZ R5, R45, R36 ;  /* 0x000000242d057221 */ /* 0x001fe20000010000 */
[----:B------:R-:W-:Y:S01]  /*85d0*/  FFMA.FTZ R34, R75, R6, -R34 ;  /* 0x000000064b227223 */ /* 0x000fe20000010822 */
[----:B------:R-:W-:Y:S01]  /*85e0*/  ISETP.GT.AND P2, PT, R3, UR58, PT ;  /* 0x0000003a03007c0c */ /* 0x000fe2000bf44270 */
[-C--:B------:R-:W-:Y:S01]  /*85f0*/  FMUL.FTZ R141, R141, R4.reuse ;  /* 0x000000048d8d7220 */ /* 0x080fe20000410000 */
[----:B------:R-:W-:Y:S01]  /*8600*/  FADD.FTZ R36, R166, R5 ;  /* 0x00000005a6247221 */ /* 0x000fe20000010000 */
[-C--:B------:R-:W-:Y:S01]  /*8610*/  FMUL.FTZ R144, R144, R4.reuse ;  /* 0x0000000490907220 */ /* 0x080fe20000410000 */
[----:B------:R-:W-:Y:S01]  /*8620*/  FMUL.FTZ R145, R145, R4 ;  /* 0x0000000491917220 */ /* 0x000fe20000410000 */
[----:B------:R-:W0:Y:S01]  /*8630*/  MUFU.EX2 R41, R41 ;  /* 0x0000002900297308 */ /* 0x000e220000000800 */
[----:B-1----:R-:W-:Y:S01]  /*8640*/  FFMA.FTZ R5, R28, R0, R57 ;  /* 0x000000001c057223 */ /* 0x002fe20000010039 */
[----:B------:R-:W-:Y:S01]  /*8650*/  FADD.FTZ R25, R51, R36 ;  /* 0x0000002433197221 */ /* 0x000fe20000010000 */
[-C--:B------:R-:W-:Y:S01]  /*8660*/  FMUL.FTZ R148, R148, R4.reuse ;  /* 0x0000000494947220 */ /* 0x080fe20000410000 */
        /* <DEDUP_REMOVED lines=8> */
[----:B------:R-:W-:-:S02]  /*86f0*/  VIADD R3, R3, 0xffffffff ;  /* 0xffffffff03037836 */ /* 0x000fc40000000000 */
[----:B------:R-:W-:Y:S01]  /*8700*/  FADD.FTZ R5, R59, R0 ;  /* 0x000000003b057221 */ /* 0x000fe20000010000 */
[----:B------:R-:W-:Y:S01]  /*8710*/  FADD.FTZ R36, R162, R25 ;  /* 0x00000019a2247221 */ /* 0x000fe20000010000 */
[----:B------:R-:W-:Y:S01]  /*8720*/  F2FP.BF16.F32.PACK_AB R178, R27, R178 ;  /* 0x000000b21bb2723e */ /* 0x000fe200000010ff */
[----:B------:R-:W3:Y:S01]  /*8730*/  MUFU.EX2 R14, R14 ;  /* 0x0000000e000e7308 */ /* 0x000ee20000000800 */
[----:B--2---:R-:W-:Y:S01]  /*8740*/  FADD.FTZ R0, R12, R5 ;  /* 0x000000050c007221 */ /* 0x004fe20000010000 */
[----:B------:R-:W-:Y:S01]  /*8750*/  FADD.FTZ R5, R67, R36 ;  /* 0x0000002443057221 */ /* 0x000fe20000010000 */
[----:B------:R-:W-:Y:S01]  /*8760*/  F2FP.BF16.F32.PACK_AB R172, R31, R172 ;  /* 0x000000ac1fac723e */ /* 0x000fe200000010ff */
[----:B------:R-:W-:Y:S01]  /*8770*/  FMUL.FTZ R90, R90, R28 ;  /* 0x0000001c5a5a7220 */ /* 0x000fe20000410000 */
[----:B0-----:R-:W-:Y:S01]  /*8780*/  FADD.FTZ R0, R41, R0 ;  /* 0x0000000029007221 */ /* 0x001fe20000010000 */
[----:B------:R-:W-:Y:S01]  /*8790*/  FADD.FTZ R36, R156, R5 ;  /* 0x000000059c247221 */ /* 0x000fe20000010000 */
[----:B------:R-:W-:Y:S01]  /*87a0*/  F2FP.BF16.F32.PACK_AB R174, R35, R174 ;  /* 0x000000ae23ae723e */ /* 0x000fe200000010ff */
[----:B------:R-:W0:Y:S01]  /*87b0*/  MUFU.EX2 R20, R20 ;  /* 0x0000001400147308 */ /* 0x000e220000000800 */
[----:B-1----:R-:W-:Y:S01]  /*87c0*/  FADD.FTZ R5, R11, R0 ;  /* 0x000000000b057221 */ /* 0x002fe20000010000 */
[----:B------:R-:W-:Y:S01]  /*87d0*/  FADD.FTZ R7, R61, R36 ;  /* 0x000000243d077221 */ /* 0x000fe20000010000 */
[----:B------:R-:W-:Y:S01]  /*87e0*/  F2FP.BF16.F32.PACK_AB R168, R85, R168 ;  /* 0x000000a855a8723e */ /* 0x000fe200000010ff */
[----:B------:R-:W-:Y:S01]  /*87f0*/  FMUL.FTZ R91, R91, R28 ;  /* 0x0000001c5b5b7220 */ /* 0x000fe20000410000 */
[----:B------:R-:W-:Y:S01]  /*8800*/  F2FP.BF16.F32.PACK_AB R170, R39, R170 ;  /* 0x000000aa27aa723e */ /* 0x000fe200000010ff */
[----:B------:R-:W-:Y:S01]  /*8810*/  FMUL.FTZ R94, R94, R28 ;  /* 0x0000001c5e5e7220 */ /* 0x000fe20000410000 */
[----:B------:R-:W-:Y:S01]  /*8820*/  F2FP.BF16.F32.PACK_AB R164, R45, R164 ;  /* 0x000000a42da4723e */ /* 0x000fe200000010ff */
[----:B------:R-:W1:Y:S01]  /*8830*/  MUFU.EX2 R21, R21 ;  /* 0x0000001500157308 */ /* 0x000e620000000800 */
[----:B---3--:R-:W-:Y:S01]  /*8840*/  FADD.FTZ R5, R14, R5 ;  /* 0x000000050e057221 */ /* 0x008fe20000010000 */
[----:B------:R-:W-:Y:S01]  /*8850*/  F2FP.BF16.F32.PACK_AB R166, R51, R166 ;  /* 0x000000a633a6723e */ /* 0x000fe200000010ff */
[----:B------:R-:W-:Y:S01]  /*8860*/  FMUL.FTZ R95, R95, R28 ;  /* 0x0000001c5f5f7220 */ /* 0x000fe20000410000 */
[----:B------:R-:W-:Y:S01]  /*8870*/  F2FP.BF16.F32.PACK_AB R160, R65, R160 ;  /* 0x000000a041a0723e */ /* 0x000fe200000010ff */
[----:B------:R-:W-:Y:S01]  /*8880*/  FMUL.FTZ R98, R98, R28 ;  /* 0x0000001c62627220 */ /* 0x000fe20000410000 */
[----:B------:R-:W-:Y:S01]  /*8890*/  F2FP.BF16.F32.PACK_AB R162, R67, R162 ;  /* 0x000000a243a2723e */ /* 0x000fe200000010ff */
[----:B------:R-:W-:Y:S01]  /*88a0*/  FMUL.FTZ R99, R99, R28 ;  /* 0x0000001c63637220 */ /* 0x000fe20000410000 */
[----:B------:R-:W2:Y:S01]  /*88b0*/  MUFU.EX2 R24, R24 ;  /* 0x0000001800187308 */ /* 0x000ea20000000800 */
[----:B0-----:R-:W-:Y:S01]  /*88c0*/  FADD.FTZ R0, R20, R5 ;  /* 0x0000000514007221 */ /* 0x001fe20000010000 */
[----:B------:R-:W-:Y:S01]  /*88d0*/  F2FP.BF16.F32.PACK_AB R156, R61, R156 ;  /* 0x0000009c3d9c723e */ /* 0x000fe200000010ff */
[-C--:B------:R-:W-:Y:S01]  /*88e0*/  FMUL.FTZ R102, R102, R28.reuse ;  /* 0x0000001c66667220 */ /* 0x080fe20000410000 */
[----:B------:R-:W-:Y:S01]  /*88f0*/  F2FP.BF16.F32.PACK_AB R181, R8, R57 ;  /* 0x0000003908b5723e */ /* 0x000fe200000010ff */
[-C--:B------:R-:W-:Y:S01]  /*8900*/  FMUL.FTZ R103, R103, R28.reuse ;  /* 0x0000001c67677220 */ /* 0x080fe20000410000 */
[----:B------:R-:W-:Y:S01]  /*8910*/  F2FP.BF16.F32.PACK_AB R179, R14, R11 ;  /* 0x0000000b0eb3723e */ /* 0x000fe200000010ff */
[----:B------:R-:W-:Y:S01]  /*8920*/  FMUL.FTZ R106, R106, R28 ;  /* 0x0000001c6a6a7220 */ /* 0x000fe20000410000 */
[----:B------:R-:W0:Y:S01]  /*8930*/  MUFU.EX2 R175, R175 ;  /* 0x000000af00af7308 */ /* 0x000e220000000800 */
[C---:B-1----:R-:W-:Y:S01]  /*8940*/  FADD.FTZ R5, R21.reuse, R0 ;  /* 0x0000000015057221 */ /* 0x042fe20000010000 */
[----:B------:R-:W-:Y:S01]  /*8950*/  F2FP.BF16.F32.PACK_AB R173, R21, R20 ;  /* 0x0000001415ad723e */ /* 0x000fe200000010ff */
[-C--:B------:R-:W-:Y:S01]  /*8960*/  FMUL.FTZ R107, R107, R28.reuse ;  /* 0x0000001c6b6b7220 */ /* 0x080fe20000410000 */
[-C--:B------:R-:W-:Y:S01]  /*8970*/  FMUL.FTZ R110, R110, R28.reuse ;  /* 0x0000001c6e6e7220 */ /* 0x080fe20000410000 */
[-C--:B------:R-:W-:Y:S01]  /*8980*/  FMUL.FTZ R111, R111, R28.reuse ;  /* 0x0000001c6f6f7220 */ /* 0x080fe20000410000 */
[-C--:B------:R-:W-:Y:S01]  /*8990*/  FMUL.FTZ R114, R114, R28.reuse ;  /* 0x0000001c72727220 */ /* 0x080fe20000410000 */
[-C--:B------:R-:W-:Y:S01]  /*89a0*/  FMUL.FTZ R115, R115, R28.reuse ;  /* 0x0000001c73737220 */ /* 0x080fe20000410000 */
[----:B------:R1:W-:Y:S01]  /*89b0*/  MUFU.EX2 R167, R2 ;  /* 0x0000000200a77308 */ /* 0x0003e20000000800 */
[----:B--2---:R-:W-:Y:S01]  /*89c0*/  FADD.FTZ R0, R24, R5 ;  /* 0x0000000518007221 */ /* 0x004fe20000010000 */
[-C--:B------:R-:W-:Y:S01]  /*89d0*/  FMUL.FTZ R118, R118, R28.reuse ;  /* 0x0000001c76767220 */ /* 0x080fe20000410000 */
[-C--:B------:R-:W-:Y:S01]  /*89e0*/  FMUL.FTZ R119, R119, R28.reuse ;  /* 0x0000001c77777220 */ /* 0x080fe20000410000 */
[-C--:B------:R-:W-:Y:S01]  /*89f0*/  FMUL.FTZ R122, R122, R28.reuse ;  /* 0x0000001c7a7a7220 */ /* 0x080fe20000410000 */
[-C--:B------:R-:W-:Y:S01]  /*8a00*/  FMUL.FTZ R123, R123, R28.reuse ;  /* 0x0000001c7b7b7220 */ /* 0x080fe20000410000 */
[-C--:B------:R-:W-:Y:S01]  /*8a10*/  FMUL.FTZ R126, R126, R28.reuse ;  /* 0x0000001c7e7e7220 */ /* 0x080fe20000410000 */
[----:B------:R-:W-:Y:S01]  /*8a20*/  FMUL.FTZ R127, R127, R28 ;  /* 0x0000001c7f7f7220 */ /* 0x000fe20000410000 */
[----:B------:R-:W2:Y:S01]  /*8a30*/  MUFU.EX2 R169, R169 ;  /* 0x000000a900a97308 */ /* 0x000ea20000000800 */
[----:B-1----:R-:W-:Y:S01]  /*8a40*/  FADD.FTZ R2, R158, R7 ;  /* 0x000000079e027221 */ /* 0x002fe20000010000 */
[----:B0-----:R-:W-:Y:S01]  /*8a50*/  FADD.FTZ R0, R175, R0 ;  /* 0x00000000af007221 */ /* 0x001fe20000010000 */
[C---:B------:R-:W-:Y:S01]  /*8a60*/  F2FP.BF16.F32.PACK_AB R158, R55.reuse, R158 ;  /* 0x0000009e379e723e */ /* 0x040fe200000010ff */
[----:B------:R-:W-:Y:S01]  /*8a70*/  FMUL.FTZ R130, R130, R28 ;  /* 0x0000001c82827220 */ /* 0x000fe20000410000 */
[----:B------:R-:W-:Y:S01]  /*8a80*/  FADD.FTZ R7, R55, R2 ;  /* 0x0000000237077221 */ /* 0x000fe20000010000 */
[----:B------:R-:W-:Y:S01]  /*8a90*/  F2FP.BF16.F32.PACK_AB R175, R175, R24 ;  /* 0x00000018afaf723e */ /* 0x000fe200000010ff */
[----:B------:R-:W-:Y:S01]  /*8aa0*/  FMUL.FTZ R131, R131, R28 ;  /* 0x0000001c83837220 */ /* 0x000fe20000410000 */
[----:B------:R-:W0:Y:S01]  /*8ab0*/  MUFU.EX2 R26, R26 ;  /* 0x0000001a001a7308 */ /* 0x000e220000000800 */
[----:B------:R-:W-:Y:S01]  /*8ac0*/  FADD.FTZ R2, R152, R7 ;  /* 0x0000000798027221 */ /* 0x000fe20000010000 */
[----:B------:R-:W-:Y:S01]  /*8ad0*/  F2FP.BF16.F32.PACK_AB R152, R53, R152 ;  /* 0x000000983598723e */ /* 0x000fe200000010ff */
[-C--:B------:R-:W-:Y:S01]  /*8ae0*/  FMUL.FTZ R134, R134, R28.reuse ;  /* 0x0000001c86867220 */ /* 0x080fe20000410000 */
[-C--:B------:R-:W-:Y:S01]  /*8af0*/  FMUL.FTZ R135, R135, R28.reuse ;  /* 0x0000001c87877220 */ /* 0x080fe20000410000 */
[----:B------:R-:W-:Y:S01]  /*8b00*/  FADD.FTZ R5, R53, R2 ;  /* 0x0000000235057221 */ /* 0x000fe20000010000 */
[-C--:B------:R-:W-:Y:S01]  /*8b10*/  FMUL.FTZ R138, R138, R28.reuse ;  /* 0x0000001c8a8a7220 */ /* 0x080fe20000410000 */
[----:B------:R-:W-:Y:S01]  /*8b20*/  FMUL.FTZ R139, R139, R28 ;  /* 0x0000001c8b8b7220 */ /* 0x000fe20000410000 */
[----:B------:R-:W1:Y:S01]  /*8b30*/  MUFU.EX2 R171, R171 ;  /* 0x000000ab00ab7308 */ /* 0x000e620000000800 */
[----:B------:R-:W-:Y:S01]  /*8b40*/  FADD.FTZ R2, R154, R5 ;  /* 0x000000059a027221 */ /* 0x000fe20000010000 */
[----:B--2---:R-:W-:Y:S01]  /*8b50*/  FADD.FTZ R5, R169, R0 ;  /* 0x00000000a9057221 */ /* 0x004fe20000010000 */
[C---:B------:R-:W-:Y:S01]  /*8b60*/  F2FP.BF16.F32.PACK_AB R154, R47.reuse, R154 ;  /* 0x0000009a2f9a723e */ /* 0x040fe200000010ff */
[-C--:B------:R-:W-:Y:S01]  /*8b70*/  FMUL.FTZ R142, R142, R28.reuse ;  /* 0x0000001c8e8e7220 */ /* 0x080fe20000410000 */
[----:B------:R-:W-:Y:S01]  /*8b80*/  FADD.FTZ R2, R47, R2 ;  /* 0x000000022f027221 */ /* 0x000fe20000010000 */
[-C--:B------:R-:W-:Y:S01]  /*8b90*/  FMUL.FTZ R143, R143, R28.reuse ;  /* 0x0000001c8f8f7220 */ /* 0x080fe20000410000 */
[-C--:B------:R-:W-:Y:S01]  /*8ba0*/  FMUL.FTZ R146, R146, R28.reuse ;  /* 0x0000001c92927220 */ /* 0x080fe20000410000 */
[----:B------:R-:W2:Y:S01]  /*8bb0*/  MUFU.EX2 R30, R30 ;  /* 0x0000001e001e7308 */ /* 0x000ea20000000800 */
[C---:B0-----:R-:W-:Y:S01]  /*8bc0*/  FADD.FTZ R0, R26.reuse, R5 ;  /* 0x000000051a007221 */ /* 0x041fe20000010000 */
[----:B------:R-:W-:Y:S01]  /*8bd0*/  F2FP.BF16.F32.PACK_AB R169, R26, R169 ;  /* 0x000000a91aa9723e */ /* 0x000fe200000010ff */
[-C--:B------:R-:W-:Y:S01]  /*8be0*/  FMUL.FTZ R147, R147, R28.reuse ;  /* 0x0000001c93937220 */ /* 0x080fe20000410000 */
[-C--:B------:R-:W-:Y:S01]  /*8bf0*/  FMUL.FTZ R150, R150, R28.reuse ;  /* 0x0000001c96967220 */ /* 0x080fe20000410000 */
[----:B------:R-:W-:Y:S01]  /*8c00*/  FMUL.FTZ R151, R151, R28 ;  /* 0x0000001c97977220 */ /* 0x000fe20000410000 */
[----:B------:R-:W-:-:S02]  /*8c10*/  IMAD.MOV.U32 R4, RZ, RZ, R13 ;  /* 0x000000ffff047224 */ /* 0x000fc400078e000d */
[----:B------:R0:W3:Y:S01]  /*8c20*/  MUFU.EX2 R165, R177 ;  /* 0x000000b100a57308 */ /* 0x0000e20000000800 */
[----:B-1----:R-:W-:-:S07]  /*8c30*/  FADD.FTZ R5, R171, R0 ;  /* 0x00000000ab057221 */ /* 0x002fce0000010000 */
[----:B------:R-:W1:Y:S01]  /*8c40*/  MUFU.EX2 R32, R32 ;  /* 0x0000002000207308 */ /* 0x000e620000000800 */
[C---:B--2---:R-:W-:Y:S01]  /*8c50*/  FADD.FTZ R0, R30.reuse, R5 ;  /* 0x000000051e007221 */ /* 0x044fe20000010000 */
[----:B0-----:R-:W-:Y:S02]  /*8c60*/  F2FP.BF16.F32.PACK_AB R177, R41, R12 ;  /* 0x0000000c29b1723e */ /* 0x001fe400000010ff */
[----:B------:R-:W-:-:S04]  /*8c70*/  F2FP.BF16.F32.PACK_AB R171, R30, R171 ;  /* 0x000000ab1eab723e */ /* 0x000fc800000010ff */
[----:B------:R-:W0:Y:S01]  /*8c80*/  MUFU.EX2 R38, R33 ;  /* 0x0000002100267308 */ /* 0x000e220000000800 */
[----:B---3--:R-:W-:-:S07]  /*8c90*/  FADD.FTZ R5, R165, R0 ;  /* 0x00000000a5057221 */ /* 0x008fce0000010000 */
[----:B------:R-:W2:Y:S01]  /*8ca0*/  MUFU.EX2 R40, R161 ;  /* 0x000000a100287308 */ /* 0x000ea20000000800 */
[C---:B-1----:R-:W-:Y:S01]  /*8cb0*/  FADD.FTZ R5, R32.reuse, R5 ;  /* 0x0000000520057221 */ /* 0x042fe20000010000 */
[----:B------:R-:W-:-:S06]  /*8cc0*/  F2FP.BF16.F32.PACK_AB R165, R32, R165 ;  /* 0x000000a520a5723e */ /* 0x000fcc00000010ff */
[----:B------:R-:W1:Y:S01]  /*8cd0*/  MUFU.EX2 R153, R153 ;  /* 0x0000009900997308 */ /* 0x000e620000000800 */
[----:B0-----:R-:W-:-:S04]  /*8ce0*/  FADD.FTZ R5, R38, R5 ;  /* 0x0000000526057221 */ /* 0x001fc80000010000 */
[C---:B------:R-:W-:Y:S01]  /*8cf0*/  FADD.FTZ R5, R167.reuse, R5 ;  /* 0x00000005a7057221 */ /* 0x040fe20000010000 */
[----:B------:R-:W-:Y:S02]  /*8d00*/  F2FP.BF16.F32.PACK_AB R167, R167, R38 ;  /* 0x00000026a7a7723e */ /* 0x000fe400000010ff */
[----:B------:R-:W0:Y:S01]  /*8d10*/  MUFU.EX2 R36, R87 ;  /* 0x0000005700247308 */ /* 0x000e220000000800 */
[----:B--2---:R-:W-:-:S07]  /*8d20*/  FADD.FTZ R5, R40, R5 ;  /* 0x0000000528057221 */ /* 0x004fce0000010000 */
[----:B------:R2:W3:Y:S01]  /*8d30*/  MUFU.EX2 R163, R183 ;  /* 0x000000b700a37308 */ /* 0x0004e20000000800 */
[C---:B-1----:R-:W-:Y:S01]  /*8d40*/  FADD.FTZ R5, R153.reuse, R5 ;  /* 0x0000000599057221 */ /* 0x042fe20000010000 */
[----:B------:R-:W-:-:S06]  /*8d50*/  F2FP.BF16.F32.PACK_AB R161, R153, R40 ;  /* 0x0000002899a1723e */ /* 0x000fcc00000010ff */
[----:B------:R-:W1:Y:S01]  /*8d60*/  MUFU.EX2 R42, R37 ;  /* 0x00000025002a7308 */ /* 0x000e620000000800 */
[----:B0-----:R-:W-:Y:S01]  /*8d70*/  FADD.FTZ R5, R36, R5 ;  /* 0x0000000524057221 */ /* 0x001fe20000010000 */
[----:B--2---:R-:W-:-:S06]  /*8d80*/  F2FP.BF16.F32.PACK_AB R183, R59, R10 ;  /* 0x0000000a3bb7723e */ /* 0x004fcc00000010ff */
[----:B------:R-:W0:Y:S01]  /*8d90*/  MUFU.EX2 R83, R83 ;  /* 0x0000005300537308 */ /* 0x000e220000000800 */
[C---:B---3--:R-:W-:Y:S01]  /*8da0*/  FADD.FTZ R5, R163.reuse, R5 ;  /* 0x00000005a3057221 */ /* 0x048fe20000010000 */
[----:B------:R-:W-:-:S06]  /*8db0*/  F2FP.BF16.F32.PACK_AB R163, R163, R36 ;  /* 0x00000024a3a3723e */ /* 0x000fcc00000010ff */
[----:B------:R-:W2:Y:S01]  /*8dc0*/  MUFU.EX2 R0, R43 ;  /* 0x0000002b00007308 */ /* 0x000ea20000000800 */
[----:B-1----:R-:W-:-:S07]  /*8dd0*/  FADD.FTZ R5, R42, R5 ;  /* 0x000000052a057221 */ /* 0x002fce0000010000 */
[----:B------:R-:W1:Y:S01]  /*8de0*/  MUFU.EX2 R81, R81 ;  /* 0x0000005100517308 */ /* 0x000e620000000800 */
[C---:B0-----:R-:W-:Y:S01]  /*8df0*/  FADD.FTZ R5, R83.reuse, R5 ;  /* 0x0000000553057221 */ /* 0x041fe20000010000 */
[----:B------:R-:W-:-:S06]  /*8e00*/  F2FP.BF16.F32.PACK_AB R157, R83, R42 ;  /* 0x0000002a539d723e */ /* 0x000fcc00000010ff */
[----:B------:R-:W0:Y:S01]  /*8e10*/  MUFU.EX2 R44, R79 ;  /* 0x0000004f002c7308 */ /* 0x000e220000000800 */
[----:B--2---:R-:W-:-:S07]  /*8e20*/  FADD.FTZ R5, R0, R5 ;  /* 0x0000000500057221 */ /* 0x004fce0000010000 */
[----:B------:R-:W2:Y:S01]  /*8e30*/  MUFU.EX2 R77, R77 ;  /* 0x0000004d004d7308 */ /* 0x000ea20000000800 */
[C---:B-1----:R-:W-:Y:S01]  /*8e40*/  FADD.FTZ R5, R81.reuse, R5 ;  /* 0x0000000551057221 */ /* 0x042fe20000010000 */
[----:B------:R-:W-:-:S06]  /*8e50*/  F2FP.BF16.F32.PACK_AB R159, R81, R0 ;  /* 0x00000000519f723e */ /* 0x000fcc00000010ff */
[----:B------:R-:W1:Y:S01]  /*8e60*/  MUFU.EX2 R46, R193 ;  /* 0x000000c1002e7308 */ /* 0x000e620000000800 */
[----:B0-----:R-:W-:-:S07]  /*8e70*/  FADD.FTZ R5, R44, R5 ;  /* 0x000000052c057221 */ /* 0x001fce0000010000 */
[----:B------:R-:W0:Y:S01]  /*8e80*/  MUFU.EX2 R34, R34 ;  /* 0x0000002200227308 */ /* 0x000e220000000800 */
[C---:B--2---:R-:W-:Y:S01]  /*8e90*/  FADD.FTZ R5, R77.reuse, R5 ;  /* 0x000000054d057221 */ /* 0x044fe20000010000 */
[----:B------:R-:W-:-:S03]  /*8ea0*/  F2FP.BF16.F32.PACK_AB R153, R77, R44 ;  /* 0x0000002c4d99723e */ /* 0x000fc600000010ff */
[----:B-1----:R-:W-:-:S04]  /*8eb0*/  FADD.FTZ R5, R46, R5 ;  /* 0x000000052e057221 */ /* 0x002fc80000010000 */
[C---:B0-----:R-:W-:Y:S01]  /*8ec0*/  FADD.FTZ R0, R34.reuse, R5 ;  /* 0x0000000522007221 */ /* 0x041fe20000010000 */
[----:B------:R-:W-:Y:S01]  /*8ed0*/  F2FP.BF16.F32.PACK_AB R155, R34, R46 ;  /* 0x0000002e229b723e */ /* 0x000fe200000010ff */
[----:B------:R-:W-:Y:S01]  /*8ee0*/  IMAD.MOV.U32 R5, RZ, RZ, R49 ;  /* 0x000000ffff057224 */ /* 0x000fe200078e0031 */
[----:B------:R-:W-:Y:S06]  /*8ef0*/  @P2 BRA `(.L_x_1401) ;  /* 0xffffffc400e82947 */ /* 0x000fec000383ffff */
[----:B------:R-:W-:Y:S01]  /*8f00*/  IMAD.MOV.U32 R5, RZ, RZ, R49 ;  /* 0x000000ffff057224 */ /* 0x000fe200078e0031 */
[----:B------:R-:W-:Y:S01]  /*8f10*/  UMOV UR45, UR57 ;  /* 0x00000039002d7c82 */ /* 0x000fe20008000000 */
[----:B------:R-:W-:Y:S01]  /*8f20*/  IMAD.MOV.U32 R4, RZ, RZ, R13 ;  /* 0x000000ffff047224 */ /* 0x000fe200078e000d */
[----:B------:R-:W-:-:S06]  /*8f30*/  UMOV UR46, UR56 ;  /* 0x00000038002e7c82 */ /* 0x000fcc0008000000 */
.L_x_1384:
[----:B------:R-:W-:Y:S01]  /*8f40*/  ULDC UR6, c[0x0][0x448] ;  /* 0x0001120000067ab9 */ /* 0x000fe20000000800 */
[----:B------:R-:W-:Y:S01]  /*8f50*/  ULDC UR18, c[0x0][0x9e4] ;  /* 0x0002790000127ab9 */ /* 0x000fe20000000800 */
[----:B------:R-:W-:Y:S02]  /*8f60*/  UISETP.NE.AND UP0, UPT, UR6, 0x1, UPT ;  /* 0x000000010600788c */ /* 0x000fe4000bf05270 */
[----:B------:R-:W-:Y:S02]  /*8f70*/  UISETP.GE.AND UP1, UPT, UR18, 0x1, UPT ;  /* 0x000000011200788c */ /* 0x000fe4000bf26270 */
[----:B------:R-:W-:Y:S02]  /*8f80*/  UIADD3 UR10, UR38, 0x7f, URZ ;  /* 0x0000007f260a7890 */ /* 0x000fe4000fffe03f */
[----:B------:R-:W-:Y:S02]  /*8f90*/  UIADD3 UR11, UR39, 0x1, -UR44 ;  /* 0x00000001270b7890 */ /* 0x000fe4000fffe82c */
[----:B------:R-:W-:Y:S01]  /*8fa0*/  PLOP3.LUT P6, PT, PT, PT, UP1, 0x80, 0x0 ;  /* 0x000000000000781c */ /* 0x000fe20003fcf018 */
[----:B------:R-:W-:-:S02]  /*8fb0*/  ULDC UR15, c[0x0][0x9dc] ;  /* 0x00027700000f7ab9 */ /* 0x000fc40000000800 */
[----:B------:R-:W-:Y:S01]  /*8fc0*/  @UP0 ULDC UR6, c[0x0][0x44c] ;  /* 0x0001130000060ab9 */ /* 0x000fe20000000800 */
[----:B------:R-:W-:Y:S01]  /*8fd0*/  @UP0 ULDC UR14, c[0x0][0x450] ;  /* 0x00011400000e0ab9 */ /* 0x000fe20000000800 */
[----:B------:R-:W-:-:S04]  /*8fe0*/  UIMAD.WIDE.U32 UR6, UR10, UR6, URZ ;  /* 0x000000060a0672a5 */ /* 0x000fc8000f8e003f */
[----:B------:R-:W-:-:S04]  /*8ff0*/  @UP0 USHF.R.U32.HI UR10, URZ, UR14, UR7 ;  /* 0x0000000e3f0a0299 */ /* 0x000fc80008011607 */
[----:B------:R-:W-:-:S04]  /*9000*/  UIADD3 UR10, UR11, UR10, URZ ;  /* 0x0000000a0b0a7290 */ /* 0x000fc8000fffe03f */
[----:B------:R-:W-:Y:S01]  /*9010*/  UIADD3 UR15, UR10, -UR15, URZ ;  /* 0x8000000f0a0f7290 */ /* 0x000fe2000fffe03f */
[----:B------:R-:W-:Y:S11]  /*9020*/  @!P6 BRA `(.L_x_1402) ;  /* 0x000000000048e947 */ /* 0x000ff60003800000 */
[----:B------:R-:W-:Y:S02]  /*9030*/  UMOV UR14, UR10 ;  /* 0x0000000a000e7c82 */ /* 0x000fe40008000000 */
        /* <DEDUP_REMOVED lines=10> */
.L_x_1403:
[----:B------:R-:W-:-:S11]  /*90e0*/  UISETP.NE.AND UP1, UPT, UR18, 0x1, UPT ;  /* 0x000000011200788c */ /* 0x000fd6000bf25270 */
[----:B------:R-:W-:Y:S02]  /*90f0*/  @UP1 ULDC.64 UR6, c[0x0][0x9e8] ;  /* 0x00027a0000061ab9 */ /* 0x000fe40000000a00 */
[----:B------:R-:W-:-:S04]  /*9100*/  UIMAD.WIDE.U32 UR10, UR14, UR6, URZ ;  /* 0x000000060e0a72a5 */ /* 0x000fc8000f8e003f */
[----:B------:R-:W-:-:S12]  /*9110*/  @UP1 USHF.R.U32.HI UR14, URZ, UR7, UR11 ;  /* 0x000000073f0e1299 */ /* 0x000fd8000801160b */
.L_x_1404:
[----:B------:R-:W-:-:S04]  /*9120*/  UIMAD UR14, UR14, UR18, URZ ;  /* 0x000000120e0e72a4 */ /* 0x000fc8000f8e023f */
[----:B------:R-:W-:-:S04]  /*9130*/  UISETP.LT.AND UP1, UPT, UR15, UR14, UPT ;  /* 0x0000000e0f00728c */ /* 0x000fc8000bf21270 */
[----:B------:R-:W-:-:S12]  /*9140*/  USEL UR15, UR15, UR14, !UP1 ;  /* 0x0000000e0f0f7287 */ /* 0x000fd8000c800000 */
.L_x_1402:
[----:B------:R-:W-:-:S04]  /*9150*/  UIADD3 UR15, UR15, 0x7f, URZ ;  /* 0x0000007f0f0f7890 */ /* 0x000fc8000fffe03f */
[----:B------:R-:W-:-:S04]  /*9160*/  USHF.R.S32.HI UR6, URZ, 0x1f, UR15 ;  /* 0x0000001f3f067899 */ /* 0x000fc8000801140f */
[----:B------:R-:W-:-:S04]  /*9170*/  ULEA.HI UR6, UR6, UR15, URZ, 0x7 ;  /* 0x0000000f06067291 */ /* 0x000fc8000f8f383f */
[----:B------:R-:W-:-:S04]  /*9180*/  USHF.R.S32.HI UR6, URZ, 0x7, UR6 ;  /* 0x000000073f067899 */ /* 0x000fc80008011406 */
[----:B------:R-:W-:-:S04]  /*9190*/  UISETP.LT.AND UP1, UPT, UR40, UR6, UPT ;  /* 0x000000062800728c */ /* 0x000fc8000bf21270 */
[----:B------:R-:W-:-:S06]  /*91a0*/  USEL UR54, UR40, UR6, !UP1 ;  /* 0x0000000628367287 */ /* 0x000fcc000c800000 */
[----:B------:R-:W-:-:S13]  /*91b0*/  ISETP.GE.AND P2, PT, R3, UR54, PT ;  /* 0x0000003603007c0c */ /* 0x000fda000bf46270 */
[----:B------:R-:W-:Y:S05]  /*91c0*/  @!P2 BRA `(.L_x_1405) ;  /* 0x0000002400f8a947 */ /* 0x000fea0003800000 */
[----:B------:R-:W-:Y:S01]  /*91d0*/  IMAD.MOV.U32 R8, RZ, RZ, R5 ;  /* 0x000000ffff087224 */ /* 0x000fe200078e0005 */
[----:B------:R-:W-:Y:S01]  /*91e0*/  UMOV UR56, UR46 ;  /* 0x0000002e00387c82 */ /* 0x000fe20008000000 */
[----:B------:R-:W-:Y:S01]  /*91f0*/  IMAD.MOV.U32 R7, RZ, RZ, R4 ;  /* 0x000000ffff077224 */ /* 0x000fe200078e0004 */
[----:B------:R-:W-:Y:S01]  /*9200*/  UMOV UR55, UR45 ;  /* 0x0000002d00377c82 */ /* 0x000fe20008000000 */
[----:B------:R-:W-:-:S05]  /*9210*/  ULDC UR53, c[0x0][0x9d8] ;  /* 0x0002760000357ab9 */ /* 0x000fca0000000800 */
.L_x_1414:
        /* <DEDUP_REMOVED lines=9> */
.L_x_1407:
[----:B------:R-:W-:Y:S01]  /*92b0*/  ULEA UR6, UR45, UR41, 0x3 ;  /* 0x000000292d067291 */ /* 0x000fe2000f8e183f */
[----:B------:R-:W-:-:S05]  /*92c0*/  IMAD.U32 R4, RZ, RZ, UR46 ;  /* 0x0000002eff047e24 */ /* 0x000fca000f8e00ff */
[----:B------:R-:W-:-:S04]  /*92d0*/  SHF.L.U32 R4, R4, 0x1f, RZ ;  /* 0x0000001f04047819 */ /* 0x000fc800000006ff */
[----:B------:R0:W1:Y:S01]  /*92e0*/  SYNCS.PHASECHK.TRANS64.TRYWAIT P2, [UR6+0x28830], R4 ;  /* 0x02883004ff0075a7 */ /* 0x0000620008040146 */
[----:B------:R-:W-:Y:S05]  /*92f0*/  @!P0 BRA `(.L_x_1408) ;  /* 0x0000000000048947 */ /* 0x000fea0003800000 */
[----:B------:R-:W-:Y:S01]  /*9300*/  BPT.TRAP 0x1 ;  /* 0x000000040000795c */ /* 0x000fe20000300000 */
.L_x_1408:
[----:B-1----:R-:W-:Y:S05]  /*9310*/  @P2 BRA `(.L_x_1406) ;  /* 0x0000000000082947 */ /* 0x002fea0003800000 */
[----:B------:R-:W1:Y:S02]  /*9320*/  SYNCS.PHASECHK.TRANS64.TRYWAIT P2, [UR6+0x28830], R4 ;  /* 0x02883004ff0075a7 */ /* 0x000e640008040146 */
[----:B-1----:R-:W-:Y:S05]  /*9330*/  @!P2 BRA `(.L_x_1409) ;  /* 0x000000ec00eca947 */ /* 0x002fea0003800000 */
.L_x_1406:
        /* <DEDUP_REMOVED lines=45> */
.L_x_1411:
[----:B------:R-:W-:Y:S01]  /*9610*/  ULEA UR6, UR55, UR41, 0x3 ;  /* 0x0000002937067291 */ /* 0x000fe2000f8e183f */
[----:B------:R-:W-:-:S05]  /*9620*/  IMAD.U32 R4, RZ, RZ, UR56 ;  /* 0x00000038ff047e24 */ /* 0x000fca000f8e00ff */
[----:B------:R-:W-:-:S04]  /*9630*/  SHF.L.U32 R4, R4, 0x1f, RZ ;  /* 0x0000001f04047819 */ /* 0x000fc800000006ff */
[----:B------:R0:W1:Y:S01]  /*9640*/  SYNCS.PHASECHK.TRANS64.TRYWAIT P2, [UR6+0x28850], R4 ;  /* 0x02885004ff0075a7 */ /* 0x0000620008040146 */
[----:B------:R-:W-:Y:S05]  /*9650*/  @!P0 BRA `(.L_x_1412) ;  /* 0x0000000000048947 */ /* 0x000fea0003800000 */
[----:B------:R-:W-:Y:S01]  /*9660*/  BPT.TRAP 0x1 ;  /* 0x000000040000795c */ /* 0x000fe20000300000 */
.L_x_1412:
[----:B-1----:R-:W-:Y:S05]  /*9670*/  @P2 BRA `(.L_x_1410) ;  /* 0x0000000000082947 */ /* 0x002fea0003800000 */
[----:B------:R-:W1:Y:S02]  /*9680*/  SYNCS.PHASECHK.TRANS64.TRYWAIT P2, [UR6+0x28850], R4 ;  /* 0x02885004ff0075a7 */ /* 0x000e640008040146 */
[----:B-1----:R-:W-:Y:S05]  /*9690*/  @!P2 BRA `(.L_x_1413) ;  /* 0x000000ec002ca947 */ /* 0x002fea0003800000 */
.L_x_1410:
        /* <DEDUP_REMOVED lines=77> */
[----:B------:R-:W0:Y:S01]  /*9b70*/  LDC R6, c[0x0][0x988] ;  /* 0x00026200ff067b82 */ /* 0x000e220000000800 */
[----:B------:R-:W-:Y:S01]  /*9b80*/  FMUL.FTZ R87, R87, UR53 ;  /* 0x0000003557577c20 */ /* 0x000fe20008410000 */
[C---:B------:R-:W-:Y:S01]  /*9b90*/  ISETP.GT.AND P2, PT, R3.reuse, UR54, PT ;  /* 0x0000003603007c0c */ /* 0x040fe2000bf44270 */
[----:B------:R-:W-:Y:S01]  /*9ba0*/  UMOV UR56, UR46 ;  /* 0x0000002e00387c82 */ /* 0x000fe20008000000 */
[----:B------:R-:W-:-:S02]  /*9bb0*/  VIADD R3, R3, 0xffffffff ;  /* 0xffffffff03037836 */ /* 0x000fc40000000000 */
        /* <DEDUP_REMOVED lines=110> */
[----:B-1----:R-:W-:-:S04]  /*a2a0*/  FMNMX.FTZ R4, R173, R4, !PT ;  /* 0x00000004ad047209 */ /* 0x002fc80007810000 */
        /* <DEDUP_REMOVED lines=19> */
[----:B------:R-:W-:-:S04]  /*a3e0*/  FMUL.FTZ R77, R78, UR53 ;  /* 0x000000354e4d7c20 */ /* 0x000fc80008410000 */
[----:B------:R-:W1:Y:S02]  /*a3f0*/  SHFL.BFLY PT, R229, R10, 0x1, 0x1f ;  /* 0x0c201f000ae57f89 */ /* 0x000e6400000e0000 */
[----:B------:R-:W2:Y:S02]  /*a400*/  MUFU.TANH R77, R77 ;  /* 0x0000004d004d7308 */ /* 0x000ea40000002400 */
[----:B--2---:R-:W-:-:S04]  /*a410*/  FMNMX.FTZ R12, R77, R12, !PT ;  /* 0x0000000c4d0c7209 */ /* 0x004fc80007810000 */
[----:B------:R-:W-:Y:S02]  /*a420*/  FMNMX.FTZ R12, R79, R12, !PT ;  /* 0x0000000c4f0c7209 */ /* 0x000fe40007810000 */
[----:B-1----:R-:W-:-:S05]  /*a430*/  FMNMX.FTZ R4, R10, R229, !PT ;  /* 0x000000e50a047209 */ /* 0x002fca0007810000 */
[C---:B0-----:R-:W-:Y:S01]  /*a440*/  FMUL.FTZ R10, R4.reuse, R6 ;  /* 0x00000006040a7220 */ /* 0x041fe20000410000 */
[----:B------:R-:W-:-:S03]  /*a450*/  FADD.FTZ R7, -R4, R7 ;  /* 0x0000000704077221 */ /* 0x000fc60000010100 */
[-CC-:B------:R-:W-:Y:S01]  /*a460*/  FFMA.FTZ R180, R5, R6.reuse, -R10.reuse ;  /* 0x0000000605b47223 */ /* 0x180fe2000001080a */
[-C--:B------:R-:W-:Y:S01]  /*a470*/  FMUL.FTZ R7, R7, R6.reuse ;  /* 0x0000000607077220 */ /* 0x080fe20000410000 */
[-CC-:B------:R-:W-:Y:S01]  /*a480*/  FFMA.FTZ R9, R9, R6.reuse, -R10.reuse ;  /* 0x0000000609097223 */ /* 0x180fe2000001080a */
[----:B------:R-:W-:Y:S02]  /*a490*/  WARPGROUP.DEPBAR.LE gsb0, 0x0 ;  /* 0x00008000000079c5 */ /* 0x000fe40000010000 */
[----:B------:R-:W-:Y:S01]  /*a4a0*/  WARPGROUP.ARRIVE ;  /* 0x00000000000079c5 */ /* 0x000fe20000000000 */
[----:B------:R-:W-:Y:S01]  /*a4b0*/  FMUL.FTZ R169, R82, UR53 ;  /* 0x0000003552a97c20 */ /* 0x000fe20008410000 */
[----:B------:R-:W-:Y:S01]  /*a4c0*/  FMUL.FTZ R171, R86, UR53 ;  /* 0x0000003556ab7c20 */ /* 0x000fe20008410000 */
[-CC-:B------:R-:W-:Y:S01]  /*a4d0*/  FFMA.FTZ R176, R29, R6.reuse, -R10.reuse ;  /* 0x000000061db07223 */ /* 0x180fe2000001080a */
[-CC-:B------:R-:W-:Y:S01]  /*a4e0*/  FFMA.FTZ R178, R181, R6.reuse, -R10.reuse ;  /* 0x00000006b5b27223 */ /* 0x180fe2000001080a */
[-CC-:B------:R-:W-:Y:S01]  /*a4f0*/  FFMA.FTZ R29, R183, R6.reuse, -R10.reuse ;  /* 0x00000006b71d7223 */ /* 0x180fe2000001080a */
[----:B------:R-:W-:Y:S01]  /*a500*/  HGMMA.64x128x16.F32.BF16 R88, R164, gdesc[UR4].tnspB, R88, gsb0 ;  /* 0x41e00004a4587df0 */ /* 0x000fe20008001858 */
[----:B------:R-:W-:Y:S01]  /*a510*/  UIADD3 UR6, UR10, 0x280, URZ ;  /* 0x000002800a067890 */ /* 0x000fe2000fffe03f */
[----:B------:R-:W0:Y:S01]  /*a520*/  MUFU.TANH R169, R169 ;  /* 0x000000a900a97308 */ /* 0x000e220000002400 */
[----:B------:R-:W-:Y:S01]  /*a530*/  UMOV UR7, 0x40000040 ;  /* 0x4000004000077882 */ /* 0x000fe20000000000 */
[-CC-:B------:R-:W-:Y:S01]  /*a540*/  FFMA.FTZ R182, R15, R6.reuse, -R10.reuse ;  /* 0x000000060fb67223 */ /* 0x180fe2000001080a */
[-CC-:B------:R-:W-:Y:S01]  /*a550*/  FFMA.FTZ R15, R25, R6.reuse, -R10.reuse ;  /* 0x00000006190f7223 */ /* 0x180fe2000001080a */
[-CC-:B------:R-:W-:Y:S01]  /*a560*/  FFMA.FTZ R25, R33, R6.reuse, -R10.reuse ;  /* 0x0000000621197223 */ /* 0x180fe2000001080a */
[-CC-:B------:R-:W-:Y:S01]  /*a570*/  FFMA.FTZ R168, R179, R6.reuse, -R10.reuse ;  /* 0x00000006b3a87223 */ /* 0x180fe2000001080a */
[-CC-:B------:R-:W-:Y:S01]  /*a580*/  FFMA.FTZ R172, R193, R6.reuse, -R10.reuse ;  /* 0x00000006c1ac7223 */ /* 0x180fe2000001080a */
[-CC-:B------:R-:W-:Y:S01]  /*a590*/  FFMA.FTZ R33, R195, R6.reuse, -R10.reuse ;  /* 0x00000006c3217223 */ /* 0x180fe2000001080a */
[----:B------:R-:W1:Y:S01]  /*a5a0*/  MUFU.TANH R171, R171 ;  /* 0x000000ab00ab7308 */ /* 0x000e620000002400 */
[-CC-:B------:R-:W-:Y:S01]  /*a5b0*/  FFMA.FTZ R174, R197, R6.reuse, -R10.reuse ;  /* 0x00000006c5ae7223 */ /* 0x180fe2000001080a */
[-CC-:B------:R-:W-:Y:S01]  /*a5c0*/  FFMA.FTZ R195, R175, R6.reuse, -R10.reuse ;  /* 0x00000006afc37223 */ /* 0x180fe2000001080a */
[-CC-:B------:R-:W-:Y:S01]  /*a5d0*/  FFMA.FTZ R170, R201, R6.reuse, -R10.reuse ;  /* 0x00000006c9aa7223 */ /* 0x180fe2000001080a */
[-CC-:B------:R-:W-:Y:S01]  /*a5e0*/  FFMA.FTZ R193, R211, R6.reuse, -R10.reuse ;  /* 0x00000006d3c17223 */ /* 0x180fe2000001080a */
[-CC-:B------:R-:W-:Y:S01]  /*a5f0*/  FFMA.FTZ R197, R215, R6.reuse, -R10.reuse ;  /* 0x00000006d7c57223 */ /* 0x180fe2000001080a */
[-CC-:B------:R-:W-:Y:S01]  /*a600*/  FFMA.FTZ R201, R223, R6.reuse, -R10.reuse ;  /* 0x00000006dfc97223 */ /* 0x180fe2000001080a */
[--C-:B------:R-:W-:Y:S01]  /*a610*/  FFMA.FTZ R20, R225, R6, -R10.reuse ;  /* 0x00000006e1147223 */ /* 0x100fe2000001080a */
[----:B------:R-:W-:Y:S01]  /*a620*/  MUFU.EX2 R7, R7 ;  /* 0x0000000700077308 */ /* 0x000fe20000000800 */
[----:B0-----:R-:W-:Y:S01]  /*a630*/  FMNMX.FTZ R12, R169, R12, !PT ;  /* 0x0000000ca90c7209 */ /* 0x001fe20007810000 */
[-CC-:B------:R-:W-:Y:S01]  /*a640*/  FFMA.FTZ R81, R81, R6.reuse, -R10.reuse ;  /* 0x0000000651517223 */ /* 0x180fe2000001080a */
[-CC-:B------:R-:W-:Y:S01]  /*a650*/  FFMA.FTZ R227, R227, R6.reuse, -R10.reuse ;  /* 0x00000006e3e37223 */ /* 0x180fe2000001080a */
[----:B------:R-:W-:Y:S01]  /*a660*/  FFMA.FTZ R85, R85, R6, -R10 ;  /* 0x0000000655557223 */ /* 0x000fe2000001080a */
[----:B------:R-:W-:-:S03]  /*a670*/  FMNMX.FTZ R12, R83, R12, !PT ;  /* 0x0000000c530c7209 */ /* 0x000fc60007810000 */
[----:B------:R-:W0:Y:S01]  /*a680*/  MUFU.EX2 R180, R180 ;  /* 0x000000b400b47308 */ /* 0x000e220000000800 */
[----:B-1----:R-:W-:-:S04]  /*a690*/  FMNMX.FTZ R12, R171, R12, !PT ;  /* 0x0000000cab0c7209 */ /* 0x002fc80007810000 */
[----:B------:R-:W-:Y:S01]  /*a6a0*/  FMNMX.FTZ R5, R87, R12, !PT ;  /* 0x0000000c57057209 */ /* 0x000fe20007810000 */
[----:B------:R-:W-:Y:S02]  /*a6b0*/  FFMA.FTZ R12, R217, R6, -R10 ;  /* 0x00000006d90c7223 */ /* 0x000fe4000001080a */
[----:B------:R-:W1:Y:S02]  /*a6c0*/  MUFU.EX2 R9, R9 ;  /* 0x0000000900097308 */ /* 0x000e640000000800 */
[----:B------:R-:W2:Y:S06]  /*a6d0*/  SHFL.BFLY PT, R14, R5, 0x2, 0x1f ;  /* 0x0c401f00050e7f89 */ /* 0x000eac00000e0000 */
[----:B------:R-:W-:Y:S01]  /*a6e0*/  MUFU.EX2 R182, R182 ;  /* 0x000000b600b67308 */ /* 0x000fe20000000800 */
[----:B0-----:R-:W-:-:S07]  /*a6f0*/  FFMA.FTZ R2, R7, R2, R180 ;  /* 0x0000000207027223 */ /* 0x001fce00000100b4 */
[----:B------:R-:W-:Y:S01]  /*a700*/  MUFU.EX2 R15, R15 ;  /* 0x0000000f000f7308 */ /* 0x000fe20000000800 */
[----:B-1----:R-:W-:-:S07]  /*a710*/  F2FP.BF16.F32.PACK_AB R180, R9, R180 ;  /* 0x000000b409b4723e */ /* 0x002fce00000010ff */
[----:B------:R-:W-:Y:S01]  /*a720*/  MUFU.EX2 R176, R176 ;  /* 0x000000b000b07308 */ /* 0x000fe20000000800 */
[----:B--2---:R-:W-:Y:S01]  /*a730*/  FMNMX.FTZ R24, R5, R14, !PT ;  /* 0x0000000e05187209 */ /* 0x004fe20007810000 */
[----:B------:R-:W-:-:S04]  /*a740*/  FFMA.FTZ R14, R221, R6, -R10 ;  /* 0x00000006dd0e7223 */ /* 0x000fc8000001080a */
[----:B------:R-:W0:Y:S02]  /*a750*/  SHFL.BFLY PT, R5, R24, 0x1, 0x1f ;  /* 0x0c201f0018057f89 */ /* 0x000e2400000e0000 */
[----:B------:R-:W-:Y:S08]  /*a760*/  MUFU.EX2 R25, R25 ;  /* 0x0000001900197308 */ /* 0x000ff00000000800 */
[----:B------:R-:W-:Y:S08]  /*a770*/  MUFU.EX2 R178, R178 ;  /* 0x000000b200b27308 */ /* 0x000ff00000000800 */
[----:B------:R-:W-:Y:S01]  /*a780*/  MUFU.EX2 R29, R29 ;  /* 0x0000001d001d7308 */ /* 0x000fe20000000800 */
[----:B0-----:R-:W-:-:S07]  /*a790*/  FMNMX.FTZ R5, R24, R5, !PT ;  /* 0x0000000518057209 */ /* 0x001fce0007810000 */
[----:B------:R-:W-:Y:S01]  /*a7a0*/  MUFU.EX2 R172, R172 ;  /* 0x000000ac00ac7308 */ /* 0x000fe20000000800 */
[----:B------:R-:W-:-:S04]  /*a7b0*/  FMUL.FTZ R38, R5, R6 ;  /* 0x0000000605267220 */ /* 0x000fc80000410000 */
[-CC-:B------:R-:W-:Y:S01]  /*a7c0*/  FFMA.FTZ R181, R13, R6.reuse, -R38.reuse ;  /* 0x000000060db57223 */ /* 0x180fe20000010826 */
[-CC-:B------:R-:W-:Y:S01]  /*a7d0*/  FFMA.FTZ R183, R21, R6.reuse, -R38.reuse ;  /* 0x0000000615b77223 */ /* 0x180fe20000010826 */
[----:B------:R-:W-:Y:S02]  /*a7e0*/  IMAD.U32 R21, RZ, RZ, UR45 ;  /* 0x0000002dff157e24 */ /* 0x000fe4000f8e00ff */
[-CC-:B------:R-:W-:Y:S01]  /*a7f0*/  FFMA.FTZ R32, R27, R6.reuse, -R38.reuse ;  /* 0x000000061b207223 */ /* 0x180fe20000010826 */
[-CC-:B------:R-:W-:Y:S01]  /*a800*/  FFMA.FTZ R34, R35, R6.reuse, -R38.reuse ;  /* 0x0000000623227223 */ /* 0x180fe20000010826 */
[----:B------:R-:W-:Y:S01]  /*a810*/  IMAD.U32 R35, RZ, RZ, UR55 ;  /* 0x00000037ff237e24 */ /* 0x000fe2000f8e00ff */
[----:B------:R-:W-:Y:S01]  /*a820*/  MUFU.EX2 R181, R181 ;  /* 0x000000b500b57308 */ /* 0x000fe20000000800 */
[----:B------:R-:W-:Y:S01]  /*a830*/  @!P1 LEA R21, R21, UR41, 0x3 ;  /* 0x0000002915159c11 */ /* 0x000fe2000f8e18ff */
[-CC-:B------:R-:W-:Y:S01]  /*a840*/  FFMA.FTZ R179, R37, R6.reuse, -R38.reuse ;  /* 0x0000000625b37223 */ /* 0x180fe20000010826 */
[-CC-:B------:R-:W-:Y:S01]  /*a850*/  FFMA.FTZ R36, R39, R6.reuse, -R38.reuse ;  /* 0x0000000627247223 */ /* 0x180fe20000010826 */
[----:B------:R-:W-:Y:S01]  /*a860*/  @!P1 LEA R35, R35, UR41, 0x3 ;  /* 0x0000002923239c11 */ /* 0x000fe2000f8e18ff */
        /* <DEDUP_REMOVED lines=23> */
[----:B------:R-:W-:-:S04]  /*a9e0*/  UMOV UR55, UR45 ;  /* 0x0000002d00377c82 */ /* 0x000fc80008000000 */
[----:B------:R-:W-:Y:S01]  /*a9f0*/  MUFU.EX2 R179, R179 ;  /* 0x000000b300b37308 */ /* 0x000fe20000000800 */
[----:B------:R-:W-:Y:S02]  /*aa00*/  WARPGROUP.DEPBAR.LE gsb0, 0x0 ;  /* 0x00008000000079c5 */ /* 0x000fe40000010000 */
[----:B------:R-:W-:Y:S01]  /*aa10*/  WARPGROUP.ARRIVE ;  /* 0x00000000000079c5 */ /* 0x000fe20000000000 */
[-C--:B------:R-:W-:Y:S01]  /*aa20*/  FFMA.FTZ R165, R177, R6.reuse, -R10 ;  /* 0x00000006b1a57223 */ /* 0x080fe2000001080a */
[-C--:B------:R-:W-:Y:S01]  /*aa30*/  FFMA.FTZ R177, R31, R6.reuse, -R38 ;  /* 0x000000061fb17223 */ /* 0x080fe20000010826 */
[----:B------:R-:W-:Y:S02]  /*aa40*/  IADD3 R31, -R23, 0xb, RZ ;  /* 0x0000000b171f7810 */ /* 0x000fe40007ffe1ff */
[----:B------:R-:W-:Y:S01]  /*aa50*/  MUFU.EX2 R36, R36 ;  /* 0x0000002400247308 */ /* 0x000fe20000000800 */
[-CC-:B------:R-:W-:Y:S01]  /*aa60*/  FFMA.FTZ R167, R199, R6.reuse, -R10.reuse ;  /* 0x00000006c7a77223 */ /* 0x180fe2000001080a */
[----:B------:R-:W-:Y:S01]  /*aa70*/  HGMMA.64x128x16.F32.BF16 R88, R160, gdesc[UR4].tnspB, R88, gsb0 ;  /* 0x41e00004a0587df0 */ /* 0x000fe20008001858 */
[----:B------:R-:W-:Y:S01]  /*aa80*/  UIADD3 UR6, UR10, 0x300, URZ ;  /* 0x000003000a067890 */ /* 0x000fe2000fffe03f */
[-CC-:B------:R-:W-:Y:S01]  /*aa90*/  FFMA.FTZ R164, R205, R6.reuse, -R10.reuse ;  /* 0x00000006cda47223 */ /* 0x180fe2000001080a */
[----:B------:R-:W-:Y:S01]  /*aaa0*/  UMOV UR7, 0x40000040 ;  /* 0x4000004000077882 */ /* 0x000fe20000000000 */
[-CC-:B------:R-:W-:Y:S01]  /*aab0*/  FFMA.FTZ R166, R209, R6.reuse, -R10.reuse ;  /* 0x00000006d1a67223 */ /* 0x180fe2000001080a */
[----:B------:R-:W-:Y:S01]  /*aac0*/  FFMA.FTZ R199, R219, R6, -R10 ;  /* 0x00000006dbc77223 */ /* 0x000fe2000001080a */
        /* <DEDUP_REMOVED lines=20> */
[-C--:B------:R-:W-:Y:S01]  /*ac10*/  FFMA.FTZ R160, R173, R6.reuse, -R10 ;  /* 0x00000006ada07223 */ /* 0x080fe2000001080a */
[-C--:B------:R-:W-:Y:S01]  /*ac20*/  FFMA.FTZ R173, R41, R6.reuse, -R38 ;  /* 0x0000000629ad7223 */ /* 0x080fe20000010826 */
[-CC-:B------:R-:W-:Y:S01]  /*ac30*/  FFMA.FTZ R163, R207, R6.reuse, -R10.reuse ;  /* 0x00000006cfa37223 */ /* 0x180fe2000001080a */
[-C--:B------:R-:W-:Y:S01]  /*ac40*/  FFMA.FTZ R162, R213, R6.reuse, -R10 ;  /* 0x00000006d5a27223 */ /* 0x080fe2000001080a */
[----:B------:R-:W-:Y:S01]  /*ac50*/  HGMMA.64x128x16.F32.BF16 R88, R156, gdesc[UR4].tnspB, R88, gsb0 ;  /* 0x41e000049c587df0 */ /* 0x000fe20008001858 */
[----:B------:R-:W-:Y:S01]  /*ac60*/  UIADD3 UR6, UR10, 0x380, URZ ;  /* 0x000003800a067890 */ /* 0x000fe2000fffe03f */
[----:B------:R-:W-:Y:S01]  /*ac70*/  FFMA.FTZ R10, R49, R6, -R38 ;  /* 0x00000006310a7223 */ /* 0x000fe20000010826 */
[----:B------:R-:W-:Y:S01]  /*ac80*/  UMOV UR7, 0x40000040 ;  /* 0x4000004000077882 */ /* 0x000fe20000000000 */
        /* <DEDUP_REMOVED lines=16> */
[----:B------:R-:W1:Y:S08]  /*ad90*/  MUFU.EX2 R75, R75 ;  /* 0x0000004b004b7308 */ /* 0x000e700000000800 */
[----:B------:R-:W-:Y:S01]  /*ada0*/  MUFU.EX2 R14, R14 ;  /* 0x0000000e000e7308 */ /* 0x000fe20000000800 */
[----:B------:R-:W-:-:S02]  /*adb0*/  WARPGROUP.DEPBAR.LE gsb0, 0x0 ;  /* 0x00008000000079c5 */ /* 0x000fc40000010000 */
[----:B------:R-:W-:Y:S01]  /*adc0*/  WARPGROUP.ARRIVE ;  /* 0x00000000000079c5 */ /* 0x000fe20000000000 */
[----:B------:R-:W-:Y:S01]  /*add0*/  FADD.FTZ R157, -R5, R8 ;  /* 0x00000008059d7221 */ /* 0x000fe20000010100 */
[-CC-:B------:R-:W-:Y:S01]  /*ade0*/  FFMA.FTZ R8, R11, R6.reuse, -R38.reuse ;  /* 0x000000060b087223 */ /* 0x180fe20000010826 */
[-C--:B------:R-:W-:Y:S02]  /*adf0*/  FFMA.FTZ R11, R53, R6.reuse, -R38 ;  /* 0x00000006350b7223 */ /* 0x080fe40000010826 */
[----:B------:R-:W2:Y:S01]  /*ae00*/  MUFU.EX2 R201, R201 ;  /* 0x000000c900c97308 */ /* 0x000ea20000000800 */
[----:B------:R-:W-:Y:S01]  /*ae10*/  FMUL.FTZ R157, R157, R6 ;  /* 0x000000069d9d7220 */ /* 0x000fe20000410000 */
[----:B------:R-:W-:Y:S01]  /*ae20*/  HGMMA.64x128x16.F32.BF16 R88, R152, gdesc[UR4].tnspB, R88, gsb0 ;  /* 0x41e0000498587df0 */ /* 0x000fe20008001858 */
[----:B0-----:R-:W-:-:S05]  /*ae30*/  F2FP.BF16.F32.PACK_AB R156, R199, R12 ;  /* 0x0000000cc79c723e */ /* 0x001fca00000010ff */
[----:B------:R1:W-:Y:S08]  /*ae40*/  MUFU.EX2 R203, R157 ;  /* 0x0000009d00cb7308 */ /* 0x0003f00000000800 */
[----:B------:R-:W0:Y:S01]  /*ae50*/  MUFU.EX2 R8, R8 ;  /* 0x0000000800087308 */ /* 0x000e220000000800 */
[----:B-1----:R-:W-:Y:S02]  /*ae60*/  F2FP.BF16.F32.PACK_AB R157, R75, R50 ;  /* 0x000000324b9d723e */ /* 0x002fe400000010ff */
[----:B--2---:R-:W-:-:S05]  /*ae70*/  F2FP.BF16.F32.PACK_AB R158, R201, R14 ;  /* 0x0000000ec99e723e */ /* 0x004fca00000010ff */
[----:B------:R-:W1:Y:S08]  /*ae80*/  MUFU.EX2 R11, R11 ;  /* 0x0000000b000b7308 */ /* 0x000e700000000800 */
[----:B------:R-:W-:Y:S01]  /*ae90*/  MUFU.EX2 R79, R79 ;  /* 0x0000004f004f7308 */ /* 0x000fe20000000800 */
[----:B0-----:R-:W-:-:S04]  /*aea0*/  FFMA.FTZ R42, R203, R0, R8 ;  /* 0x00000000cb2a7223 */ /* 0x001fc80000010008 */
[C---:B------:R-:W-:Y:S01]  /*aeb0*/  FADD.FTZ R42, R181.reuse, R42 ;  /* 0x0000002ab52a7221 */ /* 0x040fe20000010000 */
[----:B------:R-:W-:Y:S02]  /*aec0*/  F2FP.BF16.F32.PACK_AB R181, R181, R8 ;  /* 0x00000008b5b5723e */ /* 0x000fe400000010ff */
[----:B------:R-:W0:Y:S08]  /*aed0*/  MUFU.EX2 R0, R61 ;  /* 0x0000003d00007308 */ /* 0x000e300000000800 */
        /* <DEDUP_REMOVED lines=9> */
[----:B--2---:R-:W-:Y:S02]  /*af70*/  @!P1 VIADD R31, R35, 0x28860 ;  /* 0x00028860231f9836 */ /* 0x004fe40000000000 */
[-C--:B------:R-:W-:Y:S01]  /*af80*/  FMUL.FTZ R89, R89, R7.reuse ;  /* 0x0000000759597220 */ /* 0x080fe20000410000 */
[-C--:B------:R-:W-:Y:S01]  /*af90*/  FMUL.FTZ R92, R92, R7.reuse ;  /* 0x000000075c5c7220 */ /* 0x080fe20000410000 */
[-C--:B------:R-:W-:Y:S01]  /*afa0*/  FMUL.FTZ R93, R93, R7.reuse ;  /* 0x000000075d5d7220 */ /* 0x080fe20000410000 */
[-C--:B------:R-:W-:Y:S01]  /*afb0*/  FMUL.FTZ R96, R96, R7.reuse ;  /* 0x0000000760607220 */ /* 0x080fe20000410000 */
[----:B------:R-:W-:Y:S01]  /*afc0*/  @!P1 PRMT R35, RZ, 0x654, R31 ;  /* 0x00000654ff239816 */ /* 0x000fe2000000001f */
[----:B---3--:R-:W-:Y:S01]  /*afd0*/  FADD.FTZ R27, R9, R2 ;  /* 0x00000002091b7221 */ /* 0x008fe20000010000 */
[-C--:B------:R-:W-:Y:S01]  /*afe0*/  FMUL.FTZ R97, R97, R7.reuse ;  /* 0x0000000761617220 */ /* 0x080fe20000410000 */
[-C--:B------:R-:W-:Y:S01]  /*aff0*/  FMUL.FTZ R100, R100, R7.reuse ;  /* 0x0000000764647220 */ /* 0x080fe20000410000 */
[----:B------:R2:W-:Y:S01]  /*b000*/  @!P1 SYNCS.ARRIVE.TRANS64.RED.A1T0 RZ, [R35+URZ], RZ ;  /* 0x000000ff23ff99a7 */ /* 0x0005e2000810043f */
[----:B------:R-:W-:Y:S01]  /*b010*/  FADD.FTZ R2, R182, R27 ;  /* 0x0000001bb6027221 */ /* 0x000fe20000010000 */
[----:B------:R-:W-:Y:S01]  /*b020*/  FADD.FTZ R27, R183, R42 ;  /* 0x0000002ab71b7221 */ /* 0x000fe20000010000 */
[----:B------:R-:W-:Y:S01]  /*b030*/  F2FP.BF16.F32.PACK_AB R182, R15, R182 ;  /* 0x000000b60fb6723e */ /* 0x000fe200000010ff */
[----:B------:R-:W-:Y:S01]  /*b040*/  FMUL.FTZ R101, R101, R7 ;  /* 0x0000000765657220 */ /* 0x000fe20000410000 */
[----:B------:R-:W-:Y:S01]  /*b050*/  FADD.FTZ R31, R15, R2 ;  /* 0x000000020f1f7221 */ /* 0x000fe20000010000 */
[C---:B------:R-:W-:Y:S01]  /*b060*/  FADD.FTZ R2, R32.reuse, R27 ;  /* 0x0000001b20027221 */ /* 0x040fe20000010000 */
        /* <DEDUP_REMOVED lines=20> */
[----:B------:R-:W-:Y:S01]  /*b1b0*/  FFMA.FTZ R2, R169, R6, -R38 ;  /* 0x00000006a9027223 */ /* 0x000fe20000010826 */
[----:B------:R-:W-:Y:S01]  /*b1c0*/  F2FP.BF16.F32.PACK_AB R169, R13, R10 ;  /* 0x0000000a0da9723e */ /* 0x000fe200000010ff */
[----:B------:R-:W-:Y:S01]  /*b1d0*/  FADD.FTZ R31, R33, R42 ;  /* 0x0000002a211f7221 */ /* 0x000fe20000010000 */
[----:B------:R-:W-:Y:S01]  /*b1e0*/  FADD.FTZ R42, R30, R27 ;  /* 0x0000001b1e2a7221 */ /* 0x000fe20000010000 */
[-C--:B------:R-:W-:Y:S01]  /*b1f0*/  FFMA.FTZ R27, R171, R6.reuse, -R38 ;  /* 0x00000006ab1b7223 */ /* 0x080fe20000010826 */
[----:B-1----:R-:W-:Y:S01]  /*b200*/  F2FP.BF16.F32.PACK_AB R171, R26, R11 ;  /* 0x0000000b1aab723e */ /* 0x002fe200000010ff */
[----:B------:R-:W-:Y:S01]  /*b210*/  FADD.FTZ R44, R174, R31 ;  /* 0x0000001fae2c7221 */ /* 0x000fe20000010000 */
[----:B------:R-:W-:Y:S01]  /*b220*/  FADD.FTZ R31, R175, R42 ;  /* 0x0000002aaf1f7221 */ /* 0x000fe20000010000 */
[----:B------:R-:W-:Y:S01]  /*b230*/  FFMA.FTZ R38, R87, R6, -R38 ;  /* 0x0000000657267223 */ /* 0x000fe20000010826 */
[C---:B------:R-:W-:Y:S01]  /*b240*/  F2FP.BF16.F32.PACK_AB R174, R165.reuse, R174 ;  /* 0x000000aea5ae723e */ /* 0x040fe200000010ff */
[----:B--2---:R-:W-:Y:S01]  /*b250*/  FADD.FTZ R35, R165, R44 ;  /* 0x0000002ca5237221 */ /* 0x004fe20000010000 */
[----:B------:R-:W-:Y:S01]  /*b260*/  FADD.FTZ R31, R28, R31 ;  /* 0x0000001f1c1f7221 */ /* 0x000fe20000010000 */
[-C--:B------:R-:W-:Y:S01]  /*b270*/  FMUL.FTZ R121, R121, R7.reuse ;  /* 0x0000000779797220 */ /* 0x080fe20000410000 */
[-C--:B------:R-:W-:Y:S01]  /*b280*/  FMUL.FTZ R124, R124, R7.reuse ;  /* 0x000000077c7c7220 */ /* 0x080fe20000410000 */
[----:B------:R-:W-:Y:S01]  /*b290*/  FADD.FTZ R42, R168, R35 ;  /* 0x00000023a82a7221 */ /* 0x000fe20000010000 */
[----:B------:R-:W-:Y:S01]  /*b2a0*/  FADD.FTZ R44, R10, R31 ;  /* 0x0000001f0a2c7221 */ /* 0x000fe20000010000 */
[C---:B------:R-:W-:Y:S01]  /*b2b0*/  F2FP.BF16.F32.PACK_AB R168, R167.reuse, R168 ;  /* 0x000000a8a7a8723e */ /* 0x040fe200000010ff */
[----:B------:R1:W-:Y:S01]  /*b2c0*/  MUFU.EX2 R10, R2 ;  /* 0x00000002000a7308 */ /* 0x0003e20000000800 */
[----:B------:R-:W-:Y:S01]  /*b2d0*/  FADD.FTZ R9, R167, R42 ;  /* 0x0000002aa7097221 */ /* 0x000fe20000010000 */
[----:B------:R-:W-:Y:S01]  /*b2e0*/  FADD.FTZ R44, R13, R44 ;  /* 0x0000002c0d2c7221 */ /* 0x000fe20000010000 */
[----:B0-----:R-:W-:Y:S01]  /*b2f0*/  F2FP.BF16.F32.PACK_AB R167, R63, R0 ;  /* 0x000000003fa7723e */ /* 0x001fe200000010ff */
[-C--:B------:R-:W-:Y:S01]  /*b300*/  FMUL.FTZ R125, R125, R7.reuse ;  /* 0x000000077d7d7220 */ /* 0x080fe20000410000 */
[----:B------:R-:W-:Y:S01]  /*b310*/  FADD.FTZ R42, R170, R9 ;  /* 0x00000009aa2a7221 */ /* 0x000fe20000010000 */
[----:B------:R-:W-:Y:S01]  /*b320*/  FADD.FTZ R9, R11, R44 ;  /* 0x0000002c0b097221 */ /* 0x000fe20000010000 */
[C---:B------:R-:W-:Y:S01]  /*b330*/  F2FP.BF16.F32.PACK_AB R170, R161.reuse, R170 ;  /* 0x000000aaa1aa723e */ /* 0x040fe200000010ff */
[----:B------:R-:W-:Y:S01]  /*b340*/  MUFU.EX2 R38, R38 ;  /* 0x0000002600267308 */ /* 0x000fe20000000800 */
        /* <DEDUP_REMOVED lines=10> */
[----:B------:R-:W0:Y:S01]  /*b3f0*/  MUFU.EX2 R32, R77 ;  /* 0x0000004d00207308 */ /* 0x000e220000000800 */
        /* <DEDUP_REMOVED lines=19> */
[----:B------:R-:W-:Y:S01]  /*b530*/  F2FP.BF16.F32.PACK_AB R176, R25, R176 ;  /* 0x000000b019b0723e */ /* 0x000fe200000010ff */
[----:B------:R-:W-:Y:S01]  /*b540*/  FMUL.FTZ R90, R90, R203 ;  /* 0x000000cb5a5a7220 */ /* 0x000fe20000410000 */
[----:B------:R-:W-:Y:S01]  /*b550*/  FADD.FTZ R11, R197, R8 ;  /* 0x00000008c50b7221 */ /* 0x000fe20000010000 */
[----:B------:R-:W-:Y:S01]  /*b560*/  FADD.FTZ R9, R71, R9 ;  /* 0x0000000947097221 */ /* 0x000fe20000010000 */
[----:B------:R-:W2:Y:S01]  /*b570*/  MUFU.EX2 R8, R27 ;  /* 0x0000001b00087308 */ /* 0x000ea20000000800 */
[----:B------:R-:W-:Y:S01]  /*b580*/  F2FP.BF16.F32.PACK_AB R177, R34, R177 ;  /* 0x000000b122b1723e */ /* 0x000fe200000010ff */
[----:B-1----:R-:W-:Y:S01]  /*b590*/  FADD.FTZ R2, R12, R11 ;  /* 0x0000000b0c027221 */ /* 0x002fe20000010000 */
        /* <DEDUP_REMOVED lines=8> */
[----:B0-----:R-:W-:Y:S01]  /*b620*/  FADD.FTZ R9, R32, R9 ;  /* 0x0000000920097221 */ /* 0x001fe20000010000 */
        /* <DEDUP_REMOVED lines=18> */
[----:B------:R-:W-:Y:S01]  /*b750*/  F2FP.BF16.F32.PACK_AB R166, R193, R166 ;  /* 0x000000a6c1a6723e */ /* 0x000fe200000010ff */
[----:B------:R-:W-:Y:S01]  /*b760*/  FADD.FTZ R2, R85, R2 ;  /* 0x0000000255027221 */ /* 0x000fe20000010000 */
[----:B------:R-:W-:Y:S01]  /*b770*/  F2FP.BF16.F32.PACK_AB R160, R195, R160 ;  /* 0x000000a0c3a0723e */ /* 0x000fe200000010ff */
[----:B------:R-:W-:Y:S01]  /*b780*/  FADD.FTZ R0, R38, R9 ;  /* 0x0000000926007221 */ /* 0x000fe20000010000 */
        /* <DEDUP_REMOVED lines=33> */
[----:B------:R-:W-:Y:S06]  /*b9a0*/  @P2 BRA `(.L_x_1414) ;  /* 0xffffffd8001c2947 */ /* 0x000fec000383ffff */
.L_x_1405:
        /* <DEDUP_REMOVED lines=8> */
[----:B------:R-:W-:-:S05]  /*ba30*/  ULDC UR54, c[0x0][0x9e0] ;  /* 0x0002780000367ab9 */ /* 0x000fca0000000800 */
.L_x_1432:
        /* <DEDUP_REMOVED lines=9> */
.L_x_1417:
[----:B------:R-:W-:Y:S01]  /*bad0*/  ULEA UR6, UR45, UR41, 0x3 ;  /* 0x000000292d067291 */ /* 0x000fe2000f8e183f */
[----:B------:R-:W-:-:S05]  /*bae0*/  IMAD.U32 R4, RZ, RZ, UR46 ;  /* 0x0000002eff047e24 */ /* 0x000fca000f8e00ff */
[----:B------:R-:W-:-:S04]  /*baf0*/  SHF.L.U32 R4, R4, 0x1f, RZ ;  /* 0x0000001f04047819 */ /* 0x000fc800000006ff */
[----:B------:R0:W1:Y:S01]  /*bb00*/  SYNCS.PHASECHK.TRANS64.TRYWAIT P2, [UR6+0x28830], R4 ;  /* 0x02883004ff0075a7 */ /* 0x0000620008040146 */
[----:B------:R-:W-:Y:S05]  /*bb10*/  @!P0 BRA `(.L_x_1418) ;  /* 0x0000000000048947 */ /* 0x000fea0003800000 */
[----:B------:R-:W-:Y:S01]  /*bb20*/  BPT.TRAP 0x1 ;  /* 0x000000040000795c */ /* 0x000fe20000300000 */
.L_x_1418:
[----:B-1----:R-:W-:Y:S05]  /*bb30*/  @P2 BRA `(.L_x_1416) ;  /* 0x0000000000082947 */ /* 0x002fea0003800000 */
[----:B------:R-:W1:Y:S02]  /*bb40*/  SYNCS.PHASECHK.TRANS64.TRYWAIT P2, [UR6+0x28830], R4 ;  /* 0x02883004ff0075a7 */ /* 0x000e640008040146 */
[----:B-1----:R-:W-:Y:S05]  /*bb50*/  @!P2 BRA `(.L_x_1419) ;  /* 0x000000c80014a947 */ /* 0x002fea0003800000 */
.L_x_1416:
        /* <DEDUP_REMOVED lines=45> */
.L_x_1421:
[----:B------:R-:W-:Y:S01]  /*be30*/  ULEA UR6, UR56, UR41, 0x3 ;  /* 0x0000002938067291 */ /* 0x000fe2000f8e183f */
[----:B------:R-:W-:-:S05]  /*be40*/  IMAD.U32 R4, RZ, RZ, UR57 ;  /* 0x00000039ff047e24 */ /* 0x000fca000f8e00ff */
[----:B------:R-:W-:-:S04]  /*be50*/  SHF.L.U32 R4, R4, 0x1f, RZ ;  /* 0x0000001f04047819 */ /* 0x000fc800000006ff */
[----:B------:R0:W1:Y:S01]  /*be60*/  SYNCS.PHASECHK.TRANS64.TRYWAIT P2, [UR6+0x28850], R4 ;  /* 0x02885004ff0075a7 */ /* 0x0000620008040146 */
[----:B------:R-:W-:Y:S05]  /*be70*/  @!P0 BRA `(.L_x_1422) ;  /* 0x0000000000048947 */ /* 0x000fea0003800000 */
[----:B------:R-:W-:Y:S01]  /*be80*/  BPT.TRAP 0x1 ;  /* 0x000000040000795c */ /* 0x000fe20000300000 */
.L_x_1422:
[----:B-1----:R-:W-:Y:S05]  /*be90*/  @P2 BRA `(.L_x_1420) ;  /* 0x0000000000082947 */ /* 0x002fea0003800000 */
[----:B------:R-:W1:Y:S02]  /*bea0*/  SYNCS.PHASECHK.TRANS64.TRYWAIT P2, [UR6+0x28850], R4 ;  /* 0x02885004ff0075a7 */ /* 0x000e640008040146 */
[----:B-1----:R-:W-:Y:S05]  /*beb0*/  @!P2 BRA `(.L_x_1423) ;  /* 0x000000c40054a947 */ /* 0x002fea0003800000 */
.L_x_1420:
[----:B------:R-:W-:Y:S01]  /*bec0*/  UIADD3 UR6, UR41, 0x400, URZ ;  /* 0x0000040029067890 */ /* 0x000fe2000fffe03f */
[----:B------:R-:W-:Y:S01]  /*bed0*/  WARPGROUP.ARRIVE ;  /* 0x00000000000079c5 */ /* 0x000fe20000000000 */
[----:B------:R-:W-:Y:S01]  /*bee0*/  UMOV UR7, 0x40000040 ;  /* 0x4000004000077882 */ /* 0x000fe20000000000 */
[----:B------:R-:W-:Y:S01]  /*bef0*/  PLOP3.LUT P2, PT, PT, PT, UP0, 0x80, 0x0 ;  /* 0x000000000000781c */ /* 0x000fe20003f4f008 */
[----:B------:R-:W-:Y:S01]  /*bf00*/  USHF.R.U32.HI UR6, URZ, 0x4, UR6 ;  /* 0x000000043f067899 */ /* 0x000fe20008011606 */
[----:B------:R-:W-:Y:S01]  /*bf10*/  FMUL.FTZ R15, R55, UR55 ;  /* 0x00000037370f7c20 */ /* 0x000fe20008410000 */
        /* <DEDUP_REMOVED lines=18> */
[----:B------:R-:W-:Y:S01]  /*c040*/  IADD3 R58, -R23, 0xb, RZ ;  /* 0x0000000b173a7810 */ /* 0x000fe20007ffe1ff */
[----:B------:R-:W-:Y:S01]  /*c050*/  HGMMA.64x128x16.F32.BF16 R88, R180, gdesc[UR4].tnspB, R88, gsb0 ;  /* 0x41e00004b4587df0 */ /* 0x000fe20008001858 */
[----:B------:R-:W-:Y:S01]  /*c060*/  UIADD3 UR6, UR10, 0x80, URZ ;  /* 0x000000800a067890 */ /* 0x000fe2000fffe03f */
[----:B-1----:R-:W-:Y:S01]  /*c070*/  FMUL.FTZ R5, R26, UR55 ;  /* 0x000000371a057c20 */ /* 0x002fe20008410000 */
[----:B------:R-:W-:Y:S01]  /*c080*/  UMOV UR7, 0x40000040 ;  /* 0x4000004000077882 */ /* 0x000fe20000000000 */
[----:B------:R-:W-:Y:S01]  /*c090*/  FMUL.FTZ R10, R31, UR55 ;  /* 0x000000371f0a7c20 */ /* 0x000fe20008410000 */
[----:B------:R-:W-:Y:S01]  /*c0a0*/  FMUL.FTZ R26, R42, UR55 ;  /* 0x000000372a1a7c20 */ /* 0x000fe20008410000 */
[----:B------:R-:W-:Y:S01]  /*c0b0*/  FMUL.FTZ R14, R47, UR55 ;  /* 0x000000372f0e7c20 */ /* 0x000fe20008410000 */
[----:B0-----:R-:W-:Y:S01]  /*c0c0*/  FMUL.FTZ R4, R24, UR55 ;  /* 0x0000003718047c20 */ /* 0x001fe20008410000 */
        /* <DEDUP_REMOVED lines=81> */
[----:B------:R0:W0:Y:S08]  /*c5e0*/  MUFU.TANH R70, R73 ;  /* 0x0000004900467308 */ /* 0x0000300000002400 */
        /* <DEDUP_REMOVED lines=23> */
[----:B------:R-:W-:Y:S02]  /*c760*/  IMAD.U32 R54, RZ, RZ, UR45 ;  /* 0x0000002dff367e24 */ /* 0x000fe4000f8e00ff */
[----:B------:R-:W-:Y:S01]  /*c770*/  FMUL.FTZ R165, R29, UR55 ;  /* 0x000000371da57c20 */ /* 0x000fe20008410000 */
[----:B------:R-:W-:Y:S01]  /*c780*/  FMUL.FTZ R166, R36, UR55 ;  /* 0x0000003724a67c20 */ /* 0x000fe20008410000 */
[----:B------:R-:W-:Y:S01]  /*c790*/  HGMMA.64x128x16.F32.BF16 R88, R160, gdesc[UR4].tnspB, R88, gsb0 ;  /* 0x41e00004a0587df0 */ /* 0x000fe20008001858 */
[----:B------:R-:W-:Y:S01]  /*c7a0*/  UIADD3 UR6, UR10, 0x300, URZ ;  /* 0x000003000a067890 */ /* 0x000fe2000fffe03f */
[----:B------:R-:W-:Y:S01]  /*c7b0*/  @!P1 LEA R54, R54, UR41, 0x3 ;  /* 0x0000002936369c11 */ /* 0x000fe2000f8e18ff */
[----:B------:R-:W-:Y:S01]  /*c7c0*/  UMOV UR7, 0x40000040 ;  /* 0x4000004000077882 */ /* 0x000fe20000000000 */
[----:B------:R-:W-:Y:S01]  /*c7d0*/  FMUL.FTZ R29, R46, UR55 ;  /* 0x000000372e1d7c20 */ /* 0x000fe20008410000 */
[----:B------:R-:W-:Y:S01]  /*c7e0*/  FMUL.FTZ R36, R67, UR55 ;  /* 0x0000003743247c20 */ /* 0x000fe20008410000 */
[----:B------:R-:W-:Y:S01]  /*c7f0*/  FMUL.FTZ R67, R68, UR55 ;  /* 0x0000003744437c20 */ /* 0x000fe20008410000 */
[----:B------:R-:W-:-:S02]  /*c800*/  @!P1 VIADD R54, R54, 0x28840 ;  /* 0x0002884036369836 */ /* 0x000fc40000000000 */
[----:B------:R-:W-:Y:S01]  /*c810*/  FMUL.FTZ R46, R79, UR55 ;  /* 0x000000374f2e7c20 */ /* 0x000fe20008410000 */
[----:B------:R-:W0:Y:S02]  /*c820*/  MUFU.TANH R164, R164 ;  /* 0x000000a400a47308 */ /* 0x000e240000002400 */
[----:B------:R-:W-:-:S06]  /*c830*/  @!P1 PRMT R54, RZ, 0x654, R54 ;  /* 0x00000654ff369816 */ /* 0x000fcc0000000036 */
        /* <DEDUP_REMOVED lines=12> */
[----:B------:R-:W-:Y:S02]  /*c900*/  FMUL.FTZ R40, R74, UR55 ;  /* 0x000000374a287c20 */ /* 0x000fe40008410000 */
[----:B------:R-:W-:Y:S01]  /*c910*/  HGMMA.64x128x16.F32.BF16 R88, R156, gdesc[UR4].tnspB, R88, gsb0 ;  /* 0x41e000049c587df0 */ /* 0x000fe20008001858 */
[----:B------:R-:W-:Y:S01]  /*c920*/  UIADD3 UR6, UR10, 0x380, URZ ;  /* 0x000003800a067890 */ /* 0x000fe2000fffe03f */
[----:B------:R-:W0:Y:S01]  /*c930*/  MUFU.TANH R160, R160 ;  /* 0x000000a000a07308 */ /* 0x000e220000002400 */
[----:B------:R-:W-:-:S07]  /*c940*/  UMOV UR7, 0x40000040 ;  /* 0x4000004000077882 */ /* 0x000fce0000000000 */
        /* <DEDUP_REMOVED lines=9> */
[----:B------:R-:W-:-:S04]  /*c9e0*/  @UP0 ULDC UR6, c[0x0][0x450] ;  /* 0x0001140000060ab9 */ /* 0x000fc80000000800 */
[----:B------:R-:W-:Y:S01]  /*c9f0*/  @P2 SHF.R.U32.HI R64, RZ, UR6, R53 ;  /* 0x00000006ff402c19 */ /* 0x000fe20008011635 */
[----:B------:R-:W-:Y:S01]  /*ca00*/  FMUL.FTZ R53, R86, UR55 ;  /* 0x0000003756357c20 */ /* 0x000fe20008410000 */
[----:B------:R-:W-:-:S03]  /*ca10*/  IMAD.SHL.U32 R86, R3, 0x80, RZ ;  /* 0x0000008003567824 */ /* 0x000fc600078e00ff */
[----:B------:R-:W5:Y:S02]  /*ca20*/  SHFL.IDX PT, R65, R64, RZ, 0x1c1f ;  /* 0x001c1fff40417589 */ /* 0x000f6400000e0000 */
[----:B------:R-:W-:Y:S01]  /*ca30*/  IADD3 R59, -R86, 0x1, RZ ;  /* 0x00000001563b7810 */ /* 0x000fe20007ffe1ff */
[----:B------:R-:W0:Y:S04]  /*ca40*/  MUFU.TANH R53, R53 ;  /* 0x0000003500357308 */ /* 0x000e280000002400 */
[----:B------:R-:W-:-:S05]  /*ca50*/  IMAD R59, R16, -0x2, R59 ;  /* 0xfffffffe103b7824 */ /* 0x000fca00078e023b */
[----:B------:R-:W-:Y:S01]  /*ca60*/  IADD3 R59, -R66, UR39, R59 ;  /* 0x00000027423b7c10 */ /* 0x000fe2000fffe13b */
[----:B------:R-:W-:Y:S02]  /*ca70*/  WARPGROUP.DEPBAR.LE gsb0, 0x0 ;  /* 0x00008000000079c5 */ /* 0x000fe40000010000 */
[----:B------:R0:W-:Y:S06]  /*ca80*/  BAR.ARV R58, 0x100 ;  /* 0x0004003a0000751d */ /* 0x0001ec0000002000 */
[----:B------:R1:W-:Y:S01]  /*ca90*/  @!P1 SYNCS.ARRIVE.TRANS64.RED.A1T0 RZ, [R54+URZ], RZ ;  /* 0x000000ff36ff99a7 */ /* 0x0003e2000810043f */
[----:B------:R-:W-:-:S02]  /*caa0*/  VIADD R152, R59, UR54 ;  /* 0x000000363b987c36 */ /* 0x000fc40008000000 */
[----:B------:R-:W-:Y:S02]  /*cab0*/  VIADD R154, R59, UR52 ;  /* 0x000000343b9a7c36 */ /* 0x000fe40008000000 */
[--C-:B-----5:R-:W-:Y:S02]  /*cac0*/  IMAD.IADD R66, R152, 0x1, R65.reuse ;  /* 0x0000000198427824 */ /* 0x120fe400078e0241 */
[----:B------:R-:W-:Y:S02]  /*cad0*/  IMAD.IADD R68, R154, 0x1, R65 ;  /* 0x000000019a447824 */ /* 0x000fe400078e0241 */
[----:B-1----:R-:W-:-:S06]  /*cae0*/  FMUL.FTZ R54, R87, UR55 ;  /* 0x0000003757367c20 */ /* 0x002fcc0008410000 */
[----:B------:R-:W1:Y:S01]  /*caf0*/  MUFU.TANH R54, R54 ;  /* 0x0000003600367308 */ /* 0x000e620000002400 */
[----:B0-234-:R-:W-:Y:S05]  /*cb00*/  @!P6 BRA `(.L_x_1424) ;  /* 0x00000000005ce947 */ /* 0x01dfea0003800000 */
        /* <DEDUP_REMOVED lines=13> */
.L_x_1426:
[----:B------:R-:W-:-:S05]  /*cbe0*/  IMAD.U32 R69, RZ, RZ, UR53 ;  /* 0x00000035ff457e24 */ /* 0x000fca000f8e00ff */
[----:B------:R-:W-:-:S13]  /*cbf0*/  ISETP.NE.AND P2, PT, R69, 0x1, PT ;  /* 0x000000014500780c */ /* 0x000fda0003f45270 */
[----:B------:R-:W0:Y:S02]  /*cc00*/  @P2 LDC.64 R58, c[0x0][0x9e8] ;  /* 0x00027a00ff3a2b82 */ /* 0x000e240000000a00 */
[----:B0-----:R-:W-:-:S05]  /*cc10*/  @P2 IMAD.HI.U32 R58, R65, R58, RZ ;  /* 0x0000003a413a2227 */ /* 0x001fca00078e00ff */
[----:B------:R-:W-:-:S07]  /*cc20*/  @P2 SHF.R.U32.HI R65, RZ, R59, R58 ;  /* 0x0000003bff412219 */ /* 0x000fce000001163a */
.L_x_1427:
[----:B------:R-:W-:Y:S05]  /*cc30*/  BSYNC B0 ;  /* 0x0000000000007941 */ /* 0x000fea0003800000 */
.L_x_1425:
[----:B------:R-:W-:-:S04]  /*cc40*/  IMAD R65, R65, R69, -R86 ;  /* 0x0000004541417224 */ /* 0x000fc800078e0a56 */
[----:B------:R-:W-:-:S05]  /*cc50*/  IMAD R65, R16, -0x2, R65 ;  /* 0xfffffffe10417824 */ /* 0x000fca00078e0241 */
[----:B------:R-:W-:Y:S02]  /*cc60*/  VIADDMNMX R66, R65, R69, R66, PT ;  /* 0x0000004541427246 */ /* 0x000fe40003800142 */
[----:B------:R-:W-:-:S07]  /*cc70*/  VIMNMX R68, R68, R65, !PT ;  /* 0x0000004144447248 */ /* 0x000fce0007fe0100 */
.L_x_1424:
[----:B------:R-:W-:Y:S01]  /*cc80*/  ISETP.GT.AND P2, PT, R3, -0x1, PT ;  /* 0xffffffff0300780c */ /* 0x000fe20003f44270 */
[----:B------:R-:W0:Y:S03]  /*cc90*/  SHFL.IDX PT, R159, R64, 0x1, 0x1c1f ;  /* 0x003c1f00409f7f89 */ /* 0x000e2600000e0000 */
[C---:B------:R-:W-:Y:S02]  /*cca0*/  ISETP.GT.AND P4, PT, R68.reuse, RZ, P2 ;  /* 0x000000ff4400720c */ /* 0x040fe40001784270 */
[----:B------:R-:W-:Y:S02]  /*ccb0*/  ISETP.GT.AND P5, PT, R68, 0x1, P2 ;  /* 0x000000014400780c */ /* 0x000fe400017a4270 */
[C---:B------:R-:W-:Y:S02]  /*ccc0*/  ISETP.LT.OR P4, PT, R66.reuse, 0x1, P4 ;  /* 0x000000014200780c */ /* 0x040fe40002781670 */
[----:B------:R-:W-:-:S02]  /*ccd0*/  ISETP.LT.OR P5, PT, R66, 0x2, P5 ;  /* 0x000000024200780c */ /* 0x000fc40002fa1670 */
[----:B------:R-:W-:Y:S02]  /*cce0*/  ISETP.GT.AND P3, PT, R68, 0x8, P2 ;  /* 0x000000084400780c */ /* 0x000fe40001764270 */
[----:B------:R-:W-:Y:S02]  /*ccf0*/  FSEL R169, R4, -INF , !P4 ;  /* 0xff80000004a97808 */ /* 0x000fe40006000000 */
[----:B------:R-:W-:Y:S02]  /*cd00*/  FSEL R167, R6, -INF , !P5 ;  /* 0xff80000006a77808 */ /* 0x000fe40006800000 */
[C---:B------:R-:W-:Y:S02]  /*cd10*/  ISETP.GT.AND P4, PT, R68.reuse, 0x9, P2 ;  /* 0x000000094400780c */ /* 0x040fe40001784270 */
[----:B------:R-:W-:Y:S02]  /*cd20*/  ISETP.GT.AND P5, PT, R68, 0x10, P2 ;  /* 0x000000104400780c */ /* 0x000fe400017a4270 */
[----:B------:R-:W-:-:S02]  /*cd30*/  ISETP.LT.OR P3, PT, R66, 0x9, P3 ;  /* 0x000000094200780c */ /* 0x000fc40001f61670 */
[C---:B------:R-:W-:Y:S02]  /*cd40*/  ISETP.LT.OR P4, PT, R66.reuse, 0xa, P4 ;  /* 0x0000000a4200780c */ /* 0x040fe40002781670 */
[----:B------:R-:W-:Y:S02]  /*cd50*/  ISETP.LT.OR P5, PT, R66, 0x11, P5 ;  /* 0x000000114200780c */ /* 0x000fe40002fa1670 */
[----:B------:R-:W-:Y:S02]  /*cd60*/  FSEL R183, R164, -INF , !P3 ;  /* 0xff800000a4b77808 */ /* 0x000fe40005800000 */
[----:B------:R-:W-:Y:S02]  /*cd70*/  ISETP.GT.AND P3, PT, R68, 0x11, P2 ;  /* 0x000000114400780c */ /* 0x000fe40001764270 */
[----:B------:R-:W-:Y:S02]  /*cd80*/  FSEL R173, R165, -INF , !P4 ;  /* 0xff800000a5ad7808 */ /* 0x000fe40006000000 */
[----:B------:R-:W-:-:S02]  /*cd90*/  FSEL R181, R32, -INF , !P5 ;  /* 0xff80000020b57808 */ /* 0x000fc40006800000 */
[C---:B------:R-:W-:Y:S02]  /*cda0*/  ISETP.GT.AND P4, PT, R68.reuse, 0x18, P2 ;  /* 0x000000184400780c */ /* 0x040fe40001784270 */
[----:B------:R-:W-:Y:S02]  /*cdb0*/  ISETP.GT.AND P5, PT, R68, 0x19, P2 ;  /* 0x000000194400780c */ /* 0x000fe400017a4270 */
[C---:B------:R-:W-:Y:S02]  /*cdc0*/  ISETP.LT.OR P3, PT, R66.reuse, 0x12, P3 ;  /* 0x000000124200780c */ /* 0x040fe40001f61670 */
[C---:B------:R-:W-:Y:S02]  /*cdd0*/  ISETP.LT.OR P4, PT, R66.reuse, 0x19, P4 ;  /* 0x000000194200780c */ /* 0x040fe40002781670 */
[----:B------:R-:W-:Y:S02]  /*cde0*/  ISETP.LT.OR P5, PT, R66, 0x1a, P5 ;  /* 0x0000001a4200780c */ /* 0x000fe40002fa1670 */
[----:B------:R-:W-:-:S02]  /*cdf0*/  FSEL R179, R33, -INF , !P3 ;  /* 0xff80000021b37808 */ /* 0x000fc40005800000 */
        /* <DEDUP_REMOVED lines=11> */
[----:B------:R-:W-:Y:S01]  /*ceb0*/  FSEL R155, R42, -INF , !P5 ;  /* 0xff8000002a9b7808 */ /* 0x000fe20006800000 */
[----:B0-----:R-:W-:Y:S01]  /*cec0*/  IMAD.IADD R42, R152, 0x1, R159 ;  /* 0x00000001982a7824 */ /* 0x001fe200078e029f */
[----:B------:R-:W-:-:S02]  /*ced0*/  ISETP.GT.AND P4, PT, R68, 0x30, P2 ;  /* 0x000000304400780c */ /* 0x000fc40001784270 */
[----:B------:R-:W-:Y:S02]  /*cee0*/  ISETP.GT.AND P5, PT, R68, 0x31, P2 ;  /* 0x000000314400780c */ /* 0x000fe400017a4270 */
[C---:B------:R-:W-:Y:S02]  /*cef0*/  ISETP.LT.OR P3, PT, R66.reuse, 0x2a, P3 ;  /* 0x0000002a4200780c */ /* 0x040fe40001f61670 */
[C---:B------:R-:W-:Y:S02]  /*cf00*/  ISETP.LT.OR P4, PT, R66.reuse, 0x31, P4 ;  /* 0x000000314200780c */ /* 0x040fe40002781670 */
[----:B------:R-:W-:Y:S02]  /*cf10*/  ISETP.LT.OR P5, PT, R66, 0x32, P5 ;  /* 0x000000324200780c */ /* 0x000fe40002fa1670 */
[----:B------:R-:W-:Y:S01]  /*cf20*/  FSEL R153, R44, -INF , !P3 ;  /* 0xff8000002c997808 */ /* 0x000fe20005800000 */
[----:B------:R-:W-:Y:S01]  /*cf30*/  IMAD.IADD R44, R154, 0x1, R159 ;  /* 0x000000019a2c7824 */ /* 0x000fe200078e029f */
[----:B------:R-:W-:-:S02]  /*cf40*/  ISETP.GT.AND P3, PT, R68, 0x38, P2 ;  /* 0x000000384400780c */ /* 0x000fc40001764270 */
[----:B------:R-:W-:Y:S02]  /*cf50*/  FSEL R87, R47, -INF , !P4 ;  /* 0xff8000002f577808 */ /* 0x000fe40006000000 */
[----:B------:R-:W-:Y:S02]  /*cf60*/  FSEL R85, R48, -INF , !P5 ;  /* 0xff80000030557808 */ /* 0x000fe40006800000 */
[C---:B------:R-:W-:Y:S02]  /*cf70*/  ISETP.GT.AND P4, PT, R68.reuse, 0x39, P2 ;  /* 0x000000394400780c */ /* 0x040fe40001784270 */
[----:B------:R-:W-:Y:S02]  /*cf80*/  ISETP.GT.AND P5, PT, R68, 0x40, P2 ;  /* 0x000000404400780c */ /* 0x000fe400017a4270 */
[C---:B------:R-:W-:Y:S02]  /*cf90*/  ISETP.LT.OR P3, PT, R66.reuse, 0x39, P3 ;  /* 0x000000394200780c */ /* 0x040fe40001f61670 */
[----:B------:R-:W-:-:S02]  /*cfa0*/  ISETP.LT.OR P4, PT, R66, 0x3a, P4 ;  /* 0x0000003a4200780c */ /* 0x000fc40002781670 */
[----:B------:R-:W-:Y:S02]  /*cfb0*/  ISETP.LT.OR P5, PT, R66, 0x41, P5 ;  /* 0x000000414200780c */ /* 0x000fe40002fa1670 */
[----:B------:R-:W-:Y:S02]  /*cfc0*/  FSEL R83, R51, -INF , !P3 ;  /* 0xff80000033537808 */ /* 0x000fe40005800000 */
[----:B------:R-:W-:Y:S02]  /*cfd0*/  ISETP.GT.AND P3, PT, R68, 0x41, P2 ;  /* 0x000000414400780c */ /* 0x000fe40001764270 */
[----:B------:R-:W-:Y:S02]  /*cfe0*/  FSEL R81, R52, -INF , !P4 ;  /* 0xff80000034517808 */ /* 0x000fe40006000000 */
[----:B------:R-:W-:Y:S02]  /*cff0*/  FSEL R79, R55, -INF , !P5 ;  /* 0xff800000374f7808 */ /* 0x000fe40006800000 */
[----:B------:R-:W-:-:S02]  /*d000*/  ISETP.GT.AND P4, PT, R68, 0x48, P2 ;  /* 0x000000484400780c */ /* 0x000fc40001784270 */
[----:B------:R-:W-:Y:S02]  /*d010*/  ISETP.GT.AND P5, PT, R68, 0x49, P2 ;  /* 0x000000494400780c */ /* 0x000fe400017a4270 */
[C---:B------:R-:W-:Y:S02]  /*d020*/  ISETP.LT.OR P3, PT, R66.reuse, 0x42, P3 ;  /* 0x000000424200780c */ /* 0x040fe40001f61670 */
[C---:B------:R-:W-:Y:S02]  /*d030*/  ISETP.LT.OR P4, PT, R66.reuse, 0x49, P4 ;  /* 0x000000494200780c */ /* 0x040fe40002781670 */
[----:B------:R-:W-:Y:S02]  /*d040*/  ISETP.LT.OR P5, PT, R66, 0x4a, P5 ;  /* 0x0000004a4200780c */ /* 0x000fe40002fa1670 */
[----:B------:R-:W-:Y:S02]  /*d050*/  FSEL R77, R56, -INF , !P3 ;  /* 0xff800000384d7808 */ /* 0x000fe40005800000 */
        /* <DEDUP_REMOVED lines=23> */
[C---:B------:R-:W-:Y:S02]  /*d1d0*/  ISETP.LT.OR P3, PT, R66.reuse, 0x69, P3 ;  /* 0x000000694200780c */ /* 0x040fe40001f61670 */
[----:B------:R-:W-:-:S02]  /*d1e0*/  ISETP.LT.OR P4, PT, R66, 0x6a, P4 ;  /* 0x0000006a4200780c */ /* 0x000fc40002781670 */
[----:B------:R-:W-:Y:S02]  /*d1f0*/  ISETP.LT.OR P5, PT, R66, 0x71, P5 ;  /* 0x000000714200780c */ /* 0x000fe40002fa1670 */
[----:B------:R-:W-:Y:S02]  /*d200*/  FSEL R59, R76, -INF , !P3 ;  /* 0xff8000004c3b7808 */ /* 0x000fe40005800000 */
[----:B------:R-:W-:Y:S02]  /*d210*/  FSEL R57, R74, -INF , !P4 ;  /* 0xff8000004a397808 */ /* 0x000fe40006000000 */
[----:B------:R-:W-:Y:S02]  /*d220*/  FSEL R51, R80, -INF , !P5 ;  /* 0xff80000050337808 */ /* 0x000fe40006800000 */
[C---:B------:R-:W-:Y:S02]  /*d230*/  ISETP.GT.AND P3, PT, R68.reuse, 0x71, P2 ;  /* 0x000000714400780c */ /* 0x040fe40001764270 */
[----:B------:R-:W-:-:S02]  /*d240*/  ISETP.GT.AND P4, PT, R68, 0x78, P2 ;  /* 0x000000784400780c */ /* 0x000fc40001784270 */
[----:B------:R-:W-:Y:S02]  /*d250*/  ISETP.GT.AND P5, PT, R68, 0x79, P2 ;  /* 0x000000794400780c */ /* 0x000fe400017a4270 */
[C---:B------:R-:W-:Y:S02]  /*d260*/  ISETP.LT.OR P3, PT, R66.reuse, 0x72, P3 ;  /* 0x000000724200780c */ /* 0x040fe40001f61670 */
[C---:B------:R-:W-:Y:S02]  /*d270*/  ISETP.LT.OR P4, PT, R66.reuse, 0x79, P4 ;  /* 0x000000794200780c */ /* 0x040fe40002781670 */
[----:B------:R-:W-:Y:S02]  /*d280*/  ISETP.LT.OR P5, PT, R66, 0x7a, P5 ;  /* 0x0000007a4200780c */ /* 0x000fe40002fa1670 */
[----:B------:R-:W-:Y:S02]  /*d290*/  FSEL R55, R78, -INF , !P3 ;  /* 0xff8000004e377808 */ /* 0x000fe40005800000 */
[----:B------:R-:W-:-:S02]  /*d2a0*/  FSEL R47, R84, -INF , !P4 ;  /* 0xff800000542f7808 */ /* 0x000fc40006000000 */
[----:B------:R-:W-:Y:S01]  /*d2b0*/  FSEL R41, R82, -INF , !P5 ;  /* 0xff80000052297808 */ /* 0x000fe20006800000 */
[----:B------:R-:W-:Y:S06]  /*d2c0*/  @!P6 BRA `(.L_x_1428) ;  /* 0x00000000005ce947 */ /* 0x000fec0003800000 */
        /* <DEDUP_REMOVED lines=13> */
.L_x_1430:
[----:B------:R-:W-:-:S05]  /*d3a0*/  IMAD.U32 R4, RZ, RZ, UR53 ;  /* 0x00000035ff047e24 */ /* 0x000fca000f8e00ff */
[----:B------:R-:W-:-:S13]  /*d3b0*/  ISETP.NE.AND P3, PT, R4, 0x1, PT ;  /* 0x000000010400780c */ /* 0x000fda0003f65270 */
[----:B------:R-:W0:Y:S02]  /*d3c0*/  @P3 LDC.64 R32, c[0x0][0x9e8] ;  /* 0x00027a00ff203b82 */ /* 0x000e240000000a00 */
[----:B0-----:R-:W-:-:S05]  /*d3d0*/  @P3 IMAD.HI.U32 R32, R159, R32, RZ ;  /* 0x000000209f203227 */ /* 0x001fca00078e00ff */
[----:B------:R-:W-:-:S07]  /*d3e0*/  @P3 SHF.R.U32.HI R159, RZ, R33, R32 ;  /* 0x00000021ff9f3219 */ /* 0x000fce0000011620 */
.L_x_1431:
[----:B------:R-:W-:Y:S05]  /*d3f0*/  BSYNC B0 ;  /* 0x0000000000007941 */ /* 0x000fea0003800000 */
.L_x_1429:
[----:B------:R-:W-:-:S04]  /*d400*/  IMAD R159, R159, R4, -R86 ;  /* 0x000000049f9f7224 */ /* 0x000fc800078e0a56 */
[----:B------:R-:W-:-:S05]  /*d410*/  IMAD R159, R16, -0x2, R159 ;  /* 0xfffffffe109f7824 */ /* 0x000fca00078e029f */
[----:B------:R-:W-:Y:S02]  /*d420*/  VIADDMNMX R42, R159, R4, R42, PT ;  /* 0x000000049f2a7246 */ /* 0x000fe4000380012a */
[----:B------:R-:W-:-:S07]  /*d430*/  VIMNMX R44, R44, R159, !PT ;  /* 0x0000009f2c2c7248 */ /* 0x000fce0007fe0100 */
.L_x_1428:
[----:B------:R-:W-:Y:S01]  /*d440*/  FMNMX.FTZ R4, R169, R7, !PT ;  /* 0x00000007a9047209 */ /* 0x000fe20007810000 */
[----:B------:R-:W0:Y:S01]  /*d450*/  LDC R6, c[0x0][0x988] ;  /* 0x00026200ff067b82 */ /* 0x000e220000000800 */
[----:B------:R-:W-:Y:S01]  /*d460*/  ISETP.GT.AND P4, PT, R44, 0x8, P2 ;  /* 0x000000082c00780c */ /* 0x000fe20001784270 */
[----:B------:R-:W-:Y:S01]  /*d470*/  UMOV UR57, UR46 ;  /* 0x0000002e00397c82 */ /* 0x000fe20008000000 */
[----:B------:R-:W-:Y:S02]  /*d480*/  FMNMX.FTZ R4, R167, R4, !PT ;  /* 0x00000004a7047209 */ /* 0x000fe40007810000 */
[----:B------:R-:W-:Y:S02]  /*d490*/  ISETP.LT.OR P4, PT, R42, 0x9, P4 ;  /* 0x000000092a00780c */ /* 0x000fe40002781670 */
[----:B------:R-:W-:Y:S02]  /*d4a0*/  FMNMX.FTZ R4, R183, R4, !PT ;  /* 0x00000004b7047209 */ /* 0x000fe40007810000 */
[----:B------:R-:W-:-:S02]  /*d4b0*/  ISETP.GT.AND P5, PT, R44, 0x1, P2 ;  /* 0x000000012c00780c */ /* 0x000fc400017a4270 */
[----:B------:R-:W-:Y:S02]  /*d4c0*/  FMNMX.FTZ R4, R173, R4, !PT ;  /* 0x00000004ad047209 */ /* 0x000fe40007810000 */
[----:B------:R-:W-:Y:S02]  /*d4d0*/  ISETP.LT.OR P5, PT, R42, 0x2, P5 ;  /* 0x000000022a00780c */ /* 0x000fe40002fa1670 */
[----:B------:R-:W-:Y:S02]  /*d4e0*/  FMNMX.FTZ R4, R181, R4, !PT ;  /* 0x00000004b5047209 */ /* 0x000fe40007810000 */
[----:B------:R-:W-:Y:S02]  /*d4f0*/  ISETP.GT.AND P3, PT, R44, 0x9, P2 ;  /* 0x000000092c00780c */ /* 0x000fe40001764270 */
[----:B------:R-:W-:Y:S02]  /*d500*/  FMNMX.FTZ R4, R179, R4, !PT ;  /* 0x00000004b3047209 */ /* 0x000fe40007810000 */
[----:B------:R-:W-:-:S02]  /*d510*/  FSEL R163, R9, -INF , !P5 ;  /* 0xff80000009a37808 */ /* 0x000fc40006800000 */
[----:B------:R-:W-:Y:S02]  /*d520*/  FMNMX.FTZ R4, R177, R4, !PT ;  /* 0x00000004b1047209 */ /* 0x000fe40007810000 */
[----:B------:R-:W-:Y:S02]  /*d530*/  ISETP.GT.AND P5, PT, R44, 0x10, P2 ;  /* 0x000000102c00780c */ /* 0x000fe400017a4270 */
[----:B------:R-:W-:Y:S02]  /*d540*/  FMNMX.FTZ R4, R175, R4, !PT ;  /* 0x00000004af047209 */ /* 0x000fe40007810000 */
[C---:B------:R-:W-:Y:S02]  /*d550*/  ISETP.LT.OR P3, PT, R42.reuse, 0xa, P3 ;  /* 0x0000000a2a00780c */ /* 0x040fe40001f61670 */
[----:B------:R-:W-:Y:S02]  /*d560*/  FMNMX.FTZ R4, R171, R4, !PT ;  /* 0x00000004ab047209 */ /* 0x000fe40007810000 */
[----:B------:R-:W-:-:S02]  /*d570*/  ISETP.LT.OR P5, PT, R42, 0x11, P5 ;  /* 0x000000112a00780c */ /* 0x000fc40002fa1670 */
[----:B------:R-:W-:Y:S02]  /*d580*/  FMNMX.FTZ R4, R157, R4, !PT ;  /* 0x000000049d047209 */ /* 0x000fe40007810000 */
[----:B------:R-:W-:Y:S02]  /*d590*/  FSEL R161, R10, -INF , !P3 ;  /* 0xff8000000aa17808 */ /* 0x000fe40005800000 */
[----:B------:R-:W-:Y:S02]  /*d5a0*/  FMNMX.FTZ R4, R155, R4, !PT ;  /* 0x000000049b047209 */ /* 0x000fe40007810000 */
[----:B------:R-:W-:Y:S02]  /*d5b0*/  FSEL R13, R13, -INF , !P5 ;  /* 0xff8000000d0d7808 */ /* 0x000fe40006800000 */
[----:B------:R-:W-:Y:S02]  /*d5c0*/  FMNMX.FTZ R4, R153, R4, !PT ;  /* 0x0000000499047209 */ /* 0x000fe40007810000 */
[----:B------:R-:W-:-:S02]  /*d5d0*/  ISETP.GT.AND P3, PT, R44, 0x18, P2 ;  /* 0x000000182c00780c */ /* 0x000fc40001764270 */
        /* <DEDUP_REMOVED lines=23> */
[----:B------:R-:W-:-:S05]  /*d750*/  FMNMX.FTZ R32, R41, R4, !PT ;  /* 0x0000000429207209 */ /* 0x000fca0007810000 */
[----:B------:R-:W2:Y:S02]  /*d760*/  SHFL.BFLY PT, R33, R32, 0x2, 0x1f ;  /* 0x0c401f0020217f89 */ /* 0x000ea400000e0000 */
[----:B--2---:R-:W-:-:S05]  /*d770*/  FMNMX.FTZ R48, R32, R33, !PT ;  /* 0x0000002120307209 */ /* 0x004fca0007810000 */
[----:B------:R-:W2:Y:S02]  /*d780*/  SHFL.BFLY PT, R33, R48, 0x1, 0x1f ;  /* 0x0c201f0030217f89 */ /* 0x000ea400000e0000 */
[----:B--2---:R-:W-:Y:S02]  /*d790*/  FMNMX.FTZ R4, R48, R33, !PT ;  /* 0x0000002130047209 */ /* 0x004fe40007810000 */
[----:B------:R-:W-:Y:S02]  /*d7a0*/  FSEL R33, R11, -INF , !P4 ;  /* 0xff8000000b217808 */ /* 0x000fe40006000000 */
[----:B------:R-:W-:Y:S01]  /*d7b0*/  ISETP.GT.AND P4, PT, R44, 0x11, P2 ;  /* 0x000000112c00780c */ /* 0x000fe20001784270 */
[C---:B0-----:R-:W-:Y:S01]  /*d7c0*/  FMUL.FTZ R10, R4.reuse, R6 ;  /* 0x00000006040a7220 */ /* 0x041fe20000410000 */
[----:B------:R-:W-:Y:S02]  /*d7d0*/  FSETP.NEU.FTZ.AND P5, PT, R4, -INF , PT ;  /* 0xff8000000400780b */ /* 0x000fe40003fbd000 */
[----:B------:R-:W-:-:S02]  /*d7e0*/  ISETP.LT.OR P4, PT, R42, 0x12, P4 ;  /* 0x000000122a00780c */ /* 0x000fc40002781670 */
[----:B------:R-:W-:Y:S02]  /*d7f0*/  FSEL R10, R10, RZ, P5 ;  /* 0x000000ff0a0a7208 */ /* 0x000fe40002800000 */
[----:B------:R-:W-:Y:S02]  /*d800*/  FSEL R159, R12, -INF , !P4 ;  /* 0xff8000000c9f7808 */ /* 0x000fe40006000000 */
[----:B------:R-:W-:Y:S01]  /*d810*/  ISETP.GT.AND P4, PT, R44, 0x19, P2 ;  /* 0x000000192c00780c */ /* 0x000fe20001784270 */
[-CC-:B------:R-:W-:Y:S01]  /*d820*/  FFMA.FTZ R9, R169, R6.reuse, -R10.reuse ;  /* 0x00000006a9097223 */ /* 0x180fe2000001080a */
[-CC-:B------:R-:W-:Y:S01]  /*d830*/  FFMA.FTZ R182, R183, R6.reuse, -R10.reuse ;  /* 0x00000006b7b67223 */ /* 0x180fe2000001080a */
[-CC-:B------:R-:W-:Y:S01]  /*d840*/  FFMA.FTZ R180, R167, R6.reuse, -R10.reuse ;  /* 0x00000006a7b47223 */ /* 0x180fe2000001080a */
[----:B------:R-:W-:Y:S01]  /*d850*/  ISETP.LT.OR P4, PT, R42, 0x1a, P4 ;  /* 0x0000001a2a00780c */ /* 0x000fe20002781670 */
[-CC-:B------:R-:W-:Y:S01]  /*d860*/  FFMA.FTZ R11, R173, R6.reuse, -R10.reuse ;  /* 0x00000006ad0b7223 */ /* 0x180fe2000001080a */
[----:B------:R-:W-:Y:S01]  /*d870*/  FSEL R167, R26, -INF , !P3 ;  /* 0xff8000001aa77808 */ /* 0x000fe20005800000 */
[-CC-:B------:R-:W-:Y:S01]  /*d880*/  FFMA.FTZ R176, R181, R6.reuse, -R10.reuse ;  /* 0x00000006b5b07223 */ /* 0x180fe2000001080a */
[----:B------:R-:W-:Y:S01]  /*d890*/  FSEL R165, R24, -INF , !P4 ;  /* 0xff80000018a57808 */ /* 0x000fe20006000000 */
[-CC-:B------:R-:W-:Y:S01]  /*d8a0*/  FFMA.FTZ R178, R177, R6.reuse, -R10.reuse ;  /* 0x00000006b1b27223 */ /* 0x180fe2000001080a */
[C---:B------:R-:W-:Y:S01]  /*d8b0*/  ISETP.GT.AND P4, PT, R44.reuse, 0x21, P2 ;  /* 0x000000212c00780c */ /* 0x040fe20001784270 */
[-CC-:B------:R-:W-:Y:S01]  /*d8c0*/  FFMA.FTZ R172, R171, R6.reuse, -R10.reuse ;  /* 0x00000006abac7223 */ /* 0x180fe2000001080a */
[----:B------:R-:W-:Y:S01]  /*d8d0*/  ISETP.GT.AND P3, PT, R44, 0x28, P2 ;  /* 0x000000282c00780c */ /* 0x000fe20001764270 */
[-CC-:B------:R-:W-:Y:S01]  /*d8e0*/  FFMA.FTZ R174, R155, R6.reuse, -R10.reuse ;  /* 0x000000069bae7223 */ /* 0x180fe2000001080a */
[C---:B------:R-:W-:Y:S01]  /*d8f0*/  ISETP.LT.OR P4, PT, R42.reuse, 0x22, P4 ;  /* 0x000000222a00780c */ /* 0x040fe20002781670 */
[-CC-:B------:R-:W-:Y:S01]  /*d900*/  FFMA.FTZ R168, R87, R6.reuse, -R10.reuse ;  /* 0x0000000657a87223 */ /* 0x180fe2000001080a */
[----:B------:R-:W-:Y:S01]  /*d910*/  ISETP.LT.OR P3, PT, R42, 0x29, P3 ;  /* 0x000000292a00780c */ /* 0x000fe20001f61670 */
        /* <DEDUP_REMOVED lines=13> */
[----:B------:R-:W-:Y:S01]  /*d9f0*/  ISETP.GT.AND P4, PT, R44, 0x30, P2 ;  /* 0x000000302c00780c */ /* 0x000fe20001784270 */
[--C-:B------:R-:W-:Y:S01]  /*da00*/  FFMA.FTZ R152, R51, R6, -R10.reuse ;  /* 0x0000000633987223 */ /* 0x100fe2000001080a */
[----:B------:R-:W-:Y:S01]  /*da10*/  FMNMX.FTZ R12, R183, R8, !PT ;  /* 0x00000008b70c7209 */ /* 0x000fe20007810000 */
[-CC-:B------:R-:W-:Y:S01]  /*da20*/  FFMA.FTZ R153, R153, R6.reuse, -R10.reuse ;  /* 0x0000000699997223 */ /* 0x180fe2000001080a */
[C---:B------:R-:W-:Y:S01]  /*da30*/  ISETP.LT.OR P3, PT, R42.reuse, 0x2a, P3 ;  /* 0x0000002a2a00780c */ /* 0x040fe20001f61670 */
        /* <DEDUP_REMOVED lines=20> */
[C---:B------:R-:W-:Y:S02]  /*db80*/  ISETP.LT.OR P3, PT, R42.reuse, 0x32, P3 ;  /* 0x000000322a00780c */ /* 0x040fe40001f61670 */
[----:B------:R-:W-:Y:S02]  /*db90*/  FMNMX.FTZ R12, R165, R12, !PT ;  /* 0x0000000ca50c7209 */ /* 0x000fe40007810000 */
[----:B------:R-:W-:-:S02]  /*dba0*/  ISETP.LT.OR P4, PT, R42, 0x39, P4 ;  /* 0x000000392a00780c */ /* 0x000fc40002781670 */
[----:B------:R-:W-:Y:S01]  /*dbb0*/  FMNMX.FTZ R12, R167, R12, !PT ;  /* 0x0000000ca70c7209 */ /* 0x000fe20007810000 */
[----:B------:R-:W-:Y:S01]  /*dbc0*/  MUFU.EX2 R182, R182 ;  /* 0x000000b600b67308 */ /* 0x000fe20000000800 */
[----:B------:R-:W-:Y:S02]  /*dbd0*/  FSEL R179, R20, -INF , !P3 ;  /* 0xff80000014b37808 */ /* 0x000fe40005800000 */
[----:B------:R-:W-:Y:S02]  /*dbe0*/  FMNMX.FTZ R12, R169, R12, !PT ;  /* 0x0000000ca90c7209 */ /* 0x000fe40007810000 */
[----:B------:R-:W-:Y:S02]  /*dbf0*/  ISETP.GT.AND P3, PT, R44, 0x39, P2 ;  /* 0x000000392c00780c */ /* 0x000fe40001764270 */
[----:B------:R-:W-:Y:S01]  /*dc00*/  FMNMX.FTZ R12, R29, R12, !PT ;  /* 0x0000000c1d0c7209 */ /* 0x000fe20007810000 */
[----:B------:R-:W-:Y:S01]  /*dc10*/  MUFU.EX2 R11, R11 ;  /* 0x0000000b000b7308 */ /* 0x000fe20000000800 */
[----:B------:R-:W-:-:S02]  /*dc20*/  FSEL R181, R28, -INF , !P4 ;  /* 0xff8000001cb57808 */ /* 0x000fc40006000000 */
[----:B------:R-:W-:Y:S02]  /*dc30*/  FMNMX.FTZ R12, R173, R12, !PT ;  /* 0x0000000cad0c7209 */ /* 0x000fe40007810000 */
[----:B------:R-:W-:Y:S02]  /*dc40*/  ISETP.GT.AND P4, PT, R44, 0x40, P2 ;  /* 0x000000402c00780c */ /* 0x000fe40001784270 */
[C---:B------:R-:W-:Y:S01]  /*dc50*/  ISETP.LT.OR P3, PT, R42.reuse, 0x3a, P3 ;  /* 0x0000003a2a00780c */ /* 0x040fe20001f61670 */
[----:B------:R-:W-:Y:S01]  /*dc60*/  MUFU.EX2 R176, R176 ;  /* 0x000000b000b07308 */ /* 0x000fe20000000800 */
[----:B------:R-:W-:Y:S02]  /*dc70*/  FMNMX.FTZ R12, R27, R12, !PT ;  /* 0x0000000c1b0c7209 */ /* 0x000fe40007810000 */
[----:B------:R-:W-:Y:S02]  /*dc80*/  ISETP.LT.OR P4, PT, R42, 0x41, P4 ;  /* 0x000000412a00780c */ /* 0x000fe40002781670 */
[----:B------:R-:W-:Y:S01]  /*dc90*/  FSEL R177, R15, -INF , !P3 ;  /* 0xff8000000fb17808 */ /* 0x000fe20005800000 */
[----:B------:R-:W-:Y:S01]  /*dca0*/  FFMA.FTZ R15, R175, R6, -R10 ;  /* 0x00000006af0f7223 */ /* 0x000fe2000001080a */
[----:B------:R-:W-:Y:S01]  /*dcb0*/  ISETP.GT.AND P3, PT, R44, 0x41, P2 ;  /* 0x000000412c00780c */ /* 0x000fe20001764270 */
[----:B------:R-:W-:Y:S01]  /*dcc0*/  MUFU.EX2 R21, R21 ;  /* 0x0000001500157308 */ /* 0x000fe20000000800 */
[----:B------:R-:W-:-:S02]  /*dcd0*/  FMNMX.FTZ R12, R179, R12, !PT ;  /* 0x0000000cb30c7209 */ /* 0x000fc40007810000 */
[----:B------:R-:W-:Y:S02]  /*dce0*/  FSEL R35, R35, -INF , !P4 ;  /* 0xff80000023237808 */ /* 0x000fe40006000000 */
        /* <DEDUP_REMOVED lines=10> */
[----:B------:R-:W-:Y:S01]  /*dd90*/  FSEL R175, R34, -INF , !P4 ;  /* 0xff80000022af7808 */ /* 0x000fe20006000000 */
[----:B------:R-:W-:Y:S01]  /*dda0*/  IMAD.U32 R34, RZ, RZ, UR56 ;  /* 0x00000038ff227e24 */ /* 0x000fe2000f8e00ff */
[----:B------:R-:W-:Y:S01]  /*ddb0*/  ISETP.GT.AND P4, PT, R44, 0x50, P2 ;  /* 0x000000502c00780c */ /* 0x000fe20001784270 */
[----:B------:R-:W-:Y:S01]  /*ddc0*/  UMOV UR56, UR45 ;  /* 0x0000002d00387c82 */ /* 0x000fe20008000000 */
[C---:B------:R-:W-:Y:S01]  /*ddd0*/  ISETP.LT.OR P3, PT, R42.reuse, 0x4a, P3 ;  /* 0x0000004a2a00780c */ /* 0x040fe20001f61670 */
[----:B------:R-:W-:Y:S01]  /*dde0*/  MUFU.EX2 R172, R172 ;  /* 0x000000ac00ac7308 */ /* 0x000fe20000000800 */
[----:B------:R-:W-:Y:S02]  /*ddf0*/  FMNMX.FTZ R12, R35, R12, !PT ;  /* 0x0000000c230c7209 */ /* 0x000fe40007810000 */
[----:B------:R-:W-:Y:S02]  /*de00*/  ISETP.LT.OR P4, PT, R42, 0x51, P4 ;  /* 0x000000512a00780c */ /* 0x000fe40002781670 */
[----:B------:R-:W-:-:S02]  /*de10*/  FSEL R157, R30, -INF , !P3 ;  /* 0xff8000001e9d7808 */ /* 0x000fc40005800000 */
[----:B------:R-:W-:Y:S01]  /*de20*/  ISETP.GT.AND P3, PT, R44, 0x51, P2 ;  /* 0x000000512c00780c */ /* 0x000fe20001764270 */
[----:B------:R-:W-:Y:S01]  /*de30*/  MUFU.EX2 R31, R31 ;  /* 0x0000001f001f7308 */ /* 0x000fe20000000800 */
[----:B------:R-:W-:Y:S02]  /*de40*/  FMNMX.FTZ R12, R171, R12, !PT ;  /* 0x0000000cab0c7209 */ /* 0x000fe40007810000 */
[----:B------:R-:W-:Y:S02]  /*de50*/  FSEL R155, R38, -INF , !P4 ;  /* 0xff800000269b7808 */ /* 0x000fe40006000000 */
[----:B------:R-:W-:Y:S02]  /*de60*/  ISETP.GT.AND P4, PT, R44, 0x58, P2 ;  /* 0x000000582c00780c */ /* 0x000fe40001784270 */
[----:B------:R-:W-:Y:S01]  /*de70*/  ISETP.LT.OR P3, PT, R42, 0x52, P3 ;  /* 0x000000522a00780c */ /* 0x000fe20001f61670 */
[----:B------:R-:W-:Y:S01]  /*de80*/  MUFU.EX2 R174, R174 ;  /* 0x000000ae00ae7308 */ /* 0x000fe20000000800 */
[----:B------:R-:W-:-:S02]  /*de90*/  FMNMX.FTZ R12, R175, R12, !PT ;  /* 0x0000000caf0c7209 */ /* 0x000fc40007810000 */
[----:B------:R-:W-:Y:S02]  /*dea0*/  ISETP.LT.OR P4, PT, R42, 0x59, P4 ;  /* 0x000000592a00780c */ /* 0x000fe40002781670 */
[----:B------:R-:W-:Y:S02]  /*deb0*/  FSEL R193, R36, -INF , !P3 ;  /* 0xff80000024c17808 */ /* 0x000fe40005800000 */
[----:B------:R-:W-:Y:S01]  /*dec0*/  FMNMX.FTZ R12, R157, R12, !PT ;  /* 0x0000000c9d0c7209 */ /* 0x000fe20007810000 */
[----:B------:R-:W-:Y:S01]  /*ded0*/  MUFU.EX2 R153, R153 ;  /* 0x0000009900997308 */ /* 0x000fe20000000800 */
[----:B------:R-:W-:Y:S02]  /*dee0*/  ISETP.GT.AND P3, PT, R44, 0x59, P2 ;  /* 0x000000592c00780c */ /* 0x000fe40001764270 */
[----:B------:R-:W-:Y:S02]  /*def0*/  FSEL R39, R39, -INF , !P4 ;  /* 0xff80000027277808 */ /* 0x000fe40006000000 */
[----:B------:R-:W-:-:S02]  /*df00*/  FMNMX.FTZ R12, R155, R12, !PT ;  /* 0x0000000c9b0c7209 */ /* 0x000fc40007810000 */
[----:B------:R-:W-:Y:S01]  /*df10*/  ISETP.GT.AND P4, PT, R44, 0x60, P2 ;  /* 0x000000602c00780c */ /* 0x000fe20001784270 */
[----:B------:R-:W-:Y:S01]  /*df20*/  MUFU.EX2 R168, R168 ;  /* 0x000000a800a87308 */ /* 0x000fe20000000800 */
[C---:B------:R-:W-:Y:S02]  /*df30*/  ISETP.LT.OR P3, PT, R42.reuse, 0x5a, P3 ;  /* 0x0000005a2a00780c */ /* 0x040fe40001f61670 */
        /* <DEDUP_REMOVED lines=24> */
[----:B------:R-:W-:-:S02]  /*e0c0*/  FSEL R81, R46, -INF , !P3 ;  /* 0xff8000002e517808 */ /* 0x000fc40005800000 */
[C---:B------:R-:W-:Y:S01]  /*e0d0*/  ISETP.GT.AND P3, PT, R44.reuse, 0x71, P2 ;  /* 0x000000712c00780c */ /* 0x040fe20001764270 */
[----:B------:R-:W-:Y:S01]  /*e0e0*/  MUFU.EX2 R166, R166 ;  /* 0x000000a600a67308 */ /* 0x000fe20000000800 */
[----:B------:R-:W-:Y:S02]  /*e0f0*/  FMNMX.FTZ R12, R45, R12, !PT ;  /* 0x0000000c2d0c7209 */ /* 0x000fe40007810000 */
[----:B------:R-:W-:Y:S01]  /*e100*/  FSEL R79, R49, -INF , !P4 ;  /* 0xff800000314f7808 */ /* 0x000fe20006000000 */
[----:B------:R-:W-:Y:S01]  /*e110*/  FFMA.FTZ R49, R77, R6, -R10 ;  /* 0x000000064d317223 */ /* 0x000fe2000001080a */
[----:B------:R-:W-:Y:S02]  /*e120*/  ISETP.GT.AND P4, PT, R44, 0x78, P2 ;  /* 0x000000782c00780c */ /* 0x000fe40001784270 */
[----:B------:R-:W-:Y:S01]  /*e130*/  ISETP.LT.OR P3, PT, R42, 0x72, P3 ;  /* 0x000000722a00780c */ /* 0x000fe20001f61670 */
[----:B------:R-:W-:Y:S01]  /*e140*/  MUFU.EX2 R160, R160 ;  /* 0x000000a000a07308 */ /* 0x000fe20000000800 */
[----:B------:R-:W-:-:S02]  /*e150*/  FMNMX.FTZ R12, R81, R12, !PT ;  /* 0x0000000c510c7209 */ /* 0x000fc40007810000 */
[----:B------:R-:W-:Y:S02]  /*e160*/  ISETP.GT.AND P2, PT, R44, 0x79, P2 ;  /* 0x000000792c00780c */ /* 0x000fe40001744270 */
[----:B------:R-:W-:Y:S02]  /*e170*/  ISETP.LT.OR P4, PT, R42, 0x79, P4 ;  /* 0x000000792a00780c */ /* 0x000fe40002781670 */
[----:B------:R-:W-:Y:S01]  /*e180*/  FSEL R77, R50, -INF , !P3 ;  /* 0xff800000324d7808 */ /* 0x000fe20005800000 */
[----:B------:R-:W-:Y:S01]  /*e190*/  MUFU.EX2 R49, R49 ;  /* 0x0000003100317308 */ /* 0x000fe20000000800 */
[----:B------:R-:W-:Y:S02]  /*e1a0*/  FMNMX.FTZ R12, R79, R12, !PT ;  /* 0x0000000c4f0c7209 */ /* 0x000fe40007810000 */
[----:B------:R-:W-:Y:S02]  /*e1b0*/  ISETP.LT.OR P2, PT, R42, 0x7a, P2 ;  /* 0x0000007a2a00780c */ /* 0x000fe40001741670 */
[----:B------:R-:W-:Y:S01]  /*e1c0*/  FSEL R195, R53, -INF , !P4 ;  /* 0xff80000035c37808 */ /* 0x000fe20006000000 */
[----:B------:R-:W-:Y:S01]  /*e1d0*/  FFMA.FTZ R53, R69, R6, -R10 ;  /* 0x0000000645357223 */ /* 0x000fe2000001080a */
[----:B------:R-:W-:Y:S01]  /*e1e0*/  FMNMX.FTZ R12, R77, R12, !PT ;  /* 0x0000000c4d0c7209 */ /* 0x000fe20007810000 */
[----:B------:R-:W-:Y:S01]  /*e1f0*/  MUFU.EX2 R65, R65 ;  /* 0x0000004100417308 */ /* 0x000fe20000000800 */
[----:B-1----:R-:W-:-:S02]  /*e200*/  FSEL R73, R54, -INF , !P2 ;  /* 0xff80000036497808 */ /* 0x002fc40005000000 */
[----:B------:R-:W-:Y:S02]  /*e210*/  FMNMX.FTZ R12, R195, R12, !PT ;  /* 0x0000000cc30c7209 */ /* 0x000fe40007810000 */
[----:B------:R-:W-:Y:S02]  /*e220*/  FSEL R14, R4, RZ, P5 ;  /* 0x000000ff040e7208 */ /* 0x000fe40002800000 */
[----:B------:R-:W-:Y:S01]  /*e230*/  FMNMX.FTZ R12, R73, R12, !PT ;  /* 0x0000000c490c7209 */ /* 0x000fe20007810000 */
[----:B------:R-:W-:Y:S01]  /*e240*/  MUFU.EX2 R53, R53 ;  /* 0x0000003500357308 */ /* 0x000fe20000000800 */
[----:B------:R-:W-:Y:S01]  /*e250*/  @!P1 LEA R34, R34, UR41, 0x3 ;  /* 0x0000002922229c11 */ /* 0x000fe2000f8e18ff */
[----:B------:R-:W-:Y:S01]  /*e260*/  FADD.FTZ R47, -R14, R7 ;  /* 0x000000070e2f7221 */ /* 0x000fe20000010100 */
[-C--:B------:R-:W-:Y:S01]  /*e270*/  FFMA.FTZ R7, R41, R6.reuse, -R10 ;  /* 0x0000000629077223 */ /* 0x080fe2000001080a */
[----:B------:R-:W0:Y:S02]  /*e280*/  SHFL.BFLY PT, R5, R12, 0x2, 0x1f ;  /* 0x0c401f000c057f89 */ /* 0x000e2400000e0000 */
[----:B------:R-:W-:Y:S01]  /*e290*/  FMUL.FTZ R10, R47, R6 ;  /* 0x000000062f0a7220 */ /* 0x000fe20000410000 */
[----:B------:R-:W-:Y:S01]  /*e2a0*/  @!P1 VIADD R34, R34, 0x28860 ;  /* 0x0002886022229836 */ /* 0x000fe20000000000 */
[----:B------:R-:W-:Y:S04]  /*e2b0*/  MUFU.EX2 R162, R162 ;  /* 0x000000a200a27308 */ /* 0x000fe80000000800 */
[----:B------:R-:W-:-:S04]  /*e2c0*/  @!P1 PRMT R34, RZ, 0x654, R34 ;  /* 0x00000654ff229816 */ /* 0x000fc80000000022 */
[----:B------:R-:W1:Y:S01]  /*e2d0*/  MUFU.EX2 R10, R10 ;  /* 0x0000000a000a7308 */ /* 0x000e620000000800 */
[----:B------:R2:W-:Y:S07]  /*e2e0*/  @!P1 SYNCS.ARRIVE.TRANS64.RED.A1T0 RZ, [R34+URZ], RZ ;  /* 0x000000ff22ff99a7 */ /* 0x0005ee000810043f */
[----:B------:R-:W-:Y:S01]  /*e2f0*/  MUFU.EX2 R67, R67 ;  /* 0x0000004300437308 */ /* 0x000fe20000000800 */
[----:B0-----:R-:W-:-:S07]  /*e300*/  FMNMX.FTZ R5, R12, R5, !PT ;  /* 0x000000050c057209 */ /* 0x001fce0007810000 */
[----:B------:R-:W-:Y:S01]  /*e310*/  MUFU.EX2 R156, R156 ;  /* 0x0000009c009c7308 */ /* 0x000fe20000000800 */
[----:B------:R-:W0:Y:S01]  /*e320*/  SHFL.BFLY PT, R12, R5, 0x1, 0x1f ;  /* 0x0c201f00050c7f89 */ /* 0x000e2200000e0000 */
[----:B-1----:R-:W-:Y:S01]  /*e330*/  FFMA.FTZ R47, R10, R2, R9 ;  /* 0x000000020a2f7223 */ /* 0x002fe20000010009 */
[-C--:B------:R-:W-:Y:S01]  /*e340*/  FMUL.FTZ R88, R88, R10.reuse ;  /* 0x0000000a58587220 */ /* 0x080fe20000410000 */
[-C--:B------:R-:W-:Y:S01]  /*e350*/  FMUL.FTZ R89, R89, R10.reuse ;  /* 0x0000000a59597220 */ /* 0x080fe20000410000 */
[-C--:B------:R-:W-:Y:S01]  /*e360*/  FMUL.FTZ R92, R92, R10.reuse ;  /* 0x0000000a5c5c7220 */ /* 0x080fe20000410000 */
[C---:B------:R-:W-:Y:S01]  /*e370*/  FADD.FTZ R47, R180.reuse, R47 ;  /* 0x0000002fb42f7221 */ /* 0x040fe20000010000 */
[----:B------:R-:W-:Y:S01]  /*e380*/  F2FP.BF16.F32.PACK_AB R180, R180, R9 ;  /* 0x00000009b4b4723e */ /* 0x000fe200000010ff */
[----:B------:R-:W-:Y:S01]  /*e390*/  MUFU.EX2 R61, R61 ;  /* 0x0000003d003d7308 */ /* 0x000fe20000000800 */
[----:B------:R-:W-:Y:S01]  /*e3a0*/  FMUL.FTZ R93, R93, R10 ;  /* 0x0000000a5d5d7220 */ /* 0x000fe20000410000 */
[----:B------:R-:W-:Y:S01]  /*e3b0*/  FADD.FTZ R2, R182, R47 ;  /* 0x0000002fb6027221 */ /* 0x000fe20000010000 */
[----:B------:R-:W-:Y:S01]  /*e3c0*/  F2FP.BF16.F32.PACK_AB R182, R11, R182 ;  /* 0x000000b60bb6723e */ /* 0x000fe200000010ff */
[-C--:B------:R-:W-:Y:S01]  /*e3d0*/  FMUL.FTZ R96, R96, R10.reuse ;  /* 0x0000000a60607220 */ /* 0x080fe20000410000 */
[-C--:B------:R-:W-:Y:S01]  /*e3e0*/  FMUL.FTZ R97, R97, R10.reuse ;  /* 0x0000000a61617220 */ /* 0x080fe20000410000 */
[----:B------:R-:W-:Y:S01]  /*e3f0*/  FADD.FTZ R47, R11, R2 ;  /* 0x000000020b2f7221 */ /* 0x000fe20000010000 */
[-C--:B------:R-:W-:Y:S01]  /*e400*/  FMUL.FTZ R100, R100, R10.reuse ;  /* 0x0000000a64647220 */ /* 0x080fe20000410000 */
[----:B------:R-:W-:Y:S01]  /*e410*/  MUFU.EX2 R158, R158 ;  /* 0x0000009e009e7308 */ /* 0x000fe20000000800 */
[----:B------:R-:W-:Y:S01]  /*e420*/  FMUL.FTZ R101, R101, R10 ;  /* 0x0000000a65657220 */ /* 0x000fe20000410000 */
[----:B------:R-:W-:Y:S01]  /*e430*/  FADD.FTZ R2, R176, R47 ;  /* 0x0000002fb0027221 */ /* 0x000fe20000010000 */
[----:B------:R-:W-:Y:S01]  /*e440*/  F2FP.BF16.F32.PACK_AB R176, R21, R176 ;  /* 0x000000b015b0723e */ /* 0x000fe200000010ff */
[-C--:B------:R-:W-:Y:S01]  /*e450*/  FMUL.FTZ R104, R104, R10.reuse ;  /* 0x0000000a68687220 */ /* 0x080fe20000410000 */
[-C--:B------:R-:W-:Y:S01]  /*e460*/  FMUL.FTZ R105, R105, R10.reuse ;  /* 0x0000000a69697220 */ /* 0x080fe20000410000 */
[-C--:B------:R-:W-:Y:S01]  /*e470*/  FMUL.FTZ R108, R108, R10.reuse ;  /* 0x0000000a6c6c7220 */ /* 0x080fe20000410000 */
[----:B------:R-:W-:Y:S01]  /*e480*/  FMUL.FTZ R109, R109, R10 ;  /* 0x0000000a6d6d7220 */ /* 0x000fe20000410000 */
[----:B------:R-:W-:Y:S01]  /*e490*/  MUFU.EX2 R57, R57 ;  /* 0x0000003900397308 */ /* 0x000fe20000000800 */
[----:B0-----:R-:W-:Y:S01]  /*e4a0*/  FMNMX.FTZ R5, R5, R12, !PT ;  /* 0x0000000c05057209 */ /* 0x001fe20007810000 */
[-C--:B------:R-:W-:Y:S01]  /*e4b0*/  FMUL.FTZ R112, R112, R10.reuse ;  /* 0x0000000a70707220 */ /* 0x080fe20000410000 */
[-C--:B------:R-:W-:Y:S01]  /*e4c0*/  FMUL.FTZ R113, R113, R10.reuse ;  /* 0x0000000a71717220 */ /* 0x080fe20000410000 */
[----:B------:R-:W-:Y:S01]  /*e4d0*/  FMUL.FTZ R116, R116, R10 ;  /* 0x0000000a74747220 */ /* 0x000fe20000410000 */
[C---:B------:R-:W-:Y:S01]  /*e4e0*/  FSETP.NEU.FTZ.AND P2, PT, R5.reuse, -INF , PT ;  /* 0xff8000000500780b */ /* 0x040fe20003f5d000 */
[----:B------:R-:W-:Y:S01]  /*e4f0*/  FMUL.FTZ R12, R5, R6 ;  /* 0x00000006050c7220 */ /* 0x000fe20000410000 */
[-C--:B------:R-:W-:Y:S01]  /*e500*/  FMUL.FTZ R117, R117, R10.reuse ;  /* 0x0000000a75757220 */ /* 0x080fe20000410000 */
[----:B------:R-:W-:Y:S01]  /*e510*/  MUFU.EX2 R152, R152 ;  /* 0x0000009800987308 */ /* 0x000fe20000000800 */
        /* <DEDUP_REMOVED lines=8> */
[-CC-:B------:R-:W-:Y:S01]  /*e5a0*/  FFMA.FTZ R183, R33, R6.reuse, -R36.reuse ;  /* 0x0000000621b77223 */ /* 0x180fe20000010824 */
[-CC-:B------:R-:W-:Y:S01]  /*e5b0*/  FFMA.FTZ R33, R169, R6.reuse, -R36.reuse ;  /* 0x00000006a9217223 */ /* 0x180fe20000010824 */
[-C--:B------:R-:W-:Y:S01]  /*e5c0*/  FFMA.FTZ R169, R27, R6.reuse, -R36 ;  /* 0x000000061ba97223 */ /* 0x080fe20000010824 */
[----:B------:R-:W-:Y:S01]  /*e5d0*/  FADD.FTZ R27, R21, R2 ;  /* 0x00000002151b7221 */ /* 0x000fe20000010000 */
[-CC-:B------:R-:W-:Y:S01]  /*e5e0*/  FFMA.FTZ R12, R163, R6.reuse, -R36.reuse ;  /* 0x00000006a30c7223 */ /* 0x180fe20000010824 */
[----:B------:R-:W-:Y:S01]  /*e5f0*/  MUFU.EX2 R41, R41 ;  /* 0x0000002900297308 */ /* 0x000fe20000000800 */
[-CC-:B------:R-:W-:Y:S01]  /*e600*/  FFMA.FTZ R24, R25, R6.reuse, -R36.reuse ;  /* 0x0000000619187223 */ /* 0x180fe20000010824 */
[----:B------:R-:W-:Y:S01]  /*e610*/  FADD.FTZ R2, R178, R27 ;  /* 0x0000001bb2027221 */ /* 0x000fe20000010000 */
        /* <DEDUP_REMOVED lines=16> */
[----:B------:R-:W-:Y:S01]  /*e720*/  FSEL R47, R5, RZ, P2 ;  /* 0x000000ff052f7208 */ /* 0x000fe20001000000 */
[-CC-:B------:R-:W-:Y:S01]  /*e730*/  FFMA.FTZ R32, R177, R6.reuse, -R36.reuse ;  /* 0x00000006b1207223 */ /* 0x180fe20000010824 */
[-C--:B--2---:R-:W-:Y:S01]  /*e740*/  FFMA.FTZ R34, R171, R6.reuse, -R36 ;  /* 0x00000006ab227223 */ /* 0x084fe20000010824 */
[----:B------:R-:W-:Y:S01]  /*e750*/  FADD.FTZ R55, R153, R2 ;  /* 0x0000000299377221 */ /* 0x000fe20000010000 */
[-C--:B------:R-:W-:Y:S01]  /*e760*/  FFMA.FTZ R175, R175, R6.reuse, -R36 ;  /* 0x00000006afaf7223 */ /* 0x080fe20000010824 */
[----:B------:R-:W-:Y:S01]  /*e770*/  FADD.FTZ R47, -R47, R8 ;  /* 0x000000082f2f7221 */ /* 0x000fe20000010100 */
[----:B------:R-:W-:Y:S01]  /*e780*/  MUFU.EX2 R14, R14 ;  /* 0x0000000e000e7308 */ /* 0x000fe20000000800 */
[----:B------:R-:W-:Y:S01]  /*e790*/  FADD.FTZ R2, R168, R55 ;  /* 0x00000037a8027221 */ /* 0x000fe20000010000 */
[-CC-:B------:R-:W-:Y:S01]  /*e7a0*/  FFMA.FTZ R157, R157, R6.reuse, -R36.reuse ;  /* 0x000000069d9d7223 */ /* 0x180fe20000010824 */
[-C--:B------:R-:W-:Y:S01]  /*e7b0*/  FMUL.FTZ R8, R47, R6.reuse ;  /* 0x000000062f087220 */ /* 0x080fe20000410000 */
[-C--:B------:R-:W-:Y:S01]  /*e7c0*/  FFMA.FTZ R155, R155, R6.reuse, -R36 ;  /* 0x000000069b9b7223 */ /* 0x080fe20000010824 */
[----:B------:R-:W-:Y:S01]  /*e7d0*/  FADD.FTZ R47, R37, R2 ;  /* 0x00000002252f7221 */ /* 0x000fe20000010000 */
[-CC-:B------:R-:W-:Y:S01]  /*e7e0*/  FFMA.FTZ R193, R193, R6.reuse, -R36.reuse ;  /* 0x00000006c1c17223 */ /* 0x180fe20000010824 */
[-CC-:B------:R-:W-:Y:S01]  /*e7f0*/  FFMA.FTZ R39, R39, R6.reuse, -R36.reuse ;  /* 0x0000000627277223 */ /* 0x180fe20000010824 */
        /* <DEDUP_REMOVED lines=8> */
[----:B------:R-:W0:Y:S01]  /*e880*/  MUFU.EX2 R8, R8 ;  /* 0x0000000800087308 */ /* 0x000e220000000800 */
[----:B------:R-:W-:Y:S01]  /*e890*/  FADD.FTZ R2, R164, R35 ;  /* 0x00000023a4027221 */ /* 0x000fe20000010000 */
[-CC-:B------:R-:W-:Y:S01]  /*e8a0*/  FFMA.FTZ R79, R79, R6.reuse, -R36.reuse ;  /* 0x000000064f4f7223 */ /* 0x180fe20000010824 */
[-CC-:B------:R-:W-:Y:S01]  /*e8b0*/  FFMA.FTZ R77, R77, R6.reuse, -R36.reuse ;  /* 0x000000064d4d7223 */ /* 0x180fe20000010824 */
[-C--:B------:R-:W-:Y:S01]  /*e8c0*/  FFMA.FTZ R195, R195, R6.reuse, -R36 ;  /* 0x00000006c3c37223 */ /* 0x080fe20000010824 */
[----:B------:R-:W-:Y:S01]  /*e8d0*/  FADD.FTZ R35, R49, R2 ;  /* 0x0000000231237221 */ /* 0x000fe20000010000 */
[----:B------:R-:W-:Y:S01]  /*e8e0*/  FFMA.FTZ R36, R73, R6, -R36 ;  /* 0x0000000649247223 */ /* 0x000fe20000010824 */
[----:B------:R-:W-:Y:S01]  /*e8f0*/  ISETP.GT.AND P2, PT, R3, UR40, PT ;  /* 0x0000002803007c0c */ /* 0x000fe2000bf44270 */
[----:B------:R-:W1:Y:S01]  /*e900*/  MUFU.EX2 R20, R20 ;  /* 0x0000001400147308 */ /* 0x000e620000000800 */
[----:B------:R-:W-:Y:S01]  /*e910*/  FADD.FTZ R2, R166, R35 ;  /* 0x00000023a6027221 */ /* 0x000fe20000010000 */
[----:B------:R-:W-:Y:S01]  /*e920*/  F2FP.BF16.F32.PACK_AB R174, R153, R174 ;  /* 0x000000ae99ae723e */ /* 0x000fe200000010ff */
[----:B------:R-:W-:Y:S01]  /*e930*/  FMUL.FTZ R132, R132, R10 ;  /* 0x0000000a84847220 */ /* 0x000fe20000410000 */
[----:B------:R-:W-:Y:S01]  /*e940*/  F2FP.BF16.F32.PACK_AB R178, R15, R178 ;  /* 0x000000b20fb2723e */ /* 0x000fe200000010ff */
[----:B------:R-:W-:Y:S01]  /*e950*/  FADD.FTZ R47, R53, R2 ;  /* 0x00000002352f7221 */ /* 0x000fe20000010000 */
[----:B------:R-:W-:Y:S01]  /*e960*/  F2FP.BF16.F32.PACK_AB R172, R31, R172 ;  /* 0x000000ac1fac723e */ /* 0x000fe200000010ff */
[----:B------:R-:W-:Y:S01]  /*e970*/  FMUL.FTZ R133, R133, R10 ;  /* 0x0000000a85857220 */ /* 0x000fe20000410000 */
[----:B------:R-:W2:Y:S01]  /*e980*/  MUFU.EX2 R24, R24 ;  /* 0x0000001800187308 */ /* 0x000ea20000000800 */
[----:B0-----:R-:W-:Y:S01]  /*e990*/  FFMA.FTZ R35, R8, R0, R41 ;  /* 0x0000000008237223 */ /* 0x001fe20000010029 */
[----:B------:R-:W-:Y:S01]  /*e9a0*/  FADD.FTZ R2, R160, R47 ;  /* 0x0000002fa0027221 */ /* 0x000fe20000010000 */
[-C--:B------:R-:W-:Y:S01]  /*e9b0*/  FMUL.FTZ R90, R90, R8.reuse ;  /* 0x000000085a5a7220 */ /* 0x080fe20000410000 */
[-C--:B------:R-:W-:Y:S01]  /*e9c0*/  FMUL.FTZ R91, R91, R8.reuse ;  /* 0x000000085b5b7220 */ /* 0x080fe20000410000 */
[----:B------:R-:W-:Y:S01]  /*e9d0*/  FADD.FTZ R0, R12, R35 ;  /* 0x000000230c007221 */ /* 0x000fe20000010000 */
[----:B------:R-:W-:Y:S01]  /*e9e0*/  FADD.FTZ R47, R65, R2 ;  /* 0x00000002412f7221 */ /* 0x000fe20000010000 */
[-C--:B------:R-:W-:Y:S01]  /*e9f0*/  FMUL.FTZ R94, R94, R8.reuse ;  /* 0x000000085e5e7220 */ /* 0x080fe20000410000 */
[----:B------:R-:W0:Y:S01]  /*ea00*/  MUFU.EX2 R25, R25 ;  /* 0x0000001900197308 */ /* 0x000e220000000800 */
[----:B------:R-:W-:Y:S01]  /*ea10*/  FADD.FTZ R35, R183, R0 ;  /* 0x00000000b7237221 */ /* 0x000fe20000010000 */
[----:B------:R-:W-:Y:S01]  /*ea20*/  FADD.FTZ R2, R162, R47 ;  /* 0x0000002fa2027221 */ /* 0x000fe20000010000 */
[-C--:B------:R-:W-:Y:S01]  /*ea30*/  FMUL.FTZ R95, R95, R8.reuse ;  /* 0x000000085f5f7220 */ /* 0x080fe20000410000 */
[-C--:B------:R-:W-:Y:S01]  /*ea40*/  FMUL.FTZ R98, R98, R8.reuse ;  /* 0x0000000862627220 */ /* 0x080fe20000410000 */
[----:B------:R-:W-:Y:S01]  /*ea50*/  FADD.FTZ R0, R14, R35 ;  /* 0x000000230e007221 */ /* 0x000fe20000010000 */
[----:B------:R-:W-:Y:S01]  /*ea60*/  FADD.FTZ R11, R67, R2 ;  /* 0x00000002430b7221 */ /* 0x000fe20000010000 */
[-C--:B------:R-:W-:Y:S01]  /*ea70*/  FMUL.FTZ R99, R99, R8.reuse ;  /* 0x0000000863637220 */ /* 0x080fe20000410000 */
[----:B------:R-:W3:Y:S01]  /*ea80*/  MUFU.EX2 R26, R26 ;  /* 0x0000001a001a7308 */ /* 0x000ee20000000800 */
[----:B------:R-:W-:Y:S01]  /*ea90*/  FADD.FTZ R9, R13, R0 ;  /* 0x000000000d097221 */ /* 0x000fe20000010000 */
[----:B------:R-:W-:Y:S01]  /*eaa0*/  FADD.FTZ R2, R156, R11 ;  /* 0x0000000b9c027221 */ /* 0x000fe20000010000 */
[-C--:B------:R-:W-:Y:S01]  /*eab0*/  FMUL.FTZ R102, R102, R8.reuse ;  /* 0x0000000866667220 */ /* 0x080fe20000410000 */
[-C--:B------:R-:W-:Y:S01]  /*eac0*/  FMUL.FTZ R103, R103, R8.reuse ;  /* 0x0000000867677220 */ /* 0x080fe20000410000 */
[----:B-1----:R-:W-:Y:S01]  /*ead0*/  FADD.FTZ R9, R20, R9 ;  /* 0x0000000914097221 */ /* 0x002fe20000010000 */
[----:B------:R-:W-:Y:S01]  /*eae0*/  FADD.FTZ R11, R61, R2 ;  /* 0x000000023d0b7221 */ /* 0x000fe20000010000 */
[-C--:B------:R-:W-:Y:S01]  /*eaf0*/  FMUL.FTZ R106, R106, R8.reuse ;  /* 0x000000086a6a7220 */ /* 0x080fe20000410000 */
[----:B------:R-:W1:Y:S01]  /*eb00*/  MUFU.EX2 R33, R33 ;  /* 0x0000002100217308 */ /* 0x000e620000000800 */
[----:B--2---:R-:W-:Y:S01]  /*eb10*/  FADD.FTZ R0, R24, R9 ;  /* 0x0000000918007221 */ /* 0x004fe20000010000 */
[----:B------:R-:W-:Y:S01]  /*eb20*/  FADD.FTZ R2, R158, R11 ;  /* 0x0000000b9e027221 */ /* 0x000fe20000010000 */
[-C--:B------:R-:W-:Y:S01]  /*eb30*/  FMUL.FTZ R107, R107, R8.reuse ;  /* 0x000000086b6b7220 */ /* 0x080fe20000410000 */
[-C--:B------:R-:W-:Y:S01]  /*eb40*/  FMUL.FTZ R110, R110, R8.reuse ;  /* 0x000000086e6e7220 */ /* 0x080fe20000410000 */
[----:B0-----:R-:W-:Y:S01]  /*eb50*/  FADD.FTZ R9, R25, R0 ;  /* 0x0000000019097221 */ /* 0x001fe20000010000 */
[----:B------:R-:W-:Y:S01]  /*eb60*/  FADD.FTZ R11, R57, R2 ;  /* 0x00000002390b7221 */ /* 0x000fe20000010000 */
[-C--:B------:R-:W-:Y:S01]  /*eb70*/  FMUL.FTZ R111, R111, R8.reuse ;  /* 0x000000086f6f7220 */ /* 0x080fe20000410000 */
[----:B------:R-:W0:Y:S01]  /*eb80*/  MUFU.EX2 R28, R28 ;  /* 0x0000001c001c7308 */ /* 0x000e220000000800 */
[----:B---3--:R-:W-:Y:S01]  /*eb90*/  FADD.FTZ R0, R26, R9 ;  /* 0x000000091a007221 */ /* 0x008fe20000010000 */
[----:B------:R-:W-:Y:S01]  /*eba0*/  FADD.FTZ R2, R152, R11 ;  /* 0x0000000b98027221 */ /* 0x000fe20000010000 */
[-C--:B------:R-:W-:Y:S01]  /*ebb0*/  FMUL.FTZ R114, R114, R8.reuse ;  /* 0x0000000872727220 */ /* 0x080fe20000410000 */
[-C--:B------:R-:W-:Y:S01]  /*ebc0*/  FMUL.FTZ R115, R115, R8.reuse ;  /* 0x0000000873737220 */ /* 0x080fe20000410000 */
[-C--:B------:R-:W-:Y:S01]  /*ebd0*/  FMUL.FTZ R118, R118, R8.reuse ;  /* 0x0000000876767220 */ /* 0x080fe20000410000 */
[-C--:B------:R-:W-:Y:S01]  /*ebe0*/  FMUL.FTZ R119, R119, R8.reuse ;  /* 0x0000000877777220 */ /* 0x080fe20000410000 */
[-C--:B------:R-:W-:Y:S01]  /*ebf0*/  FMUL.FTZ R122, R122, R8.reuse ;  /* 0x000000087a7a7220 */ /* 0x080fe20000410000 */
[----:B------:R-:W2:Y:S01]  /*ec00*/  MUFU.EX2 R51, R51 ;  /* 0x0000003300337308 */ /* 0x000ea20000000800 */
        /* <DEDUP_REMOVED lines=16> */
[----:B--2---:R-:W-:Y:S01]  /*ed10*/  FADD.FTZ R9, R51, R2 ;  /* 0x0000000233097221 */ /* 0x004fe20000010000 */
[-C--:B------:R-:W-:Y:S01]  /*ed20*/  FMUL.FTZ R147, R147, R8.reuse ;  /* 0x0000000893937220 */ /* 0x080fe20000410000 */
[-C--:B------:R-:W-:Y:S01]  /*ed30*/  FMUL.FTZ R150, R150, R8.reuse ;  /* 0x0000000896967220 */ /* 0x080fe20000410000 */
[----:B------:R-:W-:Y:S01]  /*ed40*/  FMUL.FTZ R151, R151, R8 ;  /* 0x0000000897977220 */ /* 0x000fe20000410000 */
[----:B------:R-:W-:Y:S01]  /*ed50*/  F2FP.BF16.F32.PACK_AB R168, R37, R168 ;  /* 0x000000a825a8723e */ /* 0x000fe200000010ff */
[----:B------:R-:W-:Y:S01]  /*ed60*/  FMUL.FTZ R136, R136, R10 ;  /* 0x0000000a88887220 */ /* 0x000fe20000410000 */
[----:B------:R-:W-:Y:S01]  /*ed70*/  F2FP.BF16.F32.PACK_AB R170, R43, R170 ;  /* 0x000000aa2baa723e */ /* 0x000fe200000010ff */
[----:B------:R-:W2:Y:S01]  /*ed80*/  MUFU.EX2 R169, R169 ;  /* 0x000000a900a97308 */ /* 0x000ea20000000800 */
[----:B-1----:R-:W-:Y:S01]  /*ed90*/  FADD.FTZ R0, R29, R0 ;  /* 0x000000001d007221 */ /* 0x002fe20000010000 */
[----:B------:R-:W-:Y:S01]  /*eda0*/  F2FP.BF16.F32.PACK_AB R164, R49, R164 ;  /* 0x000000a431a4723e */ /* 0x000fe200000010ff */
[----:B------:R-:W-:Y:S01]  /*edb0*/  FMUL.FTZ R137, R137, R10 ;  /* 0x0000000a89897220 */ /* 0x000fe20000410000 */
[----:B------:R-:W-:Y:S01]  /*edc0*/  F2FP.BF16.F32.PACK_AB R166, R53, R166 ;  /* 0x000000a635a6723e */ /* 0x000fe200000010ff */
[----:B------:R-:W-:Y:S01]  /*edd0*/  FMUL.FTZ R140, R140, R10 ;  /* 0x0000000a8c8c7220 */ /* 0x000fe20000410000 */
[----:B------:R-:W-:Y:S01]  /*ede0*/  F2FP.BF16.F32.PACK_AB R160, R65, R160 ;  /* 0x000000a041a0723e */ /* 0x000fe200000010ff */
[----:B------:R-:W-:Y:S01]  /*edf0*/  FMUL.FTZ R141, R141, R10 ;  /* 0x0000000a8d8d7220 */ /* 0x000fe20000410000 */
[----:B------:R-:W1:Y:S01]  /*ee00*/  MUFU.EX2 R30, R30 ;  /* 0x0000001e001e7308 */ /* 0x000e620000000800 */
[----:B0-----:R-:W-:Y:S01]  /*ee10*/  FADD.FTZ R2, R154, R9 ;  /* 0x000000099a027221 */ /* 0x001fe20000010000 */
[----:B------:R-:W-:Y:S01]  /*ee20*/  F2FP.BF16.F32.PACK_AB R162, R67, R162 ;  /* 0x000000a243a2723e */ /* 0x000fe200000010ff */
[----:B------:R-:W-:Y:S01]  /*ee30*/  FMUL.FTZ R144, R144, R10 ;  /* 0x0000000a90907220 */ /* 0x000fe20000410000 */
[----:B------:R-:W-:Y:S01]  /*ee40*/  F2FP.BF16.F32.PACK_AB R156, R61, R156 ;  /* 0x0000009c3d9c723e */ /* 0x000fe200000010ff */
[----:B------:R-:W-:Y:S01]  /*ee50*/  FMUL.FTZ R145, R145, R10 ;  /* 0x0000000a91917220 */ /* 0x000fe20000410000 */
[----:B------:R-:W-:Y:S01]  /*ee60*/  F2FP.BF16.F32.PACK_AB R158, R57, R158 ;  /* 0x0000009e399e723e */ /* 0x000fe200000010ff */
[----:B------:R-:W-:Y:S01]  /*ee70*/  FMUL.FTZ R148, R148, R10 ;  /* 0x0000000a94947220 */ /* 0x000fe20000410000 */
[----:B------:R-:W0:Y:S01]  /*ee80*/  MUFU.EX2 R7, R7 ;  /* 0x0000000700077308 */ /* 0x000e220000000800 */
[----:B--2---:R-:W-:Y:S01]  /*ee90*/  FADD.FTZ R9, R169, R0 ;  /* 0x00000000a9097221 */ /* 0x004fe20000010000 */
[----:B------:R-:W-:Y:S01]  /*eea0*/  F2FP.BF16.F32.PACK_AB R152, R51, R152 ;  /* 0x000000983398723e */ /* 0x000fe200000010ff */
[----:B------:R-:W-:Y:S01]  /*eeb0*/  FMUL.FTZ R149, R149, R10 ;  /* 0x0000000a95957220 */ /* 0x000fe20000410000 */
[----:B------:R-:W-:Y:S01]  /*eec0*/  F2FP.BF16.F32.PACK_AB R181, R12, R41 ;  /* 0x000000290cb5723e */ /* 0x000fe200000010ff */
[----:B------:R-:W-:Y:S01]  /*eed0*/  VIADD R3, R3, 0xffffffff ;  /* 0xffffffff03037836 */ /* 0x000fe20000000000 */
[----:B------:R-:W-:Y:S01]  /*eee0*/  F2FP.BF16.F32.PACK_AB R183, R14, R183 ;  /* 0x000000b70eb7723e */ /* 0x000fe200000010ff */
[----:B------:R-:W-:Y:S01]  /*eef0*/  IMAD.MOV.U32 R8, RZ, RZ, R5 ;  /* 0x000000ffff087224 */ /* 0x000fe200078e0005 */
[----:B------:R-:W2:Y:S01]  /*ef00*/  MUFU.EX2 R27, R27 ;  /* 0x0000001b001b7308 */ /* 0x000ea20000000800 */
[----:B-1----:R-:W-:Y:S01]  /*ef10*/  FADD.FTZ R0, R30, R9 ;  /* 0x000000091e007221 */ /* 0x002fe20000010000 */
[----:B------:R-:W-:-:S02]  /*ef20*/  F2FP.BF16.F32.PACK_AB R177, R20, R13 ;  /* 0x0000000d14b1723e */ /* 0x000fc400000010ff */
[----:B------:R-:W-:Y:S02]  /*ef30*/  F2FP.BF16.F32.PACK_AB R179, R25, R24 ;  /* 0x0000001819b3723e */ /* 0x000fe400000010ff */
[----:B------:R-:W-:Y:S02]  /*ef40*/  F2FP.BF16.F32.PACK_AB R173, R33, R26 ;  /* 0x0000001a21ad723e */ /* 0x000fe400000010ff */
[----:B------:R-:W1:Y:S01]  /*ef50*/  MUFU.EX2 R32, R32 ;  /* 0x0000002000207308 */ /* 0x000e620000000800 */
[C---:B0-----:R-:W-:Y:S01]  /*ef60*/  FADD.FTZ R2, R7.reuse, R2 ;  /* 0x0000000207027221 */ /* 0x041fe20000010000 */
[----:B------:R-:W-:Y:S02]  /*ef70*/  F2FP.BF16.F32.PACK_AB R154, R7, R154 ;  /* 0x0000009a079a723e */ /* 0x000fe400000010ff */
[----:B------:R-:W-:-:S04]  /*ef80*/  F2FP.BF16.F32.PACK_AB R169, R30, R169 ;  /* 0x000000a91ea9723e */ /* 0x000fc800000010ff */
[----:B------:R-:W0:Y:S01]  /*ef90*/  MUFU.EX2 R165, R165 ;  /* 0x000000a500a57308 */ /* 0x000e220000000800 */
[----:B--2---:R-:W-:-:S07]  /*efa0*/  FADD.FTZ R7, R27, R0 ;  /* 0x000000001b077221 */ /* 0x004fce0000010000 */
[----:B------:R-:W2:Y:S01]  /*efb0*/  MUFU.EX2 R34, R34 ;  /* 0x0000002200227308 */ /* 0x000ea20000000800 */
[C---:B-1----:R-:W-:Y:S01]  /*efc0*/  FADD.FTZ R0, R32.reuse, R7 ;  /* 0x0000000720007221 */ /* 0x042fe20000010000 */
[----:B------:R-:W-:-:S06]  /*efd0*/  F2FP.BF16.F32.PACK_AB R171, R32, R27 ;  /* 0x0000001b20ab723e */ /* 0x000fcc00000010ff */
[----:B------:R1:W3:Y:S01]  /*efe0*/  MUFU.EX2 R38, R175 ;  /* 0x000000af00267308 */ /* 0x0002e20000000800 */
[----:B0-----:R-:W-:-:S07]  /*eff0*/  FADD.FTZ R7, R165, R0 ;  /* 0x00000000a5077221 */ /* 0x001fce0000010000 */
[----:B------:R-:W0:Y:S01]  /*f000*/  MUFU.EX2 R157, R157 ;  /* 0x0000009d009d7308 */ /* 0x000e220000000800 */
[C---:B--2---:R-:W-:Y:S01]  /*f010*/  FADD.FTZ R7, R34.reuse, R7 ;  /* 0x0000000722077221 */ /* 0x044fe20000010000 */
[----:B-1----:R-:W-:Y:S02]  /*f020*/  F2FP.BF16.F32.PACK_AB R175, R29, R28 ;  /* 0x0000001c1daf723e */ /* 0x002fe400000010ff */
        /* <DEDUP_REMOVED lines=34> */
[----:B------:R-:W-:Y:S01]  /*f250*/  IMAD.MOV.U32 R7, RZ, RZ, R4 ;  /* 0x000000ffff077224 */ /* 0x000fe200078e0004 */
[----:B------:R-:W-:Y:S06]  /*f260*/  @P2 BRA `(.L_x_1432) ;  /* 0xffffffc400f42947 */ /* 0x000fec000383ffff */
.L_x_1415:
[----:B------:R-:W-:Y:S06]  /*f270*/  BAR.ARV 0x8, 0x180 ;  /* 0x0206000000007b1d */ /* 0x000fec0000002000 */
[----:B------:R-:W-:Y:S05]  /*f280*/  @!P0 BRA `(.L_x_1433) ;  /* 0x0000000000048947 */ /* 0x000fea0003800000 */
[----:B------:R-:W-:Y:S01]  /*f290*/  BPT.TRAP 0x1 ;  /* 0x000000040000795c */ /* 0x000fe20000300000 */
.L_x_1433:
[----:B------:R-:W-:Y:S01]  /*f2a0*/  ULEA UR5, UR45, UR41, 0x3 ;  /* 0x000000292d057291 */ /* 0x000fe2000f8e183f */
[----:B------:R-:W-:-:S05]  /*f2b0*/  IMAD.U32 R3, RZ, RZ, UR46 ;  /* 0x0000002eff037e24 */ /* 0x000fca000f8e00ff */
[----:B------:R-:W-:-:S04]  /*f2c0*/  SHF.L.U32 R3, R3, 0x1f, RZ ;  /* 0x0000001f03037819 */ /* 0x000fc800000006ff */
[----:B------:R0:W1:Y:S01]  /*f2d0*/  SYNCS.PHASECHK.TRANS64.TRYWAIT P2, [UR5+0x28850], R3 ;  /* 0x02885003ff0075a7 */ /* 0x0000620008040145 */
[----:B------:R-:W-:Y:S05]  /*f2e0*/  @!P0 BRA `(.L_x_1434) ;  /* 0x0000000000048947 */ /* 0x000fea0003800000 */
[----:B------:R-:W-:Y:S01]  /*f2f0*/  BPT.TRAP 0x1 ;  /* 0x000000040000795c */ /* 0x000fe20000300000 */
.L_x_1434:
[----:B-1----:R-:W-:Y:S05]  /*f300*/  @P2 BRA `(.L_x_1435) ;  /* 0x0000000000082947 */ /* 0x002fea0003800000 */
[----:B------:R-:W1:Y:S02]  /*f310*/  SYNCS.PHASECHK.TRANS64.TRYWAIT P0, [UR5+0x28850], R3 ;  /* 0x02885003ff0075a7 */ /* 0x000e640008000145 */
[----:B-1----:R-:W-:Y:S05]  /*f320*/  @!P0 BRA `(.L_x_1436) ;  /* 0x0000009000508947 */ /* 0x002fea0003800000 */
.L_x_1435:
[----:B------:R-:W-:Y:S01]  /*f330*/  UIADD3 UR41, UR41, 0x400, URZ ;  /* 0x0000040029297890 */ /* 0x000fe2000fffe03f */
[----:B------:R-:W-:Y:S01]  /*f340*/  WARPGROUP.ARRIVE ;  /* 0x00000000000079c5 */ /* 0x000fe20000000000 */
[----:B------:R-:W-:Y:S01]  /*f350*/  UMOV UR7, 0x40000040 ;  /* 0x4000004000077882 */ /* 0x000fe20000000000 */
[----:B01----:R-:W0:Y:S01]  /*f360*/  SHFL.BFLY PT, R3, R2, 0x2, 0x1f ;  /* 0x0c401f0002037f89 */ /* 0x003e2200000e0000 */
[----:B------:R-:W-:Y:S01]  /*f370*/  USHF.R.U32.HI UR41, URZ, 0x4, UR41 ;  /* 0x000000043f297899 */ /* 0x000fe20008011629 */
[----:B------:R-:W-:Y:S01]  /*f380*/  IMAD.MOV.U32 R9, RZ, RZ, RZ ;  /* 0x000000ffff097224 */ /* 0x000fe200078e00ff */
[----:B------:R-:W-:Y:S01]  /*f390*/  UIADD3 UR47, UR47, 0x1, URZ ;  /* 0x000000012f2f7890 */ /* 0x000fe2000fffe03f */
[----:B------:R-:W1:Y:S01]  /*f3a0*/  SHFL.BFLY PT, R7, R0, 0x2, 0x1f ;  /* 0x0c401f0000077f89 */ /* 0x000e6200000e0000 */
[----:B------:R-:W-:-:S04]  /*f3b0*/  ULOP3.LUT UR41, UR41, 0x3fff, URZ, 0xc0, !UPT ;  /* 0x00003fff29297892 */ /* 0x000fc8000f8ec03f */
        /* <DEDUP_REMOVED lines=9> */
[----:B------:R-:W-:Y:S02]  /*f450*/  IMAD.MOV.U32 R2, RZ, RZ, -0x800000 ;  /* 0xff800000ff027424 */ /* 0x000fe400078e00ff */
[----:B-1----:R-:W-:Y:S01]  /*f460*/  FADD.FTZ R7, R7, R0 ;  /* 0x0000000007077221 */ /* 0x002fe20000010000 */
[----:B------:R-:W-:Y:S01]  /*f470*/  IMAD.MOV.U32 R0, RZ, RZ, -0x800000 ;  /* 0xff800000ff007424 */ /* 0x000fe200078e00ff */
[----:B------:R-:W0:Y:S01]  /*f480*/  SHFL.BFLY PT, R8, R3, 0x1, 0x1f ;  /* 0x0c201f0003087f89 */ /* 0x000e2200000e0000 */
[----:B------:R-:W-:-:S03]  /*f490*/  USEL UR45, UR45, URZ, UP0 ;  /* 0x0000003f2d2d7287 */ /* 0x000fc60008000000 */
[----:B------:R-:W1:Y:S01]  /*f4a0*/  SHFL.BFLY PT, R10, R7, 0x1, 0x1f ;  /* 0x0c201f00070a7f89 */ /* 0x000e6200000e0000 */
[----:B0-----:R-:W-:Y:S01]  /*f4b0*/  FADD.FTZ R12, R3, R8 ;  /* 0x00000008030c7221 */ /* 0x001fe20000010000 */
[----:B-1----:R-:W-:-:S04]  /*f4c0*/  FADD.FTZ R13, R7, R10 ;  /* 0x0000000a070d7221 */ /* 0x002fc80000010000 */
[----:B------:R-:W-:Y:S01]  /*f4d0*/  FSETP.NE.FTZ.AND P0, PT, R12, RZ, PT ;  /* 0x000000ff0c00720b */ /* 0x000fe20003f15000 */
[----:B------:R-:W-:Y:S02]  /*f4e0*/  IMAD.U32 R7, RZ, RZ, UR5 ;  /* 0x00000005ff077e24 */ /* 0x000fe4000f8e00ff */
[----:B------:R-:W-:Y:S01]  /*f4f0*/  IMAD.MOV.U32 R10, RZ, RZ, RZ ;  /* 0x000000ffff0a7224 */ /* 0x000fe200078e00ff */
[----:B------:R-:W-:Y:S01]  /*f500*/  FSETP.NE.FTZ.AND P2, PT, R13, RZ, PT ;  /* 0x000000ff0d00720b */ /* 0x000fe20003f55000 */
[----:B------:R-:W-:-:S05]  /*f510*/  @!P1 VIADD R7, R7, 0x28860 ;  /* 0x0002886007079836 */ /* 0x000fca0000000000 */
[----:B------:R-:W-:-:S03]  /*f520*/  @!P1 PRMT R7, RZ, 0x654, R7 ;  /* 0x00000654ff079816 */ /* 0x000fc60000000007 */
        /* <DEDUP_REMOVED lines=113> */
.L_x_1366:
[----:B------:R-:W0:Y:S01]  /*fc40*/  S2R R4, SR_CgaCtaId ;  /* 0x0000000000047919 */ /* 0x000e220000008800 */
[----:B------:R-:W-:Y:S01]  /*fc50*/  MOV R3, 0x400 ;  /* 0x0000040000037802 */ /* 0x000fe20000000f00 */
[----:B------:R-:W-:Y:S01]  /*fc60*/  BSSY B0, `(.L_x_1437) ;  /* 0x000020d000007945 */ /* 0x000fe20003800000 */
[----:B------:R-:W-:Y:S02]  /*fc70*/  BAR.SYNC.DEFER_BLOCKING 0x5, 0x180 ;  /* 0x0146000000007b1d */ /* 0x000fe40000010000 */
[----:B0-----:R-:W-:-:S05]  /*fc80*/  LEA R3, R4, R3, 0x18 ;  /* 0x0000000304037211 */ /* 0x001fca00078ec0ff */
[----:B------:R-:W0:Y:S02]  /*fc90*/  LDS.128 R4, [R3+0x288d0] ;  /* 0x0288d00003047984 */ /* 0x000e240000000c00 */
[----:B0-----:R-:W-:Y:S02]  /*fca0*/  R2UR UR5, R5 ;  /* 0x00000000050572ca */ /* 0x001fe400000e0000 */
[----:B------:R-:W-:Y:S02]  /*fcb0*/  R2UR UR7, R6 ;  /* 0x00000000060772ca */ /* 0x000fe400000e0000 */
[----:B------:R-:W-:Y:S01]  /*fcc0*/  R2UR UR6, R7 ;  /* 0x00000000070672ca */ /* 0x000fe200000e0000 */
[----:B------:R-:W-:Y:S06]  /*fcd0*/  BAR.ARV 0x4, 0x180 ;  /* 0x0106000000007b1d */ /* 0x000fec0000002000 */
[----:B------:R-:W-:Y:S08]  /*fce0*/  @P0 BRA `(.L_x_1438) ;  /* 0x0000001400300947 */ /* 0x000ff00003800000 */
[----:B------:R-:W0:Y:S01]  /*fcf0*/  S2R R4, SR_SWINHI ;  /* 0x0000000000047919 */ /* 0x000e220000002f00 */
[----:B------:R-:W-:Y:S01]  /*fd00*/  F2FP.BF16.F32.PACK_AB R120, R121, R120 ;  /* 0x000000787978723e */ /* 0x000fe200000010ff */
[----:B------:R-:W-:Y:S01]  /*fd10*/  ULDC.64 UR8, c[0x0][0xc00] ;  /* 0x0003000000087ab9 */ /* 0x000fe20000000a00 */
[----:B------:R-:W-:Y:S01]  /*fd20*/  F2FP.BF16.F32.PACK_AB R121, R123, R122 ;  /* 0x0000007a7b79723e */ /* 0x000fe200000010ff */
[----:B------:R-:W-:Y:S01]  /*fd30*/  UISETP.NE.U32.AND UP0, UPT, UR8, URZ, UPT ;  /* 0x0000003f0800728c */ /* 0x000fe2000bf05070 */
[----:B------:R-:W-:Y:S01]  /*fd40*/  F2FP.BF16.F32.PACK_AB R128, R129, R128 ;  /* 0x000000808180723e */ /* 0x000fe200000010ff */
[----:B------:R-:W1:Y:S01]  /*fd50*/  LDC R49, c[0x0][0xbe8] ;  /* 0x0002fa00ff317b82 */ /* 0x000e620000000800 */
[----:B------:R-:W-:Y:S01]  /*fd60*/  F2FP.BF16.F32.PACK_AB R122, R125, R124 ;  /* 0x0000007c7d7a723e */ /* 0x000fe200000010ff */
[----:B------:R-:W-:Y:S01]  /*fd70*/  UISETP.NE.AND.EX UP0, UPT, UR9, URZ, UPT, UP0 ;  /* 0x0000003f0900728c */ /* 0x000fe2000bf05300 */
[----:B------:R-:W-:Y:S02]  /*fd80*/  F2FP.BF16.F32.PACK_AB R123, R127, R126 ;  /* 0x0000007e7f7b723e */ /* 0x000fe400000010ff */
[----:B------:R-:W-:Y:S01]  /*fd90*/  F2FP.BF16.F32.PACK_AB R129, R131, R130 ;  /* 0x000000828381723e */ /* 0x000fe200000010ff */
[----:B------:R-:W-:Y:S01]  /*fda0*/  ULDC.64 UR8, c[0x0][0xc00] ;  /* 0x0003000000087ab9 */ /* 0x000fe20000000a00 */
[----:B------:R-:W-:Y:S01]  /*fdb0*/  F2FP.BF16.F32.PACK_AB R136, R137, R136 ;  /* 0x000000888988723e */ /* 0x000fe200000010ff */
[----:B------:R-:W-:Y:S01]  /*fdc0*/  UIMAD.WIDE UR8, UR37, 0x4, UR8 ;  /* 0x00000004250878a5 */ /* 0x000fe2000f8e0208 */
        /* <DEDUP_REMOVED lines=9> */
[----:B------:R-:W-:Y:S02]  /*fe60*/  MOV R20, R3 ;  /* 0x0000000300147202 */ /* 0x000fe40000000f00 */
[----:B0-----:R-:W-:-:S03]  /*fe70*/  MOV R21, R4 ;  /* 0x0000000400157202 */ /* 0x001fc60000000f00 */
[----:B------:R-:W-:-:S03]  /*fe80*/  IMAD.WIDE R4, R188, 0x2, R20 ;  /* 0x00000002bc047825 */ /* 0x000fc600078e0214 */
[C---:B------:R-:W-:Y:S02]  /*fe90*/  LOP3.LUT R7, R4.reuse, 0x380, RZ, 0xc0, !PT ;  /* 0x0000038004077812 */ /* 0x040fe400078ec0ff */
[C---:B------:R-:W-:Y:S02]  /*fea0*/  IADD3 R31, P6, R4.reuse, 0x20, RZ ;  /* 0x00000020041f7810 */ /* 0x040fe40007fde0ff */
[----:B------:R-:W-:Y:S02]  /*feb0*/  SHF.R.U64 R7, R7, 0x3, RZ ;  /* 0x0000000307077819 */ /* 0x000fe400000012ff */
[C---:B------:R-:W-:Y:S01]  /*fec0*/  IADD3 R10, P5, R4.reuse, 0x40, RZ ;  /* 0x00000040040a7810 */ /* 0x040fe20007fbe0ff */
[--C-:B------:R-:W-:Y:S01]  /*fed0*/  IMAD.X R29, RZ, RZ, R5.reuse, P6 ;  /* 0x000000ffff1d7224 */ /* 0x100fe200030e0605 */
[C---:B------:R-:W-:Y:S02]  /*fee0*/  IADD3 R33, P4, R4.reuse, 0x60, RZ ;  /* 0x0000006004217810 */ /* 0x040fe40007f9e0ff */
[C---:B------:R-:W-:Y:S01]  /*fef0*/  IADD3 R35, P3, R4.reuse, 0x4000, RZ ;  /* 0x0000400004237810 */ /* 0x040fe20007f7e0ff */
[--C-:B------:R-:W-:Y:S01]  /*ff00*/  IMAD.X R27, RZ, RZ, R5.reuse, P5 ;  /* 0x000000ffff1b7224 */ /* 0x100fe200028e0605 */
[C---:B------:R-:W-:Y:S01]  /*ff10*/  IADD3 R37, P2, R4.reuse, 0x4020, RZ ;  /* 0x0000402004257810 */ /* 0x040fe20007f5e0ff */
[--C-:B------:R-:W-:Y:S01]  /*ff20*/  IMAD.X R13, RZ, RZ, R5.reuse, P4 ;  /* 0x000000ffff0d7224 */ /* 0x100fe200020e0605 */
[C---:B------:R-:W-:Y:S01]  /*ff30*/  IADD3 R39, P1, R4.reuse, 0x4040, RZ ;  /* 0x0000404004277810 */ /* 0x040fe20007f3e0ff */
[--C-:B------:R-:W-:Y:S01]  /*ff40*/  IMAD.X R15, RZ, RZ, R5.reuse, P3 ;  /* 0x000000ffff0f7224 */ /* 0x100fe200018e0605 */
[----:B------:R-:W-:Y:S01]  /*ff50*/  IADD3 R41, P0, R4, 0x4060, RZ ;  /* 0x0000406004297810 */ /* 0x000fe20007f1e0ff */
[--C-:B------:R-:W-:Y:S01]  /*ff60*/  IMAD.X R11, RZ, RZ, R5.reuse, P2 ;  /* 0x000000ffff0b7224 */ /* 0x100fe200010e0605 */
[----:B------:R-:W-:Y:S01]  /*ff70*/  LOP3.LUT R4, R7, R4, RZ, 0x3c, !PT ;  /* 0x0000000407047212 */ /* 0x000fe200078e3cff */
[--C-:B------:R-:W-:Y:S01]  /*ff80*/  IMAD.X R9, RZ, RZ, R5.reuse, P1 ;  /* 0x000000ffff097224 */ /* 0x100fe200008e0605 */
[----:B------:R-:W-:Y:S01]  /*ff90*/  LOP3.LUT R7, R10, 0x380, RZ, 0xc0, !PT ;  /* 0x000003800a077812 */ /* 0x000fe200078ec0ff */
[----:B------:R-:W-:Y:S01]  /*ffa0*/  IMAD.X R25, RZ, RZ, R5, P0 ;  /* 0x000000ffff197224 */ /* 0x000fe200000e0605 */
[----:B------:R-:W-:-:S02]  /*ffb0*/  MOV R32, R4 ;  /* 0x0000000400207202 */ /* 0x000fc40000000f00 */
[----:B------:R-:W-:Y:S02]  /*ffc0*/  F2FP.BF16.F32.PACK_AB R4, R89, R8 ;  /* 0x000000085904723e */ /* 0x000fe400000010ff */
[----:B------:R-:W-:Y:S02]  /*ffd0*/  LOP3.LUT R6, R31, 0x380, RZ, 0xc0, !PT ;  /* 0x000003801f067812 */ /* 0x000fe400078ec0ff */
[----:B------:R-:W-:Y:S02]  /*ffe0*/  LOP3.LUT R8, R37, 0x380, RZ, 0xc0, !PT ;  /* 0x0000038025087812 */ /* 0x000fe400078ec0ff */
[----:B------:R-:W-:Y:S02]  /*fff0*/  LOP3.LUT R24, R39, 0x380, RZ, 0xc0, !PT ;  /* 0x0000038027187812 */ /* 0x000fe400078ec0ff */
[----:B------:R-:W-:Y:S02]  /*10000*/  LOP3.LUT R12, R33, 0x380, RZ, 0xc0, !PT ;  /* 0x00000380210c7812 */ /* 0x000fe400078ec0ff */
[----:B------:R-:W-:-:S02]  /*10010*/  LOP3.LUT R14, R35, 0x380, RZ, 0xc0, !PT ;  /* 0x00000380230e7812 */ /* 0x000fc400078ec0ff */
[----:B------:R-:W-:Y:S02]  /*10020*/  SHF.R.U64 R7, R7, 0x3, RZ ;  /* 0x0000000307077819 */ /* 0x000fe400000012ff */
[----:B------:R-:W-:Y:S02]  /*10030*/  LOP3.LUT R30, R41, 0x380, RZ, 0xc0, !PT ;  /* 0x00000380291e7812 */ /* 0x000fe400078ec0ff */
[----:B------:R-:W-:Y:S02]  /*10040*/  SHF.R.U64 R6, R6, 0x3, RZ ;  /* 0x0000000306067819 */ /* 0x000fe400000012ff */
[----:B------:R-:W-:Y:S02]  /*10050*/  SHF.R.U64 R8, R8, 0x3, RZ ;  /* 0x0000000308087819 */ /* 0x000fe400000012ff */
[----:B------:R-:W-:Y:S02]  /*10060*/  SHF.R.U64 R24, R24, 0x3, RZ ;  /* 0x0000000318187819 */ /* 0x000fe400000012ff */
[----:B------:R-:W-:-:S02]  /*10070*/  SHF.R.U64 R12, R12, 0x3, RZ ;  /* 0x000000030c0c7819 */ /* 0x000fc400000012ff */
[----:B------:R-:W-:Y:S02]  /*10080*/  SHF.R.U64 R14, R14, 0x3, RZ ;  /* 0x000000030e0e7819 */ /* 0x000fe400000012ff */
[----:B------:R-:W-:Y:S02]  /*10090*/  LOP3.LUT R26, R7, R10, RZ, 0x3c, !PT ;  /* 0x0000000a071a7212 */ /* 0x000fe400078e3cff */
[----:B------:R-:W-:Y:S02]  /*100a0*/  SHF.R.U64 R30, R30, 0x3, RZ ;  /* 0x000000031e1e7819 */ /* 0x000fe400000012ff */
[----:B------:R-:W-:Y:S02]  /*100b0*/  LOP3.LUT R28, R6, R31, RZ, 0x3c, !PT ;  /* 0x0000001f061c7212 */ /* 0x000fe400078e3cff */
[----:B------:R-:W-:Y:S02]  /*100c0*/  LOP3.LUT R10, R8, R37, RZ, 0x3c, !PT ;  /* 0x00000025080a7212 */ /* 0x000fe400078e3cff */
[----:B------:R-:W-:-:S02]  /*100d0*/  F2FP.BF16.F32.PACK_AB R5, R91, R90 ;  /* 0x0000005a5b05723e */ /* 0x000fc400000010ff */
[----:B------:R-:W-:Y:S02]  /*100e0*/  F2FP.BF16.F32.PACK_AB R6, R93, R92 ;  /* 0x0000005c5d06723e */ /* 0x000fe400000010ff */
[----:B------:R-:W-:Y:S01]  /*100f0*/  F2FP.BF16.F32.PACK_AB R7, R95, R94 ;  /* 0x0000005e5f07723e */ /* 0x000fe200000010ff */
[----:B------:R-:W-:Y:S01]  /*10100*/  BAR.SYNC.DEFER_BLOCKING 0x1, 0x100 ;  /* 0x0044000000007b1d */ /* 0x000fe20000010000 */
[----:B------:R-:W-:Y:S02]  /*10110*/  LOP3.LUT R8, R24, R39, RZ, 0x3c, !PT ;  /* 0x0000002718087212 */ /* 0x000fe400078e3cff */
[----:B------:R-:W-:Y:S02]  /*10120*/  LOP3.LUT R12, R12, R33, RZ, 0x3c, !PT ;  /* 0x000000210c0c7212 */ /* 0x000fe400078e3cff */
[----:B------:R-:W-:Y:S02]  /*10130*/  LOP3.LUT R14, R14, R35, RZ, 0x3c, !PT ;  /* 0x000000230e0e7212 */ /* 0x000fe400078e3cff */
[----:B------:R-:W-:-:S02]  /*10140*/  LOP3.LUT R24, R30, R41, RZ, 0x3c, !PT ;  /* 0x000000291e187212 */ /* 0x000fc400078e3cff */
[----:B------:R-:W-:Y:S02]  /*10150*/  MOV R30, R26 ;  /* 0x0000001a001e7202 */ /* 0x000fe40000000f00 */
[----:B------:R-:W-:Y:S02]  /*10160*/  MOV R27, R10 ;  /* 0x0000000a001b7202 */ /* 0x000fe40000000f00 */
[----:B------:R-:W-:Y:S02]  /*10170*/  MOV R26, R8 ;  /* 0x00000008001a7202 */ /* 0x000fe40000000f00 */
[----:B------:R-:W-:Y:S02]  /*10180*/  MOV R31, R28 ;  /* 0x0000001c001f7202 */ /* 0x000fe40000000f00 */
[----:B------:R-:W-:Y:S02]  /*10190*/  F2FP.BF16.F32.PACK_AB R8, R97, R96 ;  /* 0x000000606108723e */ /* 0x000fe400000010ff */
[----:B------:R-:W-:-:S02]  /*101a0*/  F2FP.BF16.F32.PACK_AB R9, R99, R98 ;  /* 0x000000626309723e */ /* 0x000fc400000010ff */
[----:B------:R-:W-:Y:S02]  /*101b0*/  F2FP.BF16.F32.PACK_AB R10, R101, R100 ;  /* 0x00000064650a723e */ /* 0x000fe400000010ff */
[----:B------:R-:W-:Y:S01]  /*101c0*/  F2FP.BF16.F32.PACK_AB R11, R103, R102 ;  /* 0x00000066670b723e */ /* 0x000fe200000010ff */
[----:B------:R0:W-:Y:S01]  /*101d0*/  STSM.16.M88.4 [R32], R4 ;  /* 0x0000000420007844 */ /* 0x0001e20000000200 */
[----:B------:R-:W-:Y:S02]  /*101e0*/  MOV R29, R12 ;  /* 0x0000000c001d7202 */ /* 0x000fe40000000f00 */
[----:B------:R-:W-:Y:S01]  /*101f0*/  MOV R28, R14 ;  /* 0x0000000e001c7202 */ /* 0x000fe20000000f00 */
[----:B------:R-:W-:Y:S01]  /*10200*/  STSM.16.M88.4 [R31], R8 ;  /* 0x000000081f007844 */ /* 0x000fe20000000200 */
[----:B------:R-:W-:Y:S02]  /*10210*/  F2FP.BF16.F32.PACK_AB R12, R113, R112 ;  /* 0x00000070710c723e */ /* 0x000fe400000010ff */
[----:B------:R-:W-:-:S02]  /*10220*/  F2FP.BF16.F32.PACK_AB R13, R115, R114 ;  /* 0x00000072730d723e */ /* 0x000fc400000010ff */
[----:B------:R-:W-:Y:S02]  /*10230*/  F2FP.BF16.F32.PACK_AB R14, R117, R116 ;  /* 0x00000074750e723e */ /* 0x000fe400000010ff */
[----:B------:R-:W-:Y:S02]  /*10240*/  F2FP.BF16.F32.PACK_AB R15, R119, R118 ;  /* 0x00000076770f723e */ /* 0x000fe400000010ff */
[----:B------:R-:W-:Y:S02]  /*10250*/  MOV R24, R24 ;  /* 0x0000001800187202 */ /* 0x000fe40000000f00 */
[----:B------:R-:W-:Y:S02]  /*10260*/  PLOP3.LUT P0, PT, PT, PT, UP0, 0x80, 0x0 ;  /* 0x000000000000781c */ /* 0x000fe40003f0f008 */
[----:B0-----:R-:W-:Y:S02]  /*10270*/  F2FP.BF16.F32.PACK_AB R4, R105, R104 ;  /* 0x000000686904723e */ /* 0x001fe400000010ff */
[----:B------:R-:W-:-:S02]  /*10280*/  F2FP.BF16.F32.PACK_AB R5, R107, R106 ;  /* 0x0000006a6b05723e */ /* 0x000fc400000010ff */
[----:B------:R-:W-:Y:S02]  /*10290*/  F2FP.BF16.F32.PACK_AB R6, R109, R108 ;  /* 0x0000006c6d06723e */ /* 0x000fe400000010ff */
[----:B------:R-:W-:-:S05]  /*102a0*/  F2FP.BF16.F32.PACK_AB R7, R111, R110 ;  /* 0x0000006e6f07723e */ /* 0x000fca00000010ff */
[----:B------:R0:W-:Y:S04]  /*102b0*/  STSM.16.M88.4 [R30], R4 ;  /* 0x000000041e007844 */ /* 0x0001e80000000200 */
[----:B------:R2:W-:Y:S04]  /*102c0*/  STSM.16.M88.4 [R29], R12 ;  /* 0x0000000c1d007844 */ /* 0x0005e80000000200 */
[----:B------:R2:W-:Y:S04]  /*102d0*/  STSM.16.M88.4 [R28], R120 ;  /* 0x000000781c007844 */ /* 0x0005e80000000200 */
[----:B------:R2:W-:Y:S04]  /*102e0*/  STSM.16.M88.4 [R27], R128 ;  /* 0x000000801b007844 */ /* 0x0005e80000000200 */
[----:B------:R2:W-:Y:S01]  /*102f0*/  STSM.16.M88.4 [R26], R136 ;  /* 0x000000881a007844 */ /* 0x0005e20000000200 */
[----:B0-----:R-:W-:-:S02]  /*10300*/  IMAD.U32 R4, RZ, RZ, UR8 ;  /* 0x00000008ff047e24 */ /* 0x001fc4000f8e00ff */
[----:B------:R-:W-:Y:S01]  /*10310*/  IMAD.U32 R5, RZ, RZ, UR9 ;  /* 0x00000009ff057e24 */ /* 0x000fe2000f8e00ff */
[----:B------:R2:W-:Y:S01]  /*10320*/  STSM.16.M88.4 [R24], R144 ;  /* 0x0000009018007844 */ /* 0x0005e20000000200 */
[----:B------:R-:W-:Y:S01]  /*10330*/  ULDC.64 UR8, c[0x0][0xc08] ;  /* 0x0003020000087ab9 */ /* 0x000fe20000000a00 */
[----:B------:R-:W-:Y:S06]  /*10340*/  BAR.SYNC.DEFER_BLOCKING 0x1, 0x100 ;  /* 0x0044000000007b1d */ /* 0x000fec0000010000 */
[----:B------:R-:W3:Y:S01]  /*10350*/  @P0 LDG.E R6, desc[UR50][R4.64] ;  /* 0x0000003204060981 */ /* 0x000ee2000c1e1900 */
[----:B------:R-:W-:Y:S01]  /*10360*/  UISETP.NE.U32.AND UP1, UPT, UR8, URZ, UPT ;  /* 0x0000003f0800728c */ /* 0x000fe2000bf25070 */
[----:B-1----:R-:W-:Y:S01]  /*10370*/  ISETP.NE.AND P1, PT, R49, 0x1, PT ;  /* 0x000000013100780c */ /* 0x002fe20003f25270 */
[----:B------:R-:W-:Y:S01]  /*10380*/  ULDC UR10, c[0x0][0xa88] ;  /* 0x0002a200000a7ab9 */ /* 0x000fe20000000800 */
[----:B------:R-:W-:Y:S01]  /*10390*/  UMOV UR4, URZ ;  /* 0x0000003f00047c82 */ /* 0x000fe20008000000 */
[----:B------:R-:W-:-:S06]  /*103a0*/  UISETP.NE.AND.EX UP1, UPT, UR9, URZ, UPT, UP1 ;  /* 0x0000003f0900728c */ /* 0x000fcc000bf25310 */
[----:B------:R-:W-:-:S04]  /*103b0*/  PLOP3.LUT P2, PT, PT, PT, UP1, 0x80, 0x0 ;  /* 0x000000000000781c */ /* 0x000fc80003f4f018 */
[----:B------:R-:W0:Y:S01]  /*103c0*/  @P1 LDC R7, c[0x0][0xbec] ;  /* 0x0002fb00ff071b82 */ /* 0x000e220000000800 */
[----:B------:R-:W-:Y:S02]  /*103d0*/  @UP1 ULDC.64 UR8, c[0x0][0xc08] ;  /* 0x0003020000081ab9 */ /* 0x000fe40000000a00 */
[----:B------:R-:W-:-:S05]  /*103e0*/  @UP1 UIMAD.WIDE UR8, UR37, 0x4, UR8 ;  /* 0x00000004250818a5 */ /* 0x000fca000f8e0208 */
[----:B------:R-:W1:Y:S01]  /*103f0*/  @P1 LDC R8, c[0x0][0xbf0] ;  /* 0x0002fc00ff081b82 */ /* 0x000e620000000800 */
[----:B------:R-:W-:Y:S02]  /*10400*/  IMAD.U32 R10, RZ, RZ, UR8 ;  /* 0x00000008ff0a7e24 */ /* 0x000fe4000f8e00ff */
[----:B------:R-:W-:Y:S01]  /*10410*/  IMAD.U32 R11, RZ, RZ, UR9 ;  /* 0x00000009ff0b7e24 */ /* 0x000fe2000f8e00ff */
[----:B---3--:R-:W-:Y:S01]  /*10420*/  @P0 R2UR UR4, R6 ;  /* 0x00000000060402ca */ /* 0x008fe200000e0000 */
[----:B------:R-:W-:-:S06]  /*10430*/  IMAD.U32 R6, RZ, RZ, UR10 ;  /* 0x0000000aff067e24 */ /* 0x000fcc000f8e00ff */
[----:B------:R2:W5:Y:S01]  /*10440*/  @P2 LDG.E R6, desc[UR50][R10.64] ;  /* 0x000000320a062981 */ /* 0x000562000c1e1900 */
[----:B01----:R-:W-:Y:S07]  /*10450*/  @P2 BRA `(.L_x_1439) ;  /* 0x0000000000102947 */ /* 0x003fee0003800000 */
[----:B------:R-:W-:Y:S05]  /*10460*/  @!P0 BRA `(.L_x_1439) ;  /* 0x00000000000c8947 */ /* 0x000fea0003800000 */
[----:B------:R-:W3:Y:S04]  /*10470*/  LDG.E R9, desc[UR50][R4.64] ;  /* 0x0000003204097981 */ /* 0x000ee8000c1e1900 */
[----:B-----5:R-:W3:Y:S02]  /*10480*/  LDG.E R6, desc[UR50][R4.64+0x4] ;  /* 0x0000043204067981 */ /* 0x020ee4000c1e1900 */
[----:B---3--:R-:W-:-:S07]  /*10490*/  IMAD.IADD R6, R6, 0x1, -R9 ;  /* 0x0000000106067824 */ /* 0x008fce00078e0a09 */
.L_x_1439:
[----:B------:R-:W-:Y:S01]  /*104a0*/  USHF.R.S32.HI UR9, URZ, 0x1f, UR4 ;  /* 0x0000001f3f097899 */ /* 0x000fe20008011404 */
[----:B--2---:R-:W-:Y:S01]  /*104b0*/  VIADD R10, R17, UR38 ;  /* 0x00000026110a7c36 */ /* 0x004fe20008000000 */
[----:B------:R-:W-:Y:S01]  /*104c0*/  USHF.R.S32.HI UR16, URZ, 0x1f, UR42 ;  /* 0x0000001f3f107899 */ /* 0x000fe2000801142a */
[----:B------:R-:W-:Y:S01]  /*104d0*/  VIADD R24, R187, UR38 ;  /* 0x00000026bb187c36 */ /* 0x000fe20008000000 */
[----:B------:R-:W-:Y:S01]  /*104e0*/  ULDC.64 UR14, c[0x0][0xb90] ;  /* 0x0002e400000e7ab9 */ /* 0x000fe20000000a00 */
[----:B------:R-:W-:Y:S01]  /*104f0*/  UMOV UR8, UR4 ;  /* 0x0000000400087c82 */ /* 0x000fe20008000000 */
[----:B------:R-:W-:Y:S01]  /*10500*/  UIMAD UR12, UR16, UR14, URZ ;  /* 0x0000000e100c72a4 */ /* 0x000fe2000f8e023f */
[----:B------:R-:W-:Y:S01]  /*10510*/  @P1 IMAD.HI.U32 R5, R10, R7, RZ ;  /* 0x000000070a051227 */ /* 0x000fe200078e00ff */
[----:B------:R-:W-:Y:S01]  /*10520*/  UIMAD.WIDE.U32 UR10, UR42, UR14, UR8 ;  /* 0x0000000e2a0a72a5 */ /* 0x000fe2000f8e0008 */
[----:B------:R-:W0:Y:S01]  /*10530*/  @P1 LDC R53, c[0x0][0xbec] ;  /* 0x0002fb00ff351b82 */ /* 0x000e220000000800 */
[----:B------:R-:W-:Y:S01]  /*10540*/  USHF.R.S32.HI UR8, URZ, 0x1f, UR37 ;  /* 0x0000001f3f087899 */ /* 0x000fe20008011425 */
[----:B------:R-:W-:Y:S01]  /*10550*/  IMAD.MOV.U32 R4, RZ, RZ, R10 ;  /* 0x000000ffff047224 */ /* 0x000fe200078e000a */
[----:B------:R-:W-:Y:S01]  /*10560*/  UIMAD UR12, UR42, UR15, UR12 ;  /* 0x0000000f2a0c72a4 */ /* 0x000fe2000f8e020c */
[----:B------:R-:W-:Y:S01]  /*10570*/  @P1 SHF.R.U32.HI R4, RZ, R8, R5 ;  /* 0x00000008ff041219 */ /* 0x000fe20000011605 */
[----:B------:R-:W-:Y:S01]  /*10580*/  USEL UR18, UR8, URZ, !UP0 ;  /* 0x0000003f08127287 */ /* 0x000fe2000c000000 */
[----:B------:R-:W-:Y:S01]  /*10590*/  IMAD R5, R184, 0x40, R18 ;  /* 0x00000040b8057824 */ /* 0x000fe200078e0212 */
[----:B------:R-:W-:Y:S01]  /*105a0*/  ULDC.64 UR14, c[0x0][0xb98] ;  /* 0x0002e600000e7ab9 */ /* 0x000fe20000000a00 */
[----:B------:R-:W-:Y:S01]  /*105b0*/  USEL UR17, UR37, URZ, !UP0 ;  /* 0x0000003f25117287 */ /* 0x000fe2000c000000 */
[----:B------:R-:W-:Y:S01]  /*105c0*/  IMAD.MOV R8, RZ, RZ, -R4 ;  /* 0x000000ffff087224 */ /* 0x000fe200078e0a04 */
[----:B------:R-:W-:Y:S01]  /*105d0*/  UIMAD UR8, UR18, UR14, URZ ;  /* 0x0000000e120872a4 */ /* 0x000fe2000f8e023f */
[----:B------:R-:W-:Y:S01]  /*105e0*/  IMAD.WIDE R20, R5, 0x2, R20 ;  /* 0x0000000205147825 */ /* 0x000fe200078e0214 */
[----:B------:R-:W-:Y:S01]  /*105f0*/  UIADD3 UR11, UR11, UR12, URZ ;  /* 0x0000000c0b0b7290 */ /* 0x000fe2000fffe03f */
[----:B------:R-:W-:Y:S01]  /*10600*/  SHF.R.S32.HI R5, RZ, 0x1f, R4 ;  /* 0x0000001fff057819 */ /* 0x000fe20000011404 */
[----:B------:R-:W-:Y:S01]  /*10610*/  UIMAD UR8, UR17, UR15, UR8 ;  /* 0x0000000f110872a4 */ /* 0x000fe2000f8e0208 */
[----:B------:R-:W-:Y:S01]  /*10620*/  IMAD R7, R49, R8, R10 ;  /* 0x0000000831077224 */ /* 0x000fe200078e020a */
[----:B------:R-:W-:Y:S01]  /*10630*/  UIMAD.WIDE.U32 UR10, UR17, UR14, UR10 ;  /* 0x0000000e110a72a5 */ /* 0x000fe2000f8e000a */
[----:B------:R-:W-:Y:S01]  /*10640*/  IADD3 R11, P3, R20, 0x2000, RZ ;  /* 0x00002000140b7810 */ /* 0x000fe20007f7e0ff */
[----:B-----5:R-:W-:Y:S01]  /*10650*/  IMAD R51, R6, R49, RZ ;  /* 0x0000003106337224 */ /* 0x020fe200078e02ff */
[----:B------:R-:W-:Y:S01]  /*10660*/  IADD3 R13, P0, R20, 0x1000, RZ ;  /* 0x00001000140d7810 */ /* 0x000fe20007f1e0ff */
[----:B------:R-:W-:Y:S01]  /*10670*/  IMAD.U32 R10, RZ, RZ, UR8 ;  /* 0x00000008ff0a7e24 */ /* 0x000fe2000f8e00ff */
[----:B------:R-:W-:Y:S01]  /*10680*/  SHF.R.S32.HI R8, RZ, 0x1f, R7 ;  /* 0x0000001fff087819 */ /* 0x000fe20000011407 */
[----:B------:R-:W-:Y:S01]  /*10690*/  ULDC.64 UR12, c[0x0][0xaa0] ;  /* 0x0002a800000c7ab9 */ /* 0x000fe20000000a00 */
[----:B------:R-:W-:-:S02]  /*106a0*/  IADD3 R4, P2, R4, UR10, RZ ;  /* 0x0000000a04047c10 */ /* 0x000fc4000ff5e0ff */
[----:B------:R-:W-:Y:S02]  /*106b0*/  LOP3.LUT R9, R11, 0x380, RZ, 0xc0, !PT ;  /* 0x000003800b097812 */ /* 0x000fe400078ec0ff */
[----:B------:R-:W-:Y:S01]  /*106c0*/  IADD3.X R5, R5, UR11, R10, P2, !PT ;  /* 0x0000000b05057c10 */ /* 0x000fe200097fe40a */
[----:B------:R-:W-:Y:S01]  /*106d0*/  ULDC.64 UR10, c[0x0][0xb88] ;  /* 0x0002e200000a7ab9 */ /* 0x000fe20000000a00 */
[----:B------:R-:W-:Y:S01]  /*106e0*/  LOP3.LUT R12, R13, 0x380, RZ, 0xc0, !PT ;  /* 0x000003800d0c7812 */ /* 0x000fe200078ec0ff */
[----:B------:R-:W-:Y:S01]  /*106f0*/  IMAD R10, R8, UR10, RZ ;  /* 0x0000000a080a7c24 */ /* 0x000fe2000f8e02ff */
[----:B------:R-:W-:Y:S01]  /*10700*/  SHF.R.U64 R8, R9, 0x3, RZ ;  /* 0x0000000309087819 */ /* 0x000fe200000012ff */
[C---:B------:R-:W-:Y:S01]  /*10710*/  IMAD.WIDE.U32 R4, R7.reuse, UR10, R4 ;  /* 0x0000000a07047c25 */ /* 0x040fe2000f8e0004 */
[----:B------:R-:W-:Y:S02]  /*10720*/  SHF.R.U64 R12, R12, 0x3, RZ ;  /* 0x000000030c0c7819 */ /* 0x000fe400000012ff */
[C---:B------:R-:W-:Y:S01]  /*10730*/  IADD3 R41, P6, R20.reuse, 0x4000, RZ ;  /* 0x0000400014297810 */ /* 0x040fe20007fde0ff */
[----:B------:R-:W-:Y:S01]  /*10740*/  IMAD R9, R7, UR11, R10 ;  /* 0x0000000b07097c24 */ /* 0x000fe2000f8e020a */
[----:B------:R-:W-:Y:S01]  /*10750*/  ULDC.64 UR10, c[0x0][0xb50] ;  /* 0x0002d400000a7ab9 */ /* 0x000fe20000000a00 */
[----:B------:R-:W-:-:S02]  /*10760*/  IADD3 R7, P2, R20, 0x3000, RZ ;  /* 0x0000300014077810 */ /* 0x000fc40007f5e0ff */
[----:B------:R-:W-:Y:S01]  /*10770*/  IMAD.IADD R9, R5, 0x1, R9 ;  /* 0x0000000105097824 */ /* 0x000fe200078e0209 */
[C---:B------:R-:W-:Y:S02]  /*10780*/  LEA R10, P4, R4.reuse, UR10, 0x2 ;  /* 0x0000000a040a7c11 */ /* 0x040fe4000f8810ff */
[----:B------:R-:W-:Y:S02]  /*10790*/  LOP3.LUT R5, R7, 0x380, RZ, 0xc0, !PT ;  /* 0x0000038007057812 */ /* 0x000fe400078ec0ff */
[----:B------:R-:W-:Y:S01]  /*107a0*/  LEA.HI.X R14, R4, UR11, R9, 0x2, P4 ;  /* 0x0000000b040e7c11 */ /* 0x000fe2000a0f1409 */
[----:B------:R-:W-:Y:S01]  /*107b0*/  SHFL.IDX PT, R44, R10, RZ, 0x1c1f ;  /* 0x001c1fff0a2c7589 */ /* 0x000fe200000e0000 */
[----:B------:R-:W-:Y:S01]  /*107c0*/  SHF.R.U64 R4, R5, 0x3, RZ ;  /* 0x0000000305047819 */ /* 0x000fe200000012ff */
[--C-:B------:R-:W-:Y:S01]  /*107d0*/  IMAD.X R5, RZ, RZ, R21.reuse, P2 ;  /* 0x000000ffff057224 */ /* 0x100fe200010e0615 */
[----:B------:R-:W-:Y:S01]  /*107e0*/  LOP3.LUT R12, R12, R13, RZ, 0x3c, !PT ;  /* 0x0000000d0c0c7212 */ /* 0x000fe200078e3cff */
[----:B------:R-:W1:Y:S01]  /*107f0*/  SHFL.IDX PT, R45, R14, RZ, 0x1c1f ;  /* 0x001c1fff0e2d7589 */ /* 0x000e6200000e0000 */
[----:B------:R-:W-:Y:S01]  /*10800*/  LOP3.LUT R4, R4, R7, RZ, 0x3c, !PT ;  /* 0x0000000704047212 */ /* 0x000fe200078e3cff */
[--C-:B------:R-:W-:Y:S01]  /*10810*/  IMAD.X R13, RZ, RZ, R21.reuse, P0 ;  /* 0x000000ffff0d7224 */ /* 0x100fe200000e0615 */
[----:B------:R-:W-:Y:S01]  /*10820*/  LOP3.LUT P0, RZ, R185, 0x3, RZ, 0xc0, !PT ;  /* 0x00000003b9ff7812 */ /* 0x000fe2000780c0ff */
[----:B------:R-:W-:Y:S01]  /*10830*/  SHFL.IDX PT, R46, R10, 0x1, 0x1c1f ;  /* 0x003c1f000a2e7f89 */ /* 0x000fe200000e0000 */
[----:B------:R-:W-:Y:S01]  /*10840*/  VIADD R7, R24, 0x8 ;  /* 0x0000000818077836 */ /* 0x000fe20000000000 */
[----:B------:R-:W-:Y:S01]  /*10850*/  IADD3 R37, P5, R20, 0x5000, RZ ;  /* 0x0000500014257810 */ /* 0x000fe20007fbe0ff */
[----:B------:R-:W-:Y:S01]  /*10860*/  IMAD.X R9, RZ, RZ, R21, P3 ;  /* 0x000000ffff097224 */ /* 0x000fe200018e0615 */
[----:B------:R-:W2:Y:S01]  /*10870*/  SHFL.IDX PT, R47, R14, 0x1, 0x1c1f ;  /* 0x003c1f000e2f7f89 */ /* 0x000ea200000e0000 */
[----:B------:R-:W-:-:S02]  /*10880*/  ISETP.GE.OR P2, PT, R24, R51, P0 ;  /* 0x000000331800720c */ /* 0x000fc40000746670 */
[----:B------:R-:W-:Y:S02]  /*10890*/  ISETP.GE.OR P0, PT, R7, R51, P0 ;  /* 0x000000330700720c */ /* 0x000fe40000706670 */
[C---:B------:R-:W-:Y:S02]  /*108a0*/  IADD3 R33, P4, R20.reuse, 0x6000, RZ ;  /* 0x0000600014217810 */ /* 0x040fe40007f9e0ff */
[----:B------:R-:W-:Y:S02]  /*108b0*/  LOP3.LUT R15, R20, 0x380, RZ, 0xc0, !PT ;  /* 0x00000380140f7812 */ /* 0x000fe400078ec0ff */
[----:B------:R-:W-:Y:S02]  /*108c0*/  LOP3.LUT R40, R41, 0x380, RZ, 0xc0, !PT ;  /* 0x0000038029287812 */ /* 0x000fe400078ec0ff */
[----:B------:R-:W-:Y:S02]  /*108d0*/  LOP3.LUT R36, R37, 0x380, RZ, 0xc0, !PT ;  /* 0x0000038025247812 */ /* 0x000fe400078ec0ff */
[----:B------:R-:W-:-:S02]  /*108e0*/  LOP3.LUT R32, R33, 0x380, RZ, 0xc0, !PT ;  /* 0x0000038021207812 */ /* 0x000fc400078ec0ff */
[----:B------:R-:W-:Y:S01]  /*108f0*/  SHF.R.U64 R15, R15, 0x3, RZ ;  /* 0x000000030f0f7819 */ /* 0x000fe200000012ff */
[----:B-1----:R-:W-:Y:S01]  /*10900*/  @!P2 ST.E desc[UR50][R44.64], R2 ;  /* 0x000000022c00a985 */ /* 0x002fe2000c101932 */
[----:B------:R-:W-:Y:S02]  /*10910*/  LOP3.LUT R8, R8, R11, RZ, 0x3c, !PT ;  /* 0x0000000b08087212 */ /* 0x000fe400078e3cff */
[----:B------:R-:W-:Y:S02]  /*10920*/  IADD3 R11, P3, R20, 0x7000, RZ ;  /* 0x00007000140b7810 */ /* 0x000fe40007f7e0ff */
[----:B------:R-:W-:Y:S02]  /*10930*/  SHF.R.U64 R40, R40, 0x3, RZ ;  /* 0x0000000328287819 */ /* 0x000fe400000012ff */
[----:B------:R-:W-:Y:S01]  /*10940*/  SHF.R.U64 R36, R36, 0x3, RZ ;  /* 0x0000000324247819 */ /* 0x000fe200000012ff */
[----:B--2---:R1:W-:Y:S01]  /*10950*/  @!P0 ST.E desc[UR50][R46.64], R0 ;  /* 0x000000002e008985 */ /* 0x0043e2000c101932 */
[----:B------:R-:W-:Y:S01]  /*10960*/  SHF.R.U64 R32, R32, 0x3, RZ ;  /* 0x0000000320207819 */ /* 0x000fe200000012ff */
[----:B------:R-:W-:Y:S01]  /*10970*/  IMAD.X R25, RZ, RZ, R21, P3 ;  /* 0x000000ffff197224 */ /* 0x000fe200018e0615 */
[----:B------:R-:W-:-:S02]  /*10980*/  LOP3.LUT R20, R15, R20, RZ, 0x3c, !PT ;  /* 0x000000140f147212 */ /* 0x000fc400078e3cff */
[----:B------:R-:W-:Y:S01]  /*10990*/  LOP3.LUT R40, R40, R41, RZ, 0x3c, !PT ;  /* 0x0000002928287212 */ /* 0x000fe200078e3cff */
[--C-:B------:R-:W-:Y:S01]  /*109a0*/  IMAD.X R41, RZ, RZ, R21.reuse, P6 ;  /* 0x000000ffff297224 */ /* 0x100fe200030e0615 */
[----:B------:R-:W-:Y:S01]  /*109b0*/  LOP3.LUT R36, R36, R37, RZ, 0x3c, !PT ;  /* 0x0000002524247212 */ /* 0x000fe200078e3cff */
[--C-:B------:R-:W-:Y:S01]  /*109c0*/  IMAD.X R37, RZ, RZ, R21.reuse, P5 ;  /* 0x000000ffff257224 */ /* 0x100fe200028e0615 */
[----:B------:R-:W-:Y:S01]  /*109d0*/  LOP3.LUT R32, R32, R33, RZ, 0x3c, !PT ;  /* 0x0000002120207212 */ /* 0x000fe200078e3cff */
[----:B------:R-:W-:Y:S01]  /*109e0*/  IMAD.X R33, RZ, RZ, R21, P4 ;  /* 0x000000ffff217224 */ /* 0x000fe200020e0615 */
[----:B------:R2:W5:Y:S01]  /*109f0*/  LD.E.128 R28, desc[UR50][R20.64] ;  /* 0x00000032141c7980 */ /* 0x000562000c101d00 */
[----:B------:R-:W-:Y:S01]  /*10a00*/  UIMAD UR10, UR9, UR12, URZ ;  /* 0x0000000c090a72a4 */ /* 0x000fe2000f8e023f */
[----:B-1----:R-:W-:Y:S01]  /*10a10*/  IMAD R0, R22, 0x20, R184 ;  /* 0x0000002016007824 */ /* 0x002fe200078e02b8 */
[----:B------:R-:W-:Y:S01]  /*10a20*/  LOP3.LUT R6, R11, 0x380, RZ, 0xc0, !PT ;  /* 0x000003800b067812 */ /* 0x000fe200078ec0ff */
[----:B------:R-:W5:Y:S04]  /*10a30*/  LD.E.128 R12, desc[UR50][R12.64] ;  /* 0x000000320c0c7980 */ /* 0x000f68000c101d00 */
[----:B------:R-:W5:Y:S01]  /*10a40*/  LD.E.128 R40, desc[UR50][R40.64] ;  /* 0x0000003228287980 */ /* 0x000f62000c101d00 */
[----:B--2---:R-:W1:Y:S01]  /*10a50*/  @P1 LDC R21, c[0x0][0xbf0] ;  /* 0x0002fc00ff151b82 */ /* 0x004e620000000800 */
[----:B------:R-:W-:-:S02]  /*10a60*/  UIMAD.WIDE.U32 UR8, UR4, UR12, URZ ;  /* 0x0000000c040872a5 */ /* 0x000fc4000f8e003f */
[----:B------:R-:W5:Y:S01]  /*10a70*/  LD.E.128 R36, desc[UR50][R36.64] ;  /* 0x0000003224247980 */ /* 0x000f62000c101d00 */
[----:B------:R-:W-:Y:S01]  /*10a80*/  UIMAD UR10, UR4, UR13, UR10 ;  /* 0x0000000d040a72a4 */ /* 0x000fe2000f8e020a */
[----:B------:R-:W-:Y:S01]  /*10a90*/  VIADD R44, R0, UR38 ;  /* 0x00000026002c7c36 */ /* 0x000fe20008000000 */
[----:B------:R-:W-:Y:S01]  /*10aa0*/  SHF.R.U64 R6, R6, 0x3, RZ ;  /* 0x0000000306067819 */ /* 0x000fe200000012ff */
[----:B------:R-:W-:Y:S01]  /*10ab0*/  ULDC.64 UR12, c[0x0][0xae8] ;  /* 0x0002ba00000c7ab9 */ /* 0x000fe20000000a00 */
[----:B------:R-:W-:Y:S01]  /*10ac0*/  UIADD3 UR9, UR9, UR10, URZ ;  /* 0x0000000a09097290 */ /* 0x000fe2000fffe03f */
[----:B------:R-:W5:Y:S01]  /*10ad0*/  LD.E.128 R32, desc[UR50][R32.64] ;  /* 0x0000003220207980 */ /* 0x000f62000c101d00 */
[----:B------:R-:W-:Y:S01]  /*10ae0*/  UIMAD UR4, UR16, UR12, URZ ;  /* 0x0000000c100472a4 */ /* 0x000fe2000f8e023f */
[----:B0-----:R-:W-:Y:S01]  /*10af0*/  @P1 IMAD.HI.U32 R0, R44, R53, RZ ;  /* 0x000000352c001227 */ /* 0x001fe200078e00ff */
[----:B------:R-:W-:Y:S01]  /*10b00*/  UIMAD.WIDE.U32 UR8, UR42, UR12, UR8 ;  /* 0x0000000c2a0872a5 */ /* 0x000fe2000f8e0008 */
[----:B------:R-:W-:Y:S01]  /*10b10*/  LOP3.LUT R24, R6, R11, RZ, 0x3c, !PT ;  /* 0x0000000b06187212 */ /* 0x000fe200078e3cff */
[----:B------:R-:W-:Y:S01]  /*10b20*/  UIMAD UR4, UR42, UR13, UR4 ;  /* 0x0000000d2a0472a4 */ /* 0x000fe2000f8e0204 */
[----:B------:R-:W-:Y:S01]  /*10b30*/  IMAD.MOV.U32 R45, RZ, RZ, R44 ;  /* 0x000000ffff2d7224 */ /* 0x000fe200078e002c */
[----:B------:R-:W-:Y:S01]  /*10b40*/  ULDC.64 UR10, c[0x0][0xaf0] ;  /* 0x0002bc00000a7ab9 */ /* 0x000fe20000000a00 */
[----:B------:R-:W5:Y:S01]  /*10b50*/  LD.E.128 R8, desc[UR50][R8.64] ;  /* 0x0000003208087980 */ /* 0x000f62000c101d00 */
[----:B------:R-:W-:-:S02]  /*10b60*/  UIADD3 UR9, UR9, UR4, URZ ;  /* 0x0000000409097290 */ /* 0x000fc4000fffe03f */
[----:B------:R-:W-:Y:S01]  /*10b70*/  UIMAD UR4, UR18, UR10, URZ ;  /* 0x0000000a120472a4 */ /* 0x000fe2000f8e023f */
[----:B------:R-:W5:Y:S01]  /*10b80*/  LD.E.128 R4, desc[UR50][R4.64] ;  /* 0x0000003204047980 */ /* 0x000f62000c101d00 */
[----:B------:R-:W-:Y:S02]  /*10b90*/  UIMAD.WIDE.U32 UR8, UR17, UR10, UR8 ;  /* 0x0000000a110872a5 */ /* 0x000fe4000f8e0008 */
[----:B------:R-:W-:Y:S01]  /*10ba0*/  UIMAD UR4, UR17, UR11, UR4 ;  /* 0x0000000b110472a4 */ /* 0x000fe2000f8e0204 */
[----:B-1----:R-:W-:Y:S01]  /*10bb0*/  @P1 SHF.R.U32.HI R45, RZ, R21, R0 ;  /* 0x00000015ff2d1219 */ /* 0x002fe20000011600 */
[----:B------:R-:W5:Y:S01]  /*10bc0*/  LD.E.128 R24, desc[UR50][R24.64] ;  /* 0x0000003218187980 */ /* 0x000f62000c101d00 */
[----:B------:R-:W-:Y:S01]  /*10bd0*/  ULDC.64 UR10, c[0x0][0xae0] ;  /* 0x0002b800000a7ab9 */ /* 0x000fe20000000a00 */
[----:B------:R-:W-:Y:S01]  /*10be0*/  UIADD3 UR4, UR9, UR4, URZ ;  /* 0x0000000409047290 */ /* 0x000fe2000fffe03f */
[--C-:B------:R-:W-:Y:S01]  /*10bf0*/  SHF.R.S32.HI R0, RZ, 0x1f, R45.reuse ;  /* 0x0000001fff007819 */ /* 0x100fe2000001142d */
[----:B------:R-:W-:Y:S01]  /*10c00*/  IMAD.MOV R2, RZ, RZ, -R45 ;  /* 0x000000ffff027224 */ /* 0x000fe200078e0a2d */
[----:B------:R-:W-:Y:S01]  /*10c10*/  @!PT LDS RZ, [RZ] ;  /* 0x00000000fffff984 */ /* 0x000fe20000000800 */
[----:B------:R-:W-:Y:S01]  /*10c20*/  @!PT LDS RZ, [RZ] ;  /* 0x00000000fffff984 */ /* 0x000fe20000000800 */
[----:B------:R-:W-:Y:S01]  /*10c30*/  @!PT LDS RZ, [RZ] ;  /* 0x00000000fffff984 */ /* 0x000fe20000000800 */
[----:B------:R-:W-:Y:S01]  /*10c40*/  @!PT LDS RZ, [RZ] ;  /* 0x00000000fffff984 */ /* 0x000fe20000000800 */
[----:B------:R0:W-:Y:S06]  /*10c50*/  MEMBAR.ALL.CTA ;  /* 0x0000000000007992 */ /* 0x0001ec0000008000 */
[----:B0-----:R-:W0:Y:S01]  /*10c60*/  FENCE.VIEW.ASYNC.S ;  /* 0x00000000000073c6 */ /* 0x001e220000000000 */
[----:B------:R-:W-:-:S02]  /*10c70*/  IMAD.U32 R21, RZ, RZ, UR9 ;  /* 0x00000009ff157e24 */ /* 0x000fc4000f8e00ff */
[----:B------:R-:W-:Y:S02]  /*10c80*/  IMAD R0, R0, UR10, RZ ;  /* 0x0000000a00007c24 */ /* 0x000fe4000f8e02ff */
[----:B------:R-:W-:Y:S02]  /*10c90*/  IMAD R47, R49, R2, R44 ;  /* 0x00000002312f7224 */ /* 0x000fe400078e022c */
[----:B------:R-:W-:Y:S01]  /*10ca0*/  IMAD.U32 R20, RZ, RZ, UR8 ;  /* 0x00000008ff147e24 */ /* 0x000fe2000f8e00ff */
[----:B------:R-:W-:Y:S01]  /*10cb0*/  ULDC.64 UR8, c[0x0][0xad8] ;  /* 0x0002b60000087ab9 */ /* 0x000fe20000000a00 */
[----:B------:R-:W-:Y:S02]  /*10cc0*/  IMAD.U32 R21, RZ, RZ, UR4 ;  /* 0x00000004ff157e24 */ /* 0x000fe4000f8e00ff */
[C---:B------:R-:W-:Y:S01]  /*10cd0*/  IMAD R49, R45.reuse, UR11, R0 ;  /* 0x0000000b2d317c24 */ /* 0x040fe2000f8e0200 */
        /* <DEDUP_REMOVED lines=17> */
[----:B0-----:R0:W1:Y:S01]  /*10df0*/  SHFL.IDX PT, R20, R44, RZ, 0x181f ;  /* 0x00181fff2c147589 */ /* 0x00106200000e0000 */
        /* <DEDUP_REMOVED lines=10> */
[-C--:B0-2---:R-:W-:Y:S02]  /*10ea0*/  @!P2 LEA.HI.X R3, R18, R0.reuse, R190, 0x1, P4 ;  /* 0x000000001203a211 */ /* 0x085fe400020f0cbe */
[----:B------:R-:W-:-:S03]  /*10eb0*/  @!P3 LEA.HI.X R21, R19, R0, R189, 0x1, P5 ;  /* 0x000000001315b211 */ /* 0x000fc600028f0cbd */
[----:B-----5:R3:W-:Y:S04]  /*10ec0*/  @!P2 ST.E.128 desc[UR50][R2.64], R28 ;  /* 0x0000001c0200a985 */ /* 0x0207e8000c101d32 */
[----:B------:R3:W-:Y:S02]  /*10ed0*/  @!P3 ST.E.128 desc[UR50][R20.64], R40 ;  /* 0x000000281400b985 */ /* 0x0007e4000c101d32 */
.L_x_1441:
[----:B------:R-:W-:Y:S05]  /*10ee0*/  BSYNC B1 ;  /* 0x0000000000017941 */ /* 0x000fea0003800000 */
.L_x_1440:
        /* <DEDUP_REMOVED lines=9> */
[-C--:B0---4-:R-:W-:Y:S02]  /*10f80*/  @!P3 LEA.HI.X R3, R18, R0.reuse, R190, 0x1, P0 ;  /* 0x000000001203b211 */ /* 0x091fe400000f0cbe */
[----:B------:R-:W-:-:S03]  /*10f90*/  @!P4 LEA.HI.X R21, R19, R0, R189, 0x1, P2 ;  /* 0x000000001315c211 */ /* 0x000fc600010f0cbd */
[----:B-----5:R3:W-:Y:S04]  /*10fa0*/  @!P3 ST.E.128 desc[UR50][R2.64], R12 ;  /* 0x0000000c0200b985 */ /* 0x0207e8000c101d32 */
[----:B------:R3:W-:Y:S02]  /*10fb0*/  @!P4 ST.E.128 desc[UR50][R20.64], R36 ;  /* 0x000000241400c985 */ /* 0x0007e4000c101d32 */
.L_x_1443:
[----:B------:R-:W-:Y:S05]  /*10fc0*/  BSYNC B1 ;  /* 0x0000000000017941 */ /* 0x000fea0003800000 */
.L_x_1442:
[----:B----4-:R4:W0:Y:S01]  /*10fd0*/  SHFL.IDX PT, R0, R45, 0x2, 0x181f ;  /* 0x00581f002d007f89 */ /* 0x01082200000e0000 */
[----:B------:R-:W-:Y:S03]  /*10fe0*/  BSSY B1, `(.L_x_1444) ;  /* 0x000000c000017945 */ /* 0x000fe60003800000 */
[----:B---3-5:R4:W3:Y:S01]  /*10ff0*/  SHFL.IDX PT, R12, R44, 0x2, 0x181f ;  /* 0x00581f002c0c7f89 */ /* 0x0288e200000e0000 */
[----:B------:R-:W-:Y:S05]  /*11000*/  @P1 BRA `(.L_x_1445) ;  /* 0x0000000000241947 */ /* 0x000fea0003800000 */
[----:B------:R-:W-:Y:S02]  /*11010*/  ULDC UR4, c[0x0][0xac8] ;  /* 0x0002b20000047ab9 */ /* 0x000fe40000000800 */
[----:B------:R-:W-:Y:S02]  /*11020*/  ISETP.GE.AND P2, PT, R18, UR4, PT ;  /* 0x0000000412007c0c */ /* 0x000fe4000bf46270 */
[----:B------:R-:W-:-:S11]  /*11030*/  ISETP.GE.AND P3, PT, R19, UR4, PT ;  /* 0x0000000413007c0c */ /* 0x000fd6000bf66270 */
[CC--:B---3--:R-:W-:Y:S02]  /*11040*/  @!P2 LEA R2, P0, R18.reuse, R12.reuse, 0x1 ;  /* 0x0000000c1202a211 */ /* 0x0c8fe400078008ff */
[C---:B------:R-:W-:Y:S02]  /*11050*/  @!P3 LEA R12, P1, R19.reuse, R12, 0x1 ;  /* 0x0000000c130cb211 */ /* 0x040fe400078208ff */
[-C--:B0-----:R-:W-:Y:S02]  /*11060*/  @!P2 LEA.HI.X R3, R18, R0.reuse, R190, 0x1, P0 ;  /* 0x000000001203a211 */ /* 0x081fe400000f0cbe */
[----:B------:R-:W-:-:S03]  /*11070*/  @!P3 LEA.HI.X R13, R19, R0, R189, 0x1, P1 ;  /* 0x00000000130db211 */ /* 0x000fc600008f0cbd */
[----:B------:R0:W-:Y:S04]  /*11080*/  @!P2 ST.E.128 desc[UR50][R2.64], R8 ;  /* 0x000000080200a985 */ /* 0x0001e8000c101d32 */
[----:B------:R0:W-:Y:S02]  /*11090*/  @!P3 ST.E.128 desc[UR50][R12.64], R32 ;  /* 0x000000200c00b985 */ /* 0x0001e4000c101d32 */
.L_x_1445:
[----:B------:R-:W-:Y:S05]  /*110a0*/  BSYNC B1 ;  /* 0x0000000000017941 */ /* 0x000fea0003800000 */
.L_x_1444:
[----:B0-----:R-:W-:Y:S01]  /*110b0*/  VIADD R0, R46, 0x60 ;  /* 0x000000602e007836 */ /* 0x001fe20000000000 */
[----:B--2-4-:R-:W0:Y:S04]  /*110c0*/  SHFL.IDX PT, R45, R45, 0x3, 0x181f ;  /* 0x00781f002d2d7f89 */ /* 0x014e2800000e0000 */
[----:B------:R-:W-:Y:S01]  /*110d0*/  ISETP.GE.AND P0, PT, R0, R51, PT ;  /* 0x000000330000720c */ /* 0x000fe20003f06270 */
[----:B------:R-:W2:-:S12]  /*110e0*/  SHFL.IDX PT, R44, R44, 0x3, 0x181f ;  /* 0x00781f002c2c7f89 */ /* 0x000e9800000e0000 */
[----:B------:R-:W-:Y:S05]  /*110f0*/  @P0 BRA `(.L_x_1446) ;  /* 0x0000000c000c0947 */ /* 0x000fea0003800000 */
[----:B------:R-:W-:Y:S02]  /*11100*/  ULDC UR4, c[0x0][0xac8] ;  /* 0x0002b20000047ab9 */ /* 0x000fe40000000800 */
[----:B------:R-:W-:-:S13]  /*11110*/  ISETP.GE.AND P1, PT, R18, UR4, PT ;  /* 0x0000000412007c0c */ /* 0x000fda000bf26270 */
[----:B--2---:R-:W-:-:S04]  /*11120*/  @!P1 LEA R2, P0, R18, R44, 0x1 ;  /* 0x0000002c12029211 */ /* 0x004fc800078008ff */
[----:B0-----:R-:W-:Y:S02]  /*11130*/  @!P1 LEA.HI.X R3, R18, R45, R190, 0x1, P0 ;  /* 0x0000002d12039211 */ /* 0x001fe400000f0cbe */
[----:B------:R-:W-:-:S03]  /*11140*/  ISETP.GE.AND P0, PT, R19, UR4, PT ;  /* 0x0000000413007c0c */ /* 0x000fc6000bf06270 */
[----:B------:R4:W-:Y:S10]  /*11150*/  @!P1 ST.E.128 desc[UR50][R2.64], R4 ;  /* 0x0000000402009985 */ /* 0x0009f4000c101d32 */
[----:B------:R-:W-:Y:S05]  /*11160*/  @P0 BRA `(.L_x_1446) ;  /* 0x0000000800f00947 */ /* 0x000fea0003800000 */
[----:B----4-:R-:W-:-:S04]  /*11170*/  LEA R2, P0, R19, R44, 0x1 ;  /* 0x0000002c13027211 */ /* 0x010fc800078008ff */
[----:B------:R-:W-:-:S05]  /*11180*/  LEA.HI.X R3, R19, R45, R189, 0x1, P0 ;  /* 0x0000002d13037211 */ /* 0x000fca00000f0cbd */
[----:B------:R0:W-:Y:S01]  /*11190*/  ST.E.128 desc[UR50][R2.64], R24 ;  /* 0x0000001802007985 */ /* 0x0001e2000c101d32 */
[----:B------:R-:W-:Y:S05]  /*111a0*/  BRA `(.L_x_1446) ;  /* 0x0000000800e07947 */ /* 0x000fea0003800000 */
.L_x_1438:
[----:B------:R-:W-:Y:S01]  /*111b0*/  ULDC.64 UR8, c[0x0][0xc00] ;  /* 0x0003000000087ab9 */ /* 0x000fe20000000a00 */
[----:B------:R-:W-:Y:S01]  /*111c0*/  ULDC UR4, c[0x0][0xa88] ;  /* 0x0002a20000047ab9 */ /* 0x000fe20000000800 */
[----:B------:R-:W-:Y:S01]  /*111d0*/  UISETP.NE.U32.AND UP0, UPT, UR8, URZ, UPT ;  /* 0x0000003f0800728c */ /* 0x000fe2000bf05070 */
[----:B------:R-:W0:Y:S03]  /*111e0*/  LDC R11, c[0x0][0xbe8] ;  /* 0x0002fa00ff0b7b82 */ /* 0x000e260000000800 */
[----:B------:R-:W-:-:S03]  /*111f0*/  UISETP.NE.AND.EX UP0, UPT, UR9, URZ, UPT, UP0 ;  /* 0x0000003f0900728c */ /* 0x000fc6000bf05300 */
[----:B------:R-:W-:Y:S02]  /*11200*/  ULDC.64 UR8, c[0x0][0xc00] ;  /* 0x0003000000087ab9 */ /* 0x000fe40000000a00 */
[----:B------:R-:W-:Y:S01]  /*11210*/  UIMAD.WIDE UR8, UR37, 0x4, UR8 ;  /* 0x00000004250878a5 */ /* 0x000fe2000f8e0208 */
[----:B------:R-:W-:-:S05]  /*11220*/  PLOP3.LUT P2, PT, PT, PT, UP0, 0x80, 0x0 ;  /* 0x000000000000781c */ /* 0x000fca0003f4f008 */
[----:B------:R-:W-:Y:S02]  /*11230*/  IMAD.U32 R2, RZ, RZ, UR8 ;  /* 0x00000008ff027e24 */ /* 0x000fe4000f8e00ff */
[----:B------:R-:W-:Y:S01]  /*11240*/  IMAD.U32 R3, RZ, RZ, UR9 ;  /* 0x00000009ff037e24 */ /* 0x000fe2000f8e00ff */
[----:B------:R-:W-:Y:S02]  /*11250*/  ULDC.64 UR8, c[0x0][0xc08] ;  /* 0x0003020000087ab9 */ /* 0x000fe40000000a00 */
[----:B------:R-:W-:Y:S01]  /*11260*/  UISETP.NE.U32.AND UP1, UPT, UR8, URZ, UPT ;  /* 0x0000003f0800728c */ /* 0x000fe2000bf25070 */
[----:B------:R-:W-:Y:S02]  /*11270*/  IMAD.U32 R0, RZ, RZ, UR4 ;  /* 0x00000004ff007e24 */ /* 0x000fe4000f8e00ff */
[----:B------:R-:W2:Y:S01]  /*11280*/  @P2 LDG.E R6, desc[UR50][R2.64] ;  /* 0x0000003202062981 */ /* 0x000ea2000c1e1900 */
[----:B------:R-:W-:-:S06]  /*11290*/  UISETP.NE.AND.EX UP1, UPT, UR9, URZ, UPT, UP1 ;  /* 0x0000003f0900728c */ /* 0x000fcc000bf25310 */
[----:B------:R-:W-:-:S05]  /*112a0*/  PLOP3.LUT P3, PT, PT, PT, UP1, 0x80, 0x0 ;  /* 0x000000000000781c */ /* 0x000fca0003f6f018 */
[----:B------:R-:W-:Y:S02]  /*112b0*/  @UP1 ULDC.64 UR8, c[0x0][0xc08] ;  /* 0x0003020000081ab9 */ /* 0x000fe40000000a00 */
[----:B------:R-:W-:-:S06]  /*112c0*/  @UP1 UIMAD.WIDE UR8, UR37, 0x4, UR8 ;  /* 0x00000004250818a5 */ /* 0x000fcc000f8e0208 */
[----:B------:R-:W-:Y:S02]  /*112d0*/  IMAD.U32 R4, RZ, RZ, UR8 ;  /* 0x00000008ff047e24 */ /* 0x000fe4000f8e00ff */
[----:B------:R-:W-:-:S05]  /*112e0*/  IMAD.U32 R5, RZ, RZ, UR9 ;  /* 0x00000009ff057e24 */ /* 0x000fca000f8e00ff */
[----:B------:R1:W5:Y:S01]  /*112f0*/  @P3 LDG.E R0, desc[UR50][R4.64] ;  /* 0x0000003204003981 */ /* 0x000362000c1e1900 */
[----:B0-----:R-:W-:Y:S01]  /*11300*/  ISETP.NE.AND P0, PT, R11, 0x1, PT ;  /* 0x000000010b00780c */ /* 0x001fe20003f05270 */
[----:B------:R-:W-:Y:S01]  /*11310*/  UMOV UR4, URZ ;  /* 0x0000003f00047c82 */ /* 0x000fe20008000000 */
[----:B------:R-:W-:Y:S01]  /*11320*/  USHF.R.S32.HI UR12, URZ, 0x1f, UR42 ;  /* 0x0000001f3f0c7899 */ /* 0x000fe2000801142a */
[----:B------:R-:W-:-:S10]  /*11330*/  ISETP.GE.AND P1, PT, R191, 0x80, PT ;  /* 0x00000080bf00780c */ /* 0x000fd40003f26270 */
[----:B------:R-:W0:Y:S01]  /*11340*/  @P0 LDC R9, c[0x0][0xbec] ;  /* 0x0002fb00ff090b82 */ /* 0x000e220000000800 */
[----:B--2---:R-:W-:Y:S01]  /*11350*/  @P2 R2UR UR4, R6 ;  /* 0x00000000060422ca */ /* 0x004fe200000e0000 */
[----:B01----:R-:W-:-:S14]  /*11360*/  @P3 BRA `(.L_x_1447) ;  /* 0x0000000000103947 */ /* 0x003fdc0003800000 */
[----:B------:R-:W-:Y:S05]  /*11370*/  @!P2 BRA `(.L_x_1447) ;  /* 0x00000000000ca947 */ /* 0x000fea0003800000 */
[----:B------:R-:W2:Y:S04]  /*11380*/  LDG.E R5, desc[UR50][R2.64] ;  /* 0x0000003202057981 */ /* 0x000ea8000c1e1900 */
[----:B-----5:R-:W2:Y:S02]  /*11390*/  LDG.E R0, desc[UR50][R2.64+0x4] ;  /* 0x0000043202007981 */ /* 0x020ea4000c1e1900 */
[----:B--2---:R-:W-:-:S07]  /*113a0*/  IMAD.IADD R0, R0, 0x1, -R5 ;  /* 0x0000000100007824 */ /* 0x004fce00078e0a05 */
.L_x_1447:
[----:B------:R-:W-:Y:S01]  /*113b0*/  USHF.R.S32.HI UR8, URZ, 0x1f, UR37 ;  /* 0x0000001f3f087899 */ /* 0x000fe20008011425 */
[----:B------:R-:W-:Y:S01]  /*113c0*/  BSSY B1, `(.L_x_1448) ;  /* 0x000002e000017945 */ /* 0x000fe20003800000 */
[----:B------:R-:W-:Y:S02]  /*113d0*/  USHF.R.S32.HI UR11, URZ, 0x1f, UR4 ;  /* 0x0000001f3f0b7899 */ /* 0x000fe40008011404 */
[----:B------:R-:W-:Y:S02]  /*113e0*/  USEL UR13, UR37, URZ, !UP0 ;  /* 0x0000003f250d7287 */ /* 0x000fe4000c000000 */
[----:B------:R-:W-:Y:S01]  /*113f0*/  USEL UR14, UR8, URZ, !UP0 ;  /* 0x0000003f080e7287 */ /* 0x000fe2000c000000 */
[----:B------:R-:W-:Y:S11]  /*11400*/  @P1 BRA `(.L_x_1449) ;  /* 0x0000000000a41947 */ /* 0x000ff60003800000 */
[----:B------:R-:W0:Y:S01]  /*11410*/  S2R R3, SR_TID.X ;  /* 0x0000000000037919 */ /* 0x000e220000002100 */
[----:B------:R-:W1:Y:S01]  /*11420*/  LDC R7, c[0x0][0xbe8] ;  /* 0x0002fa00ff077b82 */ /* 0x000e620000000800 */
[----:B------:R-:W-:Y:S02]  /*11430*/  IMAD.U32 R4, RZ, RZ, UR38 ;  /* 0x00000026ff047e24 */ /* 0x000fe4000f8e00ff */
[----:B-1---5:R-:W-:-:S03]  /*11440*/  IMAD R2, R0, R7, RZ ;  /* 0x0000000700027224 */ /* 0x022fc600078e02ff */
[----:B0-----:R-:W-:-:S04]  /*11450*/  IADD3 R4, R4, -0x80, R3 ;  /* 0xffffff8004047810 */ /* 0x001fc80007ffe003 */
[----:B------:R-:W-:-:S13]  /*11460*/  ISETP.GE.AND P1, PT, R4, R2, PT ;  /* 0x000000020400720c */ /* 0x000fda0003f26270 */
[----:B------:R-:W-:Y:S05]  /*11470*/  @P1 BRA `(.L_x_1449) ;  /* 0x0000000000881947 */ /* 0x000fea0003800000 */
[----:B------:R-:W-:Y:S01]  /*11480*/  ISETP.NE.AND P1, PT, R7, 0x1, PT ;  /* 0x000000010700780c */ /* 0x000fe20003f25270 */
[----:B------:R-:W-:Y:S01]  /*11490*/  ULDC.64 UR16, c[0x0][0xb90] ;  /* 0x0002e40000107ab9 */ /* 0x000fe20000000a00 */
[----:B------:R-:W-:Y:S01]  /*114a0*/  UMOV UR8, UR4 ;  /* 0x0000000400087c82 */ /* 0x000fe20008000000 */
[----:B------:R-:W-:Y:S01]  /*114b0*/  UIMAD UR10, UR12, UR16, URZ ;  /* 0x000000100c0a72a4 */ /* 0x000fe2000f8e023f */
[----:B------:R-:W-:Y:S01]  /*114c0*/  IMAD.MOV.U32 R2, RZ, RZ, R4 ;  /* 0x000000ffff027224 */ /* 0x000fe200078e0004 */
[----:B------:R-:W-:Y:S02]  /*114d0*/  UMOV UR9, UR11 ;  /* 0x0000000b00097c82 */ /* 0x000fe40008000000 */
[----:B------:R-:W-:Y:S02]  /*114e0*/  UIMAD.WIDE.U32 UR8, UR42, UR16, UR8 ;  /* 0x000000102a0872a5 */ /* 0x000fe4000f8e0008 */
[----:B------:R-:W-:-:S03]  /*114f0*/  UIMAD UR10, UR42, UR17, UR10 ;  /* 0x000000112a0a72a4 */ /* 0x000fc6000f8e020a */
[----:B------:R-:W-:Y:S01]  /*11500*/  ULDC.64 UR16, c[0x0][0xb98] ;  /* 0x0002e60000107ab9 */ /* 0x000fe20000000a00 */
[----:B------:R-:W0:Y:S01]  /*11510*/  @P1 LDC R3, c[0x0][0xbec] ;  /* 0x0002fb00ff031b82 */ /* 0x000e220000000800 */
[----:B------:R-:W-:Y:S02]  /*11520*/  UIADD3 UR9, UR9, UR10, URZ ;  /* 0x0000000a09097290 */ /* 0x000fe4000fffe03f */
[----:B------:R-:W-:Y:S02]  /*11530*/  UIMAD UR10, UR14, UR16, URZ ;  /* 0x000000100e0a72a4 */ /* 0x000fe4000f8e023f */
[----:B------:R-:W-:Y:S02]  /*11540*/  UIMAD.WIDE.U32 UR8, UR13, UR16, UR8 ;  /* 0x000000100d0872a5 */ /* 0x000fe4000f8e0008 */
[----:B------:R-:W-:Y:S01]  /*11550*/  UIMAD UR10, UR13, UR17, UR10 ;  /* 0x000000110d0a72a4 */ /* 0x000fe2000f8e020a */
[----:B------:R-:W1:Y:S02]  /*11560*/  @P1 LDC R6, c[0x0][0xbf0] ;  /* 0x0002fc00ff061b82 */ /* 0x000e640000000800 */
[----:B------:R-:W-:Y:S01]  /*11570*/  ULDC.64 UR16, c[0x0][0xb88] ;  /* 0x0002e20000107ab9 */ /* 0x000fe20000000a00 */
[----:B0-----:R-:W-:-:S05]  /*11580*/  @P1 IMAD.HI.U32 R3, R4, R3, RZ ;  /* 0x0000000304031227 */ /* 0x001fca00078e00ff */
[----:B-1----:R-:W-:Y:S01]  /*11590*/  @P1 SHF.R.U32.HI R2, RZ, R6, R3 ;  /* 0x00000006ff021219 */ /* 0x002fe20000011603 */
[----:B------:R-:W-:-:S03]  /*115a0*/  IMAD.U32 R6, RZ, RZ, UR10 ;  /* 0x0000000aff067e24 */ /* 0x000fc6000f8e00ff */
[--C-:B------:R-:W-:Y:S01]  /*115b0*/  SHF.R.S32.HI R3, RZ, 0x1f, R2.reuse ;  /* 0x0000001fff037819 */ /* 0x100fe20000011402 */
[----:B------:R-:W-:Y:S01]  /*115c0*/  IMAD.MOV R5, RZ, RZ, -R2 ;  /* 0x000000ffff057224 */ /* 0x000fe200078e0a02 */
[----:B------:R-:W-:-:S03]  /*115d0*/  IADD3 R2, P1, R2, UR8, RZ ;  /* 0x0000000802027c10 */ /* 0x000fc6000ff3e0ff */
[----:B------:R-:W-:Y:S01]  /*115e0*/  IMAD R5, R7, R5, R4 ;  /* 0x0000000507057224 */ /* 0x000fe200078e0204 */
[----:B------:R-:W-:Y:S01]  /*115f0*/  IADD3.X R3, R3, UR9, R6, P1, !PT ;  /* 0x0000000903037c10 */ /* 0x000fe20008ffe406 */
[----:B------:R-:W-:-:S03]  /*11600*/  ULDC.64 UR8, c[0x0][0xb50] ;  /* 0x0002d40000087ab9 */ /* 0x000fc60000000a00 */
[----:B------:R-:W-:Y:S01]  /*11610*/  SHF.R.S32.HI R4, RZ, 0x1f, R5 ;  /* 0x0000001fff047819 */ /* 0x000fe20000011405 */
[----:B------:R-:W-:-:S04]  /*11620*/  IMAD.WIDE.U32 R2, R5, UR16, R2 ;  /* 0x0000001005027c25 */ /* 0x000fc8000f8e0002 */
[----:B------:R-:W-:-:S04]  /*11630*/  IMAD R4, R4, UR16, RZ ;  /* 0x0000001004047c24 */ /* 0x000fc8000f8e02ff */
[----:B------:R-:W-:Y:S01]  /*11640*/  IMAD R7, R5, UR17, R4 ;  /* 0x0000001105077c24 */ /* 0x000fe2000f8e0204 */
[----:B------:R-:W-:-:S03]  /*11650*/  LEA R4, P1, R2, UR8, 0x2 ;  /* 0x0000000802047c11 */ /* 0x000fc6000f8210ff */
[----:B------:R-:W-:-:S05]  /*11660*/  IMAD.IADD R3, R3, 0x1, R7 ;  /* 0x0000000103037824 */ /* 0x000fca00078e0207 */
[----:B------:R-:W-:Y:S01]  /*11670*/  LEA.HI.X R5, R2, UR9, R3, 0x2, P1 ;  /* 0x0000000902057c11 */ /* 0x000fe200088f1403 */
[----:B------:R-:W-:-:S05]  /*11680*/  IMAD.MOV.U32 R3, RZ, RZ, -0x800000 ;  /* 0xff800000ff037424 */ /* 0x000fca00078e00ff */
[----:B------:R0:W-:Y:S02]  /*11690*/  STG.E desc[UR50][R4.64], R3 ;  /* 0x0000000304007986 */ /* 0x0001e4000c101932 */
.L_x_1449:
[----:B------:R-:W-:Y:S05]  /*116a0*/  BSYNC B1 ;  /* 0x0000000000017941 */ /* 0x000fea0003800000 */
.L_x_1448:
[----:B0-----:R-:W0:Y:S01]  /*116b0*/  @P0 LDC R3, c[0x0][0xbf0] ;  /* 0x0002fc00ff030b82 */ /* 0x001e220000000800 */
[----:B------:R-:W-:Y:S01]  /*116c0*/  ULDC.64 UR16, c[0x0][0xaa0] ;  /* 0x0002a80000107ab9 */ /* 0x000fe20000000a00 */
[----:B------:R-:W-:Y:S01]  /*116d0*/  IMAD R2, R22, 0x20, R184 ;  /* 0x0000002016027824 */ /* 0x000fe200078e02b8 */
[----:B------:R-:W-:Y:S01]  /*116e0*/  UIMAD UR10, UR11, UR16, URZ ;  /* 0x000000100b0a72a4 */ /* 0x000fe2000f8e023f */
[----:B------:R-:W-:Y:S01]  /*116f0*/  BSSY B1, `(.L_x_1450) ;  /* 0x0000039000017945 */ /* 0x000fe20003800000 */
[----:B------:R-:W-:Y:S01]  /*11700*/  UIMAD.WIDE.U32 UR8, UR4, UR16, URZ ;  /* 0x00000010040872a5 */ /* 0x000fe2000f8e003f */
[----:B------:R-:W-:Y:S01]  /*11710*/  VIADD R6, R2, UR38 ;  /* 0x0000002602067c36 */ /* 0x000fe20008000000 */
[----:B------:R-:W-:-:S03]  /*11720*/  UIMAD UR10, UR4, UR17, UR10 ;  /* 0x00000011040a72a4 */ /* 0x000fc6000f8e020a */
[----:B------:R-:W-:Y:S01]  /*11730*/  ULDC.64 UR16, c[0x0][0xae8] ;  /* 0x0002ba0000107ab9 */ /* 0x000fe20000000a00 */
[----:B------:R-:W-:Y:S01]  /*11740*/  UIADD3 UR9, UR9, UR10, URZ ;  /* 0x0000000a09097290 */ /* 0x000fe2000fffe03f */
[----:B------:R-:W-:Y:S01]  /*11750*/  @P0 IMAD.HI.U32 R2, R6, R9, RZ ;  /* 0x0000000906020227 */ /* 0x000fe200078e00ff */
[----:B------:R-:W-:Y:S02]  /*11760*/  UIMAD UR4, UR12, UR16, URZ ;  /* 0x000000100c0472a4 */ /* 0x000fe4000f8e023f */
[----:B------:R-:W-:Y:S01]  /*11770*/  UIMAD.WIDE.U32 UR8, UR42, UR16, UR8 ;  /* 0x000000102a0872a5 */ /* 0x000fe2000f8e0008 */
[----:B------:R-:W-:Y:S01]  /*11780*/  IMAD.MOV.U32 R5, RZ, RZ, R6 ;  /* 0x000000ffff057224 */ /* 0x000fe200078e0006 */
[----:B------:R-:W-:Y:S01]  /*11790*/  UIMAD UR4, UR42, UR17, UR4 ;  /* 0x000000112a0472a4 */ /* 0x000fe2000f8e0204 */
[----:B------:R-:W-:-:S03]  /*117a0*/  ULDC.64 UR10, c[0x0][0xaf0] ;  /* 0x0002bc00000a7ab9 */ /* 0x000fc60000000a00 */
[----:B------:R-:W-:Y:S02]  /*117b0*/  UIADD3 UR9, UR9, UR4, URZ ;  /* 0x0000000409097290 */ /* 0x000fe4000fffe03f */
[----:B------:R-:W-:Y:S01]  /*117c0*/  UIMAD UR4, UR14, UR10, URZ ;  /* 0x0000000a0e0472a4 */ /* 0x000fe2000f8e023f */
[----:B0-----:R-:W-:Y:S01]  /*117d0*/  @P0 SHF.R.U32.HI R5, RZ, R3, R2 ;  /* 0x00000003ff050219 */ /* 0x001fe20000011602 */
        /* <DEDUP_REMOVED lines=18> */
[----:B-----5:R-:W-:Y:S02]  /*11900*/  IMAD R11, R0, R11, RZ ;  /* 0x0000000b000b7224 */ /* 0x020fe400078e02ff */
        /* <DEDUP_REMOVED lines=23> */
.L_x_1451:
[----:B------:R-:W-:Y:S05]  /*11a80*/  BSYNC B1 ;  /* 0x0000000000017941 */ /* 0x000fea0003800000 */
.L_x_1450:
        /* <DEDUP_REMOVED lines=13> */
.L_x_1453:
[----:B------:R-:W-:Y:S05]  /*11b60*/  BSYNC B1 ;  /* 0x0000000000017941 */ /* 0x000fea0003800000 */
.L_x_1452:
        /* <DEDUP_REMOVED lines=13> */
.L_x_1455:
[----:B------:R-:W-:Y:S05]  /*11c40*/  BSYNC B1 ;  /* 0x0000000000017941 */ /* 0x000fea0003800000 */
.L_x_1454:
[----:B0-----:R-:W-:Y:S01]  /*11c50*/  VIADD R0, R6, 0x60 ;  /* 0x0000006006007836 */ /* 0x001fe20000000000 */
[----:B--2-4-:R-:W0:Y:S04]  /*11c60*/  SHFL.IDX PT, R5, R5, 0x3, 0x181f ;  /* 0x00781f0005057f89 */ /* 0x014e2800000e0000 */
[----:B------:R-:W-:Y:S01]  /*11c70*/  ISETP.GE.AND P0, PT, R0, R11, PT ;  /* 0x0000000b0000720c */ /* 0x000fe20003f06270 */
[----:B-1-3--:R1:W2:-:S12]  /*11c80*/  SHFL.IDX PT, R2, R4, 0x3, 0x181f ;  /* 0x00781f0004027f89 */ /* 0x00a29800000e0000 */
[----:B-1----:R-:W-:Y:S05]  /*11c90*/  @P0 BRA `(.L_x_1446) ;  /* 0x0000000000240947 */ /* 0x002fea0003800000 */
[----:B------:R-:W-:Y:S02]  /*11ca0*/  ULDC UR4, c[0x0][0xac8] ;  /* 0x0002b20000047ab9 */ /* 0x000fe40000000800 */
        /* <DEDUP_REMOVED lines=8> */
.L_x_1446:
[----:B------:R-:W-:Y:S05]  /*11d30*/  BSYNC B0 ;  /* 0x0000000000007941 */ /* 0x000fea0003800000 */
.L_x_1437:
[----:B------:R-:W-:Y:S02]  /*11d40*/  ULDC UR4, c[0x0][0xc3c] ;  /* 0x00030f0000047ab9 */ /* 0x000fe40000000800 */
[----:B------:R-:W-:-:S06]  /*11d50*/  UISETP.GE.AND UP0, UPT, UR6, UR4, UPT ;  /* 0x000000040600728c */ /* 0x000fcc000bf06270 */
[----:B------:R-:W-:-:S13]  /*11d60*/  PLOP3.LUT P0, PT, PT, PT, UP0, 0x80, 0x0 ;  /* 0x000000000000781c */ /* 0x000fda0003f0f008 */
[----:B------:R-:W-:Y:S05]  /*11d70*/  @!P0 BRA `(.L_x_1456) ;  /* 0xfffffef000248947 */ /* 0x000fea000383ffff */
[----:B------:R-:W-:Y:S05]  /*11d80*/  EXIT ;  /* 0x000000000000794d */ /* 0x000fea0003800000 */
.L_x_1355:
[----:B------:R-:W-:-:S08]  /*11d90*/  NOP ;  /* 0x0000000000007918 */ /* 0x000fd00000000000 */
[----:B------:R-:W0:-:S00]  /*11da0*/  USETMAXREG.DEALLOC.CTAPOOL 0x18 ;  /* 0x00000018000079c8 */ /* 0x000e0000080e0500 */
        /* <DEDUP_REMOVED lines=13> */
[----:B------:R-:W2:Y:S01]  /*11e80*/  LDS.128 R16, [UR4+0x288d0] ;  /* 0x0288d004ff107984 */ /* 0x000ea20008000c00 */
[----:B------:R-:W-:Y:S06]  /*11e90*/  BAR.ARV 0x4, 0x180 ;  /* 0x0106000000007b1d */ /* 0x000fec0000002000 */
[----:B------:R-:W-:Y:S05]  /*11ea0*/  BRA `(.L_x_1458) ;  /* 0x0000000800847947 */ /* 0x000fea0003800000 */
.L_x_1457:
[----:B------:R-:W1:Y:S01]  /*11eb0*/  S2R R0, SR_TID.X ;  /* 0x0000000000007919 */ /* 0x000e620000002100 */
[----:B------:R-:W-:Y:S01]  /*11ec0*/  ULDC UR4, c[0x0][0xc3c] ;  /* 0x00030f0000047ab9 */ /* 0x000fe20000000800 */
[----:B------:R-:W2:Y:S01]  /*11ed0*/  S2UR UR6, SR_CTAID.X ;  /* 0x00000000000679c3 */ /* 0x000ea20000002500 */
[----:B------:R-:W-:Y:S01]  /*11ee0*/  ULDC UR5, c[0x0][0xc38] ;  /* 0x00030e0000057ab9 */ /* 0x000fe20000000800 */
[----:B-1----:R-:W-:-:S04]  /*11ef0*/  LOP3.LUT R0, R0, 0x1f, RZ, 0xc0, !PT ;  /* 0x0000001f00007812 */ /* 0x002fc800078ec0ff */
[----:B------:R-:W-:-:S04]  /*11f00*/  ISETP.NE.AND P0, PT, R0, 0x1f, PT ;  /* 0x0000001f0000780c */ /* 0x000fc80003f05270 */
[----:B------:R-:W-:-:S13]  /*11f10*/  ISETP.GE.OR P1, PT, R0, UR4, !P0 ;  /* 0x0000000400007c0c */ /* 0x000fda000c726670 */
[----:B0-----:R-:W0:Y:S02]  /*11f20*/  @!P1 LDC.64 R2, c[0x0][0xc80] ;  /* 0x00032000ff029b82 */ /* 0x001e240000000a00 */
[----:B0-----:R-:W-:-:S05]  /*11f30*/  @!P1 IMAD.WIDE.U32 R2, R0, 0x4, R2 ;  /* 0x0000000400029825 */ /* 0x001fca00078e0002 */
[----:B------:R-:W3:Y:S01]  /*11f40*/  @!P1 LDG.E R4, desc[UR50][R2.64] ;  /* 0x0000003202049981 */ /* 0x000ee2000c1e1900 */
[C---:B------:R-:W-:Y:S01]  /*11f50*/  ISETP.NE.AND P1, PT, R0.reuse, RZ, PT ;  /* 0x000000ff0000720c */ /* 0x040fe20003f25270 */
[----:B------:R-:W-:Y:S01]  /*11f60*/  UMOV UR4, URZ ;  /* 0x0000003f00047c82 */ /* 0x000fe20008000000 */
[C---:B------:R-:W-:Y:S01]  /*11f70*/  ISETP.GE.U32.AND P2, PT, R0.reuse, 0x2, PT ;  /* 0x000000020000780c */ /* 0x040fe20003f46070 */
[----:B------:R-:W-:Y:S01]  /*11f80*/  IMAD.MOV.U32 R16, RZ, RZ, RZ ;  /* 0x000000ffff107224 */ /* 0x000fe200078e00ff */
[C---:B------:R-:W-:Y:S02]  /*11f90*/  ISETP.GE.U32.AND P3, PT, R0.reuse, 0x4, PT ;  /* 0x000000040000780c */ /* 0x040fe40003f66070 */
[C---:B------:R-:W-:Y:S02]  /*11fa0*/  ISETP.GE.U32.AND P4, PT, R0.reuse, 0x8, PT ;  /* 0x000000080000780c */ /* 0x040fe40003f86070 */
[----:B------:R-:W-:Y:S01]  /*11fb0*/  ISETP.GE.U32.AND P5, PT, R0, 0x10, PT ;  /* 0x000000100000780c */ /* 0x000fe20003fa6070 */
[----:B---3--:R-:W0:Y:S02]  /*11fc0*/  SHFL.UP PT, R5, R4, 0x1, RZ ;  /* 0x0420000004057989 */ /* 0x008e2400000e00ff */
        /* <DEDUP_REMOVED lines=16> */
[----:B------:R-:W-:Y:S01]  /*120d0*/  IMAD.MOV.U32 R3, RZ, RZ, R6 ;  /* 0x000000ffff037224 */ /* 0x000fe200078e0006 */
[----:B--2---:R-:W-:-:S13]  /*120e0*/  ISETP.GT.AND P6, PT, R6, UR6, PT ;  /* 0x0000000606007c0c */ /* 0x004fda000bfc4270 */
[----:B------:R-:W-:Y:S05]  /*120f0*/  @P6 BRA `(.L_x_1459) ;  /* 0x00000000009c6947 */ /* 0x000fea0003800000 */
[----:B------:R-:W0:Y:S01]  /*12100*/  LDC R5, c[0x0][0xc3c] ;  /* 0x00030f00ff057b82 */ /* 0x000e220000000800 */
[----:B------:R-:W-:Y:S01]  /*12110*/  IMAD.MOV.U32 R6, RZ, RZ, R3 ;  /* 0x000000ffff067224 */ /* 0x000fe200078e0003 */
[----:B------:R-:W-:Y:S01]  /*12120*/  UMOV UR4, URZ ;  /* 0x0000003f00047c82 */ /* 0x000fe20008000000 */
[----:B------:R-:W-:Y:S01]  /*12130*/  ULDC UR7, c[0x0][0xc3c] ;  /* 0x00030f0000077ab9 */ /* 0x000fe20000000800 */
[----:B------:R-:W-:-:S05]  /*12140*/  ULDC UR5, c[0x0][0xc38] ;  /* 0x00030e0000057ab9 */ /* 0x000fca0000000800 */
.L_x_1463:
        /* <DEDUP_REMOVED lines=9> */
[----:B------:R-:W0:Y:S02]  /*121e0*/  LDC.64 R2, c[0x0][0xc80] ;  /* 0x00032000ff027b82 */ /* 0x000e240000000a00 */
[----:B0-----:R-:W-:-:S05]  /*121f0*/  IMAD.WIDE R2, R7, 0x4, R2 ;  /* 0x0000000407027825 */ /* 0x001fca00078e0202 */
[----:B------:R0:W5:Y:S02]  /*12200*/  LDG.E R4, desc[UR50][R2.64] ;  /* 0x0000003202047981 */ /* 0x000164000c1e1900 */
.L_x_1462:
[----:B------:R-:W-:Y:S05]  /*12210*/  BSYNC B0 ;  /* 0x0000000000007941 */ /* 0x000fea0003800000 */
.L_x_1461:
        /* <DEDUP_REMOVED lines=21> */
.L_x_1459:
[----:B------:R-:W-:-:S04]  /*12370*/  IMAD.IADD R6, R6, 0x1, -R3 ;  /* 0x0000000106067824 */ /* 0x000fc800078e0a03 */
[----:B------:R-:W-:-:S05]  /*12380*/  IMAD R2, R5, UR5, R6 ;  /* 0x0000000505027c24 */ /* 0x000fca000f8e0206 */
[----:B------:R-:W-:Y:S02]  /*12390*/  ISETP.GT.AND P0, PT, R2, UR6, PT ;  /* 0x0000000602007c0c */ /* 0x000fe4000bf04270 */
[----:B------:R-:W0:Y:S11]  /*123a0*/  LDC.64 R2, c[0x0][0xc90] ;  /* 0x00032400ff027b82 */ /* 0x000e360000000a00 */
[----:B------:R-:W-:-:S04]  /*123b0*/  VOTE.ANY R11, PT, !P0 ;  /* 0x00000000000b7806 */ /* 0x000fc800040e0100 */
[----:B------:R-:W1:Y:S02]  /*123c0*/  POPC R7, R11 ;  /* 0x0000000b00077309 */ /* 0x000e640000000000 */
[----:B-1----:R-:W-:-:S04]  /*123d0*/  VIADD R19, R7, UR4 ;  /* 0x0000000407137c36 */ /* 0x002fc80008000000 */
[----:B0-----:R-:W-:-:S05]  /*123e0*/  IMAD.WIDE R2, R19, 0x4, R2 ;  /* 0x0000000413027825 */ /* 0x001fca00078e0202 */
[----:B------:R-:W2:Y:S01]  /*123f0*/  LDG.E R9, desc[UR50][R2.64] ;  /* 0x0000003202097981 */ /* 0x000ea2000c1e1900 */
[----:B------:R-:W-:-:S03]  /*12400*/  ISETP.NE.AND P0, PT, R11, RZ, PT ;  /* 0x000000ff0b00720c */ /* 0x000fc60003f05270 */
[----:B------:R-:W2:Y:S02]  /*12410*/  SHFL.IDX PT, R4, R4, R7, 0x1f ;  /* 0x00001f0704047589 */ /* 0x000ea400000e0000 */
[----:B--2---:R-:W-:-:S05]  /*12420*/  IMAD R8, R4, R9, RZ ;  /* 0x0000000904087224 */ /* 0x004fca00078e02ff */
[----:B------:R-:W-:-:S04]  /*12430*/  IABS R10, R8 ;  /* 0x00000008000a7213 */ /* 0x000fc80000000000 */
[----:B------:R-:W0:Y:S08]  /*12440*/  I2F.RP R12, R10 ;  /* 0x0000000a000c7306 */ /* 0x000e300000209400 */
[----:B0-----:R-:W0:Y:S02]  /*12450*/  MUFU.RCP R12, R12 ;  /* 0x0000000c000c7308 */ /* 0x001e240000001000 */
[----:B0-----:R-:W-:-:S06]  /*12460*/  VIADD R13, R12, 0xffffffe ;  /* 0x0ffffffe0c0d7836 */ /* 0x001fcc0000000000 */
[----:B------:R0:W1:Y:S01]  /*12470*/  F2I.FTZ.U32.TRUNC.NTZ R3, R13 ;  /* 0x0000000d00037305 */ /* 0x000062000021f000 */
[----:B------:R-:W-:Y:S05]  /*12480*/  @!P0 BRA `(.L_x_1464) ;  /* 0x0000000000088947 */ /* 0x000fea0003800000 */
[----:B------:R-:W-:-:S06]  /*12490*/  VIADD R16, R7, 0xffffffff ;  /* 0xffffffff07107836 */ /* 0x000fcc0000000000 */
[----:B------:R2:W3:Y:S02]  /*124a0*/  SHFL.IDX PT, R16, R5, R16, 0x1f ;  /* 0x00001f1005107589 */ /* 0x0004e400000e0000 */
.L_x_1464:
[--C-:B-12---:R-:W-:Y:S02]  /*124b0*/  IMAD.MOV R5, RZ, RZ, -R3.reuse ;  /* 0x000000ffff057224 */ /* 0x106fe400078e0a03 */
[----:B---3--:R-:W-:Y:S01]  /*124c0*/  IMAD R16, R16, UR5, R6 ;  /* 0x0000000510107c24 */ /* 0x008fe2000f8e0206 */
[----:B------:R-:W-:Y:S01]  /*124d0*/  IABS R6, R8 ;  /* 0x0000000800067213 */ /* 0x000fe20000000000 */
[----:B------:R-:W-:Y:S02]  /*124e0*/  IMAD R5, R5, R10, RZ ;  /* 0x0000000a05057224 */ /* 0x000fe400078e02ff */
[----:B------:R-:W-:Y:S02]  /*124f0*/  IMAD.MOV.U32 R2, RZ, RZ, RZ ;  /* 0x000000ffff027224 */ /* 0x000fe400078e00ff */
[----:B------:R-:W-:Y:S02]  /*12500*/  IMAD.MOV R6, RZ, RZ, -R6 ;  /* 0x000000ffff067224 */ /* 0x000fe400078e0a06 */
[----:B------:R-:W-:Y:S01]  /*12510*/  IMAD.HI.U32 R2, R3, R5, R2 ;  /* 0x0000000503027227 */ /* 0x000fe200078e0002 */
[----:B------:R-:W-:-:S04]  /*12520*/  IADD3 R5, -R16, UR6, RZ ;  /* 0x0000000610057c10 */ /* 0x000fc8000fffe1ff */
[----:B------:R-:W-:-:S05]  /*12530*/  IABS R3, R5 ;  /* 0x0000000500037213 */ /* 0x000fca0000000000 */
        /* <DEDUP_REMOVED lines=12> */
[----:B------:R-:W-:Y:S02]  /*12600*/  IMAD R6, R9, R2, RZ ;  /* 0x0000000209067224 */ /* 0x000fe400078e02ff */
[----:B------:R-:W-:Y:S02]  /*12610*/  IMAD.MOV R2, RZ, RZ, -R2 ;  /* 0x000000ffff027224 */ /* 0x000fe400078e0a02 */
[----:B------:R-:W-:Y:S02]  /*12620*/  IMAD.MOV R10, RZ, RZ, -R6 ;  /* 0x000000ffff0a7224 */ /* 0x000fe400078e0a06 */
[----:B------:R-:W-:-:S03]  /*12630*/  IMAD R5, R8, R2, R5 ;  /* 0x0000000208057224 */ /* 0x000fc600078e0205 */
[----:B------:R-:W-:-:S04]  /*12640*/  VIADDMNMX R9, R10, UR5, R9, PT ;  /* 0x000000050a097c46 */ /* 0x000fc8000b800109 */
[-C--:B------:R-:W-:Y:S02]  /*12650*/  IABS R7, R9.reuse ;  /* 0x0000000900077213 */ /* 0x080fe40000000000 */
[----:B------:R-:W-:Y:S02]  /*12660*/  IABS R8, R9 ;  /* 0x0000000900087213 */ /* 0x000fe40000000000 */
[----:B------:R-:W1:Y:S03]  /*12670*/  I2F.RP R10, R7 ;  /* 0x00000007000a7306 */ /* 0x000e660000209400 */
[----:B------:R-:W-:-:S05]  /*12680*/  IMAD.MOV R8, RZ, RZ, -R8 ;  /* 0x000000ffff087224 */ /* 0x000fca00078e0a08 */
        /* <DEDUP_REMOVED lines=8> */
[C---:B------:R-:W-:Y:S01]  /*12710*/  LOP3.LUT R3, R5.reuse, R9, RZ, 0x3c, !PT ;  /* 0x0000000905037212 */ /* 0x040fe200078e3cff */
[----:B------:R-:W-:Y:S02]  /*12720*/  IMAD.IADD R5, R5, 0x1, R6 ;  /* 0x0000000105057824 */ /* 0x000fe400078e0206 */
[----:B------:R-:W-:Y:S01]  /*12730*/  IMAD.HI.U32 R2, R2, R11, RZ ;  /* 0x0000000b02027227 */ /* 0x000fe200078e00ff */
[----:B------:R-:W-:-:S03]  /*12740*/  ISETP.GE.AND P2, PT, R3, RZ, PT ;  /* 0x000000ff0300720c */ /* 0x000fc60003f46270 */
[----:B------:R-:W-:-:S05]  /*12750*/  IMAD R8, R2, R8, R11 ;  /* 0x0000000802087224 */ /* 0x000fca00078e020b */
[----:B------:R-:W-:-:S13]  /*12760*/  ISETP.GT.U32.AND P1, PT, R7, R8, PT ;  /* 0x000000080700720c */ /* 0x000fda0003f24070 */
[----:B------:R-:W-:Y:S02]  /*12770*/  @!P1 IMAD.IADD R8, R8, 0x1, -R7 ;  /* 0x0000000108089824 */ /* 0x000fe400078e0a07 */
[----:B------:R-:W-:Y:S01]  /*12780*/  @!P1 VIADD R2, R2, 0x1 ;  /* 0x0000000102029836 */ /* 0x000fe20000000000 */
[----:B------:R-:W-:Y:S02]  /*12790*/  ISETP.NE.AND P1, PT, R9, RZ, PT ;  /* 0x000000ff0900720c */ /* 0x000fe40003f25270 */
[----:B------:R-:W-:-:S13]  /*127a0*/  ISETP.GE.U32.AND P0, PT, R8, R7, PT ;  /* 0x000000070800720c */ /* 0x000fda0003f06070 */
[----:B------:R-:W-:-:S04]  /*127b0*/  @P0 VIADD R2, R2, 0x1 ;  /* 0x0000000102020836 */ /* 0x000fc80000000000 */
[----:B------:R-:W-:Y:S01]  /*127c0*/  @!P2 IMAD.MOV R2, RZ, RZ, -R2 ;  /* 0x000000ffff02a224 */ /* 0x000fe200078e0a02 */
[----:B------:R-:W-:Y:S01]  /*127d0*/  @!P1 LOP3.LUT R2, RZ, R9, RZ, 0x33, !PT ;  /* 0x00000009ff029212 */ /* 0x000fe200078e33ff */
[----:B------:R-:W-:-:S03]  /*127e0*/  IMAD.MOV R9, RZ, RZ, -R9 ;  /* 0x000000ffff097224 */ /* 0x000fc600078e0a09 */
[----:B------:R-:W-:Y:S01]  /*127f0*/  LOP3.LUT R17, RZ, R2, RZ, 0x33, !PT ;  /* 0x00000002ff117212 */ /* 0x000fe200078e33ff */
[----:B------:R-:W-:-:S04]  /*12800*/  IMAD R18, R2, R9, R5 ;  /* 0x0000000902127224 */ /* 0x000fc800078e0205 */
[----:B------:R-:W-:Y:S01]  /*12810*/  IMAD.IADD R17, R4, 0x1, R17 ;  /* 0x0000000104117824 */ /* 0x000fe200078e0211 */
[----:B------:R-:W-:Y:S06]  /*12820*/  BRA `(.L_x_1465) ;  /* 0x00000000000c7947 */ /* 0x000fec0003800000 */
.L_x_1460:
[----:B------:R-:W-:Y:S02]  /*12830*/  IMAD.MOV.U32 R17, RZ, RZ, RZ ;  /* 0x000000ffff117224 */ /* 0x000fe400078e00ff */
[----:B------:R-:W-:Y:S02]  /*12840*/  IMAD.U32 R16, RZ, RZ, UR6 ;  /* 0x00000006ff107e24 */ /* 0x000fe4000f8e00ff */
[----:B------:R-:W-:-:S07]  /*12850*/  IMAD.MOV.U32 R18, RZ, RZ, RZ ;  /* 0x000000ffff127224 */ /* 0x000fce00078e00ff */
.L_x_1465:
[----:B------:R-:W-:-:S13]  /*12860*/  ISETP.NE.AND P0, PT, R0, RZ, PT ;  /* 0x000000ff0000720c */ /* 0x000fda0003f05270 */
[----:B------:R-:W1:Y:S01]  /*12870*/  @!P0 S2R R3, SR_CgaCtaId ;  /* 0x0000000000038919 */ /* 0x000e620000008800 */
[----:B------:R-:W-:-:S04]  /*12880*/  @!P0 MOV R0, 0x400 ;  /* 0x0000040000008802 */ /* 0x000fc80000000f00 */
[----:B-1----:R-:W-:-:S05]  /*12890*/  @!P0 LEA R0, R3, R0, 0x18 ;  /* 0x0000000003008211 */ /* 0x002fca00078ec0ff */
[----:B------:R1:W-:Y:S01]  /*128a0*/  @!P0 STS.128 [R0+0x288d0], R16 ;  /* 0x0288d01000008388 */ /* 0x0003e20000000c00 */
[----:B------:R-:W-:Y:S06]  /*128b0*/  BAR.ARV 0x5, 0x180 ;  /* 0x0146000000007b1d */ /* 0x000fec0000002000 */
.L_x_1458:
[----:B-1----:R-:W-:Y:S01]  /*128c0*/  IMAD.MOV.U32 R0, RZ, RZ, 0x1 ;  /* 0x00000001ff007424 */ /* 0x002fe200078e00ff */
[----:B------:R1:W-:Y:S01]  /*128d0*/  STL [R1+0x4], RZ ;  /* 0x000004ff01007387 */ /* 0x0003e20000100800 */
[----:B------:R-:W-:Y:S02]  /*128e0*/  ULDC UR4, c[0x0][0xc3c] ;  /* 0x00030f0000047ab9 */ /* 0x000fe40000000800 */
[----:B--2---:R-:W-:Y:S01]  /*128f0*/  ISETP.GE.AND P0, PT, R19, UR4, PT ;  /* 0x0000000413007c0c */ /* 0x004fe2000bf06270 */
[----:B------:R1:W-:Y:S04]  /*12900*/  STL [R1+0x10], R0 ;  /* 0x0000100001007387 */ /* 0x0003e80000100800 */
[----:B------:R1:W-:Y:S08]  /*12910*/  STL [R1+0x3c], RZ ;  /* 0x00003cff01007387 */ /* 0x0003f00000100800 */
[----:B-1----:R-:W-:Y:S05]  /*12920*/  @P0 BRA `(.L_x_1466) ;  /* 0x0000005400200947 */ /* 0x002fea0003800000 */
[----:B------:R-:W1:Y:S01]  /*12930*/  S2R R5, SR_TID.X ;  /* 0x0000000000057919 */ /* 0x000e620000002100 */
[----:B------:R-:W2:Y:S01]  /*12940*/  S2UR UR5, SR_CgaCtaId ;  /* 0x00000000000579c3 */ /* 0x000ea20000008800 */
[----:B------:R-:W-:Y:S01]  /*12950*/  UMOV UR4, 0x400 ;  /* 0x0000040000047882 */ /* 0x000fe20000000000 */
[----:B------:R-:W-:Y:S01]  /*12960*/  BSSY B8, `(.L_x_1466) ;  /* 0x0000544000087945 */ /* 0x000fe20003800000 */
[----:B------:R-:W-:Y:S01]  /*12970*/  ULDC UR37, c[0x0][0xc] ;  /* 0x0000030000257ab9 */ /* 0x000fe20000000800 */
[----:B------:R-:W-:Y:S01]  /*12980*/  ULDC.64 UR38, c[0x0][0x198] ;  /* 0x0000660000267ab9 */ /* 0x000fe20000000a00 */
[----:B--2---:R-:W-:Y:S01]  /*12990*/  ULEA UR4, UR5, UR4, 0x18 ;  /* 0x0000000405047291 */ /* 0x004fe2000f8ec03f */
[C---:B-1----:R-:W-:Y:S01]  /*129a0*/  IMAD.SHL.U32 R0, R5.reuse, 0x8, RZ ;  /* 0x0000000805007824 */ /* 0x042fe200078e00ff */
[----:B------:R-:W-:-:S04]  /*129b0*/  LOP3.LUT R4, R5, 0x7f, RZ, 0xc0, !PT ;  /* 0x0000007f05047812 */ /* 0x000fc800078ec0ff */
[C---:B0-----:R-:W-:Y:S02]  /*129c0*/  LOP3.LUT R2, R0.reuse, 0x1f8, RZ, 0xc0, !PT ;  /* 0x000001f800027812 */ /* 0x041fe400078ec0ff */
        /* <DEDUP_REMOVED lines=10> */
[----:B------:R0:W-:Y:S01]  /*12a70*/  STL [R1], R4 ;  /* 0x0000000401007387 */ /* 0x0001e20000100800 */
[----:B------:R-:W-:-:S03]  /*12a80*/  IMAD.MOV.U32 R2, RZ, RZ, 0x1 ;  /* 0x00000001ff027424 */ /* 0x000fc600078e00ff */
[----:B------:R0:W-:Y:S04]  /*12a90*/  STL [R1+0x24], R3 ;  /* 0x0000240301007387 */ /* 0x0001e80000100800 */
[----:B------:R0:W-:Y:S04]  /*12aa0*/  STL [R1+0x3c], RZ ;  /* 0x00003cff01007387 */ /* 0x0001e80000100800 */
[----:B------:R0:W-:Y:S04]  /*12ab0*/  STL [R1+0x10], R2 ;  /* 0x0000100201007387 */ /* 0x0001e80000100800 */
[----:B------:R0:W-:Y:S02]  /*12ac0*/  STL [R1+0x4], RZ ;  /* 0x000004ff01007387 */ /* 0x0001e40000100800 */
.L_x_1573:
[----:B------:R-:W-:Y:S05]  /*12ad0*/  YIELD ;  /* 0x0000000000007946 */ /* 0x000fea0003800000 */
[----:B------:R-:W-:Y:S01]  /*12ae0*/  ULDC.64 UR4, c[0x0][0xa28] ;  /* 0x00028a0000047ab9 */ /* 0x000fe20000000a00 */
[----:B--2---:R-:W-:Y:S01]  /*12af0*/  IMAD.MOV.U32 R0, RZ, RZ, RZ ;  /* 0x000000ffff007224 */ /* 0x004fe200078e00ff */
[----:B------:R-:W-:Y:S01]  /*12b00*/  ISETP.NE.U32.AND P0, PT, RZ, UR4, PT ;  /* 0x00000004ff007c0c */ /* 0x000fe2000bf05070 */
[----:B0-----:R-:W0:Y:S01]  /*12b10*/  LDC.64 R4, c[0x0][0xa00] ;  /* 0x00028000ff047b82 */ /* 0x001e220000000a00 */
[----:B-1----:R-:W-:Y:S01]  /*12b20*/  CS2R R8, SRZ ;  /* 0x0000000000087805 */ /* 0x002fe2000001ff00 */
[----:B------:R-:W-:Y:S01]  /*12b30*/  ULDC.64 UR6, c[0x0][0xa08] ;  /* 0x0002820000067ab9 */ /* 0x000fe20000000a00 */
[----:B------:R-:W-:Y:S01]  /*12b40*/  ISETP.NE.AND.EX P0, PT, RZ, UR5, PT, P0 ;  /* 0x00000005ff007c0c */ /* 0x000fe2000bf05300 */
[----:B------:R-:W-:-:S12]  /*12b50*/  ULDC.64 UR4, c[0x0][0xa18] ;  /* 0x0002860000047ab9 */ /* 0x000fd80000000a00 */
[----:B------:R-:W1:Y:S02]  /*12b60*/  @P0 LDC.64 R2, c[0x0][0xa28] ;  /* 0x00028a00ff020b82 */ /* 0x000e640000000a00 */
[----:B-1----:R-:W-:-:S05]  /*12b70*/  @P0 IMAD.WIDE R2, R19, 0x4, R2 ;  /* 0x0000000413020825 */ /* 0x002fca00078e0202 */
[----:B------:R1:W5:Y:S01]  /*12b80*/  @P0 LDG.E R0, desc[UR50][R2.64] ;  /* 0x0000003202000981 */ /* 0x000362000c1e1900 */
[----:B------:R-:W-:Y:S01]  /*12b90*/  ISETP.NE.U32.AND P0, PT, RZ, UR4, PT ;  /* 0x00000004ff007c0c */ /* 0x000fe2000bf05070 */
[----:B0-----:R-:W-:Y:S01]  /*12ba0*/  IMAD.WIDE R4, R19, 0x4, R4 ;  /* 0x0000000413047825 */ /* 0x001fe200078e0204 */
[----:B------:R-:W-:Y:S02]  /*12bb0*/  ISETP.NE.U32.AND P1, PT, RZ, UR6, PT ;  /* 0x00000006ff007c0c */ /* 0x000fe4000bf25070 */
[----:B------:R-:W-:Y:S01]  /*12bc0*/  ISETP.NE.AND.EX P2, PT, RZ, UR5, PT, P0 ;  /* 0x00000005ff007c0c */ /* 0x000fe2000bf45300 */
[----:B------:R-:W-:Y:S01]  /*12bd0*/  ULDC.64 UR4, c[0x0][0xa00] ;  /* 0x0002800000047ab9 */ /* 0x000fe20000000a00 */
[----:B------:R-:W-:Y:S02]  /*12be0*/  ISETP.NE.AND.EX P1, PT, RZ, UR7, PT, P1 ;  /* 0x00000007ff007c0c */ /* 0x000fe4000bf25310 */
[----:B------:R-:W-:Y:S01]  /*12bf0*/  ISETP.NE.U32.AND P0, PT, RZ, UR4, PT ;  /* 0x00000004ff007c0c */ /* 0x000fe2000bf05070 */
[----:B-1----:R-:W0:Y:S03]  /*12c00*/  LDC.64 R2, c[0x0][0xa08] ;  /* 0x00028200ff027b82 */ /* 0x002e260000000a00 */
[----:B------:R-:W-:-:S05]  /*12c10*/  ISETP.NE.AND.EX P0, PT, RZ, UR5, PT, P0 ;  /* 0x00000005ff007c0c */ /* 0x000fca000bf05300 */
[----:B---3--:R-:W1:Y:S08]  /*12c20*/  @P2 LDC.64 R6, c[0x0][0xa18] ;  /* 0x00028600ff062b82 */ /* 0x008e700000000a00 */
[----:B------:R-:W2:Y:S01]  /*12c30*/  @P0 LDG.E R9, desc[UR50][R4.64] ;  /* 0x0000003204090981 */ /* 0x000ea2000c1e1900 */
[----:B------:R-:W-:Y:S01]  /*12c40*/  ULDC UR4, c[0x0][0x288] ;  /* 0x0000a20000047ab9 */ /* 0x000fe20000000800 */
[----:B0-----:R-:W-:-:S05]  /*12c50*/  IMAD.WIDE R2, R19, 0x4, R2 ;  /* 0x0000000413027825 */ /* 0x001fca00078e0202 */
[----:B------:R-:W5:Y:S01]  /*12c60*/  @P1 LDG.E R8, desc[UR50][R2.64] ;  /* 0x0000003202081981 */ /* 0x000f62000c1e1900 */
[----:B-1----:R-:W-:-:S03]  /*12c70*/  @P2 IMAD.WIDE R6, R19, 0x4, R6 ;  /* 0x0000000413062825 */ /* 0x002fc600078e0206 */
[----:B--2---:R0:W-:Y:S02]  /*12c80*/  STL [R1+0x34], R9 ;  /* 0x0000340901007387 */ /* 0x0041e40000100800 */
[----:B0-----:R-:W-:Y:S01]  /*12c90*/  IMAD.U32 R9, RZ, RZ, UR4 ;  /* 0x00000004ff097e24 */ /* 0x001fe2000f8e00ff */
[----:B------:R-:W-:-:S05]  /*12ca0*/  ULDC.64 UR4, c[0x0][0x418] ;  /* 0x0001060000047ab9 */ /* 0x000fca0000000a00 */
        /* <DEDUP_REMOVED lines=11> */
[----:B------:R-:W0:Y:S04]  /*12d60*/  LDG.E R7, desc[UR50][R4.64] ;  /* 0x0000003204077981 */ /* 0x000e28000c1e1900 */
[----:B------:R-:W0:Y:S02]  /*12d70*/  LDG.E R4, desc[UR50][R4.64+0x4] ;  /* 0x0000043204047981 */ /* 0x000e24000c1e1900 */
[----:B0-----:R-:W-:-:S05]  /*12d80*/  IMAD.IADD R9, R4, 0x1, -R7 ;  /* 0x0000000104097824 */ /* 0x001fca00078e0a07 */
[----:B------:R1:W-:Y:S02]  /*12d90*/  STL [R1+0x30], R9 ;  /* 0x0000300901007387 */ /* 0x0003e40000100800 */
.L_x_1467:
[----:B-----5:R-:W-:Y:S01]  /*12da0*/  IMAD.IADD R4, R8, 0x1, R0 ;  /* 0x0000000108047824 */ /* 0x020fe200078e0200 */
[----:B------:R-:W-:Y:S02]  /*12db0*/  ULDC.64 UR4, c[0x0][0xa20] ;  /* 0x0002880000047ab9 */ /* 0x000fe40000000a00 */
[----:B------:R-:W-:Y:S02]  /*12dc0*/  ISETP.NE.U32.AND P0, PT, RZ, UR4, PT ;  /* 0x00000004ff007c0c */ /* 0x000fe4000bf05070 */
[----:B------:R2:W-:Y:S02]  /*12dd0*/  STL [R1+0x14], R4 ;  /* 0x0000140401007387 */ /* 0x0005e40000100800 */
[----:B------:R-:W-:-:S13]  /*12de0*/  ISETP.NE.AND.EX P0, PT, RZ, UR5, PT, P0 ;  /* 0x00000005ff007c0c */ /* 0x000fda000bf05300 */
[----:B--2---:R-:W-:Y:S05]  /*12df0*/  @!P0 BRA `(.L_x_1468) ;  /* 0x0000000000108947 */ /* 0x004fea0003800000 */
[----:B------:R-:W2:Y:S02]  /*12e00*/  LDC.64 R2, c[0x0][0xa20] ;  /* 0x00028800ff027b82 */ /* 0x000ea40000000a00 */
[----:B--2---:R-:W-:-:S05]  /*12e10*/  IMAD.WIDE R2, R19, 0x4, R2 ;  /* 0x0000000413027825 */ /* 0x004fca00078e0202 */
[----:B------:R2:W5:Y:S01]  /*12e20*/  LDG.E R6, desc[UR50][R2.64] ;  /* 0x0000003202067981 */ /* 0x000562000c1e1900 */
[----:B------:R-:W-:Y:S05]  /*12e30*/  BRA `(.L_x_1469) ;  /* 0x0000000000107947 */ /* 0x000fea0003800000 */
.L_x_1468:
[----:B------:R-:W-:Y:S05]  /*12e40*/  @!P1 BRA `(.L_x_1469) ;  /* 0x00000000000c9947 */ /* 0x000fea0003800000 */
[----:B------:R-:W2:Y:S04]  /*12e50*/  LDG.E R6, desc[UR50][R2.64] ;  /* 0x0000003202067981 */ /* 0x000ea8000c1e1900 */
[----:B------:R-:W2:Y:S02]  /*12e60*/  LDG.E R2, desc[UR50][R2.64+0x4] ;  /* 0x0000043202027981 */ /* 0x000ea4000c1e1900 */
[----:B--2---:R-:W-:-:S07]  /*12e70*/  IMAD.IADD R6, R2, 0x1, -R6 ;  /* 0x0000000102067824 */ /* 0x004fce00078e0a06 */
.L_x_1469:
[----:B--2---:R-:W2:Y:S01]  /*12e80*/  LDC R2, c[0x0][0x448] ;  /* 0x00011200ff027b82 */ /* 0x004ea20000000800 */
[----:B------:R-:W-:Y:S02]  /*12e90*/  IMAD.SHL.U32 R8, R17, 0x80, RZ ;  /* 0x0000008011087824 */ /* 0x000fe400078e00ff */
[----:B-----5:R-:W-:Y:S02]  /*12ea0*/  IMAD.IADD R0, R6, 0x1, -R0 ;  /* 0x0000000106007824 */ /* 0x020fe400078e0a00 */
[----:B------:R-:W-:Y:S01]  /*12eb0*/  VIADD R4, R8, 0x7f ;  /* 0x0000007f08047836 */ /* 0x000fe20000000000 */
[----:B------:R3:W-:Y:S03]  /*12ec0*/  STL [R1+0x2c], R8 ;  /* 0x00002c0801007387 */ /* 0x0007e60000100800 */
[----:B------:R-:W-:Y:S01]  /*12ed0*/  IMAD.MOV.U32 R6, RZ, RZ, R4 ;  /* 0x000000ffff067224 */ /* 0x000fe200078e0004 */
[----:B--2---:R-:W-:-:S13]  /*12ee0*/  ISETP.NE.AND P1, PT, R2, 0x1, PT ;  /* 0x000000010200780c */ /* 0x004fda0003f25270 */
[----:B------:R-:W2:Y:S08]  /*12ef0*/  @P1 LDC R3, c[0x0][0x44c] ;  /* 0x00011300ff031b82 */ /* 0x000eb00000000800 */
[----:B------:R-:W4:Y:S01]  /*12f00*/  @P1 LDC R2, c[0x0][0x450] ;  /* 0x00011400ff021b82 */ /* 0x000f220000000800 */
[----:B--2---:R-:W-:-:S05]  /*12f10*/  @P1 IMAD.HI.U32 R3, R4, R3, RZ ;  /* 0x0000000304031227 */ /* 0x004fca00078e00ff */
[----:B----4-:R-:W-:Y:S02]  /*12f20*/  @P1 SHF.R.U32.HI R6, RZ, R2, R3 ;  /* 0x00000002ff061219 */ /* 0x010fe40000011603 */
[----:B------:R-:W-:-:S05]  /*12f30*/  IADD3 R2, R0, 0x1, -R9 ;  /* 0x0000000100027810 */ /* 0x000fca0007ffe809 */
[----:B------:R-:W-:Y:S02]  /*12f40*/  IMAD.IADD R6, R2, 0x1, R6 ;  /* 0x0000000102067824 */ /* 0x000fe400078e0206 */
[----:B------:R-:W2:Y:S02]  /*12f50*/  LDC.64 R2, c[0x0][0x9e0] ;  /* 0x00027800ff027b82 */ /* 0x000ea40000000a00 */
[----:B--2---:R-:W-:Y:S01]  /*12f60*/  ISETP.GE.AND P2, PT, R3, 0x1, PT ;  /* 0x000000010300780c */ /* 0x004fe20003f46270 */
[----:B------:R-:W-:-:S12]  /*12f70*/  IMAD.IADD R2, R6, 0x1, R2 ;  /* 0x0000000106027824 */ /* 0x000fd800078e0202 */
[----:B---3--:R-:W-:Y:S05]  /*12f80*/  @!P2 BRA `(.L_x_1470) ;  /* 0x000000000048a947 */ /* 0x008fea0003800000 */
[C---:B------:R-:W-:Y:S01]  /*12f90*/  ISETP.GT.AND P0, PT, R6.reuse, RZ, PT ;  /* 0x000000ff0600720c */ /* 0x040fe20003f04270 */
[----:B------:R-:W-:Y:S01]  /*12fa0*/  BSSY B0, `(.L_x_1471) ;  /* 0x000000e000007945 */ /* 0x000fe20003800000 */
[----:B------:R-:W-:-:S11]  /*12fb0*/  VIADD R7, R6, 0xffffffff ;  /* 0xffffffff06077836 */ /* 0x000fd60000000000 */
[----:B------:R-:W-:Y:S05]  /*12fc0*/  @P0 BRA `(.L_x_1472) ;  /* 0x00000000001c0947 */ /* 0x000fea0003800000 */
[----:B------:R-:W-:Y:S01]  /*12fd0*/  ISETP.NE.AND P0, PT, R3, 0x1, PT ;  /* 0x000000010300780c */ /* 0x000fe20003f05270 */
[----:B------:R-:W-:-:S12]  /*12fe0*/  IMAD.MOV R6, RZ, RZ, -R6 ;  /* 0x000000ffff067224 */ /* 0x000fd800078e0a06 */
[----:B------:R-:W2:Y:S02]  /*12ff0*/  @P0 LDC.64 R4, c[0x0][0x9e8] ;  /* 0x00027a00ff040b82 */ /* 0x000ea40000000a00 */
[----:B--2---:R-:W-:-:S05]  /*13000*/  @P0 IMAD.HI.U32 R4, R6, R4, RZ ;  /* 0x0000000406040227 */ /* 0x004fca00078e00ff */
[----:B------:R-:W-:-:S04]  /*13010*/  @P0 SHF.R.U32.HI R6, RZ, R5, R4 ;  /* 0x00000005ff060219 */ /* 0x000fc80000011604 */
[----:B------:R-:W-:Y:S01]  /*13020*/  LOP3.LUT R7, RZ, R6, RZ, 0x33, !PT ;  /* 0x00000006ff077212 */ /* 0x000fe200078e33ff */
[----:B------:R-:W-:Y:S06]  /*13030*/  BRA `(.L_x_1473) ;  /* 0x0000000000107947 */ /* 0x000fec0003800000 */
.L_x_1472:
[----:B------:R-:W-:-:S13]  /*13040*/  ISETP.NE.AND P0, PT, R3, 0x1, PT ;  /* 0x000000010300780c */ /* 0x000fda0003f05270 */
[----:B------:R-:W2:Y:S02]  /*13050*/  @P0 LDC.64 R4, c[0x0][0x9e8] ;  /* 0x00027a00ff040b82 */ /* 0x000ea40000000a00 */
[----:B--2---:R-:W-:-:S05]  /*13060*/  @P0 IMAD.HI.U32 R4, R7, R4, RZ ;  /* 0x0000000407040227 */ /* 0x004fca00078e00ff */
[----:B------:R-:W-:-:S07]  /*13070*/  @P0 SHF.R.U32.HI R7, RZ, R5, R4 ;  /* 0x00000005ff070219 */ /* 0x000fce0000011604 */
.L_x_1473:
[----:B------:R-:W-:Y:S05]  /*13080*/  BSYNC B0 ;  /* 0x0000000000007941 */ /* 0x000fea0003800000 */
.L_x_1471:
[----:B------:R-:W-:-:S05]  /*13090*/  IMAD R7, R7, R3, R3 ;  /* 0x0000000307077224 */ /* 0x000fca00078e0203 */
[----:B------:R-:W-:-:S07]  /*130a0*/  VIMNMX R2, R2, R7, PT ;  /* 0x0000000702027248 */ /* 0x000fce0003fe0100 */
.L_x_1470:
[----:B------:R-:W2:Y:S01]  /*130b0*/  @P1 LDC R5, c[0x0][0x44c] ;  /* 0x00011300ff051b82 */ /* 0x000ea20000000800 */
[----:B------:R-:W-:Y:S01]  /*130c0*/  IMAD.MOV.U32 R6, RZ, RZ, R8 ;  /* 0x000000ffff067224 */ /* 0x000fe200078e0008 */
[----:B------:R-:W-:-:S06]  /*130d0*/  ULDC UR4, c[0x0][0x9dc] ;  /* 0x0002770000047ab9 */ /* 0x000fcc0000000800 */
[----:B------:R-:W3:Y:S01]  /*130e0*/  @P1 LDC R4, c[0x0][0x450] ;  /* 0x00011400ff041b82 */ /* 0x000ee20000000800 */
[----:B--2---:R-:W-:-:S05]  /*130f0*/  @P1 IMAD.HI.U32 R5, R8, R5, RZ ;  /* 0x0000000508051227 */ /* 0x004fca00078e00ff */
[----:B---3--:R-:W-:Y:S01]  /*13100*/  @P1 SHF.R.U32.HI R6, RZ, R4, R5 ;  /* 0x00000004ff061219 */ /* 0x008fe20000011605 */
[----:B------:R-:W-:-:S03]  /*13110*/  VIADD R4, R2, 0x7f ;  /* 0x0000007f02047836 */ /* 0x000fc60000000000 */
[----:B------:R-:W-:Y:S01]  /*13120*/  IADD3 R2, R6, R0, -R9 ;  /* 0x0000000006027210 */ /* 0x000fe20007ffe809 */
[----:B------:R-:W-:Y:S01]  /*13130*/  VIADD R0, R0, 0x7f ;  /* 0x0000007f00007836 */ /* 0x000fe20000000000 */
[----:B------:R-:W-:-:S04]  /*13140*/  SHF.R.S32.HI R5, RZ, 0x1f, R4 ;  /* 0x0000001fff057819 */ /* 0x000fc80000011404 */
[----:B------:R-:W-:Y:S02]  /*13150*/  LEA.HI R5, R5, R4, RZ, 0x7 ;  /* 0x0000000405057211 */ /* 0x000fe400078f38ff */
[----:B------:R-:W-:Y:S02]  /*13160*/  SHF.R.S32.HI R4, RZ, 0x1f, R0 ;  /* 0x0000001fff047819 */ /* 0x000fe40000011400 */
[----:B------:R-:W-:Y:S02]  /*13170*/  SHF.R.S32.HI R5, RZ, 0x7, R5 ;  /* 0x00000007ff057819 */ /* 0x000fe40000011405 */
[----:B------:R-:W-:Y:S01]  /*13180*/  LEA.HI R4, R4, R0, RZ, 0x7 ;  /* 0x0000000004047211 */ /* 0x000fe200078f38ff */
[----:B------:R-:W-:-:S03]  /*13190*/  VIADD R0, R2, -UR4 ;  /* 0x8000000402007c36 */ /* 0x000fc60008000000 */
[----:B------:R-:W-:-:S04]  /*131a0*/  SHF.R.S32.HI R4, RZ, 0x7, R4 ;  /* 0x00000007ff047819 */ /* 0x000fc80000011404 */
[----:B------:R-:W-:-:S05]  /*131b0*/  VIMNMX R7, R4, R5, PT ;  /* 0x0000000504077248 */ /* 0x000fca0003fe0100 */
[----:B------:R2:W-:Y:S01]  /*131c0*/  STL [R1+0x28], R7 ;  /* 0x0000280701007387 */ /* 0x0005e20000100800 */
[----:B------:R-:W-:Y:S05]  /*131d0*/  @!P2 BRA `(.L_x_1474) ;  /* 0x000000000044a947 */ /* 0x000fea0003800000 */
[----:B------:R-:W-:Y:S01]  /*131e0*/  ISETP.GT.AND P0, PT, R2, -0x1, PT ;  /* 0xffffffff0200780c */ /* 0x000fe20003f04270 */
[----:B------:R-:W-:-:S12]  /*131f0*/  BSSY B0, `(.L_x_1475) ;  /* 0x000000d000007945 */ /* 0x000fd80003800000 */
[----:B------:R-:W-:Y:S05]  /*13200*/  @P0 BRA `(.L_x_1476) ;  /* 0x00000000001c0947 */ /* 0x000fea0003800000 */
[----:B------:R-:W-:Y:S02]  /*13210*/  ISETP.NE.AND P0, PT, R3, 0x1, PT ;  /* 0x000000010300780c */ /* 0x000fe40003f05270 */
[----:B------:R-:W-:-:S11]  /*13220*/  LOP3.LUT R2, RZ, R2, RZ, 0x33, !PT ;  /* 0x00000002ff027212 */ /* 0x000fd600078e33ff */
[----:B------:R-:W3:Y:S02]  /*13230*/  @P0 LDC.64 R4, c[0x0][0x9e8] ;  /* 0x00027a00ff040b82 */ /* 0x000ee40000000a00 */
[----:B---3--:R-:W-:-:S05]  /*13240*/  @P0 IMAD.HI.U32 R4, R2, R4, RZ ;  /* 0x0000000402040227 */ /* 0x008fca00078e00ff */
[----:B------:R-:W-:-:S04]  /*13250*/  @P0 SHF.R.U32.HI R2, RZ, R5, R4 ;  /* 0x00000005ff020219 */ /* 0x000fc80000011604 */
[----:B------:R-:W-:Y:S01]  /*13260*/  LOP3.LUT R2, RZ, R2, RZ, 0x33, !PT ;  /* 0x00000002ff027212 */ /* 0x000fe200078e33ff */
[----:B------:R-:W-:Y:S06]  /*13270*/  BRA `(.L_x_1477) ;  /* 0x0000000000107947 */ /* 0x000fec0003800000 */
.L_x_1476:
[----:B------:R-:W-:-:S13]  /*13280*/  ISETP.NE.AND P0, PT, R3, 0x1, PT ;  /* 0x000000010300780c */ /* 0x000fda0003f05270 */
[----:B------:R-:W3:Y:S02]  /*13290*/  @P0 LDC.64 R4, c[0x0][0x9e8] ;  /* 0x00027a00ff040b82 */ /* 0x000ee40000000a00 */
[----:B---3--:R-:W-:-:S05]  /*132a0*/  @P0 IMAD.HI.U32 R4, R2, R4, RZ ;  /* 0x0000000402040227 */ /* 0x008fca00078e00ff */
[----:B------:R-:W-:-:S07]  /*132b0*/  @P0 SHF.R.U32.HI R2, RZ, R5, R4 ;  /* 0x00000005ff020219 */ /* 0x000fce0000011604 */
.L_x_1477:
[----:B------:R-:W-:Y:S05]  /*132c0*/  BSYNC B0 ;  /* 0x0000000000007941 */ /* 0x000fea0003800000 */
.L_x_1475:
[----:B------:R-:W-:-:S05]  /*132d0*/  IMAD R2, R2, R3, RZ ;  /* 0x0000000302027224 */ /* 0x000fca00078e02ff */
[----:B------:R-:W-:-:S07]  /*132e0*/  VIMNMX R0, R0, R2, !PT ;  /* 0x0000000200007248 */ /* 0x000fce0007fe0100 */
.L_x_1474:
[----:B------:R-:W-:Y:S01]  /*132f0*/  SHF.R.S32.HI R2, RZ, 0x1f, R0 ;  /* 0x0000001fff027819 */ /* 0x000fe20000011400 */
[----:B------:R-:W-:Y:S03]  /*13300*/  BSSY B7, `(.L_x_1478) ;  /* 0x00003e4000077945 */ /* 0x000fe60003800000 */
[----:B------:R-:W-:-:S04]  /*13310*/  LEA.HI R2, R2, R0, RZ, 0x7 ;  /* 0x0000000002027211 */ /* 0x000fc800078f38ff */
[----:B------:R-:W-:-:S04]  /*13320*/  SHF.R.S32.HI R2, RZ, 0x7, R2 ;  /* 0x00000007ff027819 */ /* 0x000fc80000011402 */
[----:B------:R-:W-:-:S04]  /*13330*/  VIMNMX R3, RZ, R2, !PT ;  /* 0x00000002ff037248 */ /* 0x000fc80007fe0100 */
[----:B------:R-:W-:Y:S01]  /*13340*/  ISETP.GT.AND P0, PT, R7, R3, PT ;  /* 0x000000030700720c */ /* 0x000fe20003f04270 */
[----:B------:R3:W-:-:S12]  /*13350*/  STL [R1+0x20], R3 ;  /* 0x0000200301007387 */ /* 0x0007d80000100800 */
[----:B---3--:R-:W-:Y:S05]  /*13360*/  @P0 BRA `(.L_x_1479) ;  /* 0x0000000000440947 */ /* 0x008fea0003800000 */
[----:B------:R-:W3:Y:S02]  /*13370*/  S2R R3, SR_TID.X ;  /* 0x0000000000037919 */ /* 0x000ee40000002100 */
[----:B---3--:R-:W-:-:S04]  /*13380*/  LOP3.LUT R3, R3, 0x7f, RZ, 0xc0, !PT ;  /* 0x0000007f03037812 */ /* 0x008fc800078ec0ff */
[----:B------:R-:W-:-:S13]  /*13390*/  ISETP.NE.AND P0, PT, R3, RZ, PT ;  /* 0x000000ff0300720c */ /* 0x000fda0003f05270 */
[----:B------:R-:W-:Y:S05]  /*133a0*/  @P0 BRA `(.L_x_1480) ;  /* 0x0000003c00640947 */ /* 0x000fea0003800000 */
[----:B------:R-:W3:Y:S01]  /*133b0*/  S2R R5, SR_LANEID ;  /* 0x0000000000057919 */ /* 0x000ee20000000000 */
[----:B------:R-:W-:Y:S01]  /*133c0*/  VOTEU.ANY UR4, UPT, PT ;  /* 0x0000000000047886 */ /* 0x000fe200038e0100 */
[----:B------:R-:W4:Y:S01]  /*133d0*/  LDC.64 R2, c[0x0][0xc60] ;  /* 0x00031800ff027b82 */ /* 0x000f220000000a00 */
[----:B------:R-:W3:Y:S02]  /*133e0*/  FLO.U32 R0, UR4 ;  /* 0x0000000400007d00 */ /* 0x000ee400080e0000 */
[----:B---3--:R-:W-:-:S06]  /*133f0*/  ISETP.EQ.U32.AND P0, PT, R0, R5, PT ;  /* 0x000000050000720c */ /* 0x008fcc0003f02070 */
[----:B------:R-:W4:Y:S07]  /*13400*/  POPC R5, UR4 ;  /* 0x0000000400057d09 */ /* 0x000f2e0008000000 */
[----:B----4-:R-:W3:Y:S01]  /*13410*/  @P0 ATOMG.E.ADD.STRONG.GPU PT, R3, desc[UR50][R2.64], R5 ;  /* 0x00000005020309a8 */ /* 0x010ee200081ee1f2 */
[----:B------:R-:W4:Y:S02]  /*13420*/  S2R R4, SR_LTMASK ;  /* 0x0000000000047919 */ /* 0x000f240000003900 */
[----:B----4-:R-:W-:-:S04]  /*13430*/  LOP3.LUT R4, R4, UR4, RZ, 0xc0, !PT ;  /* 0x0000000404047c12 */ /* 0x010fc8000f8ec0ff */
[----:B--2---:R-:W2:Y:S01]  /*13440*/  POPC R7, R4 ;  /* 0x0000000400077309 */ /* 0x004ea20000000000 */
[----:B---3--:R-:W2:Y:S02]  /*13450*/  SHFL.IDX PT, R0, R3, R0, 0x1f ;  /* 0x00001f0003007589 */ /* 0x008ea400000e0000 */
[----:B--2---:R-:W-:Y:S01]  /*13460*/  IADD3 R16, R0, UR37, R7 ;  /* 0x0000002500107c10 */ /* 0x004fe2000fffe007 */
[----:B------:R-:W-:Y:S06]  /*13470*/  BRA `(.L_x_1480) ;  /* 0x0000003c00307947 */ /* 0x000fec0003800000 */
.L_x_1479:
[----:B------:R-:W3:Y:S01]  /*13480*/  LDL R17, [R1] ;  /* 0x0000000001117983 */ /* 0x000ee20000100800 */
[----:B------:R-:W-:Y:S01]  /*13490*/  BSSY B6, `(.L_x_1481) ;  /* 0x0000014000067945 */ /* 0x000fe20003800000 */
[----:B---3--:R-:W-:-:S05]  /*134a0*/  VIADD R0, R17, 0x18400 ;  /* 0x0001840011007836 */ /* 0x008fca0000000000 */
[----:B------:R-:W-:-:S13]  /*134b0*/  LOP3.LUT P0, RZ, R0, 0x3ff, RZ, 0xc0, !PT ;  /* 0x000003ff00ff7812 */ /* 0x000fda000780c0ff */
[----:B------:R-:W-:Y:S05]  /*134c0*/  @!P0 BRA `(.L_x_1482) ;  /* 0x0000000000408947 */ /* 0x000fea0003800000 */
[----:B------:R-:W-:Y:S01]  /*134d0*/  MOV R2, 0x0 ;  /* 0x0000000000027802 */ /* 0x000fe20000000f00 */
[----:B------:R-:W-:Y:S01]  /*134e0*/  ULDC.64 UR6, c[0x4][0xa0] ;  /* 0x0100280000067ab9 */ /* 0x000fe20000000a00 */
[----:B------:R-:W-:Y:S01]  /*134f0*/  ULDC.64 UR8, c[0x4][0xa8] ;  /* 0x01002a0000087ab9 */ /* 0x000fe20000000a00 */
[----:B------:R-:W-:Y:S01]  /*13500*/  ULDC.64 UR4, c[0x4][0x8] ;  /* 0x0100020000047ab9 */ /* 0x000fe20000000a00 */
[----:B------:R-:W-:Y:S02]  /*13510*/  IMAD.U32 R4, RZ, RZ, UR6 ;  /* 0x00000006ff047e24 */ /* 0x000fe4000f8e00ff */
[----:B------:R-:W3:Y:S01]  /*13520*/  LDC.64 R2, c[0x4][R2] ;  /* 0x0100000002027b82 */ /* 0x000ee20000000a00 */
[----:B------:R-:W-:Y:S02]  /*13530*/  IMAD.U32 R5, RZ, RZ, UR7 ;  /* 0x00000007ff057e24 */ /* 0x000fe4000f8e00ff */
[----:B------:R-:W-:Y:S02]  /*13540*/  IMAD.U32 R6, RZ, RZ, UR8 ;  /* 0x00000008ff067e24 */ /* 0x000fe4000f8e00ff */
[----:B--2---:R-:W-:-:S02]  /*13550*/  IMAD.U32 R7, RZ, RZ, UR9 ;  /* 0x00000009ff077e24 */ /* 0x004fc4000f8e00ff */
[----:B------:R-:W-:Y:S02]  /*13560*/  IMAD.U32 R10, RZ, RZ, UR4 ;  /* 0x00000004ff0a7e24 */ /* 0x000fe4000f8e00ff */
[----:B------:R-:W-:Y:S02]  /*13570*/  IMAD.U32 R11, RZ, RZ, UR5 ;  /* 0x00000005ff0b7e24 */ /* 0x000fe4000f8e00ff */
[----:B------:R-:W-:Y:S02]  /*13580*/  IMAD.MOV.U32 R8, RZ, RZ, 0x70 ;  /* 0x00000070ff087424 */ /* 0x000fe400078e00ff */
[----:B------:R-:W-:Y:S02]  /*13590*/  IMAD.MOV.U32 R12, RZ, RZ, 0x1 ;  /* 0x00000001ff0c7424 */ /* 0x000fe400078e00ff */
[----:B------:R-:W-:-:S07]  /*135a0*/  IMAD.MOV.U32 R13, RZ, RZ, RZ ;  /* 0x000000ffff0d7224 */ /* 0x000fce00078e00ff */
[----:B------:R-:W-:-:S07]  /*135b0*/  LEPC R20, `(.L_x_1482) ;  /* 0x000000001014794e */ /* 0x000fce0000000000 */
[----:B01-3--:R-:W-:Y:S05]  /*135c0*/  CALL.ABS.NOINC R2 ;  /* 0x0000000002007343 */ /* 0x00bfea0003c00000 */
.L_x_1482:
[----:B------:R-:W-:Y:S05]  /*135d0*/  BSYNC B6 ;  /* 0x0000000000067941 */ /* 0x000fea0003800000 */
.L_x_1481:
        /* <DEDUP_REMOVED lines=8> */
[----:B------:R3:W4:Y:S01]  /*13660*/  LDC.64 R2, c[0x4][R17] ;  /* 0x0100000011027b82 */ /* 0x0007220000000a00 */
[----:B------:R-:W-:Y:S02]  /*13670*/  IMAD.U32 R4, RZ, RZ, UR6 ;  /* 0x00000006ff047e24 */ /* 0x000fe4000f8e00ff */
[----:B------:R-:W-:Y:S02]  /*13680*/  IMAD.U32 R5, RZ, RZ, UR7 ;  /* 0x00000007ff057e24 */ /* 0x000fe4000f8e00ff */
[----:B------:R-:W-:Y:S02]  /*13690*/  IMAD.U32 R6, RZ, RZ, UR8 ;  /* 0x00000008ff067e24 */ /* 0x000fe4000f8e00ff */
[----:B--2---:R-:W-:-:S02]  /*136a0*/  IMAD.U32 R7, RZ, RZ, UR9 ;  /* 0x00000009ff077e24 */ /* 0x004fc4000f8e00ff */
[----:B------:R-:W-:Y:S02]  /*136b0*/  IMAD.U32 R10, RZ, RZ, UR4 ;  /* 0x00000004ff0a7e24 */ /* 0x000fe4000f8e00ff */
[----:B------:R-:W-:Y:S02]  /*136c0*/  IMAD.U32 R11, RZ, RZ, UR5 ;  /* 0x00000005ff0b7e24 */ /* 0x000fe4000f8e00ff */
[----:B------:R-:W-:Y:S02]  /*136d0*/  IMAD.MOV.U32 R8, RZ, RZ, 0x70 ;  /* 0x00000070ff087424 */ /* 0x000fe400078e00ff */
[----:B------:R-:W-:Y:S02]  /*136e0*/  IMAD.MOV.U32 R12, RZ, RZ, 0x1 ;  /* 0x00000001ff0c7424 */ /* 0x000fe400078e00ff */
[----:B---3--:R-:W-:-:S07]  /*136f0*/  IMAD.MOV.U32 R13, RZ, RZ, RZ ;  /* 0x000000ffff0d7224 */ /* 0x008fce00078e00ff */
[----:B------:R-:W-:-:S07]  /*13700*/  LEPC R20, `(.L_x_1485) ;  /* 0x000000001014794e */ /* 0x000fce0000000000 */
[----:B01--4-:R-:W-:Y:S05]  /*13710*/  CALL.ABS.NOINC R2 ;  /* 0x0000000002007343 */ /* 0x013fea0003c00000 */
.L_x_1485:
        /* <DEDUP_REMOVED lines=15> */
.L_x_1484:
[----:B------:R-:W-:Y:S05]  /*13810*/  BSYNC B6 ;  /* 0x0000000000067941 */ /* 0x000fea0003800000 */
.L_x_1483:
[----:B------:R-:W-:Y:S01]  /*13820*/  ULDC.64 UR4, c[0x0][0x9f8] ;  /* 0x00027e0000047ab9 */ /* 0x000fe20000000a00 */
[----:B------:R-:W3:Y:S01]  /*13830*/  LDL R17, [R1+0x28] ;  /* 0x0000280001117983 */ /* 0x000ee20000100800 */
[----:B------:R-:W-:Y:S01]  /*13840*/  ISETP.NE.U32.AND P0, PT, RZ, UR4, PT ;  /* 0x00000004ff007c0c */ /* 0x000fe2000bf05070 */
[----:B--2---:R-:W-:-:S03]  /*13850*/  IMAD.MOV.U32 R7, RZ, RZ, R19 ;  /* 0x000000ffff077224 */ /* 0x004fc600078e0013 */
[----:B------:R-:W-:Y:S01]  /*13860*/  ISETP.NE.AND.EX P0, PT, RZ, UR5, PT, P0 ;  /* 0x00000005ff007c0c */ /* 0x000fe2000bf05300 */
[----:B------:R-:W-:-:S12]  /*13870*/  ULDC.64 UR4, c[0x0][0xa08] ;  /* 0x0002820000047ab9 */ /* 0x000fd80000000a00 */
[----:B------:R-:W2:Y:S02]  /*13880*/  @P0 LDC.64 R2, c[0x0][0x9f8] ;  /* 0x00027e00ff020b82 */ /* 0x000ea40000000a00 */
[----:B--2---:R-:W-:-:S05]  /*13890*/  @P0 IMAD.WIDE R2, R19, 0x4, R2 ;  /* 0x0000000413020825 */ /* 0x004fca00078e0202 */
[----:B------:R2:W4:Y:S02]  /*138a0*/  @P0 LDG.E R7, desc[UR50][R2.64] ;  /* 0x0000003202070981 */ /* 0x000524000c1e1900 */
[----:B--2---:R-:W2:Y:S02]  /*138b0*/  LDC.64 R2, c[0x0][0x418] ;  /* 0x00010600ff027b82 */ /* 0x004ea40000000a00 */
[----:B--2---:R-:W-:Y:S01]  /*138c0*/  LOP3.LUT P0, RZ, R2, UR4, RZ, 0xfc, !PT ;  /* 0x0000000402ff7c12 */ /* 0x004fe2000f80fcff */
[----:B------:R-:W-:-:S03]  /*138d0*/  UMOV UR4, 0xffffffff ;  /* 0xffffffff00047882 */ /* 0x000fc60000000000 */
[----:B------:R-:W-:Y:S01]  /*138e0*/  LOP3.LUT P0, RZ, R3, UR5, RZ, 0xfc, P0 ;  /* 0x0000000503ff7c12 */ /* 0x000fe2000800fcff */
[----:B---3--:R-:W-:Y:S01]  /*138f0*/  VIADD R0, R17, 0xffffffff ;  /* 0xffffffff11007836 */ /* 0x008fe20000000000 */
[----:B----4-:R-:W-:Y:S01]  /*13900*/  SHF.R.S32.HI R8, RZ, 0x1f, R7 ;  /* 0x0000001fff087819 */ /* 0x010fe20000011407 */
[----:B------:R2:W-:Y:S01]  /*13910*/  STL [R1+0xc], R7 ;  /* 0x00000c0701007387 */ /* 0x0005e20000100800 */
[----:B------:R-:W-:-:S03]  /*13920*/  SEL R17, R7, RZ, !P0 ;  /* 0x000000ff07117207 */ /* 0x000fc60004000000 */
[----:B------:R2:W-:Y:S01]  /*13930*/  STL [R1+0x1c], R8 ;  /* 0x00001c0801007387 */ /* 0x0005e20000100800 */
[----:B------:R-:W-:Y:S05]  /*13940*/  BRA.DIV UR4, `(.L_x_1486) ;  /* 0x0000004a04e07947 */ /* 0x000fea000b800000 */
[----:B------:R-:W3:Y:S02]  /*13950*/  S2R R4, SR_TID.X ;  /* 0x0000000000047919 */ /* 0x000ee40000002100 */
[----:B---3--:R-:W-:-:S04]  /*13960*/  SHF.R.U32.HI R4, RZ, 0x5, R4 ;  /* 0x00000005ff047819 */ /* 0x008fc80000011604 */
[----:B------:R-:W-:-:S05]  /*13970*/  LOP3.LUT R4, R4, 0x3, RZ, 0xc0, !PT ;  /* 0x0000000304047812 */ /* 0x000fca00078ec0ff */
[----:B------:R3:W4:Y:S02]  /*13980*/  SHFL.IDX PT, R14, R4, RZ, 0x1f ;  /* 0x00001fff040e7589 */ /* 0x00072400000e0000 */
.L_x_1589:
[----:B---3--:R-:W3:Y:S01]  /*13990*/  LDL.LU R4, [R1+0x18] ;  /* 0x0000180001047983 */ /* 0x008ee20000300800 */
[----:B------:R-:W-:Y:S02]  /*139a0*/  PLOP3.LUT P1, PT, PT, PT, PT, 0x8, 0x0 ;  /* 0x000000000000781c */ /* 0x000fe40003f2e170 */
[----:B----4-:R-:W-:Y:S01]  /*139b0*/  ISETP.NE.AND P0, PT, R14, RZ, PT ;  /* 0x000000ff0e00720c */ /* 0x010fe20003f05270 */
[----:B------:R4:W-:Y:S01]  /*139c0*/  STL [R1+0x8], R0 ;  /* 0x0000080001007387 */ /* 0x0009e20000100800 */
[----:B---3--:R-:W-:-:S09]  /*139d0*/  LOP3.LUT R4, R4, 0xfffffffe, RZ, 0xc0, !PT ;  /* 0xfffffffe04047812 */ /* 0x008fd200078ec0ff */
[----:B------:R-:W-:-:S05]  /*139e0*/  @P1 LOP3.LUT R4, R4, 0x1, RZ, 0xfc, !PT ;  /* 0x0000000104041812 */ /* 0x000fca00078efcff */
[----:B------:R4:W-:Y:S01]  /*139f0*/  STL [R1+0x18], R4 ;  /* 0x0000180401007387 */ /* 0x0009e20000100800 */
[----:B------:R-:W-:Y:S05]  /*13a00*/  @P0 BRA `(.L_x_1487) ;  /* 0x0000000400300947 */ /* 0x000fea0003800000 */
[----:B------:R-:W-:-:S03]  /*13a10*/  UMOV UR4, 0xffffffff ;  /* 0xffffffff00047882 */ /* 0x000fc60000000000 */
[----:B------:R-:W-:Y:S05]  /*13a20*/  BRA.DIV UR4, `(.L_x_1488) ;  /* 0x0000004a04dc7947 */ /* 0x000fea000b800000 */
[----:B------:R-:W-:-:S13]  /*13a30*/  ELECT P6, URZ, PT ;  /* 0x00000000003f782f */ /* 0x000fda00038c0000 */
.L_x_1592:
[----:B------:R-:W-:Y:S05]  /*13a40*/  @!P6 BRA `(.L_x_1487) ;  /* 0x000000040020e947 */ /* 0x000fea0003800000 */
[----:B------:R-:W-:-:S04]  /*13a50*/  ISETP.NE.U32.AND P0, PT, R2, RZ, PT ;  /* 0x000000ff0200720c */ /* 0x000fc80003f05070 */
[----:B------:R-:W-:-:S13]  /*13a60*/  ISETP.NE.AND.EX P0, PT, R3, RZ, PT, P0 ;  /* 0x000000ff0300720c */ /* 0x000fda0003f05300 */
[----:B------:R-:W-:Y:S05]  /*13a70*/  @!P0 BRA `(.L_x_1489) ;  /* 0x0000000000508947 */ /* 0x000fea0003800000 */
[----:B------:R-:W3:Y:S01]  /*13a80*/  LDC R6, c[0x0][0x43c] ;  /* 0x00010f00ff067b82 */ /* 0x000ee20000000800 */
[----:B01----:R-:W-:Y:S01]  /*13a90*/  IMAD.MOV.U32 R9, RZ, RZ, R0 ;  /* 0x000000ffff097224 */ /* 0x003fe200078e0000 */
[----:B------:R-:W-:-:S03]  /*13aa0*/  ULDC.64 UR4, c[0x0][0x428] ;  /* 0x00010a0000047ab9 */ /* 0x000fc60000000a00 */
[----:B----4-:R-:W-:Y:S01]  /*13ab0*/  IMAD.MOV.U32 R0, RZ, RZ, R9 ;  /* 0x000000ffff007224 */ /* 0x010fe200078e0009 */
[----:B---3--:R-:W-:-:S13]  /*13ac0*/  ISETP.NE.AND P0, PT, R6, 0x1, PT ;  /* 0x000000010600780c */ /* 0x008fda0003f05270 */
[----:B------:R-:W0:Y:S02]  /*13ad0*/  @P0 LDC.64 R4, c[0x0][0x440] ;  /* 0x00011000ff040b82 */ /* 0x000e240000000a00 */
[----:B0-----:R-:W-:-:S05]  /*13ae0*/  @P0 IMAD.HI.U32 R4, R9, R4, RZ ;  /* 0x0000000409040227 */ /* 0x001fca00078e00ff */
[----:B------:R-:W-:-:S04]  /*13af0*/  @P0 SHF.R.U32.HI R0, RZ, R5, R4 ;  /* 0x00000005ff000219 */ /* 0x000fc80000011604 */
[--C-:B------:R-:W-:Y:S01]  /*13b00*/  SHF.R.S32.HI R5, RZ, 0x1f, R0.reuse ;  /* 0x0000001fff057819 */ /* 0x100fe20000011400 */
[----:B------:R-:W-:-:S04]  /*13b10*/  IMAD.MOV R4, RZ, RZ, -R0 ;  /* 0x000000ffff047224 */ /* 0x000fc800078e0a00 */
[----:B------:R-:W-:Y:S02]  /*13b20*/  IMAD R9, R6, R4, R9 ;  /* 0x0000000406097224 */ /* 0x000fe400078e0209 */
[----:B------:R-:W-:Y:S02]  /*13b30*/  IMAD R6, R8, UR4, RZ ;  /* 0x0000000408067c24 */ /* 0x000fe4000f8e02ff */
[----:B------:R-:W-:Y:S01]  /*13b40*/  IMAD.MOV.U32 R4, RZ, RZ, R0 ;  /* 0x000000ffff047224 */ /* 0x000fe200078e0000 */
[----:B------:R3:W-:Y:S01]  /*13b50*/  STL [R1+0x8], R9 ;  /* 0x0000080901007387 */ /* 0x0007e20000100800 */
[C---:B------:R-:W-:Y:S02]  /*13b60*/  IMAD R0, R7.reuse, UR5, R6 ;  /* 0x0000000507007c24 */ /* 0x040fe4000f8e0206 */
[----:B------:R-:W-:-:S04]  /*13b70*/  IMAD.WIDE.U32 R4, R7, UR4, R4 ;  /* 0x0000000407047c25 */ /* 0x000fc8000f8e0004 */
[----:B------:R-:W-:Y:S01]  /*13b80*/  IMAD.IADD R0, R5, 0x1, R0 ;  /* 0x0000000105007824 */ /* 0x000fe200078e0200 */
[----:B------:R-:W-:-:S04]  /*13b90*/  LEA R2, P0, R4, R2, 0x2 ;  /* 0x0000000204027211 */ /* 0x000fc800078010ff */
[----:B------:R-:W-:-:S05]  /*13ba0*/  LEA.HI.X R3, R4, R3, R0, 0x2, P0 ;  /* 0x0000000304037211 */ /* 0x000fca00000f1400 */
[----:B------:R3:W5:Y:S04]  /*13bb0*/  LDG.E R17, desc[UR50][R2.64] ;  /* 0x0000003202117981 */ /* 0x000768000c1e1900 */
.L_x_1489:
[----:B--2---:R-:W2:Y:S04]  /*13bc0*/  LDL R7, [R1] ;  /* 0x0000000001077983 */ /* 0x004ea80000100800 */
[----:B----4-:R-:W2:Y:S04]  /*13bd0*/  LDL R0, [R1+0x4] ;  /* 0x0000040001007983 */ /* 0x010ea80000100800 */
[----:B---3--:R-:W3:Y:S01]  /*13be0*/  LDL R2, [R1+0x10] ;  /* 0x0000100001027983 */ /* 0x008ee20000100800 */
[----:B--2---:R-:W-:Y:S01]  /*13bf0*/  IMAD R0, R0, 0x8, R7 ;  /* 0x0000000800007824 */ /* 0x004fe200078e0207 */
[----:B---3--:R-:W-:-:S04]  /*13c00*/  SHF.L.U32 R2, R2, 0x1f, RZ ;  /* 0x0000001f02027819 */ /* 0x008fc800000006ff */
[----:B------:R-:W2:Y:S02]  /*13c10*/  SYNCS.PHASECHK.TRANS64.TRYWAIT P0, [R0+URZ+0x28840], R2 ;  /* 0x02884002000075a7 */ /* 0x000ea4000800017f */
[----:B--2---:R-:W-:Y:S05]  /*13c20*/  @!P0 BRA `(.L_x_1490) ;  /* 0x00000048007c8947 */ /* 0x004fea0003800000 */
.L_x_1593:
        /* <DEDUP_REMOVED lines=11> */
.L_x_1491:
[----:B------:R-:W3:Y:S04]  /*13ce0*/  LDL R5, [R1] ;  /* 0x0000000001057983 */ /* 0x000ee80000100800 */
[----:B------:R-:W3:Y:S04]  /*13cf0*/  LDL R4, [R1+0x4] ;  /* 0x0000040001047983 */ /* 0x000ee80000100800 */
[----:B------:R-:W4:Y:S04]  /*13d00*/  LDL R6, [R1+0x8] ;  /* 0x0000080001067983 */ /* 0x000f280000100800 */
[----:B------:R-:W4:Y:S04]  /*13d10*/  LDL R3, [R1+0x14] ;  /* 0x0000140001037983 */ /* 0x000f280000100800 */
[----:B--2---:R-:W2:Y:S01]  /*13d20*/  LDL.LU R2, [R1+0x18] ;  /* 0x0000180001027983 */ /* 0x004ea20000300800 */
[----:B------:R-:W-:-:S02]  /*13d30*/  R2UR UR9, R0 ;  /* 0x00000000000972ca */ /* 0x000fc400000e0000 */
[----:B------:R-:W-:Y:S01]  /*13d40*/  PLOP3.LUT P0, PT, PT, PT, PT, 0x80, 0x0 ;  /* 0x000000000000781c */ /* 0x000fe20003f0f070 */
[----:B------:R-:W-:Y:S01]  /*13d50*/  UIADD3 UR4, UP0, UR38, 0x370, URZ ;  /* 0x0000037026047890 */ /* 0x000fe2000ff1e03f */
[----:B------:R-:W-:Y:S02]  /*13d60*/  R2UR UR12, R18 ;  /* 0x00000000120c72ca */ /* 0x000fe400000e0000 */
[----:B-----5:R-:W-:-:S07]  /*13d70*/  R2UR UR13, R17 ;  /* 0x00000000110d72ca */ /* 0x020fce00000e0000 */
[----:B------:R-:W-:Y:S01]  /*13d80*/  UIADD3 UR9, UR9, 0x28830, URZ ;  /* 0x0002883009097890 */ /* 0x000fe2000fffe03f */
[----:B------:R-:W-:Y:S01]  /*13d90*/  UMOV UR10, URZ ;  /* 0x0000003f000a7c82 */ /* 0x000fe20008000000 */
[----:B------:R-:W-:Y:S01]  /*13da0*/  UMOV UR7, 0x14f00000 ;  /* 0x14f0000000077882 */ /* 0x000fe20000000000 */
[----:B------:R-:W-:Y:S01]  /*13db0*/  UMOV UR15, 0x40 ;  /* 0x00000040000f7882 */ /* 0x000fe20000000000 */
[----:B---3--:R-:W-:Y:S01]  /*13dc0*/  IMAD R0, R4, 0x8000, R5 ;  /* 0x0000800004007824 */ /* 0x008fe200078e0205 */
[----:B----4-:R-:W-:-:S04]  /*13dd0*/  R2UR UR11, R6 ;  /* 0x00000000060b72ca */ /* 0x010fc800000e0000 */
[----:B------:R-:W-:Y:S02]  /*13de0*/  R2UR UR6, R0 ;  /* 0x00000000000672ca */ /* 0x000fe400000e0000 */
[----:B------:R-:W-:Y:S02]  /*13df0*/  R2UR UR5, R3 ;  /* 0x00000000030572ca */ /* 0x000fe400000e0000 */
[----:B--2---:R-:W-:-:S09]  /*13e00*/  LOP3.LUT R2, R2, 0xfffffffe, RZ, 0xc0, !PT ;  /* 0xfffffffe02027812 */ /* 0x004fd200078ec0ff */
[----:B------:R-:W-:Y:S02]  /*13e10*/  UIADD3 UR8, UR6, 0x18400, URZ ;  /* 0x0001840006087890 */ /* 0x000fe4000fffe03f */
[----:B------:R-:W-:Y:S02]  /*13e20*/  ULEA UR11, UR11, UR5, 0x7 ;  /* 0x000000050b0b7291 */ /* 0x000fe4000f8e383f */
[----:B------:R-:W-:Y:S02]  /*13e30*/  UIADD3.X UR5, URZ, UR39, URZ, UP0, !UPT ;  /* 0x000000273f057290 */ /* 0x000fe400087fe43f */
[----:B------:R-:W-:Y:S01]  /*13e40*/  UIADD3 UR14, UR6, 0x1c400, URZ ;  /* 0x0001c400060e7890 */ /* 0x000fe2000fffe03f */
[----:B------:R-:W-:Y:S02]  /*13e50*/  @P0 LOP3.LUT R2, R2, 0x1, RZ, 0xfc, !PT ;  /* 0x0000000102020812 */ /* 0x000fe400078efcff */
[----:B------:R-:W-:-:S04]  /*13e60*/  UMOV UR6, 0x0 ;  /* 0x0000000000067882 */ /* 0x000fc80000000000 */
[----:B------:R2:W-:Y:S01]  /*13e70*/  UTMALDG.4D [UR8], [UR4], desc[UR6] ;  /* 0x00000608040075b4 */ /* 0x0005e20008019000 */
[----:B------:R3:W-:Y:S01]  /*13e80*/  STL [R1+0x18], R2 ;  /* 0x0000180201007387 */ /* 0x0007e20000100800 */
[----:B--2---:R-:W-:Y:S01]  /*13e90*/  UMOV UR8, UR14 ;  /* 0x0000000e00087c82 */ /* 0x004fe20008000000 */
[----:B------:R-:W-:Y:S02]  /*13ea0*/  UMOV UR10, UR15 ;  /* 0x0000000f000a7c82 */ /* 0x000fe40008000000 */
[----:B------:R3:W-:Y:S01]  /*13eb0*/  UTMALDG.4D [UR8], [UR4], desc[UR6] ;  /* 0x00000608040075b4 */ /* 0x0007e20008019000 */
[----:B------:R-:W-:Y:S02]  /*13ec0*/  NOP ;  /* 0x0000000000007918 */ /* 0x000fe40000000000 */
.L_x_1487:
[----:B----4-:R-:W4:Y:S04]  /*13ed0*/  LDL R0, [R1] ;  /* 0x0000000001007983 */ /* 0x010f280000100800 */
[----:B------:R-:W5:Y:S01]  /*13ee0*/  LDL.LU R3, [R1+0x34] ;  /* 0x0000340001037983 */ /* 0x000f620000300800 */
[----:B------:R-:W-:Y:S05]  /*13ef0*/  WARPSYNC.ALL ;  /* 0x0000000000007948 */ /* 0x000fea0003800000 */
[----:B---3--:R-:W-:Y:S01]  /*13f00*/  ULDC.64 UR4, c[0x0][0x298] ;  /* 0x0000a60000047ab9 */ /* 0x008fe20000000a00 */
[----:B------:R-:W-:Y:S01]  /*13f10*/  BSSY B6, `(.L_x_1492) ;  /* 0x000001c000067945 */ /* 0x000fe20003800000 */
[----:B------:R-:W-:Y:S01]  /*13f20*/  BAR.SYNC.DEFER_BLOCKING 0x8, 0x180 ;  /* 0x0206000000007b1d */ /* 0x000fe20000010000 */
[----:B----4-:R-:W-:Y:S01]  /*13f30*/  VIADD R0, R0, 0x10400 ;  /* 0x0001040000007836 */ /* 0x010fe20000000000 */
[----:B-----5:R-:W-:Y:S01]  /*13f40*/  SHF.R.S32.HI R2, RZ, 0x1f, R3 ;  /* 0x0000001fff027819 */ /* 0x020fe20000011403 */
[----:B------:R-:W-:-:S03]  /*13f50*/  IMAD.WIDE.U32 R4, R3, UR4, RZ ;  /* 0x0000000403047c25 */ /* 0x000fc6000f8e00ff */
[----:B------:R-:W-:Y:S01]  /*13f60*/  LOP3.LUT P0, RZ, R0, 0x3ff, RZ, 0xc0, !PT ;  /* 0x000003ff00ff7812 */ /* 0x000fe2000780c0ff */
[----:B------:R-:W-:Y:S01]  /*13f70*/  IMAD R2, R2, UR4, RZ ;  /* 0x0000000402027c24 */ /* 0x000fe2000f8e02ff */
[----:B------:R3:W-:Y:S03]  /*13f80*/  STL.64 [R1+0x40], R4 ;  /* 0x0000400401007387 */ /* 0x0007e60000100a00 */
[----:B------:R-:W-:-:S04]  /*13f90*/  IMAD R2, R3, UR5, R2 ;  /* 0x0000000503027c24 */ /* 0x000fc8000f8e0202 */
[----:B------:R-:W-:-:S05]  /*13fa0*/  IMAD.IADD R0, R5, 0x1, R2 ;  /* 0x0000000105007824 */ /* 0x000fca00078e0202 */
[----:B------:R3:W-:Y:S01]  /*13fb0*/  STL [R1+0x34], R0 ;  /* 0x0000340001007387 */ /* 0x0007e20000100800 */
[----:B------:R-:W-:Y:S05]  /*13fc0*/  @!P0 BRA `(.L_x_1493) ;  /* 0x0000000000408947 */ /* 0x000fea0003800000 */
[----:B------:R-:W-:Y:S01]  /*13fd0*/  MOV R2, 0x0 ;  /* 0x0000000000027802 */ /* 0x000fe20000000f00 */
[----:B------:R-:W-:Y:S01]  /*13fe0*/  ULDC.64 UR4, c[0x4][0xa0] ;  /* 0x0100280000047ab9 */ /* 0x000fe20000000a00 */
[----:B------:R-:W-:Y:S01]  /*13ff0*/  ULDC.64 UR6, c[0x4][0xa8] ;  /* 0x01002a0000067ab9 */ /* 0x000fe20000000a00 */
[----:B------:R-:W-:Y:S01]  /*14000*/  ULDC.64 UR8, c[0x4][0x20] ;  /* 0x0100080000087ab9 */ /* 0x000fe20000000a00 */
[----:B---3--:R-:W-:Y:S02]  /*14010*/  IMAD.U32 R4, RZ, RZ, UR4 ;  /* 0x00000004ff047e24 */ /* 0x008fe4000f8e00ff */
        /* <DEDUP_REMOVED lines=11> */
.L_x_1493:
[----:B------:R-:W-:Y:S05]  /*140d0*/  BSYNC B6 ;  /* 0x0000000000067941 */ /* 0x000fea0003800000 */
.L_x_1492:
[----:B---3--:R-:W3:Y:S01]  /*140e0*/  LDL.LU R0, [R1+0x34] ;  /* 0x0000340001007983 */ /* 0x008ee20000300800 */
[----:B--2---:R-:W2:Y:S01]  /*140f0*/  LDC R7, c[0x0][0x448] ;  /* 0x00011200ff077b82 */ /* 0x004ea20000000800 */
[----:B------:R-:W-:Y:S01]  /*14100*/  ULDC.64 UR4, c[0x0][0x2d8] ;  /* 0x0000b60000047ab9 */ /* 0x000fe20000000a00 */
[----:B------:R-:W-:Y:S01]  /*14110*/  ULDC.64 UR6, c[0x0][0x280] ;  /* 0x0000a00000067ab9 */ /* 0x000fe20000000a00 */
[----:B------:R-:W3:Y:S04]  /*14120*/  LDL.LU.64 R2, [R1+0x40] ;  /* 0x0000400001027983 */ /* 0x000ee80000300a00 */
[----:B------:R-:W4:Y:S01]  /*14130*/  LDL R8, [R1+0x2c] ;  /* 0x00002c0001087983 */ /* 0x000f220000100800 */
[----:B------:R-:W0:Y:S01]  /*14140*/  S2R R5, SR_TID.X ;  /* 0x0000000000057919 */ /* 0x000e220000002100 */
[----:B------:R-:W1:Y:S01]  /*14150*/  S2R R6, SR_TID.X ;  /* 0x0000000000067919 */ /* 0x000e620000002100 */
[----:B0-----:R-:W-:-:S04]  /*14160*/  LOP3.LUT R5, R5, 0x7f, RZ, 0xc0, !PT ;  /* 0x0000007f05057812 */ /* 0x001fc800078ec0ff */
[----:B------:R-:W-:Y:S01]  /*14170*/  SHF.R.U32.HI R5, RZ, 0x3, R5 ;  /* 0x00000003ff057819 */ /* 0x000fe20000011605 */
[----:B-1----:R-:W-:-:S05]  /*14180*/  IMAD.SHL.U32 R9, R6, 0x10, RZ ;  /* 0x0000001006097824 */ /* 0x002fca00078e00ff */
[----:B------:R-:W-:Y:S01]  /*14190*/  LOP3.LUT R9, R5, 0x70, R9, 0xf8, !PT ;  /* 0x0000007005097812 */ /* 0x000fe200078ef809 */
[----:B---3--:R-:W-:Y:S01]  /*141a0*/  IMAD.MOV.U32 R3, RZ, RZ, R0 ;  /* 0x000000ffff037224 */ /* 0x008fe200078e0000 */
[----:B------:R-:W-:-:S05]  /*141b0*/  SHF.R.S32.HI R0, RZ, 0x1f, R18 ;  /* 0x0000001fff007819 */ /* 0x000fca0000011412 */
[----:B------:R-:W-:Y:S02]  /*141c0*/  IMAD R0, R0, UR4, RZ ;  /* 0x0000000400007c24 */ /* 0x000fe4000f8e02ff */
[----:B------:R-:W-:-:S04]  /*141d0*/  IMAD.WIDE.U32 R2, R18, UR4, R2 ;  /* 0x0000000412027c25 */ /* 0x000fc8000f8e0002 */
[----:B------:R-:W-:Y:S01]  /*141e0*/  IMAD R0, R18, UR5, R0 ;  /* 0x0000000512007c24 */ /* 0x000fe2000f8e0200 */
[----:B------:R-:W-:Y:S02]  /*141f0*/  ULDC.64 UR4, c[0x0][0xa00] ;  /* 0x0002800000047ab9 */ /* 0x000fe40000000a00 */
[----:B------:R-:W-:Y:S01]  /*14200*/  ISETP.NE.U32.AND P0, PT, RZ, UR4, PT ;  /* 0x00000004ff007c0c */ /* 0x000fe2000bf05070 */
[----:B------:R-:W-:Y:S01]  /*14210*/  IMAD.IADD R3, R3, 0x1, R0 ;  /* 0x0000000103037824 */ /* 0x000fe200078e0200 */
[----:B------:R-:W-:Y:S02]  /*14220*/  SHF.R.S32.HI R0, RZ, 0x1f, R19 ;  /* 0x0000001fff007819 */ /* 0x000fe40000011413 */
[----:B------:R-:W-:Y:S01]  /*14230*/  ISETP.NE.AND.EX P0, PT, RZ, UR5, PT, P0 ;  /* 0x00000005ff007c0c */ /* 0x000fe2000bf05300 */
[----:B------:R-:W-:-:S03]  /*14240*/  ULDC.64 UR4, c[0x0][0x2e0] ;  /* 0x0000b80000047ab9 */ /* 0x000fc60000000a00 */
[----:B------:R-:W-:Y:S02]  /*14250*/  SEL R4, R0, RZ, !P0 ;  /* 0x000000ff00047207 */ /* 0x000fe40004000000 */
[----:B------:R-:W-:Y:S02]  /*14260*/  SEL R0, R19, RZ, !P0 ;  /* 0x000000ff13007207 */ /* 0x000fe40004000000 */
[----:B--2---:R-:W-:Y:S01]  /*14270*/  ISETP.NE.AND P0, PT, R7, 0x1, PT ;  /* 0x000000010700780c */ /* 0x004fe20003f05270 */
[----:B------:R-:W-:-:S12]  /*14280*/  IMAD R4, R4, UR4, RZ ;  /* 0x0000000404047c24 */ /* 0x000fd8000f8e02ff */
[----:B------:R-:W0:Y:S01]  /*14290*/  @P0 LDC R5, c[0x0][0x44c] ;  /* 0x00011300ff050b82 */ /* 0x000e220000000800 */
[----:B------:R-:W-:-:S07]  /*142a0*/  IMAD.WIDE.U32 R2, R0, UR4, R2 ;  /* 0x0000000400027c25 */ /* 0x000fce000f8e0002 */
[----:B------:R-:W1:Y:S01]  /*142b0*/  @P0 LDC R6, c[0x0][0x450] ;  /* 0x00011400ff060b82 */ /* 0x000e620000000800 */
[----:B------:R-:W-:Y:S01]  /*142c0*/  IMAD R0, R0, UR5, R4 ;  /* 0x0000000500007c24 */ /* 0x000fe2000f8e0204 */
[----:B------:R-:W-:Y:S01]  /*142d0*/  ULDC.64 UR4, c[0x0][0x2d0] ;  /* 0x0000b40000047ab9 */ /* 0x000fe20000000a00 */
[----:B----4-:R-:W-:Y:S02]  /*142e0*/  IMAD.IADD R4, R9, 0x1, R8 ;  /* 0x0000000109047824 */ /* 0x010fe400078e0208 */
[----:B------:R-:W2:Y:S01]  /*142f0*/  S2R R9, SR_TID.X ;  /* 0x0000000000097919 */ /* 0x000ea20000002100 */
[----:B------:R-:W-:Y:S02]  /*14300*/  IMAD.IADD R3, R3, 0x1, R0 ;  /* 0x0000000103037824 */ /* 0x000fe400078e0200 */
[----:B------:R-:W-:Y:S02]  /*14310*/  IMAD.MOV.U32 R0, RZ, RZ, R4 ;  /* 0x000000ffff007224 */ /* 0x000fe400078e0004 */
[----:B0-----:R-:W-:-:S05]  /*14320*/  @P0 IMAD.HI.U32 R5, R4, R5, RZ ;  /* 0x0000000504050227 */ /* 0x001fca00078e00ff */
[----:B-1----:R-:W-:-:S05]  /*14330*/  @P0 SHF.R.U32.HI R0, RZ, R6, R5 ;  /* 0x00000006ff000219 */ /* 0x002fca0000011605 */
[----:B------:R-:W-:-:S04]  /*14340*/  IMAD.MOV R5, RZ, RZ, -R0 ;  /* 0x000000ffff057224 */ /* 0x000fc800078e0a00 */
[----:B------:R-:W-:Y:S01]  /*14350*/  IMAD R4, R7, R5, R4 ;  /* 0x0000000507047224 */ /* 0x000fe200078e0204 */
[----:B------:R-:W-:Y:S01]  /*14360*/  SHF.R.S32.HI R5, RZ, 0x1f, R0 ;  /* 0x0000001fff057819 */ /* 0x000fe20000011400 */
[----:B------:R-:W-:-:S04]  /*14370*/  IMAD.WIDE.U32 R2, R0, UR4, R2 ;  /* 0x0000000400027c25 */ /* 0x000fc8000f8e0002 */
[----:B------:R-:W-:Y:S02]  /*14380*/  IMAD R5, R5, UR4, RZ ;  /* 0x0000000405057c24 */ /* 0x000fe4000f8e02ff */
[----:B--2---:R-:W-:Y:S02]  /*14390*/  IMAD.SHL.U32 R9, R9, 0x8, RZ ;  /* 0x0000000809097824 */ /* 0x004fe400078e00ff */
[----:B------:R-:W-:Y:S01]  /*143a0*/  IMAD R0, R0, UR5, R5 ;  /* 0x0000000500007c24 */ /* 0x000fe2000f8e0205 */
[----:B------:R-:W-:Y:S02]  /*143b0*/  ULDC.64 UR4, c[0x0][0x2c8] ;  /* 0x0000b20000047ab9 */ /* 0x000fe40000000a00 */
[----:B------:R-:W-:Y:S01]  /*143c0*/  LOP3.LUT R9, R9, 0x38, RZ, 0xc0, !PT ;  /* 0x0000003809097812 */ /* 0x000fe200078ec0ff */
[----:B------:R-:W-:Y:S01]  /*143d0*/  IMAD.IADD R3, R3, 0x1, R0 ;  /* 0x0000000103037824 */ /* 0x000fe200078e0200 */
[----:B------:R-:W-:Y:S02]  /*143e0*/  SHF.R.S32.HI R0, RZ, 0x1f, R4 ;  /* 0x0000001fff007819 */ /* 0x000fe40000011404 */
[----:B------:R-:W-:Y:S01]  /*143f0*/  LOP3.LUT R9, R9, 0x40, RZ, 0xfc, !PT ;  /* 0x0000004009097812 */ /* 0x000fe200078efcff */
[----:B------:R-:W-:-:S04]  /*14400*/  IMAD.WIDE.U32 R2, R4, UR4, R2 ;  /* 0x0000000404027c25 */ /* 0x000fc8000f8e0002 */
[----:B------:R-:W-:Y:S01]  /*14410*/  IMAD R0, R0, UR4, RZ ;  /* 0x0000000400007c24 */ /* 0x000fe2000f8e02ff */
[----:B------:R-:W-:Y:S02]  /*14420*/  ULDC UR4, c[0x0][0x2b8] ;  /* 0x0000ae0000047ab9 */ /* 0x000fe40000000800 */
[----:B------:R-:W-:Y:S02]  /*14430*/  ISETP.GE.AND P1, PT, R9, UR4, PT ;  /* 0x0000000409007c0c */ /* 0x000fe4000bf26270 */
[----:B------:R0:W5:Y:S01]  /*14440*/  LDL R9, [R1+0x24] ;  /* 0x0000240001097983 */ /* 0x0001620000100800 */
[----:B------:R-:W1:Y:S01]  /*14450*/  S2R R5, SR_TID.X ;  /* 0x0000000000057919 */ /* 0x000e620000002100 */
[----:B------:R-:W-:Y:S01]  /*14460*/  IMAD R0, R4, UR5, R0 ;  /* 0x0000000504007c24 */ /* 0x000fe2000f8e0200 */
[----:B------:R-:W-:-:S03]  /*14470*/  LEA R4, P2, R2, UR6, 0x1 ;  /* 0x0000000602047c11 */ /* 0x000fc6000f8408ff */
[----:B------:R-:W-:-:S05]  /*14480*/  IMAD.IADD R0, R3, 0x1, R0 ;  /* 0x0000000103007824 */ /* 0x000fca00078e0200 */
[----:B------:R-:W-:Y:S01]  /*14490*/  LEA.HI.X R3, R2, UR7, R0, 0x1, P2 ;  /* 0x0000000702037c11 */ /* 0x000fe200090f0c00 */
[----:B-1----:R-:W-:-:S05]  /*144a0*/  IMAD.SHL.U32 R10, R5, 0x8, RZ ;  /* 0x00000008050a7824 */ /* 0x002fca00078e00ff */
[----:B------:R-:W-:-:S04]  /*144b0*/  LOP3.LUT R10, R10, 0x38, RZ, 0xc0, !PT ;  /* 0x000000380a0a7812 */ /* 0x000fc800078ec0ff */
[----:B------:R-:W-:Y:S01]  /*144c0*/  ISETP.GE.AND P0, PT, R10, UR4, PT ;  /* 0x000000040a007c0c */ /* 0x000fe2000bf06270 */
[----:B------:R-:W-:-:S03]  /*144d0*/  UMOV UR4, 0xffffffff ;  /* 0xffffffff00047882 */ /* 0x000fc60000000000 */
[----:B0-----:R-:W-:Y:S09]  /*144e0*/  BRA.DIV UR4, `(.L_x_1494) ;  /* 0x0000004204607947 */ /* 0x001ff2000b800000 */
[----:B------:R-:W0:Y:S01]  /*144f0*/  S2R R5, SR_TID.X ;  /* 0x0000000000057919 */ /* 0x000e220000002100 */
[----:B------:R-:W2:Y:S01]  /*14500*/  LDL.LU R8, [R1+0x2c] ;  /* 0x00002c0001087983 */ /* 0x000ea20000300800 */
[----:B0-----:R-:W-:-:S04]  /*14510*/  LOP3.LUT R5, R5, 0x7f, RZ, 0xc0, !PT ;  /* 0x0000007f05057812 */ /* 0x001fc800078ec0ff */
[----:B------:R-:W-:Y:S02]  /*14520*/  SHF.R.U32.HI R6, RZ, 0x3, R5 ;  /* 0x00000003ff067819 */ /* 0x000fe40000011605 */
[----:B------:R-:W3:Y:S03]  /*14530*/  LDL.LU R5, [R1+0x30] ;  /* 0x0000300001057983 */ /* 0x000ee60000300800 */
[----:B--2---:R-:W-:Y:S02]  /*14540*/  IMAD.IADD R0, R6, 0x1, R8 ;  /* 0x0000000106007824 */ /* 0x004fe400078e0208 */
[----:B------:R-:W-:Y:S01]  /*14550*/  SHFL.IDX PT, R6, R3, RZ, 0x181f ;  /* 0x00181fff03067589 */ /* 0x000fe200000e0000 */
[----:B---3--:R-:W-:-:S03]  /*14560*/  IMAD R2, R5, R7, RZ ;  /* 0x0000000705027224 */ /* 0x008fc600078e02ff */
[----:B------:R-:W0:Y:S02]  /*14570*/  SHFL.IDX PT, R7, R4, RZ, 0x181f ;  /* 0x00181fff04077589 */ /* 0x000e2400000e0000 */
[C---:B------:R-:W-:Y:S01]  /*14580*/  ISETP.GE.AND P4, PT, R0.reuse, R2, PT ;  /* 0x000000020000720c */ /* 0x040fe20003f86270 */
[----:B------:R-:W-:-:S05]  /*14590*/  VIADD R5, R0, 0x10 ;  /* 0x0000001000057836 */ /* 0x000fca0000000000 */
[----:B------:R-:W-:Y:S02]  /*145a0*/  ISETP.GE.AND P2, PT, R5, R2, PT ;  /* 0x000000020500720c */ /* 0x000fe40003f46270 */
[----:B------:R-:W1:Y:S04]  /*145b0*/  SHFL.IDX PT, R5, R4, 0x1, 0x181f ;  /* 0x00381f0004057f89 */ /* 0x000e6800000e0000 */
[----:B------:R-:W2:Y:S01]  /*145c0*/  SHFL.IDX PT, R8, R3, 0x1, 0x181f ;  /* 0x00381f0003087f89 */ /* 0x000ea200000e0000 */
[----:B0-----:R-:W-:-:S05]  /*145d0*/  @!P4 LEA R7, P3, R10, R7, 0x1 ;  /* 0x000000070a07c211 */ /* 0x001fca00078608ff */
[----:B------:R-:W-:-:S05]  /*145e0*/  @!P4 IMAD.X R6, RZ, RZ, R6, P3 ;  /* 0x000000ffff06c224 */ /* 0x000fca00018e0606 */
[----:B------:R-:W-:-:S04]  /*145f0*/  @!P4 LOP3.LUT R7, R7, R6, RZ, 0x3c, !PT ;  /* 0x000000060707c212 */ /* 0x000fc800078e3cff */
[----:B------:R-:W-:-:S04]  /*14600*/  @!P4 LOP3.LUT R6, R7, R6, RZ, 0x3c, !PT ;  /* 0x000000060706c212 */ /* 0x000fc800078e3cff */
[----:B------:R-:W-:-:S05]  /*14610*/  @!P4 LOP3.LUT R7, R7, R6, RZ, 0x3c, !PT ;  /* 0x000000060707c212 */ /* 0x000fca00078e3cff */
[----:B-----5:R-:W-:Y:S04]  /*14620*/  @!P4 LDGSTS.E.BYPASS.LTC128B.128 [R9+0x10400], desc[UR50][R6.64], !P0 ;  /* 0x104000000609cfae */ /* 0x020fe8000c101d72 */
[----:B------:R1:W-:Y:S02]  /*14630*/  @!P4 LDGSTS.E.BYPASS.LTC128B.128 [R9+0x14400], desc[UR50][R6.64+0x80], !P1 ;  /* 0x144000800609cfae */ /* 0x0003e4000c901d72 */
[----:B-1----:R-:W-:-:S05]  /*14640*/  @!P2 LEA R7, P3, R10, R5, 0x1 ;  /* 0x000000050a07a211 */ /* 0x002fca00078608ff */
[----:B--2---:R-:W-:-:S05]  /*14650*/  @!P2 IMAD.X R6, RZ, RZ, R8, P3 ;  /* 0x000000ffff06a224 */ /* 0x004fca00018e0608 */
[----:B------:R-:W-:-:S04]  /*14660*/  @!P2 LOP3.LUT R7, R7, R6, RZ, 0x3c, !PT ;  /* 0x000000060707a212 */ /* 0x000fc800078e3cff */
[----:B------:R-:W-:Y:S01]  /*14670*/  @!P2 LOP3.LUT R6, R7, R6, RZ, 0x3c, !PT ;  /* 0x000000060706a212 */ /* 0x000fe200078e3cff */
[----:B------:R-:W-:-:S03]  /*14680*/  VIADD R5, R0, 0x20 ;  /* 0x0000002000057836 */ /* 0x000fc60000000000 */
        /* <DEDUP_REMOVED lines=50> */
[----:B------:R-:W0:Y:S04]  /*149b0*/  SHFL.IDX PT, R3, R3, 0x7, 0x181f ;  /* 0x00f81f0003037f89 */ /* 0x000e2800000e0000 */
[----:B------:R1:W-:Y:S04]  /*149c0*/  @!P2 LDGSTS.E.BYPASS.LTC128B.128 [R9+0x13400], desc[UR50][R6.64], !P0 ;  /* 0x134000000609afae */ /* 0x0003e8000c101d72 */
[----:B------:R1:W-:Y:S04]  /*149d0*/  @!P2 LDGSTS.E.BYPASS.LTC128B.128 [R9+0x17400], desc[UR50][R6.64+0x80], !P1 ;  /* 0x174000800609afae */ /* 0x0003e8000c901d72 */
[----:B------:R-:W2:Y:S02]  /*149e0*/  SHFL.IDX PT, R4, R4, 0x7, 0x181f ;  /* 0x00f81f0004047f89 */ /* 0x000ea400000e0000 */
.L_x_1610:
[----:B------:R-:W-:Y:S01]  /*149f0*/  VIADD R0, R0, 0x70 ;  /* 0x0000007000007836 */ /* 0x000fe20000000000 */
[----:B------:R-:W-:Y:S04]  /*14a00*/  BSSY B0, `(.L_x_1495) ;  /* 0x000000a000007945 */ /* 0x000fe80003800000 */
[----:B------:R-:W-:-:S13]  /*14a10*/  ISETP.GE.AND P2, PT, R0, R2, PT ;  /* 0x000000020000720c */ /* 0x000fda0003f46270 */
[----:B------:R-:W-:Y:S05]  /*14a20*/  @P2 BRA `(.L_x_1496) ;  /* 0x00000000001c2947 */ /* 0x000fea0003800000 */
[----:B--2---:R-:W-:-:S05]  /*14a30*/  LEA R2, P2, R10, R4, 0x1 ;  /* 0x000000040a027211 */ /* 0x004fca00078408ff */
[----:B0-----:R-:W-:-:S05]  /*14a40*/  IMAD.X R3, RZ, RZ, R3, P2 ;  /* 0x000000ffff037224 */ /* 0x001fca00010e0603 */
[----:B------:R-:W-:Y:S01]  /*14a50*/  @!PT LDS RZ, [RZ] ;  /* 0x00000000fffff984 */ /* 0x000fe20000000800 */
[----:B------:R-:W-:Y:S01]  /*14a60*/  @!PT LDS RZ, [RZ] ;  /* 0x00000000fffff984 */ /* 0x000fe20000000800 */
[----:B------:R-:W-:Y:S01]  /*14a70*/  @!PT LDS RZ, [RZ] ;  /* 0x00000000fffff984 */ /* 0x000fe20000000800 */
[----:B------:R3:W-:Y:S04]  /*14a80*/  LDGSTS.E.BYPASS.LTC128B.128 [R9+0x13c00], desc[UR50][R2.64], !P0 ;  /* 0x13c0000002097fae */ /* 0x0007e8000c101d72 */
[----:B------:R3:W-:Y:S02]  /*14a90*/  LDGSTS.E.BYPASS.LTC128B.128 [R9+0x17c00], desc[UR50][R2.64+0x80], !P1 ;  /* 0x17c0008002097fae */ /* 0x0007e4000c901d72 */
.L_x_1496:
[----:B------:R-:W-:Y:S05]  /*14aa0*/  BSYNC B0 ;  /* 0x0000000000007941 */ /* 0x000fea0003800000 */
.L_x_1495:
[----:B-1-3--:R-:W3:Y:S01]  /*14ab0*/  LDL R9, [R1] ;  /* 0x0000000001097983 */ /* 0x00aee20000100800 */
[----:B------:R-:W-:Y:S01]  /*14ac0*/  PLOP3.LUT P0, PT, PT, PT, PT, 0x80, 0x0 ;  /* 0x000000000000781c */ /* 0x000fe20003f0f070 */
[----:B------:R-:W-:Y:S01]  /*14ad0*/  NOP ;  /* 0x0000000000007918 */ /* 0x000fe20000000000 */
[----:B---3--:R-:W-:-:S11]  /*14ae0*/  VIADD R10, R9, 0x28800 ;  /* 0x00028800090a7836 */ /* 0x008fd60000000000 */
.L_x_1497:
[----:B------:R-:W3:Y:S01]  /*14af0*/  LDL R2, [R1] ;  /* 0x0000000001027983 */ /* 0x000ee20000100800 */
[----:B------:R-:W-:Y:S02]  /*14b00*/  PLOP3.LUT P1, PT, P1, P0, PT, 0xa2, 0x0 ;  /* 0x000000000000781c */ /* 0x000fe40000f21472 */
[----:B---3--:R-:W-:-:S08]  /*14b10*/  @P0 R2UR P1, UR4, R2 ;  /* 0x00000000020402ca */ /* 0x008fd00000020000 */
[----:B------:R-:W-:-:S05]  /*14b20*/  @P0 PLOP3.LUT P0, PT, P1, PT, PT, 0x80, 0x0 ;  /* 0x000000000000081c */ /* 0x000fca0000f0f070 */
[----:B------:R-:W-:Y:S01]  /*14b30*/  @!P1 SYNCS.ARRIVE.TRANS64.RED.A0T1 RZ, [UR4+0x28800], RZ ;  /* 0x028800ffffff99a7 */ /* 0x000fe20008200404 */
[----:B------:R-:W-:Y:S07]  /*14b40*/  @!P1 ARRIVES.LDGSTSBAR.64.TRANSCNT [UR4+0x28800] ;  /* 0x02880000ff0099b0 */ /* 0x000fee0008000a84 */
[----:B------:R-:W-:Y:S05]  /*14b50*/  @P0 BRA.U.ANY `(.L_x_1497) ;  /* 0xfffffffd00e40947 */ /* 0x000fea000393ffff */
[----:B0-----:R-:W3:Y:S02]  /*14b60*/  LDL.LU R3, [R1+0x3c] ;  /* 0x00003c0001037983 */ /* 0x001ee40000300800 */
[----:B---3--:R-:W-:-:S05]  /*14b70*/  VIADD R3, R3, 0x1 ;  /* 0x0000000103037836 */ /* 0x008fca0000000000 */
        /* <DEDUP_REMOVED lines=10> */
.L_x_1611:
[----:B------:R-:W-:Y:S05]  /*14c20*/  BSYNC B0 ;  /* 0x0000000000007941 */ /* 0x000fea0003800000 */
.L_x_1498:
[----:B------:R-:W3:Y:S04]  /*14c30*/  LDL R3, [R1+0x28] ;  /* 0x0000280001037983 */ /* 0x000ee80000100800 */
[----:B0-----:R-:W4:Y:S01]  /*14c40*/  LDL R2, [R1+0x20] ;  /* 0x0000200001027983 */ /* 0x001f220000100800 */
[----:B------:R-:W-:Y:S01]  /*14c50*/  BSSY B0, `(.L_x_1500) ;  /* 0x00001f3000007945 */ /* 0x000fe20003800000 */
[----:B---3--:R-:W-:-:S05]  /*14c60*/  VIADD R0, R3, 0xfffffffe ;  /* 0xfffffffe03007836 */ /* 0x008fca0000000000 */
[----:B----4-:R-:W-:-:S13]  /*14c70*/  ISETP.GE.AND P0, PT, R0, R2, PT ;  /* 0x000000020000720c */ /* 0x010fda0003f06270 */
[----:B------:R-:W-:Y:S05]  /*14c80*/  @!P0 BRA `(.L_x_1501) ;  /* 0x0000001c00bc8947 */ /* 0x000fea0003800000 */
[----:B------:R-:W-:Y:S01]  /*14c90*/  LOP3.LUT R8, RZ, R2, RZ, 0x33, !PT ;  /* 0x00000002ff087212 */ /* 0x000fe200078e33ff */
[----:B------:R-:W-:Y:S01]  /*14ca0*/  IMAD.MOV R2, RZ, RZ, -R3 ;  /* 0x000000ffff027224 */ /* 0x000fe200078e0a03 */
[----:B------:R-:W-:Y:S04]  /*14cb0*/  BSSY B2, `(.L_x_1502) ;  /* 0x00000a9000027945 */ /* 0x000fe80003800000 */
[----:B------:R-:W-:-:S05]  /*14cc0*/  VIADDMNMX R8, R2, 0x1, R8, !PT ;  /* 0x0000000102087846 */ /* 0x000fca0007800108 */
[----:B------:R-:W-:-:S05]  /*14cd0*/  IMAD.IADD R2, R3, 0x1, R8 ;  /* 0x0000000103027824 */ /* 0x000fca00078e0208 */
[----:B------:R-:W-:-:S04]  /*14ce0*/  LOP3.LUT R2, R2, 0x1, RZ, 0xc0, !PT ;  /* 0x0000000102027812 */ /* 0x000fc800078ec0ff */
[----:B------:R-:W-:-:S13]  /*14cf0*/  ISETP.NE.U32.AND P0, PT, R2, 0x1, PT ;  /* 0x000000010200780c */ /* 0x000fda0003f05070 */
[----:B------:R-:W-:Y:S05]  /*14d00*/  @P0 BRA `(.L_x_1503) ;  /* 0x00000008008c0947 */ /* 0x000fea0003800000 */
[----:B------:R-:W3:Y:S04]  /*14d10*/  LDL R5, [R1+0x18] ;  /* 0x0000180001057983 */ /* 0x000ee80000100800 */
[----:B--2---:R-:W2:Y:S04]  /*14d20*/  LDL R4, [R1+0x4] ;  /* 0x0000040001047983 */ /* 0x004ea80000100800 */
[----:B------:R-:W4:Y:S01]  /*14d30*/  LDL R3, [R1+0x10] ;  /* 0x0000100001037983 */ /* 0x000f220000100800 */
[----:B------:R-:W-:Y:S01]  /*14d40*/  BSSY B1, `(.L_x_1504) ;  /* 0x000009b000017945 */ /* 0x000fe20003800000 */
[----:B---3--:R-:W-:Y:S01]  /*14d50*/  LOP3.LUT P1, RZ, R5, 0x1, RZ, 0xc0, !PT ;  /* 0x0000000105ff7812 */ /* 0x008fe2000782c0ff */
[----:B--2---:R-:W-:-:S05]  /*14d60*/  VIADD R6, R4, 0x1 ;  /* 0x0000000104067836 */ /* 0x004fca0000000000 */
        /* <DEDUP_REMOVED lines=11> */
[----:B------:R-:W0:Y:S01]  /*14e20*/  LDC R5, c[0x0][0x43c] ;  /* 0x00010f00ff057b82 */ /* 0x000e220000000800 */
[----:B------:R-:W-:Y:S02]  /*14e30*/  ULDC.64 UR6, c[0x0][0x428] ;  /* 0x00010a0000067ab9 */ /* 0x000fe40000000a00 */
[----:B------:R-:W3:Y:S01]  /*14e40*/  LDL R7, [R1+0xc] ;  /* 0x00000c0001077983 */ /* 0x000ee20000100800 */
        /* <DEDUP_REMOVED lines=15> */
.L_x_1506:
[----:B------:R-:W2:Y:S01]  /*14f40*/  LDL R2, [R1] ;  /* 0x0000000001027983 */ /* 0x000ea20000100800 */
[----:B------:R-:W-:Y:S01]  /*14f50*/  BSSY B3, `(.L_x_1507) ;  /* 0x0000005000037945 */ /* 0x000fe20003800000 */
[----:B--2---:R-:W-:Y:S01]  /*14f60*/  IMAD R3, R6, 0x8, R2 ;  /* 0x0000000806037824 */ /* 0x004fe200078e0202 */
[----:B------:R-:W-:-:S04]  /*14f70*/  SHF.L.U32 R2, R9, 0x1f, RZ ;  /* 0x0000001f09027819 */ /* 0x000fc800000006ff */
[----:B------:R-:W1:Y:S02]  /*14f80*/  SYNCS.PHASECHK.TRANS64.TRYWAIT P0, [R3+URZ+0x28840], R2 ;  /* 0x02884002030075a7 */ /* 0x000e64000800017f */
[----:B-1----:R-:W-:Y:S05]  /*14f90*/  @!P0 BRA `(.L_x_1508) ;  /* 0x0000004000848947 */ /* 0x002fea0003800000 */
.L_x_1612:
[----:B------:R-:W-:Y:S05]  /*14fa0*/  BSYNC B3 ;  /* 0x0000000000037941 */ /* 0x000fea0003800000 */
.L_x_1507:
        /* <DEDUP_REMOVED lines=12> */
.L_x_1510:
[----:B------:R-:W-:Y:S05]  /*15070*/  BSYNC B3 ;  /* 0x0000000000037941 */ /* 0x000fea0003800000 */
.L_x_1509:
[----:B------:R-:W2:Y:S04]  /*15080*/  LDL R5, [R1] ;  /* 0x0000000001057983 */ /* 0x000ea80000100800 */
        /* <DEDUP_REMOVED lines=12> */
.L_x_1511:
        /* <DEDUP_REMOVED lines=16> */
.L_x_1512:
        /* <DEDUP_REMOVED lines=17> */
.L_x_1613:
[----:B------:R-:W-:Y:S05]  /*15360*/  BSYNC B3 ;  /* 0x0000000000037941 */ /* 0x000fea0003800000 */
.L_x_1513:
[----:B------:R1:W5:Y:S01]  /*15370*/  LDL R15, [R1+0x4] ;  /* 0x00000400010f7983 */ /* 0x0003620000100800 */
[----:B------:R-:W-:Y:S01]  /*15380*/  BSSY B3, `(.L_x_1515) ;  /* 0x000000d000037945 */ /* 0x000fe20003800000 */
[----:B------:R-:W-:Y:S02]  /*15390*/  IMAD.MOV.U32 R12, RZ, RZ, 0x0 ;  /* 0x00000000ff0c7424 */ /* 0x000fe400078e00ff */
[----:B------:R-:W-:Y:S01]  /*153a0*/  IMAD.MOV.U32 R13, RZ, RZ, 0x14f00000 ;  /* 0x14f00000ff0d7424 */ /* 0x000fe200078e00ff */
[----:B------:R-:W-:Y:S06]  /*153b0*/  @P1 BRA `(.L_x_1516) ;  /* 0x0000000000241947 */ /* 0x000fec0003800000 */
[----:B------:R-:W2:Y:S01]  /*153c0*/  LDL R7, [R1] ;  /* 0x0000000001077983 */ /* 0x000ea20000100800 */
[----:B------:R-:W3:Y:S01]  /*153d0*/  S2R R5, SR_TID.X ;  /* 0x0000000000057919 */ /* 0x000ee20000002100 */
[----:B0-----:R-:W-:Y:S01]  /*153e0*/  IMAD.MOV.U32 R3, RZ, RZ, 0x8000 ;  /* 0x00008000ff037424 */ /* 0x001fe200078e00ff */
[----:B---3--:R-:W-:-:S04]  /*153f0*/  LOP3.LUT R5, R5, 0x1f, RZ, 0xc0, !PT ;  /* 0x0000001f05057812 */ /* 0x008fc800078ec0ff */
[----:B------:R-:W-:Y:S01]  /*15400*/  ISETP.NE.AND P0, PT, R5, RZ, PT ;  /* 0x000000ff0500720c */ /* 0x000fe20003f05270 */
[----:B--2--5:R-:W-:-:S04]  /*15410*/  IMAD R2, R15, 0x8, R7 ;  /* 0x000000080f027824 */ /* 0x024fc800078e0207 */
[----:B------:R2:W-:Y:S08]  /*15420*/  SYNCS.ARRIVE.TRANS64 RZ, [R2+URZ+0x28850], R3 ;  /* 0x0288500302ff79a7 */ /* 0x0005f0000800003f */
[----:B------:R-:W-:Y:S05]  /*15430*/  @!P0 BRA `(.L_x_1516) ;  /* 0x0000000000048947 */ /* 0x000fea0003800000 */
[----:B------:R-:W-:Y:S01]  /*15440*/  BPT.TRAP 0x1 ;  /* 0x000000040000795c */ /* 0x000fe20000300000 */
.L_x_1516:
[----:B------:R-:W-:Y:S05]  /*15450*/  BSYNC B3 ;  /* 0x0000000000037941 */ /* 0x000fea0003800000 */
.L_x_1515:
[----:B0-2---:R-:W2:Y:S04]  /*15460*/  LDL R2, [R1] ;  /* 0x0000000001027983 */ /* 0x005ea80000100800 */
[----:B------:R-:W3:Y:S04]  /*15470*/  LDL R7, [R1+0x14] ;  /* 0x0000140001077983 */ /* 0x000ee80000100800 */
[----:B------:R-:W3:Y:S01]  /*15480*/  LDL.LU R3, [R1+0x8] ;  /* 0x0000080001037983 */ /* 0x000ee20000300800 */
[----:B------:R-:W-:Y:S01]  /*15490*/  R2UR UR10, R11 ;  /* 0x000000000b0a72ca */ /* 0x000fe200000e0000 */
[----:B------:R-:W-:Y:S01]  /*154a0*/  UIADD3 UR4, UP0, UR38, 0x470, URZ ;  /* 0x0000047026047890 */ /* 0x000fe2000ff1e03f */
[----:B------:R-:W-:-:S02]  /*154b0*/  R2UR UR6, R12 ;  /* 0x000000000c0672ca */ /* 0x000fc400000e0000 */
[----:B------:R-:W-:Y:S01]  /*154c0*/  R2UR UR7, R13 ;  /* 0x000000000d0772ca */ /* 0x000fe200000e0000 */
[----:B------:R-:W-:Y:S01]  /*154d0*/  UIADD3.X UR5, URZ, UR39, URZ, UP0, !UPT ;  /* 0x000000273f057290 */ /* 0x000fe200087fe43f */
[----:B------:R-:W-:Y:S01]  /*154e0*/  PLOP3.LUT P0, PT, PT, PT, PT, 0x80, 0x0 ;  /* 0x000000000000781c */ /* 0x000fe20003f0f070 */
[C-C-:B--2--5:R-:W-:Y:S02]  /*154f0*/  IMAD R5, R15.reuse, 0x8, R2.reuse ;  /* 0x000000080f057824 */ /* 0x164fe400078e0202 */
[----:B------:R-:W-:Y:S02]  /*15500*/  IMAD R2, R15, 0x8000, R2 ;  /* 0x000080000f027824 */ /* 0x000fe400078e0202 */
[----:B------:R-:W-:Y:S02]  /*15510*/  VIADD R5, R5, 0x28850 ;  /* 0x0002885005057836 */ /* 0x000fe40000000000 */
[----:B---3--:R-:W-:Y:S02]  /*15520*/  IMAD R3, R3, 0x80, R7 ;  /* 0x0000008003037824 */ /* 0x008fe400078e0207 */
[----:B------:R-:W-:-:S07]  /*15530*/  VIADD R7, R2, 0x400 ;  /* 0x0000040002077836 */ /* 0x000fce0000000000 */
.L_x_1517:
        /* <DEDUP_REMOVED lines=15> */
.L_x_1518:
        /* <DEDUP_REMOVED lines=12> */
.L_x_1505:
[----:B------:R-:W-:Y:S05]  /*156f0*/  BSYNC B1 ;  /* 0x0000000000017941 */ /* 0x000fea0003800000 */
.L_x_1504:
[----:B0-----:R-:W2:Y:S04]  /*15700*/  LDL R0, [R1+0x28] ;  /* 0x0000280001007983 */ /* 0x001ea80000100800 */
[----:B------:R0:W-:Y:S04]  /*15710*/  STL [R1+0x4], R6 ;  /* 0x0000040601007387 */ /* 0x0001e80000100800 */
[----:B------:R0:W-:Y:S02]  /*15720*/  STL [R1+0x10], R9 ;  /* 0x0000100901007387 */ /* 0x0001e40000100800 */
[----:B0-2---:R-:W-:-:S07]  /*15730*/  VIADD R0, R0, 0xfffffffd ;  /* 0xfffffffd00007836 */ /* 0x005fce0000000000 */
.L_x_1503:
[----:B------:R-:W-:Y:S05]  /*15740*/  BSYNC B2 ;  /* 0x0000000000027941 */ /* 0x000fea0003800000 */
.L_x_1502:
[----:B------:R-:W3:Y:S01]  /*15750*/  LDL.LU R2, [R1+0x28] ;  /* 0x0000280001027983 */ /* 0x000ee20000300800 */
[----:B------:R-:W-:Y:S01]  /*15760*/  VIADD R8, R8, 0xfffffffe ;  /* 0xfffffffe08087836 */ /* 0x000fe20000000000 */
[----:B---3--:R-:W-:-:S04]  /*15770*/  LOP3.LUT R2, RZ, R2, RZ, 0x33, !PT ;  /* 0x00000002ff027212 */ /* 0x008fc800078e33ff */
[----:B------:R-:W-:-:S13]  /*15780*/  ISETP.NE.AND P0, PT, R8, R2, PT ;  /* 0x000000020800720c */ /* 0x000fda0003f05270 */
[----:B------:R-:W-:Y:S05]  /*15790*/  @!P0 BRA `(.L_x_1501) ;  /* 0x0000001000f88947 */ /* 0x000fea0003800000 */
[----:B------:R-:W-:-:S07]  /*157a0*/  IMAD.MOV.U32 R9, RZ, RZ, R17 ;  /* 0x000000ffff097224 */ /* 0x000fce00078e0011 */
.L_x_1549:
        /* <DEDUP_REMOVED lines=8> */
[----:B------:R-:W-:Y:S02]  /*15830*/  SEL R5, RZ, 0x1, P0 ;  /* 0x00000001ff057807 */ /* 0x000fe40000000000 */
[----:B------:R-:W-:Y:S02]  /*15840*/  SEL R4, R4, RZ, P0 ;  /* 0x000000ff04047207 */ /* 0x000fe40000000000 */
[----:B----4-:R-:W-:Y:S01]  /*15850*/  LOP3.LUT R5, R2, R5, RZ, 0x3c, !PT ;  /* 0x0000000502057212 */ /* 0x010fe200078e3cff */
[----:B0-----:R-:W-:Y:S06]  /*15860*/  @!P1 BRA `(.L_x_1520) ;  /* 0x0000000800409947 */ /* 0x001fec0003800000 */
        /* <DEDUP_REMOVED lines=21> */
[----:B------:R-:W-:-:S04]  /*159c0*/  LEA R6, P0, R2, UR4, 0x2 ;  /* 0x0000000402067c11 */ /* 0x000fc8000f8010ff */
[----:B------:R-:W-:-:S05]  /*159d0*/  LEA.HI.X R7, R2, UR5, R3, 0x2, P0 ;  /* 0x0000000502077c11 */ /* 0x000fca00080f1403 */
[----:B------:R0:W5:Y:S04]  /*159e0*/  LDG.E R9, desc[UR50][R6.64] ;  /* 0x0000003206097981 */ /* 0x000168000c1e1900 */
.L_x_1521:
[----:B------:R-:W2:Y:S01]  /*159f0*/  LDL R2, [R1] ;  /* 0x0000000001027983 */ /* 0x000ea20000100800 */
[----:B------:R-:W-:Y:S01]  /*15a00*/  BSSY B2, `(.L_x_1522) ;  /* 0x0000005000027945 */ /* 0x000fe20003800000 */
[----:B--2---:R-:W-:Y:S01]  /*15a10*/  IMAD R3, R4, 0x8, R2 ;  /* 0x0000000804037824 */ /* 0x004fe200078e0202 */
[----:B------:R-:W-:-:S04]  /*15a20*/  SHF.L.U32 R2, R5, 0x1f, RZ ;  /* 0x0000001f05027819 */ /* 0x000fc800000006ff */
[----:B------:R-:W2:Y:S02]  /*15a30*/  SYNCS.PHASECHK.TRANS64.TRYWAIT P0, [R3+URZ+0x28840], R2 ;  /* 0x02884002030075a7 */ /* 0x000ea4000800017f */
[----:B--2---:R-:W-:Y:S05]  /*15a40*/  @!P0 BRA `(.L_x_1523) ;  /* 0x0000003800008947 */ /* 0x004fea0003800000 */
.L_x_1614:
[----:B------:R-:W-:Y:S05]  /*15a50*/  BSYNC B2 ;  /* 0x0000000000027941 */ /* 0x000fea0003800000 */
.L_x_1522:
        /* <DEDUP_REMOVED lines=12> */
.L_x_1525:
[----:B------:R-:W-:Y:S05]  /*15b20*/  BSYNC B2 ;  /* 0x0000000000027941 */ /* 0x000fea0003800000 */
.L_x_1524:
[----:B--2---:R-:W2:Y:S04]  /*15b30*/  LDL R2, [R1] ;  /* 0x0000000001027983 */ /* 0x004ea80000100800 */
        /* <DEDUP_REMOVED lines=12> */
.L_x_1526:
        /* <DEDUP_REMOVED lines=16> */
.L_x_1527:
        /* <DEDUP_REMOVED lines=17> */
.L_x_1615:
[----:B------:R-:W-:Y:S05]  /*15e10*/  BSYNC B2 ;  /* 0x0000000000027941 */ /* 0x000fea0003800000 */
.L_x_1528:
[----:B------:R-:W-:Y:S01]  /*15e20*/  BSSY B2, `(.L_x_1530) ;  /* 0x000000b000027945 */ /* 0x000fe20003800000 */
[----:B------:R-:W-:Y:S02]  /*15e30*/  IMAD.MOV.U32 R12, RZ, RZ, 0x0 ;  /* 0x00000000ff0c7424 */ /* 0x000fe400078e00ff */
[----:B------:R-:W-:Y:S01]  /*15e40*/  IMAD.MOV.U32 R13, RZ, RZ, 0x14f00000 ;  /* 0x14f00000ff0d7424 */ /* 0x000fe200078e00ff */
[----:B------:R-:W-:Y:S06]  /*15e50*/  @P1 BRA `(.L_x_1531) ;  /* 0x00000000001c1947 */ /* 0x000fec0003800000 */
[----:B------:R-:W2:Y:S01]  /*15e60*/  S2R R6, SR_TID.X ;  /* 0x0000000000067919 */ /* 0x000ea20000002100 */
[----:B0-----:R-:W-:-:S04]  /*15e70*/  IMAD.MOV.U32 R3, RZ, RZ, 0x8000 ;  /* 0x00008000ff037424 */ /* 0x001fc800078e00ff */
[----:B------:R3:W-:Y:S01]  /*15e80*/  SYNCS.ARRIVE.TRANS64 RZ, [R2+URZ+0x50], R3 ;  /* 0x0000500302ff79a7 */ /* 0x0007e2000800003f */
[----:B--2---:R-:W-:-:S04]  /*15e90*/  LOP3.LUT R6, R6, 0x1f, RZ, 0xc0, !PT ;  /* 0x0000001f06067812 */ /* 0x004fc800078ec0ff */
[----:B------:R-:W-:-:S13]  /*15ea0*/  ISETP.NE.AND P0, PT, R6, RZ, PT ;  /* 0x000000ff0600720c */ /* 0x000fda0003f05270 */
[----:B---3--:R-:W-:Y:S05]  /*15eb0*/  @!P0 BRA `(.L_x_1531) ;  /* 0x0000000000048947 */ /* 0x008fea0003800000 */
[----:B------:R-:W-:Y:S01]  /*15ec0*/  BPT.TRAP 0x1 ;  /* 0x000000040000795c */ /* 0x000fe20000300000 */
.L_x_1531:
[----:B------:R-:W-:Y:S05]  /*15ed0*/  BSYNC B2 ;  /* 0x0000000000027941 */ /* 0x000fea0003800000 */
.L_x_1530:
[----:B------:R-:W2:Y:S04]  /*15ee0*/  LDL R15, [R1] ;  /* 0x00000000010f7983 */ /* 0x000ea80000100800 */
[----:B0-----:R-:W2:Y:S04]  /*15ef0*/  LDL.LU R3, [R1+0x4] ;  /* 0x0000040001037983 */ /* 0x001ea80000300800 */
        /* <DEDUP_REMOVED lines=12> */
.L_x_1532:
        /* <DEDUP_REMOVED lines=15> */
.L_x_1533:
        /* <DEDUP_REMOVED lines=12> */
.L_x_1520:
[----:B------:R-:W-:Y:S05]  /*16170*/  BSYNC B1 ;  /* 0x0000000000017941 */ /* 0x000fea0003800000 */
.L_x_1519:
[----:B------:R-:W2:Y:S01]  /*16180*/  LDL R2, [R1+0x18] ;  /* 0x0000180001027983 */ /* 0x000ea20000100800 */
[----:B------:R-:W-:Y:S01]  /*16190*/  VIADD R3, R4, 0x1 ;  /* 0x0000000104037836 */ /* 0x000fe20000000000 */
[----:B------:R-:W-:Y:S01]  /*161a0*/  BSSY B1, `(.L_x_1534) ;  /* 0x0000099000017945 */ /* 0x000fe20003800000 */
[----:B------:R-:W-:-:S03]  /*161b0*/  VIADD R6, R0, 0xffffffff ;  /* 0xffffffff00067836 */ /* 0x000fc60000000000 */
        /* <DEDUP_REMOVED lines=9> */
[----:B------:R-:W-:Y:S01]  /*16250*/  IMAD.MOV.U32 R7, RZ, RZ, R6 ;  /* 0x000000ffff077224 */ /* 0x000fe200078e0006 */
[----:B------:R-:W-:-:S04]  /*16260*/  ISETP.NE.U32.AND P0, PT, RZ, UR4, PT ;  /* 0x00000004ff007c0c */ /* 0x000fc8000bf05070 */
[----:B------:R-:W-:-:S13]  /*16270*/  ISETP.NE.AND.EX P0, PT, RZ, UR5, PT, P0 ;  /* 0x00000005ff007c0c */ /* 0x000fda000bf05300 */
[----:B------:R-:W-:Y:S05]  /*16280*/  @!P0 BRA `(.L_x_1536) ;  /* 0x00000000004c8947 */ /* 0x000fea0003800000 */
[----:B------:R-:W3:Y:S01]  /*16290*/  LDL R14, [R1+0x1c] ;  /* 0x00001c00010e7983 */ /* 0x000ee20000100800 */
[----:B0-----:R-:W0:Y:S01]  /*162a0*/  LDC R8, c[0x0][0x43c] ;  /* 0x00010f00ff087b82 */ /* 0x001e220000000800 */
[----:B------:R-:W-:Y:S02]  /*162b0*/  ULDC.64 UR6, c[0x0][0x428] ;  /* 0x00010a0000067ab9 */ /* 0x000fe40000000a00 */
[----:B------:R-:W4:Y:S01]  /*162c0*/  LDL R13, [R1+0xc] ;  /* 0x00000c00010d7983 */ /* 0x000f220000100800 */
        /* <DEDUP_REMOVED lines=8> */
[----:B---3--:R-:W-:-:S04]  /*16350*/  IMAD R8, R14, UR6, RZ ;  /* 0x000000060e087c24 */ /* 0x008fc8000f8e02ff */
[C---:B----4-:R-:W-:Y:S02]  /*16360*/  IMAD R8, R13.reuse, UR7, R8 ;  /* 0x000000070d087c24 */ /* 0x050fe4000f8e0208 */
[----:B------:R-:W-:-:S04]  /*16370*/  IMAD.WIDE.U32 R2, R13, UR6, R2 ;  /* 0x000000060d027c25 */ /* 0x000fc8000f8e0002 */
[----:B------:R-:W-:Y:S01]  /*16380*/  IMAD.IADD R3, R8, 0x1, R3 ;  /* 0x0000000108037824 */ /* 0x000fe200078e0203 */
[----:B------:R-:W-:-:S04]  /*16390*/  LEA R8, P0, R2, UR4, 0x2 ;  /* 0x0000000402087c11 */ /* 0x000fc8000f8010ff */
[----:B------:R-:W-:-:S06]  /*163a0*/  LEA.HI.X R9, R2, UR5, R3, 0x2, P0 ;  /* 0x0000000502097c11 */ /* 0x000fcc00080f1403 */
[----:B------:R3:W5:Y:S03]  /*163b0*/  LDG.E R9, desc[UR50][R8.64] ;  /* 0x0000003208097981 */ /* 0x000766000c1e1900 */
.L_x_1536:
[----:B------:R-:W4:Y:S01]  /*163c0*/  LDL R2, [R1] ;  /* 0x0000000001027983 */ /* 0x000f220000100800 */
[----:B------:R-:W-:Y:S01]  /*163d0*/  SHF.L.U32 R3, R11, 0x1f, RZ ;  /* 0x0000001f0b037819 */ /* 0x000fe200000006ff */
[----:B------:R-:W-:Y:S01]  /*163e0*/  BSSY B2, `(.L_x_1537) ;  /* 0x0000004000027945 */ /* 0x000fe20003800000 */
[----:B----4-:R-:W-:-:S04]  /*163f0*/  IMAD R2, R12, 0x8, R2 ;  /* 0x000000080c027824 */ /* 0x010fc800078e0202 */
[----:B------:R-:W4:Y:S02]  /*16400*/  SYNCS.PHASECHK.TRANS64.TRYWAIT P0, [R2+URZ+0x28840], R3 ;  /* 0x02884003020075a7 */ /* 0x000f24000800017f */
[----:B----4-:R-:W-:Y:S05]  /*16410*/  @!P0 BRA `(.L_x_1538) ;  /* 0x0000002c00b48947 */ /* 0x010fea0003800000 */
.L_x_1616:
[----:B------:R-:W-:Y:S05]  /*16420*/  BSYNC B2 ;  /* 0x0000000000027941 */ /* 0x000fea0003800000 */
.L_x_1537:
[----:B0--3--:R-:W0:Y:S01]  /*16430*/  S2R R8, SR_TID.X ;  /* 0x0000000000087919 */ /* 0x009e220000002100 */
[----:B------:R-:W-:Y:S01]  /*16440*/  BSSY B2, `(.L_x_1539) ;  /* 0x000000b000027945 */ /* 0x000fe20003800000 */
[----:B0-----:R-:W-:-:S04]  /*16450*/  LOP3.LUT R8, R8, 0x7f, RZ, 0xc0, !PT ;  /* 0x0000007f08087812 */ /* 0x001fc800078ec0ff */
[----:B------:R-:W-:-:S13]  /*16460*/  ISETP.NE.AND P1, PT, R8, RZ, PT ;  /* 0x000000ff0800720c */ /* 0x000fda0003f25270 */
[----:B------:R-:W-:Y:S05]  /*16470*/  @P1 BRA `(.L_x_1540) ;  /* 0x00000000001c1947 */ /* 0x000fea0003800000 */
[----:B------:R-:W0:Y:S01]  /*16480*/  S2R R8, SR_TID.X ;  /* 0x0000000000087919 */ /* 0x000e220000002100 */
[----:B----4-:R-:W-:-:S04]  /*16490*/  IMAD.MOV.U32 R3, RZ, RZ, 0x8000 ;  /* 0x00008000ff037424 */ /* 0x010fc800078e00ff */
[----:B------:R3:W-:Y:S01]  /*164a0*/  SYNCS.ARRIVE.TRANS64 RZ, [R2+URZ+0x28830], R3 ;  /* 0x0288300302ff79a7 */ /* 0x0007e2000800003f */
[----:B0-----:R-:W-:-:S04]  /*164b0*/  LOP3.LUT R8, R8, 0x1f, RZ, 0xc0, !PT ;  /* 0x0000001f08087812 */ /* 0x001fc800078ec0ff */
[----:B------:R-:W-:-:S13]  /*164c0*/  ISETP.NE.AND P0, PT, R8, RZ, PT ;  /* 0x000000ff0800720c */ /* 0x000fda0003f05270 */
[----:B---3--:R-:W-:Y:S05]  /*164d0*/  @!P0 BRA `(.L_x_1540) ;  /* 0x0000000000048947 */ /* 0x008fea0003800000 */
[----:B------:R-:W-:Y:S01]  /*164e0*/  BPT.TRAP 0x1 ;  /* 0x000000040000795c */ /* 0x000fe20000300000 */
.L_x_1540:
[----:B------:R-:W-:Y:S05]  /*164f0*/  BSYNC B2 ;  /* 0x0000000000027941 */ /* 0x000fea0003800000 */
.L_x_1539:
[----:B----4-:R-:W3:Y:S04]  /*16500*/  LDL R2, [R1+0x4] ;  /* 0x0000040001027983 */ /* 0x010ee80000100800 */
[----:B--2---:R-:W2:Y:S04]  /*16510*/  LDL R11, [R1] ;  /* 0x00000000010b7983 */ /* 0x004ea80000100800 */
        /* <DEDUP_REMOVED lines=8> */
[C---:B---3--:R-:W-:Y:S02]  /*165a0*/  IMAD R3, R2.reuse, 0x8, R10 ;  /* 0x0000000802037824 */ /* 0x048fe400078e020a */
[----:B--2---:R-:W-:Y:S02]  /*165b0*/  IMAD R2, R2, 0x8000, R11 ;  /* 0x0000800002027824 */ /* 0x004fe400078e020b */
[----:B------:R-:W-:-:S02]  /*165c0*/  VIADD R3, R3, 0x30 ;  /* 0x0000003003037836 */ /* 0x000fc40000000000 */
[----:B----4-:R-:W-:Y:S02]  /*165d0*/  IMAD R8, R7, 0x80, R8 ;  /* 0x0000008007087824 */ /* 0x010fe400078e0208 */
[----:B------:R-:W-:-:S07]  /*165e0*/  VIADD R11, R2, 0x18400 ;  /* 0x00018400020b7836 */ /* 0x000fce0000000000 */
.L_x_1541:
        /* <DEDUP_REMOVED lines=16> */
.L_x_1542:
        /* <DEDUP_REMOVED lines=15> */
.L_x_1617:
[----:B------:R-:W-:Y:S05]  /*167e0*/  BSYNC B2 ;  /* 0x0000000000027941 */ /* 0x000fea0003800000 */
.L_x_1543:
[----:B------:R-:W-:Y:S01]  /*167f0*/  BSSY B2, `(.L_x_1545) ;  /* 0x000000b000027945 */ /* 0x000fe20003800000 */
[----:B------:R-:W-:Y:S02]  /*16800*/  IMAD.MOV.U32 R12, RZ, RZ, 0x0 ;  /* 0x00000000ff0c7424 */ /* 0x000fe400078e00ff */
[----:B------:R-:W-:Y:S01]  /*16810*/  IMAD.MOV.U32 R13, RZ, RZ, 0x14f00000 ;  /* 0x14f00000ff0d7424 */ /* 0x000fe200078e00ff */
[----:B------:R-:W-:Y:S06]  /*16820*/  @P1 BRA `(.L_x_1546) ;  /* 0x00000000001c1947 */ /* 0x000fec0003800000 */
[----:B------:R-:W2:Y:S02]  /*16830*/  S2R R3, SR_TID.X ;  /* 0x0000000000037919 */ /* 0x000ea40000002100 */
[----:B--2---:R-:W-:Y:S01]  /*16840*/  LOP3.LUT R8, R3, 0x1f, RZ, 0xc0, !PT ;  /* 0x0000001f03087812 */ /* 0x004fe200078ec0ff */
[----:B------:R-:W-:-:S03]  /*16850*/  IMAD.MOV.U32 R3, RZ, RZ, 0x8000 ;  /* 0x00008000ff037424 */ /* 0x000fc600078e00ff */
[----:B------:R-:W-:Y:S01]  /*16860*/  ISETP.NE.AND P0, PT, R8, RZ, PT ;  /* 0x000000ff0800720c */ /* 0x000fe20003f05270 */
[----:B------:R2:W-:-:S12]  /*16870*/  SYNCS.ARRIVE.TRANS64 RZ, [R2+URZ+0x50], R3 ;  /* 0x0000500302ff79a7 */ /* 0x0005d8000800003f */
[----:B--2---:R-:W-:Y:S05]  /*16880*/  @!P0 BRA `(.L_x_1546) ;  /* 0x0000000000048947 */ /* 0x004fea0003800000 */
[----:B------:R-:W-:Y:S01]  /*16890*/  BPT.TRAP 0x1 ;  /* 0x000000040000795c */ /* 0x000fe20000300000 */
.L_x_1546:
[----:B------:R-:W-:Y:S05]  /*168a0*/  BSYNC B2 ;  /* 0x0000000000027941 */ /* 0x000fea0003800000 */
.L_x_1545:
[----:B------:R-:W2:Y:S04]  /*168b0*/  LDL R8, [R1] ;  /* 0x0000000001087983 */ /* 0x000ea80000100800 */
[----:B0-----:R-:W3:Y:S04]  /*168c0*/  LDL R5, [R1+0x14] ;  /* 0x0000140001057983 */ /* 0x001ee80000100800 */
        /* <DEDUP_REMOVED lines=11> */
.L_x_1547:
        /* <DEDUP_REMOVED lines=15> */
.L_x_1548:
        /* <DEDUP_REMOVED lines=12> */
.L_x_1535:
[----:B------:R-:W-:Y:S05]  /*16b30*/  BSYNC B1 ;  /* 0x0000000000017941 */ /* 0x000fea0003800000 */
.L_x_1534:
[----:B------:R-:W4:Y:S01]  /*16b40*/  LDL R2, [R1+0x20] ;  /* 0x0000200001027983 */ /* 0x000f220000100800 */
[----:B------:R-:W-:Y:S01]  /*16b50*/  VIADD R0, R0, 0xfffffffe ;  /* 0xfffffffe00007836 */ /* 0x000fe20000000000 */
[----:B----4-:R-:W-:-:S13]  /*16b60*/  ISETP.GT.AND P0, PT, R6, R2, PT ;  /* 0x000000020600720c */ /* 0x010fda0003f04270 */
[----:B------:R-:W-:Y:S05]  /*16b70*/  @P0 BRA `(.L_x_1549) ;  /* 0xffffffec000c0947 */ /* 0x000fea000383ffff */
.L_x_1501:
[----:B------:R-:W-:Y:S05]  /*16b80*/  BSYNC B0 ;  /* 0x0000000000007941 */ /* 0x000fea0003800000 */
.L_x_1500:
[----:B------:R-:W4:Y:S01]  /*16b90*/  S2R R2, SR_TID.X ;  /* 0x0000000000027919 */ /* 0x000f220000002100 */
[----:B------:R-:W-:Y:S01]  /*16ba0*/  BSSY B0, `(.L_x_1550) ;  /* 0x0000010000007945 */ /* 0x000fe20003800000 */
[----:B----4-:R-:W-:-:S04]  /*16bb0*/  LOP3.LUT R6, R2, 0x7f, RZ, 0xc0, !PT ;  /* 0x0000007f02067812 */ /* 0x010fc800078ec0ff */
[----:B------:R-:W-:-:S13]  /*16bc0*/  ISETP.NE.AND P0, PT, R6, RZ, PT ;  /* 0x000000ff0600720c */ /* 0x000fda0003f05270 */
[----:B------:R-:W-:Y:S05]  /*16bd0*/  @P0 BRA `(.L_x_1551) ;  /* 0x0000000000300947 */ /* 0x000fea0003800000 */
[----:B------:R-:W4:Y:S01]  /*16be0*/  S2R R3, SR_LANEID ;  /* 0x0000000000037919 */ /* 0x000f220000000000 */
[----:B------:R-:W-:Y:S01]  /*16bf0*/  VOTEU.ANY UR4, UPT, PT ;  /* 0x0000000000047886 */ /* 0x000fe200038e0100 */
[----:B--2---:R-:W2:Y:S01]  /*16c00*/  LDC.64 R4, c[0x0][0xc60] ;  /* 0x00031800ff047b82 */ /* 0x004ea20000000a00 */
[----:B------:R-:W4:Y:S08]  /*16c10*/  FLO.U32 R0, UR4 ;  /* 0x0000000400007d00 */ /* 0x000f3000080e0000 */
[----:B------:R-:W2:Y:S01]  /*16c20*/  POPC R2, UR4 ;  /* 0x0000000400027d09 */ /* 0x000ea20008000000 */
[----:B----4-:R-:W-:-:S13]  /*16c30*/  ISETP.EQ.U32.AND P0, PT, R0, R3, PT ;  /* 0x000000030000720c */ /* 0x010fda0003f02070 */
[----:B--2---:R-:W2:Y:S01]  /*16c40*/  @P0 ATOMG.E.ADD.STRONG.GPU PT, R5, desc[UR50][R4.64], R2 ;  /* 0x00000002040509a8 */ /* 0x004ea200081ee1f2 */
[----:B------:R-:W4:Y:S02]  /*16c50*/  S2R R3, SR_LTMASK ;  /* 0x0000000000037919 */ /* 0x000f240000003900 */
[----:B----4-:R-:W-:-:S06]  /*16c60*/  LOP3.LUT R3, R3, UR4, RZ, 0xc0, !PT ;  /* 0x0000000403037c12 */ /* 0x010fcc000f8ec0ff */
[----:B------:R-:W4:Y:S01]  /*16c70*/  POPC R3, R3 ;  /* 0x0000000300037309 */ /* 0x000f220000000000 */
[----:B--2---:R-:W4:Y:S02]  /*16c80*/  SHFL.IDX PT, R0, R5, R0, 0x1f ;  /* 0x00001f0005007589 */ /* 0x004f2400000e0000 */
[----:B----4-:R-:W-:-:S07]  /*16c90*/  IADD3 R16, R0, UR37, R3 ;  /* 0x0000002500107c10 */ /* 0x010fce000fffe003 */
.L_x_1551:
[----:B------:R-:W-:Y:S05]  /*16ca0*/  BSYNC B0 ;  /* 0x0000000000007941 */ /* 0x000fea0003800000 */
.L_x_1550:
[----:B------:R-:W4:Y:S01]  /*16cb0*/  LDL R0, [R1+0x18] ;  /* 0x0000180001007983 */ /* 0x000f220000100800 */
[----:B------:R-:W-:Y:S01]  /*16cc0*/  BSSY B0, `(.L_x_1552) ;  /* 0x000003e000007945 */ /* 0x000fe20003800000 */
[----:B----4-:R-:W-:-:S13]  /*16cd0*/  LOP3.LUT P0, RZ, R0, 0x1, RZ, 0xc0, !PT ;  /* 0x0000000100ff7812 */ /* 0x010fda000780c0ff */
[----:B------:R-:W-:Y:S05]  /*16ce0*/  @!P0 BRA `(.L_x_1553) ;  /* 0x0000000000ec8947 */ /* 0x000fea0003800000 */
[----:B------:R-:W4:Y:S04]  /*16cf0*/  LDL R3, [R1] ;  /* 0x0000000001037983 */ /* 0x000f280000100800 */
[----:B------:R-:W4:Y:S04]  /*16d00*/  LDL R0, [R1+0x4] ;  /* 0x0000040001007983 */ /* 0x000f280000100800 */
[----:B------:R-:W5:Y:S01]  /*16d10*/  LDL R2, [R1+0x10] ;  /* 0x0000100001027983 */ /* 0x000f620000100800 */
[----:B------:R-:W-:Y:S01]  /*16d20*/  BSSY B1, `(.L_x_1554) ;  /* 0x0000006000017945 */ /* 0x000fe20003800000 */
[----:B------:R-:W-:Y:S01]  /*16d30*/  ISETP.NE.AND P1, PT, R6, RZ, PT ;  /* 0x000000ff0600720c */ /* 0x000fe20003f25270 */
[----:B----4-:R-:W-:Y:S01]  /*16d40*/  IMAD R0, R0, 0x8, R3 ;  /* 0x0000000800007824 */ /* 0x010fe200078e0203 */
[----:B-----5:R-:W-:-:S04]  /*16d50*/  SHF.L.U32 R3, R2, 0x1f, RZ ;  /* 0x0000001f02037819 */ /* 0x020fc800000006ff */
[----:B------:R-:W4:Y:S02]  /*16d60*/  SYNCS.PHASECHK.TRANS64.TRYWAIT P0, [R0+URZ+0x28860], R3 ;  /* 0x02886003000075a7 */ /* 0x000f24000800017f */
[----:B----4-:R-:W-:Y:S05]  /*16d70*/  @!P0 BRA `(.L_x_1555) ;  /* 0x0000002400848947 */ /* 0x010fea0003800000 */
.L_x_1618:
[----:B------:R-:W-:Y:S05]  /*16d80*/  BSYNC B1 ;  /* 0x0000000000017941 */ /* 0x000fea0003800000 */
.L_x_1554:
[----:B------:R-:W-:Y:S04]  /*16d90*/  BSSY B1, `(.L_x_1556) ;  /* 0x0000009000017945 */ /* 0x000fe80003800000 */
[----:B------:R-:W-:Y:S05]  /*16da0*/  @P1 BRA `(.L_x_1557) ;  /* 0x00000000001c1947 */ /* 0x000fea0003800000 */
[----:B------:R-:W5:Y:S01]  /*16db0*/  S2R R2, SR_TID.X ;  /* 0x0000000000027919 */ /* 0x000f620000002100 */
[----:B----4-:R-:W-:-:S04]  /*16dc0*/  IMAD.MOV.U32 R3, RZ, RZ, 0x8000 ;  /* 0x00008000ff037424 */ /* 0x010fc800078e00ff */
[----:B------:R4:W-:Y:S01]  /*16dd0*/  SYNCS.ARRIVE.TRANS64 RZ, [R0+URZ+0x28850], R3 ;  /* 0x0288500300ff79a7 */ /* 0x0009e2000800003f */
[----:B-----5:R-:W-:-:S04]  /*16de0*/  LOP3.LUT R2, R2, 0x1f, RZ, 0xc0, !PT ;  /* 0x0000001f02027812 */ /* 0x020fc800078ec0ff */
[----:B------:R-:W-:-:S13]  /*16df0*/  ISETP.NE.AND P0, PT, R2, RZ, PT ;  /* 0x000000ff0200720c */ /* 0x000fda0003f05270 */
[----:B----4-:R-:W-:Y:S05]  /*16e00*/  @!P0 BRA `(.L_x_1557) ;  /* 0x0000000000048947 */ /* 0x010fea0003800000 */
[----:B------:R-:W-:Y:S01]  /*16e10*/  BPT.TRAP 0x1 ;  /* 0x000000040000795c */ /* 0x000fe20000300000 */
.L_x_1557:
[----:B------:R-:W-:Y:S05]  /*16e20*/  BSYNC B1 ;  /* 0x0000000000017941 */ /* 0x000fea0003800000 */
.L_x_1556:
[----:B------:R-:W5:Y:S04]  /*16e30*/  LDL.LU R5, [R1+0x14] ;  /* 0x0000140001057983 */ /* 0x000f680000300800 */
[----:B------:R-:W5:Y:S04]  /*16e40*/  LDL.LU R2, [R1+0x8] ;  /* 0x0000080001027983 */ /* 0x000f680000300800 */
[----:B--2---:R-:W2:Y:S04]  /*16e50*/  LDL R4, [R1] ;  /* 0x0000000001047983 */ /* 0x004ea80000100800 */
[----:B----4-:R-:W2:Y:S01]  /*16e60*/  LDL R3, [R1+0x4] ;  /* 0x0000040001037983 */ /* 0x010ea20000100800 */
[----:B------:R-:W-:Y:S01]  /*16e70*/  UIADD3 UR4, UP0, UR38, 0x470, URZ ;  /* 0x0000047026047890 */ /* 0x000fe2000ff1e03f */
[----:B------:R-:W-:Y:S01]  /*16e80*/  PLOP3.LUT P0, PT, PT, PT, PT, 0x80, 0x0 ;  /* 0x000000000000781c */ /* 0x000fe20003f0f070 */
[----:B------:R-:W-:Y:S01]  /*16e90*/  VIADD R0, R0, 0x28850 ;  /* 0x0002885000007836 */ /* 0x000fe20000000000 */
[----:B------:R-:W-:Y:S01]  /*16ea0*/  UMOV UR6, 0x0 ;  /* 0x0000000000067882 */ /* 0x000fe20000000000 */
[----:B------:R-:W-:Y:S01]  /*16eb0*/  UIADD3.X UR5, URZ, UR39, URZ, UP0, !UPT ;  /* 0x000000273f057290 */ /* 0x000fe200087fe43f */
[----:B------:R-:W-:Y:S01]  /*16ec0*/  UMOV UR7, 0x14f00000 ;  /* 0x14f0000000077882 */ /* 0x000fe20000000000 */
[----:B------:R-:W-:Y:S01]  /*16ed0*/  UMOV UR10, URZ ;  /* 0x0000003f000a7c82 */ /* 0x000fe20008000000 */
[----:B-----5:R-:W-:-:S02]  /*16ee0*/  IMAD R2, R2, 0x80, R5 ;  /* 0x0000008002027824 */ /* 0x020fc400078e0205 */
[----:B--2---:R-:W-:-:S04]  /*16ef0*/  IMAD R3, R3, 0x8000, R4 ;  /* 0x0000800003037824 */ /* 0x004fc800078e0204 */
[----:B------:R-:W-:-:S07]  /*16f00*/  VIADD R4, R3, 0x400 ;  /* 0x0000040003047836 */ /* 0x000fce0000000000 */
.L_x_1558:
        /* <DEDUP_REMOVED lines=10> */
[----:B------:R-:W-:Y:S01]  /*16fb0*/  PLOP3.LUT P0, PT, PT, PT, PT, 0x80, 0x0 ;  /* 0x000000000000781c */ /* 0x000fe20003f0f070 */
[----:B------:R-:W-:Y:S01]  /*16fc0*/  VIADD R3, R3, 0x4400 ;  /* 0x0000440003037836 */ /* 0x000fe20000000000 */
[----:B------:R-:W-:Y:S01]  /*16fd0*/  UMOV UR6, 0x0 ;  /* 0x0000000000067882 */ /* 0x000fe20000000000 */
[----:B------:R-:W-:Y:S01]  /*16fe0*/  UMOV UR7, 0x14f00000 ;  /* 0x14f0000000077882 */ /* 0x000fe20000000000 */
[----:B------:R-:W-:-:S09]  /*16ff0*/  UMOV UR10, 0x40 ;  /* 0x00000040000a7882 */ /* 0x000fd20000000000 */
.L_x_1559:
        /* <DEDUP_REMOVED lines=9> */
[----:B----4-:R-:W-:Y:S05]  /*17090*/  @P0 BRA.U.ANY `(.L_x_1559) ;  /* 0xfffffffd00d80947 */ /* 0x010fea000393ffff */
.L_x_1553:
[----:B------:R-:W-:Y:S05]  /*170a0*/  BSYNC B0 ;  /* 0x0000000000007941 */ /* 0x000fea0003800000 */
.L_x_1552:
[----:B------:R-:W4:Y:S04]  /*170b0*/  LDL.LU R5, [R1+0x4] ;  /* 0x0000040001057983 */ /* 0x000f280000300800 */
[----:B--2---:R-:W2:Y:S01]  /*170c0*/  LDL.LU R4, [R1+0x10] ;  /* 0x0000100001047983 */ /* 0x004ea20000300800 */
[----:B----4-:R-:W-:-:S05]  /*170d0*/  VIADD R0, R5, 0x1 ;  /* 0x0000000105007836 */ /* 0x010fca0000000000 */
[----:B------:R-:W-:-:S04]  /*170e0*/  ISETP.NE.AND P0, PT, R0, 0x2, PT ;  /* 0x000000020000780c */ /* 0x000fc80003f05270 */
[----:B------:R-:W-:Y:S02]  /*170f0*/  SEL R2, RZ, 0x1, P0 ;  /* 0x00000001ff027807 */ /* 0x000fe40000000000 */
[----:B------:R-:W-:Y:S02]  /*17100*/  SEL R0, R0, RZ, P0 ;  /* 0x000000ff00007207 */ /* 0x000fe40000000000 */
[----:B--2---:R-:W-:-:S03]  /*17110*/  LOP3.LUT R4, R4, R2, RZ, 0x3c, !PT ;  /* 0x0000000204047212 */ /* 0x004fc600078e3cff */
[----:B------:R2:W-:Y:S04]  /*17120*/  STL [R1+0x4], R0 ;  /* 0x0000040001007387 */ /* 0x0005e80000100800 */
[----:B------:R2:W-:Y:S02]  /*17130*/  STL [R1+0x10], R4 ;  /* 0x0000100401007387 */ /* 0x0005e40000100800 */
.L_x_1480:
[----:B------:R-:W-:Y:S05]  /*17140*/  BSYNC B7 ;  /* 0x0000000000077941 */ /* 0x000fea0003800000 */
.L_x_1478:
[----:B--2---:R-:W2:Y:S02]  /*17150*/  LDL R0, [R1+0x18] ;  /* 0x0000180001007983 */ /* 0x004ea40000100800 */
[----:B--2---:R-:W-:-:S13]  /*17160*/  LOP3.LUT P0, RZ, R0, 0x2, RZ, 0xc0, !PT ;  /* 0x0000000200ff7812 */ /* 0x004fda000780c0ff */
[----:B------:R-:W-:Y:S05]  /*17170*/  @!P0 BRA `(.L_x_1560) ;  /* 0x0000000000288947 */ /* 0x000fea0003800000 */
[----:B------:R-:W-:Y:S05]  /*17180*/  WARPSYNC.ALL ;  /* 0x0000000000007948 */ /* 0x000fea0003800000 */
[----:B------:R-:W2:Y:S08]  /*17190*/  S2UR UR5, SR_CgaCtaId ;  /* 0x00000000000579c3 */ /* 0x000eb00000008800 */
[----:B------:R-:W-:Y:S06]  /*171a0*/  BAR.SYNC.DEFER_BLOCKING 0x5, 0x180 ;  /* 0x0146000000007b1d */ /* 0x000fec0000010000 */
[----:B------:R-:W-:-:S02]  /*171b0*/  UMOV UR4, 0x400 ;  /* 0x0000040000047882 */ /* 0x000fc40000000000 */
[----:B--2---:R-:W-:-:S06]  /*171c0*/  ULEA UR4, UR5, UR4, 0x18 ;  /* 0x0000000405047291 */ /* 0x004fcc000f8ec03f */
[----:B------:R-:W-:-:S05]  /*171d0*/  IMAD.U32 R0, RZ, RZ, UR4 ;  /* 0x00000004ff007e24 */ /* 0x000fca000f8e00ff */
[----:B------:R2:W4:Y:S04]  /*171e0*/  LDS.128 R16, [R0+0x288d0] ;  /* 0x0288d00000107984 */ /* 0x0005280000000c00 */
[----:B------:R2:W-:Y:S01]  /*171f0*/  STL [R1], R0 ;  /* 0x0000000001007387 */ /* 0x0005e20000100800 */
[----:B------:R-:W-:Y:S06]  /*17200*/  BAR.ARV 0x4, 0x180 ;  /* 0x0106000000007b1d */ /* 0x000fec0000002000 */
[----:B------:R-:W-:Y:S05]  /*17210*/  BRA `(.L_x_1561) ;  /* 0x0000000800d47947 */ /* 0x000fea0003800000 */
.L_x_1560:
[----:B------:R-:W2:Y:S01]  /*17220*/  S2R R0, SR_TID.X ;  /* 0x0000000000007919 */ /* 0x000ea20000002100 */
[----:B------:R-:W-:Y:S01]  /*17230*/  UMOV UR4, 0xffffffff ;  /* 0xffffffff00047882 */ /* 0x000fe20000000000 */
[----:B--2---:R-:W-:-:S04]  /*17240*/  LOP3.LUT R4, R0, 0x1f, RZ, 0xc0, !PT ;  /* 0x0000001f00047812 */ /* 0x004fc800078ec0ff */
[----:B------:R-:W-:Y:S01]  /*17250*/  ISETP.NE.AND P0, PT, R4, 0x1f, PT ;  /* 0x0000001f0400780c */ /* 0x000fe20003f05270 */
[----:B------:R-:W-:-:S12]  /*17260*/  BRA.DIV UR4, `(.L_x_1562) ;  /* 0x00000022045c7947 */ /* 0x000fd8000b800000 */
[----:B------:R-:W-:Y:S01]  /*17270*/  IMAD.IADD R5, R19, 0x1, R4 ;  /* 0x0000000113057824 */ /* 0x000fe200078e0204 */
[----:B------:R-:W-:-:S04]  /*17280*/  ULDC UR4, c[0x0][0xc3c] ;  /* 0x00030f0000047ab9 */ /* 0x000fc80000000800 */
[----:B------:R-:W-:-:S13]  /*17290*/  ISETP.GE.OR P1, PT, R5, UR4, !P0 ;  /* 0x0000000405007c0c */ /* 0x000fda000c726670 */
[----:B------:R-:W2:Y:S02]  /*172a0*/  @!P1 LDC.64 R2, c[0x0][0xc80] ;  /* 0x00032000ff029b82 */ /* 0x000ea40000000a00 */
[----:B--2---:R-:W-:-:S06]  /*172b0*/  @!P1 IMAD.WIDE R2, R5, 0x4, R2 ;  /* 0x0000000405029825 */ /* 0x004fcc00078e0202 */
[----:B------:R2:W4:Y:S01]  /*172c0*/  @!P1 LDG.E R3, desc[UR50][R2.64] ;  /* 0x0000003202039981 */ /* 0x000522000c1e1900 */
[C---:B------:R-:W-:Y:S02]  /*172d0*/  ISETP.GE.U32.AND P2, PT, R4.reuse, 0x2, PT ;  /* 0x000000020400780c */ /* 0x040fe40003f46070 */
[C---:B------:R-:W-:Y:S01]  /*172e0*/  ISETP.GE.U32.AND P3, PT, R4.reuse, 0x4, PT ;  /* 0x000000040400780c */ /* 0x040fe20003f66070 */
[----:B------:R-:W-:Y:S01]  /*172f0*/  SHFL.IDX PT, R0, R16, RZ, 0x1f ;  /* 0x00001fff10007589 */ /* 0x000fe200000e0000 */
[C---:B------:R-:W-:Y:S02]  /*17300*/  ISETP.GE.U32.AND P4, PT, R4.reuse, 0x8, PT ;  /* 0x000000080400780c */ /* 0x040fe40003f86070 */
[C---:B------:R-:W-:Y:S01]  /*17310*/  ISETP.GE.U32.AND P5, PT, R4.reuse, 0x10, PT ;  /* 0x000000100400780c */ /* 0x040fe20003fa6070 */
[----:B--2---:R-:W-:Y:S02]  /*17320*/  IMAD.MOV.U32 R2, RZ, RZ, RZ ;  /* 0x000000ffff027224 */ /* 0x004fe400078e00ff */
[----:B----4-:R-:W-:Y:S01]  /*17330*/  @!P1 IMAD.MOV.U32 R2, RZ, RZ, R3 ;  /* 0x000000ffff029224 */ /* 0x010fe200078e0003 */
[----:B------:R-:W-:-:S04]  /*17340*/  ISETP.NE.AND P1, PT, R4, RZ, PT ;  /* 0x000000ff0400720c */ /* 0x000fc80003f25270 */
[----:B------:R-:W2:Y:S02]  /*17350*/  SHFL.UP PT, R14, R2, 0x1, RZ ;  /* 0x04200000020e7989 */ /* 0x000ea400000e00ff */
[----:B--2---:R-:W-:-:S05]  /*17360*/  SEL R5, R14, RZ, P1 ;  /* 0x000000ff0e057207 */ /* 0x004fca0000800000 */
[----:B------:R-:W-:Y:S02]  /*17370*/  IMAD.IADD R3, R2, 0x1, R5 ;  /* 0x0000000102037824 */ /* 0x000fe400078e0205 */
[----:B------:R-:W-:Y:S04]  /*17380*/  SHFL.IDX PT, R5, R16, 0x1, 0x1f ;  /* 0x00201f0010057f89 */ /* 0x000fe800000e0000 */
[----:B------:R-:W2:Y:S02]  /*17390*/  SHFL.UP PT, R14, R3, 0x2, RZ ;  /* 0x04400000030e7989 */ /* 0x000ea400000e00ff */
[----:B--2---:R-:W-:-:S05]  /*173a0*/  SEL R14, R14, RZ, P2 ;  /* 0x000000ff0e0e7207 */ /* 0x004fca0001000000 */
[----:B------:R-:W-:-:S05]  /*173b0*/  IMAD.IADD R3, R3, 0x1, R14 ;  /* 0x0000000103037824 */ /* 0x000fca00078e020e */
        /* <DEDUP_REMOVED lines=9> */
[----:B------:R2:W4:Y:S02]  /*17450*/  SHFL.IDX PT, R14, R3, 0x1f, 0x1f ;  /* 0x03e01f00030e7f89 */ /* 0x00052400000e0000 */
.L_x_1628:
[----:B------:R-:W-:Y:S02]  /*17460*/  ULDC UR4, c[0x0][0xc38] ;  /* 0x00030e0000047ab9 */ /* 0x000fe40000000800 */
[----:B------:R-:W-:-:S04]  /*17470*/  IMAD.U32 R4, RZ, RZ, UR4 ;  /* 0x00000004ff047e24 */ /* 0x000fc8000f8e00ff */
[----:B----4-:R-:W-:-:S04]  /*17480*/  IMAD R16, R14, R4, RZ ;  /* 0x000000040e107224 */ /* 0x010fc800078e02ff */
[----:B------:R-:W-:-:S05]  /*17490*/  IMAD.IADD R5, R5, 0x1, R16 ;  /* 0x0000000105057824 */ /* 0x000fca00078e0210 */
[----:B------:R-:W-:-:S13]  /*174a0*/  ISETP.GT.AND P6, PT, R5, R0, PT ;  /* 0x000000000500720c */ /* 0x000fda0003fc4270 */
[----:B------:R-:W-:Y:S05]  /*174b0*/  @P6 BRA `(.L_x_1563) ;  /* 0x00000000009c6947 */ /* 0x000fea0003800000 */
.L_x_1568:
[----:B------:R-:W4:Y:S01]  /*174c0*/  LDC R4, c[0x0][0xc3c] ;  /* 0x00030f00ff047b82 */ /* 0x000f220000000800 */
[----:B------:R-:W-:-:S05]  /*174d0*/  VIADD R19, R19, 0x1f ;  /* 0x0000001f13137836 */ /* 0x000fca0000000000 */
[----:B----4-:R-:W-:-:S13]  /*174e0*/  ISETP.GE.AND P6, PT, R19, R4, PT ;  /* 0x000000041300720c */ /* 0x010fda0003fc6270 */
[----:B------:R-:W-:Y:S05]  /*174f0*/  @P6 BRA `(.L_x_1564) ;  /* 0x0000000400d06947 */ /* 0x000fea0003800000 */
[----:B------:R-:W4:Y:S01]  /*17500*/  S2R R2, SR_TID.X ;  /* 0x0000000000027919 */ /* 0x000f220000002100 */
[----:B------:R-:W-:Y:S01]  /*17510*/  BSSY B0, `(.L_x_1565) ;  /* 0x0000009000007945 */ /* 0x000fe20003800000 */
[----:B----4-:R-:W-:-:S05]  /*17520*/  LOP3.LUT R2, R2, 0x1f, RZ, 0xc0, !PT ;  /* 0x0000001f02027812 */ /* 0x010fca00078ec0ff */
[----:B---3--:R-:W-:Y:S02]  /*17530*/  IMAD.IADD R7, R19, 0x1, R2 ;  /* 0x0000000113077824 */ /* 0x008fe400078e0202 */
[----:B------:R-:W-:-:S03]  /*17540*/  IMAD.MOV.U32 R2, RZ, RZ, RZ ;  /* 0x000000ffff027224 */ /* 0x000fc600078e00ff */
[----:B------:R-:W-:-:S13]  /*17550*/  ISETP.GE.OR P6, PT, R7, R4, !P0 ;  /* 0x000000040700720c */ /* 0x000fda00047c6670 */
[----:B------:R-:W-:Y:S05]  /*17560*/  @P6 BRA `(.L_x_1566) ;  /* 0x00000000000c6947 */ /* 0x000fea0003800000 */
[----:B--2---:R-:W2:Y:S02]  /*17570*/  LDC.64 R2, c[0x0][0xc80] ;  /* 0x00032000ff027b82 */ /* 0x004ea40000000a00 */
[----:B--2---:R-:W-:-:S06]  /*17580*/  IMAD.WIDE R2, R7, 0x4, R2 ;  /* 0x0000000407027825 */ /* 0x004fcc00078e0202 */
[----:B------:R3:W5:Y:S02]  /*17590*/  LDG.E R2, desc[UR50][R2.64] ;  /* 0x0000003202027981 */ /* 0x000764000c1e1900 */
.L_x_1566:
[----:B------:R-:W-:Y:S05]  /*175a0*/  BSYNC B0 ;  /* 0x0000000000007941 */ /* 0x000fea0003800000 */
.L_x_1565:
[----:B------:R-:W-:-:S03]  /*175b0*/  UMOV UR4, 0xffffffff ;  /* 0xffffffff00047882 */ /* 0x000fc60000000000 */
[----:B------:R-:W-:Y:S05]  /*175c0*/  BRA.DIV UR4, `(.L_x_1567) ;  /* 0x0000002204a87947 */ /* 0x000fea000b800000 */
[----:B-----5:R-:W2:Y:S02]  /*175d0*/  SHFL.UP PT, R14, R2, 0x1, RZ ;  /* 0x04200000020e7989 */ /* 0x020ea400000e00ff */
[----:B--23--:R-:W-:-:S05]  /*175e0*/  SEL R3, R14, RZ, P1 ;  /* 0x000000ff0e037207 */ /* 0x00cfca0000800000 */
        /* <DEDUP_REMOVED lines=13> */
[----:B------:R2:W3:Y:S02]  /*176c0*/  SHFL.IDX PT, R14, R3, 0x1f, 0x1f ;  /* 0x03e01f00030e7f89 */ /* 0x0004e400000e0000 */
.L_x_1636:
[----:B------:R-:W-:Y:S02]  /*176d0*/  ULDC UR4, c[0x0][0xc38] ;  /* 0x00030e0000047ab9 */ /* 0x000fe40000000800 */
[----:B------:R-:W-:-:S04]  /*176e0*/  IMAD.U32 R4, RZ, RZ, UR4 ;  /* 0x00000004ff047e24 */ /* 0x000fc8000f8e00ff */
[----:B---3--:R-:W-:-:S04]  /*176f0*/  IMAD R16, R14, R4, RZ ;  /* 0x000000040e107224 */ /* 0x008fc800078e02ff */
[----:B------:R-:W-:-:S05]  /*17700*/  IMAD.IADD R5, R16, 0x1, R5 ;  /* 0x0000000110057824 */ /* 0x000fca00078e0205 */
[----:B------:R-:W-:-:S13]  /*17710*/  ISETP.GT.AND P6, PT, R5, R0, PT ;  /* 0x000000000500720c */ /* 0x000fda0003fc4270 */
[----:B------:R-:W-:Y:S05]  /*17720*/  @!P6 BRA `(.L_x_1568) ;  /* 0xfffffffc0064e947 */ /* 0x000fea000383ffff */
.L_x_1563:
[----:B------:R-:W-:Y:S01]  /*17730*/  IMAD.IADD R16, R5, 0x1, -R16 ;  /* 0x0000000105107824 */ /* 0x000fe200078e0a10 */
[----:B------:R-:W-:-:S03]  /*17740*/  UMOV UR4, 0xffffffff ;  /* 0xffffffff00047882 */ /* 0x000fc60000000000 */
[----:B------:R-:W-:-:S05]  /*17750*/  IMAD R5, R3, R4, R16 ;  /* 0x0000000403057224 */ /* 0x000fca00078e0210 */
[----:B------:R-:W-:Y:S01]  /*17760*/  ISETP.GT.AND P6, PT, R5, R0, PT ;  /* 0x000000000500720c */ /* 0x000fe20003fc4270 */
[----:B------:R-:W-:-:S12]  /*17770*/  BRA.DIV UR4, `(.L_x_1569) ;  /* 0x0000002204fc7947 */ /* 0x000fd8000b800000 */
[----:B------:R-:W-:-:S04]  /*17780*/  VOTE.ANY R5, PT, !P6 ;  /* 0x0000000000057806 */ /* 0x000fc800070e0100 */
[----:B------:R-:W4:Y:S02]  /*17790*/  POPC R6, R5 ;  /* 0x0000000500067309 */ /* 0x000f240000000000 */
[----:B----4-:R4:W0:Y:S02]  /*177a0*/  SHFL.IDX PT, R17, R2, R6, 0x1f ;  /* 0x00001f0602117589 */ /* 0x01082400000e0000 */
.L_x_1640:
[----:B------:R-:W-:Y:S01]  /*177b0*/  ISETP.NE.AND P0, PT, R5, RZ, PT ;  /* 0x000000ff0500720c */ /* 0x000fe20003f05270 */
[----:B------:R-:W-:-:S12]  /*177c0*/  IMAD.MOV.U32 R5, RZ, RZ, RZ ;  /* 0x000000ffff057224 */ /* 0x000fd800078e00ff */
[----:B------:R-:W-:Y:S05]  /*177d0*/  @!P0 BRA `(.L_x_1570) ;  /* 0x0000000000108947 */ /* 0x000fea0003800000 */
[----:B------:R-:W-:Y:S01]  /*177e0*/  UMOV UR4, 0xffffffff ;  /* 0xffffffff00047882 */ /* 0x000fe20000000000 */
[----:B------:R-:W-:Y:S02]  /*177f0*/  VIADD R12, R6, 0xffffffff ;  /* 0xffffffff060c7836 */ /* 0x000fe40000000000 */
[----:B------:R-:W-:Y:S05]  /*17800*/  BRA.DIV UR4, `(.L_x_1571) ;  /* 0x0000002604207947 */ /* 0x000fea000b800000 */
[----:B------:R0:W0:Y:S02]  /*17810*/  SHFL.IDX PT, R5, R3, R12, 0x1f ;  /* 0x00001f0c03057589 */ /* 0x00002400000e0000 */
.L_x_1570:
[----:B0-2-4-:R-:W0:Y:S01]  /*17820*/  LDC.64 R2, c[0x0][0xc90] ;  /* 0x00032400ff027b82 */ /* 0x015e220000000a00 */
[----:B------:R-:W-:-:S04]  /*17830*/  IMAD.IADD R19, R6, 0x1, R19 ;  /* 0x0000000106137824 */ /* 0x000fc800078e0213 */
[----:B0-----:R-:W-:-:S05]  /*17840*/  IMAD.WIDE R2, R19, 0x4, R2 ;  /* 0x0000000413027825 */ /* 0x001fca00078e0202 */
[----:B---3--:R-:W2:Y:S01]  /*17850*/  LDG.E R7, desc[UR50][R2.64] ;  /* 0x0000003202077981 */ /* 0x008ea2000c1e1900 */
[----:B------:R-:W-:-:S04]  /*17860*/  IMAD R16, R5, R4, R16 ;  /* 0x0000000405107224 */ /* 0x000fc800078e0210 */
[----:B------:R-:W-:Y:S02]  /*17870*/  IMAD.IADD R0, R0, 0x1, -R16 ;  /* 0x0000000100007824 */ /* 0x000fe400078e0a10 */
[----:B--2---:R-:W-:-:S05]  /*17880*/  IMAD R6, R17, R7, RZ ;  /* 0x0000000711067224 */ /* 0x004fca00078e02ff */
[----:B------:R-:W-:-:S04]  /*17890*/  IABS R8, R6 ;  /* 0x0000000600087213 */ /* 0x000fc80000000000 */
[----:B------:R-:W0:Y:S08]  /*178a0*/  I2F.RP R2, R8 ;  /* 0x0000000800027306 */ /* 0x000e300000209400 */
[----:B0-----:R-:W0:Y:S02]  /*178b0*/  MUFU.RCP R2, R2 ;  /* 0x0000000200027308 */ /* 0x001e240000001000 */
[----:B0-----:R-:W-:-:S06]  /*178c0*/  VIADD R2, R2, 0xffffffe ;  /* 0x0ffffffe02027836 */ /* 0x001fcc0000000000 */
[----:B------:R-:W0:Y:S02]  /*178d0*/  F2I.FTZ.U32.TRUNC.NTZ R3, R2 ;  /* 0x0000000200037305 */ /* 0x000e24000021f000 */
[----:B0-----:R-:W-:-:S04]  /*178e0*/  IMAD.MOV R2, RZ, RZ, -R3 ;  /* 0x000000ffff027224 */ /* 0x001fc800078e0a03 */
[----:B------:R-:W-:Y:S02]  /*178f0*/  IMAD R5, R2, R8, RZ ;  /* 0x0000000802057224 */ /* 0x000fe400078e02ff */
[----:B------:R-:W-:-:S04]  /*17900*/  IMAD.MOV.U32 R2, RZ, RZ, RZ ;  /* 0x000000ffff027224 */ /* 0x000fc800078e00ff */
[----:B------:R-:W-:Y:S01]  /*17910*/  IMAD.HI.U32 R2, R3, R5, R2 ;  /* 0x0000000503027227 */ /* 0x000fe200078e0002 */
[----:B------:R-:W-:Y:S02]  /*17920*/  IABS R3, R0 ;  /* 0x0000000000037213 */ /* 0x000fe40000000000 */
[----:B------:R-:W-:-:S03]  /*17930*/  IABS R5, R6 ;  /* 0x0000000600057213 */ /* 0x000fc60000000000 */
[----:B------:R-:W-:-:S04]  /*17940*/  IMAD.HI.U32 R2, R2, R3, RZ ;  /* 0x0000000302027227 */ /* 0x000fc800078e00ff */
[----:B------:R-:W-:-:S04]  /*17950*/  IMAD.MOV R5, RZ, RZ, -R5 ;  /* 0x000000ffff057224 */ /* 0x000fc800078e0a05 */
        /* <DEDUP_REMOVED lines=15> */
[----:B------:R-:W-:Y:S01]  /*17a50*/  VIADDMNMX R4, R3, R4, R7, PT ;  /* 0x0000000403047246 */ /* 0x000fe20003800107 */
[----:B------:R-:W-:-:S03]  /*17a60*/  IMAD.IADD R5, R0, 0x1, R5 ;  /* 0x0000000100057824 */ /* 0x000fc600078e0205 */
        /* <DEDUP_REMOVED lines=23> */
[----:B------:R-:W-:Y:S01]  /*17be0*/  @!P1 LOP3.LUT R2, RZ, R4, RZ, 0x33, !PT ;  /* 0x00000004ff029212 */ /* 0x000fe200078e33ff */
[----:B------:R-:W-:-:S04]  /*17bf0*/  IMAD.MOV R4, RZ, RZ, -R4 ;  /* 0x000000ffff047224 */ /* 0x000fc800078e0a04 */
[----:B------:R-:W-:Y:S01]  /*17c00*/  IMAD R18, R2, R4, R5 ;  /* 0x0000000402127224 */ /* 0x000fe200078e0205 */
[----:B------:R-:W-:-:S05]  /*17c10*/  LOP3.LUT R2, RZ, R2, RZ, 0x33, !PT ;  /* 0x00000002ff027212 */ /* 0x000fca00078e33ff */
[----:B------:R-:W-:Y:S01]  /*17c20*/  IMAD.IADD R17, R17, 0x1, R2 ;  /* 0x0000000111117824 */ /* 0x000fe200078e0202 */
[----:B------:R-:W-:Y:S06]  /*17c30*/  BRA `(.L_x_1572) ;  /* 0x00000000001c7947 */ /* 0x000fec0003800000 */
.L_x_1564:
[----:B------:R-:W-:Y:S01]  /*17c40*/  UMOV UR4, URZ ;  /* 0x0000003f00047c82 */ /* 0x000fe20008000000 */
[----:B------:R-:W-:Y:S01]  /*17c50*/  UMOV UR5, URZ ;  /* 0x0000003f00057c82 */ /* 0x000fe20008000000 */
[----:B------:R-:W-:Y:S01]  /*17c60*/  ULDC UR6, c[0x0][0xc3c] ;  /* 0x00030f0000067ab9 */ /* 0x000fe20000000800 */
[----:B------:R-:W-:Y:S02]  /*17c70*/  IMAD.MOV.U32 R16, RZ, RZ, R0 ;  /* 0x000000ffff107224 */ /* 0x000fe400078e0000 */
[----:B------:R-:W-:Y:S02]  /*17c80*/  IMAD.U32 R17, RZ, RZ, UR4 ;  /* 0x00000004ff117e24 */ /* 0x000fe4000f8e00ff */
[----:B------:R-:W-:Y:S02]  /*17c90*/  IMAD.U32 R18, RZ, RZ, UR5 ;  /* 0x00000005ff127e24 */ /* 0x000fe4000f8e00ff */
[----:B------:R-:W-:-:S07]  /*17ca0*/  IMAD.U32 R19, RZ, RZ, UR6 ;  /* 0x00000006ff137e24 */ /* 0x000fce000f8e00ff */
.L_x_1572:
[----:B------:R4:W5:Y:S01]  /*17cb0*/  LDL R2, [R1] ;  /* 0x0000000001027983 */ /* 0x0009620000100800 */
[----:B------:R-:W0:Y:S01]  /*17cc0*/  S2R R0, SR_TID.X ;  /* 0x0000000000007919 */ /* 0x000e220000002100 */
[----:B------:R-:W-:Y:S05]  /*17cd0*/  WARPSYNC.ALL ;  /* 0x0000000000007948 */ /* 0x000fea0003800000 */
[----:B0-----:R-:W-:Y:S01]  /*17ce0*/  LOP3.LUT R0, R0, 0x1f, RZ, 0xc0, !PT ;  /* 0x0000001f00007812 */ /* 0x001fe200078ec0ff */
[----:B------:R-:W-:Y:S03]  /*17cf0*/  BAR.SYNC.DEFER_BLOCKING 0x4, 0x180 ;  /* 0x0106000000007b1d */ /* 0x000fe60000010000 */
[----:B------:R-:W-:-:S13]  /*17d00*/  ISETP.NE.AND P0, PT, R0, RZ, PT ;  /* 0x000000ff0000720c */ /* 0x000fda0003f05270 */
[----:B--2---:R-:W5:Y:S01]  /*17d10*/  @!P0 S2R R3, SR_CgaCtaId ;  /* 0x0000000000038919 */ /* 0x004f620000008800 */
[----:B------:R-:W-:-:S04]  /*17d20*/  @!P0 MOV R0, 0x400 ;  /* 0x0000040000008802 */ /* 0x000fc80000000f00 */
[----:B-----5:R-:W-:-:S05]  /*17d30*/  @!P0 LEA R2, R3, R0, 0x18 ;  /* 0x0000000003028211 */ /* 0x020fca00078ec0ff */
[----:B------:R4:W-:Y:S04]  /*17d40*/  @!P0 STS.128 [R2+0x288d0], R16 ;  /* 0x0288d01002008388 */ /* 0x0009e80000000c00 */
[----:B------:R4:W-:Y:S01]  /*17d50*/  @!P0 STL [R1], R2 ;  /* 0x0000000201008387 */ /* 0x0009e20000100800 */
[----:B------:R-:W-:Y:S06]  /*17d60*/  BAR.ARV 0x5, 0x180 ;  /* 0x0146000000007b1d */ /* 0x000fec0000002000 */
.L_x_1561:
[----:B------:R-:W-:Y:S02]  /*17d70*/  ULDC UR4, c[0x0][0xc3c] ;  /* 0x00030f0000047ab9 */ /* 0x000fe40000000800 */
[----:B----4-:R-:W-:-:S13]  /*17d80*/  ISETP.GE.AND P0, PT, R19, UR4, PT ;  /* 0x0000000413007c0c */ /* 0x010fda000bf06270 */
[----:B------:R-:W-:Y:S05]  /*17d90*/  @!P0 BRA `(.L_x_1573) ;  /* 0xffffffac004c8947 */ /* 0x000fea000383ffff */
[----:B------:R-:W-:Y:S05]  /*17da0*/  BSYNC B8 ;  /* 0x0000000000087941 */ /* 0x000fea0003800000 */
.L_x_1466:
[----:B--2---:R-:W2:Y:S01]  /*17db0*/  LDL.LU R0, [R1+0x3c] ;  /* 0x00003c0001007983 */ /* 0x004ea20000300800 */
[----:B------:R-:W-:Y:S01]  /*17dc0*/  BSSY B0, `(.L_x_1574) ;  /* 0x000000b000007945 */ /* 0x000fe20003800000 */
[----:B------:R-:W4:Y:S01]  /*17dd0*/  S2R R5, SR_CgaCtaId ;  /* 0x0000000000057919 */ /* 0x000f220000008800 */
[----:B--2---:R-:W-:-:S05]  /*17de0*/  VIADD R0, R0, 0x1 ;  /* 0x0000000100007836 */ /* 0x004fca0000000000 */
[----:B0-----:R-:W-:-:S04]  /*17df0*/  LEA.HI R2, R0, R0, RZ, 0x1 ;  /* 0x0000000000027211 */ /* 0x001fc800078f08ff */
[----:B------:R-:W-:-:S05]  /*17e00*/  LOP3.LUT R3, R2, 0xfffffffe, RZ, 0xc0, !PT ;  /* 0xfffffffe02037812 */ /* 0x000fca00078ec0ff */
[----:B------:R-:W-:Y:S01]  /*17e10*/  IMAD.IADD R3, R0, 0x1, -R3 ;  /* 0x0000000100037824 */ /* 0x000fe200078e0a03 */
[----:B------:R-:W-:-:S04]  /*17e20*/  MOV R0, 0x400 ;  /* 0x0000040000007802 */ /* 0x000fc80000000f00 */
[----:B----4-:R-:W-:Y:S02]  /*17e30*/  LEA R0, R5, R0, 0x18 ;  /* 0x0000000005007211 */ /* 0x010fe400078ec0ff */
[----:B------:R-:W-:-:S04]  /*17e40*/  SHF.L.U32 R3, R3, 0x1f, RZ ;  /* 0x0000001f03037819 */ /* 0x000fc800000006ff */
[----:B------:R-:W0:Y:S02]  /*17e50*/  SYNCS.PHASECHK.TRANS64.TRYWAIT P0, [R0+URZ+0x28820], R3 ;  /* 0x02882003000075a7 */ /* 0x000e24000800017f */
[----:B0-----:R-:W-:Y:S05]  /*17e60*/  @!P0 BRA `(.L_x_1575) ;  /* 0x0000001c00b08947 */ /* 0x001fea0003800000 */
.L_x_1643:
[----:B------:R-:W-:Y:S05]  /*17e70*/  BSYNC B0 ;  /* 0x0000000000007941 */ /* 0x000fea0003800000 */
.L_x_1574:
[----:B------:R-:W-:-:S03]  /*17e80*/  UMOV UR4, 0xffffffff ;  /* 0xffffffff00047882 */ /* 0x000fc60000000000 */
[----:B------:R-:W-:Y:S05]  /*17e90*/  BRA.DIV UR4, `(.L_x_1576) ;  /* 0x0000001e04b87947 */ /* 0x000fea000b800000 */
[----:B------:R-:W2:Y:S02]  /*17ea0*/  S2R R2, SR_TID.X ;  /* 0x0000000000027919 */ /* 0x000ea40000002100 */
[----:B--2---:R-:W-:-:S04]  /*17eb0*/  SHF.R.U32.HI R2, RZ, 0x5, R2 ;  /* 0x00000005ff027819 */ /* 0x004fc80000011602 */
[----:B------:R-:W-:-:S05]  /*17ec0*/  LOP3.LUT R2, R2, 0x3, RZ, 0xc0, !PT ;  /* 0x0000000302027812 */ /* 0x000fca00078ec0ff */
[----:B------:R2:W4:Y:S02]  /*17ed0*/  SHFL.IDX PT, R14, R2, RZ, 0x1f ;  /* 0x00001fff020e7589 */ /* 0x00052400000e0000 */
.L_x_1646:
[----:B----4-:R-:W-:Y:S01]  /*17ee0*/  ISETP.NE.AND P0, PT, R14, RZ, PT ;  /* 0x000000ff0e00720c */ /* 0x010fe20003f05270 */
[----:B------:R-:W-:-:S12]  /*17ef0*/  BSSY B0, `(.L_x_1577) ;  /* 0x0000027000007945 */ /* 0x000fd80003800000 */
[----:B------:R-:W-:Y:S05]  /*17f00*/  @P0 BRA `(.L_x_1578) ;  /* 0x0000000000940947 */ /* 0x000fea0003800000 */
[----:B------:R-:W-:-:S03]  /*17f10*/  UMOV UR4, 0xffffffff ;  /* 0xffffffff00047882 */ /* 0x000fc60000000000 */
[----:B------:R-:W-:Y:S05]  /*17f20*/  BRA.DIV UR4, `(.L_x_1579) ;  /* 0x0000001e04c87947 */ /* 0x000fea000b800000 */
[----:B------:R-:W-:-:S13]  /*17f30*/  ELECT P6, URZ, PT ;  /* 0x00000000003f782f */ /* 0x000fda00038c0000 */
.L_x_1649:
[----:B------:R-:W-:Y:S05]  /*17f40*/  @!P6 BRA `(.L_x_1578) ;  /* 0x000000000084e947 */ /* 0x000fea0003800000 */
[----:B------:R-:W-:-:S06]  /*17f50*/  ULOP3.LUT UR4, UR36, 0x2, URZ, 0xfc, !UPT ;  /* 0x0000000224047892 */ /* 0x000fcc000f8efc3f */
[----:B--2---:R-:W-:-:S05]  /*17f60*/  IMAD.U32 R2, RZ, RZ, UR4 ;  /* 0x00000004ff027e24 */ /* 0x004fca000f8e00ff */
[----:B------:R-:W-:-:S13]  /*17f70*/  ISETP.NE.AND P2, PT, R2, 0x3, PT ;  /* 0x000000030200780c */ /* 0x000fda0003f45270 */
[----:B------:R-:W-:Y:S05]  /*17f80*/  @!P2 BRA `(.L_x_1580) ;  /* 0x000000000004a947 */ /* 0x000fea0003800000 */
[----:B------:R-:W-:Y:S01]  /*17f90*/  BPT.TRAP 0x1 ;  /* 0x000000040000795c */ /* 0x000fe20000300000 */
.L_x_1580:
[----:B0-----:R-:W2:Y:S04]  /*17fa0*/  LDL R3, [R1+0x4] ;  /* 0x0000040001037983 */ /* 0x001ea80000100800 */
[----:B---3--:R-:W3:Y:S01]  /*17fb0*/  LDL.LU R7, [R1+0x10] ;  /* 0x0000100001077983 */ /* 0x008ee20000300800 */
[----:B------:R-:W-:-:S04]  /*17fc0*/  VIADD R2, R0, 0x28840 ;  /* 0x0002884000027836 */ /* 0x000fc80000000000 */
[C---:B--2---:R-:W-:Y:S02]  /*17fd0*/  IMAD R6, R3.reuse, 0x8, R2 ;  /* 0x0000000803067824 */ /* 0x044fe400078e0202 */
[----:B------:R-:W-:Y:S01]  /*17fe0*/  VIADD R3, R3, 0x1 ;  /* 0x0000000103037836 */ /* 0x000fe20000000000 */
[----:B---3--:R-:W-:-:S04]  /*17ff0*/  SHF.L.U32 R5, R7, 0x1f, RZ ;  /* 0x0000001f07057819 */ /* 0x008fc800000006ff */
        /* <DEDUP_REMOVED lines=8> */
.L_x_1650:
[----:B------:R-:W2:Y:S02]  /*18080*/  SYNCS.PHASECHK.TRANS64.TRYWAIT P0, [R7+URZ], R2 ;  /* 0x00000002070075a7 */ /* 0x000ea4000800017f */
[----:B--2---:R-:W-:Y:S05]  /*18090*/  @!P0 BRA `(.L_x_1582) ;  /* 0x0000001c00a08947 */ /* 0x004fea0003800000 */
.L_x_1651:
[----:B------:R-:W-:Y:S05]  /*180a0*/  @!P2 BRA `(.L_x_1583) ;  /* 0x000000000004a947 */ /* 0x000fea0003800000 */
[----:B------:R-:W-:Y:S01]  /*180b0*/  BPT.TRAP 0x1 ;  /* 0x000000040000795c */ /* 0x000fe20000300000 */
.L_x_1583:
[----:B------:R-:W3:Y:S01]  /*180c0*/  LDL.LU R4, [R1+0x4] ;  /* 0x0000040001047983 */ /* 0x000ee20000300800 */
[----:B------:R-:W-:-:S04]  /*180d0*/  VIADD R0, R0, 0x28860 ;  /* 0x0002886000007836 */ /* 0x000fc80000000000 */
[----:B---3--:R-:W-:-:S04]  /*180e0*/  IMAD R4, R4, 0x8, R0 ;  /* 0x0000000804047824 */ /* 0x008fc800078e0200 */
[----:B------:R-:W3:Y:S02]  /*180f0*/  SYNCS.PHASECHK.TRANS64.TRYWAIT P0, [R4+URZ], R5 ;  /* 0x00000005040075a7 */ /* 0x000ee4000800017f */
[----:B---3--:R-:W-:Y:S05]  /*18100*/  @!P0 BRA `(.L_x_1584) ;  /* 0x0000001c00988947 */ /* 0x008fea0003800000 */
.L_x_1652:
[----:B------:R-:W-:-:S07]  /*18110*/  IMAD R3, R3, 0x8, R0 ;  /* 0x0000000803037824 */ /* 0x000fce00078e0200 */
.L_x_1585:
[----:B----4-:R4:W0:Y:S02]  /*18120*/  SYNCS.PHASECHK.TRANS64.TRYWAIT P0, [R3+URZ], R2 ;  /* 0x00000002030075a7 */ /* 0x010824000800017f */
[----:B0-----:R-:W-:Y:S05]  /*18130*/  @!P0 NANOSLEEP.SYNCS 0x989680 ;  /* 0x009896800000895d */ /* 0x001fea0003900000 */
[----:B------:R-:W0:Y:S02]  /*18140*/  @!P0 SYNCS.PHASECHK.TRANS64 P0, [R3+URZ], R2 ;  /* 0x00000002030085a7 */ /* 0x000e24000800007f */
[----:B0-----:R-:W-:Y:S05]  /*18150*/  @!P0 BRA `(.L_x_1585) ;  /* 0xfffffffc00f08947 */ /* 0x001fea000383ffff */
.L_x_1578:
[----:B------:R-:W-:Y:S05]  /*18160*/  BSYNC B0 ;  /* 0x0000000000007941 */ /* 0x000fea0003800000 */
.L_x_1577:
[----:B------:R-:W-:Y:S05]  /*18170*/  EXIT ;  /* 0x000000000000794d */ /* 0x000fea0003800000 */
.L_x_1368:
[----:B0-----:R-:W-:-:S04]  /*18180*/  IMAD.U32 R3, RZ, RZ, UR41 ;  /* 0x00000029ff037e24 */ /* 0x001fc8000f8e00ff */
[----:B------:R0:W1:Y:S03]  /*18190*/  SYNCS.PHASECHK.TRANS64.TRYWAIT P1, [R3+URZ+0x28800], R0 ;  /* 0x02880000030075a7 */ /* 0x000066000802017f */
[----:B-1----:R-:W-:Y:S05]  /*181a0*/  @!P1 NANOSLEEP.SYNCS 0x989680 ;  /* 0x009896800000995d */ /* 0x002fea0003900000 */
[----:B------:R-:W1:Y:S02]  /*181b0*/  @!P1 SYNCS.PHASECHK.TRANS64 P1, [R3+URZ+0x28800], R0 ;  /* 0x02880000030095a7 */ /* 0x000e64000802007f */
[----:B-1----:R-:W-:Y:S05]  /*181c0*/  @!P1 BRA `(.L_x_1368) ;  /* 0xfffffffc00ec9947 */ /* 0x002fea000383ffff */
[----:B------:R-:W-:Y:S05]  /*181d0*/  BRA `(.L_x_1586) ;  /* 0xfffffe9800807947 */ /* 0x000fea000383ffff */
.L_x_1372:
[----:B-1----:R1:W2:Y:S02]  /*181e0*/  SYNCS.PHASECHK.TRANS64.TRYWAIT P2, [R7+URZ+0x28830], R0 ;  /* 0x02883000070075a7 */ /* 0x0022a4000804017f */
[----:B--2---:R-:W-:Y:S05]  /*181f0*/  @!P2 NANOSLEEP.SYNCS 0x989680 ;  /* 0x009896800000a95d */ /* 0x004fea0003900000 */
[----:B------:R-:W2:Y:S02]  /*18200*/  @!P2 SYNCS.PHASECHK.TRANS64 P2, [R7+URZ+0x28830], R0 ;  /* 0x028830000700a5a7 */ /* 0x000ea4000804007f */
[----:B--2---:R-:W-:Y:S05]  /*18210*/  @!P2 BRA `(.L_x_1372) ;  /* 0xfffffffc00f0a947 */ /* 0x004fea000383ffff */
[----:B------:R-:W-:Y:S05]  /*18220*/  BRA `(.L_x_1371) ;  /* 0xfffffe9800a47947 */ /* 0x000fea000383ffff */
.L_x_1388:
[----:B-1----:R-:W-:-:S04]  /*18230*/  IMAD.U32 R7, RZ, RZ, UR6 ;  /* 0x00000006ff077e24 */ /* 0x002fc8000f8e00ff */
[----:B------:R1:W2:Y:S03]  /*18240*/  SYNCS.PHASECHK.TRANS64.TRYWAIT P2, [R7+URZ+0x28830], R6 ;  /* 0x02883006070075a7 */ /* 0x0002a6000804017f */
[----:B--2---:R-:W-:Y:S05]  /*18250*/  @!P2 NANOSLEEP.SYNCS 0x989680 ;  /* 0x009896800000a95d */ /* 0x004fea0003900000 */
[----:B------:R-:W2:Y:S02]  /*18260*/  @!P2 SYNCS.PHASECHK.TRANS64 P2, [R7+URZ+0x28830], R6 ;  /* 0x028830060700a5a7 */ /* 0x000ea4000804007f */
[----:B--2---:R-:W-:Y:S05]  /*18270*/  @!P2 BRA `(.L_x_1388) ;  /* 0xfffffffc00eca947 */ /* 0x004fea000383ffff */
[----:B------:R-:W-:Y:S05]  /*18280*/  BRA `(.L_x_1385) ;  /* 0xfffffed4004c7947 */ /* 0x000fea000383ffff */
.L_x_1392:
[----:B-1----:R-:W-:-:S04]  /*18290*/  IMAD.U32 R7, RZ, RZ, UR6 ;  /* 0x00000006ff077e24 */ /* 0x002fc8000f8e00ff */
[----:B------:R1:W2:Y:S03]  /*182a0*/  SYNCS.PHASECHK.TRANS64.TRYWAIT P2, [R7+URZ+0x28850], R6 ;  /* 0x02885006070075a7 */ /* 0x0002a6000804017f */
[----:B--2---:R-:W-:Y:S05]  /*182b0*/  @!P2 NANOSLEEP.SYNCS 0x989680 ;  /* 0x009896800000a95d */ /* 0x004fea0003900000 */
[----:B------:R-:W2:Y:S02]  /*182c0*/  @!P2 SYNCS.PHASECHK.TRANS64 P2, [R7+URZ+0x28850], R6 ;  /* 0x028850060700a5a7 */ /* 0x000ea4000804007f */
[----:B--2---:R-:W-:Y:S05]  /*182d0*/  @!P2 BRA `(.L_x_1392) ;  /* 0xfffffffc00eca947 */ /* 0x004fea000383ffff */
[----:B------:R-:W-:Y:S05]  /*182e0*/  BRA `(.L_x_1389) ;  /* 0xfffffed8000c7947 */ /* 0x000fea000383ffff */
.L_x_1409:
[----:B-1----:R-:W-:-:S04]  /*182f0*/  IMAD.U32 R5, RZ, RZ, UR6 ;  /* 0x00000006ff057e24 */ /* 0x002fc8000f8e00ff */
[----:B------:R1:W2:Y:S03]  /*18300*/  SYNCS.PHASECHK.TRANS64.TRYWAIT P2, [R5+URZ+0x28830], R4 ;  /* 0x02883004050075a7 */ /* 0x0002a6000804017f */
[----:B--2---:R-:W-:Y:S05]  /*18310*/  @!P2 NANOSLEEP.SYNCS 0x989680 ;  /* 0x009896800000a95d */ /* 0x004fea0003900000 */
[----:B------:R-:W2:Y:S02]  /*18320*/  @!P2 SYNCS.PHASECHK.TRANS64 P2, [R5+URZ+0x28830], R4 ;  /* 0x028830040500a5a7 */ /* 0x000ea4000804007f */
[----:B--2---:R-:W-:Y:S05]  /*18330*/  @!P2 BRA `(.L_x_1409) ;  /* 0xfffffffc00eca947 */ /* 0x004fea000383ffff */
[----:B------:R-:W-:Y:S05]  /*18340*/  BRA `(.L_x_1406) ;  /* 0xffffff0c00fc7947 */ /* 0x000fea000383ffff */
.L_x_1413:
[----:B-1----:R-:W-:-:S04]  /*18350*/  IMAD.U32 R5, RZ, RZ, UR6 ;  /* 0x00000006ff057e24 */ /* 0x002fc8000f8e00ff */
[----:B------:R1:W2:Y:S03]  /*18360*/  SYNCS.PHASECHK.TRANS64.TRYWAIT P2, [R5+URZ+0x28850], R4 ;  /* 0x02885004050075a7 */ /* 0x0002a6000804017f */
[----:B--2---:R-:W-:Y:S05]  /*18370*/  @!P2 NANOSLEEP.SYNCS 0x989680 ;  /* 0x009896800000a95d */ /* 0x004fea0003900000 */
[----:B------:R-:W2:Y:S02]  /*18380*/  @!P2 SYNCS.PHASECHK.TRANS64 P2, [R5+URZ+0x28850], R4 ;  /* 0x028850040500a5a7 */ /* 0x000ea4000804007f */
[----:B--2---:R-:W-:Y:S05]  /*18390*/  @!P2 BRA `(.L_x_1413) ;  /* 0xfffffffc00eca947 */ /* 0x004fea000383ffff */
[----:B------:R-:W-:Y:S05]  /*183a0*/  BRA `(.L_x_1410) ;  /* 0xffffff1000bc7947 */ /* 0x000fea000383ffff */
.L_x_1419:
[----:B-1----:R-:W-:-:S04]  /*183b0*/  IMAD.U32 R5, RZ, RZ, UR6 ;  /* 0x00000006ff057e24 */ /* 0x002fc8000f8e00ff */
[----:B------:R1:W2:Y:S03]  /*183c0*/  SYNCS.PHASECHK.TRANS64.TRYWAIT P2, [R5+URZ+0x28830], R4 ;  /* 0x02883004050075a7 */ /* 0x0002a6000804017f */
[----:B--2---:R-:W-:Y:S05]  /*183d0*/  @!P2 NANOSLEEP.SYNCS 0x989680 ;  /* 0x009896800000a95d */ /* 0x004fea0003900000 */
[----:B------:R-:W2:Y:S02]  /*183e0*/  @!P2 SYNCS.PHASECHK.TRANS64 P2, [R5+URZ+0x28830], R4 ;  /* 0x028830040500a5a7 */ /* 0x000ea4000804007f */
[----:B--2---:R-:W-:Y:S05]  /*183f0*/  @!P2 BRA `(.L_x_1419) ;  /* 0xfffffffc00eca947 */ /* 0x004fea000383ffff */
[----:B------:R-:W-:Y:S05]  /*18400*/  BRA `(.L_x_1416) ;  /* 0xffffff3400d47947 */ /* 0x000fea000383ffff */
.L_x_1423:
[----:B-1----:R-:W-:-:S04]  /*18410*/  IMAD.U32 R5, RZ, RZ, UR6 ;  /* 0x00000006ff057e24 */ /* 0x002fc8000f8e00ff */
[----:B------:R1:W2:Y:S03]  /*18420*/  SYNCS.PHASECHK.TRANS64.TRYWAIT P2, [R5+URZ+0x28850], R4 ;  /* 0x02885004050075a7 */ /* 0x0002a6000804017f */
[----:B--2---:R-:W-:Y:S05]  /*18430*/  @!P2 NANOSLEEP.SYNCS 0x989680 ;  /* 0x009896800000a95d */ /* 0x004fea0003900000 */
[----:B------:R-:W2:Y:S02]  /*18440*/  @!P2 SYNCS.PHASECHK.TRANS64 P2, [R5+URZ+0x28850], R4 ;  /* 0x028850040500a5a7 */ /* 0x000ea4000804007f */
[----:B--2---:R-:W-:Y:S05]  /*18450*/  @!P2 BRA `(.L_x_1423) ;  /* 0xfffffffc00eca947 */ /* 0x004fea000383ffff */
[----:B------:R-:W-:Y:S05]  /*18460*/  BRA `(.L_x_1420) ;  /* 0xffffff3800947947 */ /* 0x000fea000383ffff */
.L_x_1436:
[----:B-1----:R-:W-:-:S04]  /*18470*/  IMAD.U32 R8, RZ, RZ, UR5 ;  /* 0x00000005ff087e24 */ /* 0x002fc8000f8e00ff */
[----:B------:R1:W2:Y:S03]  /*18480*/  SYNCS.PHASECHK.TRANS64.TRYWAIT P0, [R8+URZ+0x28850], R3 ;  /* 0x02885003080075a7 */ /* 0x0002a6000800017f */
[----:B--2---:R-:W-:Y:S05]  /*18490*/  @!P0 NANOSLEEP.SYNCS 0x989680 ;  /* 0x009896800000895d */ /* 0x004fea0003900000 */
[----:B------:R-:W2:Y:S02]  /*184a0*/  @!P0 SYNCS.PHASECHK.TRANS64 P0, [R8+URZ+0x28850], R3 ;  /* 0x02885003080085a7 */ /* 0x000ea4000800007f */
[----:B--2---:R-:W-:Y:S05]  /*184b0*/  @!P0 BRA `(.L_x_1436) ;  /* 0xfffffffc00ec8947 */ /* 0x004fea000383ffff */
[----:B------:R-:W-:Y:S05]  /*184c0*/  BRA `(.L_x_1435) ;  /* 0xffffff6c00987947 */ /* 0x000fea000383ffff */
.L_x_1486:
[----:B------:R-:W3:Y:S01]  /*184d0*/  S2R R4, SR_TID.X ;  /* 0x0000000000047919 */ /* 0x000ee20000002100 */
[----:B------:R-:W-:Y:S01]  /*184e0*/  BSSY B0, `(.L_x_1587) ;  /* 0x000000a000007945 */ /* 0x000fe20003800000 */
[----:B------:R-:W-:Y:S02]  /*184f0*/  IMAD.MOV.U32 R12, RZ, RZ, RZ ;  /* 0x000000ffff0c7224 */ /* 0x000fe400078e00ff */
[----:B------:R-:W-:Y:S02]  /*18500*/  IMAD.MOV.U32 R11, RZ, RZ, 0x1f ;  /* 0x0000001fff0b7424 */ /* 0x000fe400078e00ff */
[----:B------:R-:W-:Y:S01]  /*18510*/  IMAD.MOV.U32 R15, RZ, RZ, -0x1 ;  /* 0xffffffffff0f7424 */ /* 0x000fe200078e00ff */
[----:B---3--:R-:W-:-:S04]  /*18520*/  SHF.R.U32.HI R4, RZ, 0x5, R4 ;  /* 0x00000005ff047819 */ /* 0x008fc80000011604 */
[----:B------:R-:W-:-:S05]  /*18530*/  LOP3.LUT R4, R4, 0x3, RZ, 0xc0, !PT ;  /* 0x0000000304047812 */ /* 0x000fca00078ec0ff */
[----:B------:R-:W-:-:S07]  /*18540*/  IMAD.MOV.U32 R13, RZ, RZ, R4 ;  /* 0x000000ffff0d7224 */ /* 0x000fce00078e0004 */
[----:B012---:R-:W-:Y:S05]  /*18550*/  WARPSYNC.COLLECTIVE R15, `(.L_x_1588) ;  /* 0x000000000f087348 */ /* 0x007fea0003c00000 */
[----:B------:R3:W4:Y:S02]  /*18560*/  SHFL.IDX P6, R14, R13, R12, R11 ;  /* 0x0000000c0d0e7389 */ /* 0x00072400000c000b */
[----:B01234-:R-:W-:Y:S01]  /*18570*/  ENDCOLLECTIVE ;  /* 0x000000000000791b */ /* 0x01ffe20003800000 */
.L_x_1588:
[----:B------:R-:W-:Y:S05]  /*18580*/  BSYNC B0 ;  /* 0x0000000000007941 */ /* 0x000fea0003800000 */
.L_x_1587:
[----:B------:R-:W-:Y:S05]  /*18590*/  BRA `(.L_x_1589) ;  /* 0xffffffb000fc7947 */ /* 0x000fea000383ffff */
.L_x_1488:
[----:B------:R-:W-:Y:S01]  /*185a0*/  BSSY B0, `(.L_x_1590) ;  /* 0x0000006000007945 */ /* 0x000fe20003800000 */
[----:B------:R-:W-:-:S07]  /*185b0*/  IMAD.MOV.U32 R15, RZ, RZ, -0x1 ;  /* 0xffffffffff0f7424 */ /* 0x000fce00078e00ff */
[----:B012-4-:R-:W-:Y:S05]  /*185c0*/  WARPSYNC.COLLECTIVE R15, `(.L_x_1591) ;  /* 0x000000000f0c7348 */ /* 0x017fea0003c00000 */
[----:B------:R-:W-:Y:S02]  /*185d0*/  ELECT P6, UR62, PT ;  /* 0x00000000003e782f */ /* 0x000fe400038c0000 */
[----:B------:R-:W-:Y:S01]  /*185e0*/  MOV R14, UR62 ;  /* 0x0000003e000e7c02 */ /* 0x000fe20008000f00 */
[----:B012-4-:R-:W-:Y:S10]  /*185f0*/  ENDCOLLECTIVE ;  /* 0x000000000000791b */ /* 0x017ff40003800000 */
.L_x_1591:
[----:B------:R-:W-:Y:S05]  /*18600*/  BSYNC B0 ;  /* 0x0000000000007941 */ /* 0x000fea0003800000 */
.L_x_1590:
[----:B------:R-:W-:Y:S05]  /*18610*/  BRA `(.L_x_1592) ;  /* 0xffffffb400087947 */ /* 0x000fea000383ffff */
.L_x_1490:
[----:B--2---:R2:W3:Y:S02]  /*18620*/  SYNCS.PHASECHK.TRANS64.TRYWAIT P0, [R0+URZ+0x28840], R2 ;  /* 0x02884002000075a7 */ /* 0x0044e4000800017f */
[----:B---3--:R-:W-:Y:S05]  /*18630*/  @!P0 NANOSLEEP.SYNCS 0x989680 ;  /* 0x009896800000895d */ /* 0x008fea0003900000 */
[----:B------:R-:W3:Y:S02]  /*18640*/  @!P0 SYNCS.PHASECHK.TRANS64 P0, [R0+URZ+0x28840], R2 ;  /* 0x02884002000085a7 */ /* 0x000ee4000800007f */
[----:B---3--:R-:W-:Y:S05]  /*18650*/  @!P0 BRA `(.L_x_1490) ;  /* 0xfffffffc00f08947 */ /* 0x008fea000383ffff */
[----:B------:R-:W-:Y:S05]  /*18660*/  BRA `(.L_x_1593) ;  /* 0xffffffb400707947 */ /* 0x000fea000383ffff */
.L_x_1494:
[----:B------:R-:W2:Y:S01]  /*18670*/  LDL.LU R11, [R1+0x30] ;  /* 0x00003000010b7983 */ /* 0x000ea20000300800 */
[----:B------:R-:W-:Y:S01]  /*18680*/  IMAD.MOV.U32 R13, RZ, RZ, R3 ;  /* 0x000000ffff0d7224 */ /* 0x000fe200078e0003 */
[----:B------:R-:W-:Y:S01]  /*18690*/  LOP3.LUT R5, R5, 0x7f, RZ, 0xc0, !PT ;  /* 0x0000007f05057812 */ /* 0x000fe200078ec0ff */
[----:B------:R-:W-:Y:S02]  /*186a0*/  IMAD.MOV.U32 R12, RZ, RZ, RZ ;  /* 0x000000ffff0c7224 */ /* 0x000fe400078e00ff */
[----:B------:R-:W-:Y:S01]  /*186b0*/  IMAD.MOV.U32 R15, RZ, RZ, -0x1 ;  /* 0xffffffffff0f7424 */ /* 0x000fe200078e00ff */
[----:B------:R-:W-:-:S05]  /*186c0*/  SHF.R.U32.HI R5, RZ, 0x3, R5 ;  /* 0x00000003ff057819 */ /* 0x000fca0000011605 */
[----:B------:R-:W-:-:S04]  /*186d0*/  IMAD.IADD R0, R5, 0x1, R8 ;  /* 0x0000000105007824 */ /* 0x000fc800078e0208 */
[----:B------:R-:W-:Y:S02]  /*186e0*/  VIADD R5, R0, 0x10 ;  /* 0x0000001000057836 */ /* 0x000fe40000000000 */
[----:B--2---:R-:W-:Y:S02]  /*186f0*/  IMAD R2, R11, R7, RZ ;  /* 0x000000070b027224 */ /* 0x004fe400078e02ff */
[----:B------:R-:W-:-:S03]  /*18700*/  IMAD.MOV.U32 R11, RZ, RZ, 0x181f ;  /* 0x0000181fff0b7424 */ /* 0x000fc600078e00ff */
[----:B------:R-:W-:-:S13]  /*18710*/  ISETP.GE.AND P2, PT, R0, R2, PT ;  /* 0x000000020000720c */ /* 0x000fda0003f46270 */
[----:B-----5:R-:W-:Y:S05]  /*18720*/  WARPSYNC.COLLECTIVE R15, `(.L_x_1594) ;  /* 0x000000000f087348 */ /* 0x020fea0003c00000 */
[----:B------:R0:W1:Y:S02]  /*18730*/  SHFL.IDX P6, R14, R13, R12, R11 ;  /* 0x0000000c0d0e7389 */ /* 0x00006400000c000b */
[----:B01---5:R-:W-:Y:S01]  /*18740*/  ENDCOLLECTIVE ;  /* 0x000000000000791b */ /* 0x023fe20003800000 */
.L_x_1594:
[----:B------:R-:W-:Y:S02]  /*18750*/  IMAD.MOV.U32 R13, RZ, RZ, R4 ;  /* 0x000000ffff0d7224 */ /* 0x000fe400078e0004 */
[----:B------:R-:W-:-:S07]  /*18760*/  IMAD.MOV.U32 R6, RZ, RZ, R14 ;  /* 0x000000ffff067224 */ /* 0x000fce00078e000e */
[----:B------:R-:W-:Y:S05]  /*18770*/  WARPSYNC.COLLECTIVE R15, `(.L_x_1595) ;  /* 0x000000000f087348 */ /* 0x000fea0003c00000 */
[----:B------:R0:W1:Y:S02]  /*18780*/  SHFL.IDX P6, R14, R13, R12, R11 ;  /* 0x0000000c0d0e7389 */ /* 0x00006400000c000b */
[----:B01----:R-:W-:Y:S01]  /*18790*/  ENDCOLLECTIVE ;  /* 0x000000000000791b */ /* 0x003fe20003800000 */
.L_x_1595:
[----:B------:R-:W-:Y:S02]  /*187a0*/  IMAD.MOV.U32 R13, RZ, RZ, R3 ;  /* 0x000000ffff0d7224 */ /* 0x000fe400078e0003 */
[----:B------:R-:W-:Y:S02]  /*187b0*/  IMAD.MOV.U32 R12, RZ, RZ, 0x1 ;  /* 0x00000001ff0c7424 */ /* 0x000fe400078e00ff */
[----:B------:R-:W-:-:S07]  /*187c0*/  IMAD.MOV.U32 R7, RZ, RZ, R14 ;  /* 0x000000ffff077224 */ /* 0x000fce00078e000e */
[----:B------:R-:W-:Y:S05]  /*187d0*/  WARPSYNC.COLLECTIVE R15, `(.L_x_1596) ;  /* 0x000000000f087348 */ /* 0x000fea0003c00000 */
[----:B------:R0:W1:Y:S02]  /*187e0*/  SHFL.IDX P6, R14, R13, R12, R11 ;  /* 0x0000000c0d0e7389 */ /* 0x00006400000c000b */
[----:B01----:R-:W-:Y:S01]  /*187f0*/  ENDCOLLECTIVE ;  /* 0x000000000000791b */ /* 0x003fe20003800000 */
.L_x_1596:
[----:B------:R-:W-:-:S05]  /*18800*/  @!P2 LEA R7, P3, R10, R7, 0x1 ;  /* 0x000000070a07a211 */ /* 0x000fca00078608ff */
[----:B------:R-:W-:-:S05]  /*18810*/  @!P2 IMAD.X R6, RZ, RZ, R6, P3 ;  /* 0x000000ffff06a224 */ /* 0x000fca00018e0606 */
[----:B------:R-:W-:Y:S01]  /*18820*/  @!P2 LOP3.LUT R7, R7, R6, RZ, 0x3c, !PT ;  /* 0x000000060707a212 */ /* 0x000fe200078e3cff */
[----:B------:R-:W-:-:S03]  /*18830*/  IMAD.MOV.U32 R13, RZ, RZ, R4 ;  /* 0x000000ffff0d7224 */ /* 0x000fc600078e0004 */
[----:B------:R-:W-:-:S04]  /*18840*/  @!P2 LOP3.LUT R6, R7, R6, RZ, 0x3c, !PT ;  /* 0x000000060706a212 */ /* 0x000fc800078e3cff */
[----:B------:R-:W-:Y:S01]  /*18850*/  @!P2 LOP3.LUT R7, R7, R6, RZ, 0x3c, !PT ;  /* 0x000000060707a212 */ /* 0x000fe200078e3cff */
[----:B------:R-:W-:-:S07]  /*18860*/  IMAD.MOV.U32 R8, RZ, RZ, R14 ;  /* 0x000000ffff087224 */ /* 0x000fce00078e000e */
[----:B------:R-:W-:Y:S05]  /*18870*/  WARPSYNC.COLLECTIVE R15, `(.L_x_1597) ;  /* 0x000000000f087348 */ /* 0x000fea0003c00000 */
[----:B------:R0:W1:Y:S02]  /*18880*/  SHFL.IDX P6, R14, R13, R12, R11 ;  /* 0x0000000c0d0e7389 */ /* 0x00006400000c000b */
[----:B01----:R-:W-:Y:S01]  /*18890*/  ENDCOLLECTIVE ;  /* 0x000000000000791b */ /* 0x003fe20003800000 */
.L_x_1597:
[----:B------:R-:W-:Y:S01]  /*188a0*/  @!PT LDS RZ, [RZ] ;  /* 0x00000000fffff984 */ /* 0x000fe20000000800 */
[----:B------:R-:W-:Y:S01]  /*188b0*/  @!PT LDS RZ, [RZ] ;  /* 0x00000000fffff984 */ /* 0x000fe20000000800 */
[----:B------:R-:W-:Y:S01]  /*188c0*/  @!PT LDS RZ, [RZ] ;  /* 0x00000000fffff984 */ /* 0x000fe20000000800 */
[----:B------:R0:W-:Y:S04]  /*188d0*/  @!P2 LDGSTS.E.BYPASS.LTC128B.128 [R9+0x10400], desc[UR50][R6.64], !P0 ;  /* 0x104000000609afae */ /* 0x0001e8000c101d72 */
[----:B------:R0:W-:Y:S01]  /*188e0*/  @!P2 LDGSTS.E.BYPASS.LTC128B.128 [R9+0x14400], desc[UR50][R6.64+0x80], !P1 ;  /* 0x144000800609afae */ /* 0x0001e2000c901d72 */
[----:B------:R-:W-:Y:S01]  /*188f0*/  ISETP.GE.AND P2, PT, R5, R2, PT ;  /* 0x000000020500720c */ /* 0x000fe20003f46270 */
[----:B------:R-:W-:Y:S02]  /*18900*/  IMAD.MOV.U32 R13, RZ, RZ, R3 ;  /* 0x000000ffff0d7224 */ /* 0x000fe400078e0003 */
[----:B------:R-:W-:Y:S02]  /*18910*/  IMAD.MOV.U32 R12, RZ, RZ, 0x2 ;  /* 0x00000002ff0c7424 */ /* 0x000fe400078e00ff */
[----:B------:R-:W-:-:S08]  /*18920*/  IMAD.MOV.U32 R5, RZ, RZ, R14 ;  /* 0x000000ffff057224 */ /* 0x000fd000078e000e */
[----:B0-----:R-:W-:Y:S05]  /*18930*/  WARPSYNC.COLLECTIVE R15, `(.L_x_1598) ;  /* 0x000000000f087348 */ /* 0x001fea0003c00000 */
[----:B------:R1:W2:Y:S02]  /*18940*/  SHFL.IDX P6, R14, R13, R12, R11 ;  /* 0x0000000c0d0e7389 */ /* 0x0002a400000c000b */
[----:B012---:R-:W-:Y:S01]  /*18950*/  ENDCOLLECTIVE ;  /* 0x000000000000791b */ /* 0x007fe20003800000 */
.L_x_1598:
[----:B------:R-:W-:Y:S01]  /*18960*/  @!P2 LEA R7, P3, R10, R5, 0x1 ;  /* 0x000000050a07a211 */ /* 0x000fe200078608ff */
[----:B------:R-:W-:-:S04]  /*18970*/  VIADD R5, R0, 0x20 ;  /* 0x0000002000057836 */ /* 0x000fc80000000000 */
[----:B------:R-:W-:-:S05]  /*18980*/  @!P2 IMAD.X R6, RZ, RZ, R8, P3 ;  /* 0x000000ffff06a224 */ /* 0x000fca00018e0608 */
[----:B------:R-:W-:Y:S01]  /*18990*/  @!P2 LOP3.LUT R7, R7, R6, RZ, 0x3c, !PT ;  /* 0x000000060707a212 */ /* 0x000fe200078e3cff */
[----:B------:R-:W-:-:S03]  /*189a0*/  IMAD.MOV.U32 R13, RZ, RZ, R4 ;  /* 0x000000ffff0d7224 */ /* 0x000fc600078e0004 */
[----:B------:R-:W-:-:S04]  /*189b0*/  @!P2 LOP3.LUT R6, R7, R6, RZ, 0x3c, !PT ;  /* 0x000000060706a212 */ /* 0x000fc800078e3cff */
[----:B------:R-:W-:-:S05]  /*189c0*/  @!P2 LOP3.LUT R7, R7, R6, RZ, 0x3c, !PT ;  /* 0x000000060707a212 */ /* 0x000fca00078e3cff */
[----:B------:R-:W-:Y:S01]  /*189d0*/  @!PT LDS RZ, [RZ] ;  /* 0x00000000fffff984 */ /* 0x000fe20000000800 */
[----:B------:R-:W-:Y:S01]  /*189e0*/  @!PT LDS RZ, [RZ] ;  /* 0x00000000fffff984 */ /* 0x000fe20000000800 */
[----:B------:R-:W-:Y:S01]  /*189f0*/  @!PT LDS RZ, [RZ] ;  /* 0x00000000fffff984 */ /* 0x000fe20000000800 */
[----:B------:R-:W-:Y:S04]  /*18a00*/  @!P2 LDGSTS.E.BYPASS.LTC128B.128 [R9+0x10c00], desc[UR50][R6.64], !P0 ;  /* 0x10c000000609afae */ /* 0x000fe8000c101d72 */
[----:B------:R0:W-:Y:S01]  /*18a10*/  @!P2 LDGSTS.E.BYPASS.LTC128B.128 [R9+0x14c00], desc[UR50][R6.64+0x80], !P1 ;  /* 0x14c000800609afae */ /* 0x0001e2000c901d72 */
[----:B------:R-:W-:Y:S01]  /*18a20*/  ISETP.GE.AND P2, PT, R5, R2, PT ;  /* 0x000000020500720c */ /* 0x000fe20003f46270 */
[----:B0-----:R-:W-:-:S12]  /*18a30*/  IMAD.MOV.U32 R6, RZ, RZ, R14 ;  /* 0x000000ffff067224 */ /* 0x001fd800078e000e */
[----:B------:R-:W-:Y:S05]  /*18a40*/  WARPSYNC.COLLECTIVE R15, `(.L_x_1599) ;  /* 0x000000000f087348 */ /* 0x000fea0003c00000 */
[----:B------:R0:W1:Y:S02]  /*18a50*/  SHFL.IDX P6, R14, R13, R12, R11 ;  /* 0x0000000c0d0e7389 */ /* 0x00006400000c000b */
[----:B01----:R-:W-:Y:S01]  /*18a60*/  ENDCOLLECTIVE ;  /* 0x000000000000791b */ /* 0x003fe20003800000 */
.L_x_1599:
[----:B------:R-:W-:Y:S02]  /*18a70*/  IMAD.MOV.U32 R13, RZ, RZ, R3 ;  /* 0x000000ffff0d7224 */ /* 0x000fe400078e0003 */
[----:B------:R-:W-:Y:S02]  /*18a80*/  IMAD.MOV.U32 R12, RZ, RZ, 0x3 ;  /* 0x00000003ff0c7424 */ /* 0x000fe400078e00ff */
[----:B------:R-:W-:-:S07]  /*18a90*/  IMAD.MOV.U32 R5, RZ, RZ, R14 ;  /* 0x000000ffff057224 */ /* 0x000fce00078e000e */
[----:B------:R-:W-:Y:S05]  /*18aa0*/  WARPSYNC.COLLECTIVE R15, `(.L_x_1600) ;  /* 0x000000000f087348 */ /* 0x000fea0003c00000 */
[----:B------:R0:W1:Y:S02]  /*18ab0*/  SHFL.IDX P6, R14, R13, R12, R11 ;  /* 0x0000000c0d0e7389 */ /* 0x00006400000c000b */
[----:B01----:R-:W-:Y:S01]  /*18ac0*/  ENDCOLLECTIVE ;  /* 0x000000000000791b */ /* 0x003fe20003800000 */
.L_x_1600:
[----:B------:R-:W-:-:S05]  /*18ad0*/  @!P2 LEA R5, P3, R10, R5, 0x1 ;  /* 0x000000050a05a211 */ /* 0x000fca00078608ff */
[----:B------:R-:W-:-:S04]  /*18ae0*/  @!P2 IMAD.X R6, RZ, RZ, R6, P3 ;  /* 0x000000ffff06a224 */ /* 0x000fc800018e0606 */
[----:B------:R-:W-:Y:S02]  /*18af0*/  @!P2 IMAD.MOV.U32 R7, RZ, RZ, R6 ;  /* 0x000000ffff07a224 */ /* 0x000fe400078e0006 */
[----:B------:R-:W-:Y:S02]  /*18b00*/  @!P2 IMAD.MOV.U32 R6, RZ, RZ, R5 ;  /* 0x000000ffff06a224 */ /* 0x000fe400078e0005 */
[----:B------:R-:W-:Y:S02]  /*18b10*/  IMAD.MOV.U32 R13, RZ, RZ, R4 ;  /* 0x000000ffff0d7224 */ /* 0x000fe400078e0004 */
[----:B------:R-:W-:Y:S01]  /*18b20*/  VIADD R5, R0, 0x30 ;  /* 0x0000003000057836 */ /* 0x000fe20000000000 */
        /* <DEDUP_REMOVED lines=10> */
.L_x_1601:
[----:B------:R-:W-:Y:S02]  /*18bd0*/  IMAD.MOV.U32 R13, RZ, RZ, R3 ;  /* 0x000000ffff0d7224 */ /* 0x000fe400078e0003 */
[----:B------:R-:W-:Y:S02]  /*18be0*/  IMAD.MOV.U32 R12, RZ, RZ, 0x4 ;  /* 0x00000004ff0c7424 */ /* 0x000fe400078e00ff */
[----:B------:R-:W-:-:S07]  /*18bf0*/  IMAD.MOV.U32 R5, RZ, RZ, R14 ;  /* 0x000000ffff057224 */ /* 0x000fce00078e000e */
[----:B------:R-:W-:Y:S05]  /*18c00*/  WARPSYNC.COLLECTIVE R15, `(.L_x_1602) ;  /* 0x000000000f087348 */ /* 0x000fea0003c00000 */
[----:B------:R0:W1:Y:S02]  /*18c10*/  SHFL.IDX P6, R14, R13, R12, R11 ;  /* 0x0000000c0d0e7389 */ /* 0x00006400000c000b */
[----:B01----:R-:W-:Y:S01]  /*18c20*/  ENDCOLLECTIVE ;  /* 0x000000000000791b */ /* 0x003fe20003800000 */
.L_x_1602:
        /* <DEDUP_REMOVED lines=16> */
.L_x_1603:
[----:B------:R-:W-:Y:S02]  /*18d30*/  IMAD.MOV.U32 R13, RZ, RZ, R3 ;  /* 0x000000ffff0d7224 */ /* 0x000fe400078e0003 */
[----:B------:R-:W-:Y:S02]  /*18d40*/  IMAD.MOV.U32 R12, RZ, RZ, 0x5 ;  /* 0x00000005ff0c7424 */ /* 0x000fe400078e00ff */
[----:B------:R-:W-:-:S07]  /*18d50*/  IMAD.MOV.U32 R5, RZ, RZ, R14 ;  /* 0x000000ffff057224 */ /* 0x000fce00078e000e */
[----:B------:R-:W-:Y:S05]  /*18d60*/  WARPSYNC.COLLECTIVE R15, `(.L_x_1604) ;  /* 0x000000000f087348 */ /* 0x000fea0003c00000 */
[----:B------:R0:W1:Y:S02]  /*18d70*/  SHFL.IDX P6, R14, R13, R12, R11 ;  /* 0x0000000c0d0e7389 */ /* 0x00006400000c000b */
[----:B01----:R-:W-:Y:S01]  /*18d80*/  ENDCOLLECTIVE ;  /* 0x000000000000791b */ /* 0x003fe20003800000 */
.L_x_1604:
        /* <DEDUP_REMOVED lines=16> */
.L_x_1605:
[----:B------:R-:W-:Y:S02]  /*18e90*/  IMAD.MOV.U32 R13, RZ, RZ, R3 ;  /* 0x000000ffff0d7224 */ /* 0x000fe400078e0003 */
[----:B------:R-:W-:Y:S02]  /*18ea0*/  IMAD.MOV.U32 R12, RZ, RZ, 0x6 ;  /* 0x00000006ff0c7424 */ /* 0x000fe400078e00ff */
[----:B------:R-:W-:-:S07]  /*18eb0*/  IMAD.MOV.U32 R5, RZ, RZ, R14 ;  /* 0x000000ffff057224 */ /* 0x000fce00078e000e */
[----:B------:R-:W-:Y:S05]  /*18ec0*/  WARPSYNC.COLLECTIVE R15, `(.L_x_1606) ;  /* 0x000000000f087348 */ /* 0x000fea0003c00000 */
[----:B------:R0:W1:Y:S02]  /*18ed0*/  SHFL.IDX P6, R14, R13, R12, R11 ;  /* 0x0000000c0d0e7389 */ /* 0x00006400000c000b */
[----:B01----:R-:W-:Y:S01]  /*18ee0*/  ENDCOLLECTIVE ;  /* 0x000000000000791b */ /* 0x003fe20003800000 */
.L_x_1606:
[----:B------:R-:W-:-:S05]  /*18ef0*/  @!P2 LEA R5, P3, R10, R5, 0x1 ;  /* 0x000000050a05a211 */ /* 0x000fca00078608ff */
[----:B------:R-:W-:-:S04]  /*18f00*/  @!P2 IMAD.X R6, RZ, RZ, R6, P3 ;  /* 0x000000ffff06a224 */ /* 0x000fc800018e0606 */
[----:B------:R-:W-:Y:S02]  /*18f10*/  @!P2 IMAD.MOV.U32 R7, RZ, RZ, R6 ;  /* 0x000000ffff07a224 */ /* 0x000fe400078e0006 */
[----:B------:R-:W-:Y:S02]  /*18f20*/  @!P2 IMAD.MOV.U32 R6, RZ, RZ, R5 ;  /* 0x000000ffff06a224 */ /* 0x000fe400078e0005 */
[----:B------:R-:W-:-:S03]  /*18f30*/  IMAD.MOV.U32 R13, RZ, RZ, R4 ;  /* 0x000000ffff0d7224 */ /* 0x000fc600078e0004 */
[----:B------:R-:W-:Y:S01]  /*18f40*/  @!PT LDS RZ, [RZ] ;  /* 0x00000000fffff984 */ /* 0x000fe20000000800 */
[----:B------:R-:W-:Y:S01]  /*18f50*/  @!PT LDS RZ, [RZ] ;  /* 0x00000000fffff984 */ /* 0x000fe20000000800 */
[----:B------:R-:W-:Y:S01]  /*18f60*/  @!PT LDS RZ, [RZ] ;  /* 0x00000000fffff984 */ /* 0x000fe20000000800 */
[----:B------:R-:W-:Y:S04]  /*18f70*/  @!P2 LDGSTS.E.BYPASS.LTC128B.128 [R9+0x12c00], desc[UR50][R6.64], !P0 ;  /* 0x12c000000609afae */ /* 0x000fe8000c101d72 */
[----:B------:R0:W-:Y:S02]  /*18f80*/  @!P2 LDGSTS.E.BYPASS.LTC128B.128 [R9+0x16c00], desc[UR50][R6.64+0x80], !P1 ;  /* 0x16c000800609afae */ /* 0x0001e4000c901d72 */
[----:B0-----:R-:W-:-:S07]  /*18f90*/  IMAD.MOV.U32 R6, RZ, RZ, R14 ;  /* 0x000000ffff067224 */ /* 0x001fce00078e000e */
[----:B------:R-:W-:Y:S05]  /*18fa0*/  WARPSYNC.COLLECTIVE R15, `(.L_x_1607) ;  /* 0x000000000f087348 */ /* 0x000fea0003c00000 */
[----:B------:R0:W1:Y:S02]  /*18fb0*/  SHFL.IDX P6, R14, R13, R12, R11 ;  /* 0x0000000c0d0e7389 */ /* 0x00006400000c000b */
[----:B01----:R-:W-:Y:S01]  /*18fc0*/  ENDCOLLECTIVE ;  /* 0x000000000000791b */ /* 0x003fe20003800000 */
.L_x_1607:
[----:B------:R-:W-:-:S05]  /*18fd0*/  VIADD R7, R0, 0x60 ;  /* 0x0000006000077836 */ /* 0x000fca0000000000 */
[----:B------:R-:W-:Y:S01]  /*18fe0*/  ISETP.GE.AND P2, PT, R7, R2, PT ;  /* 0x000000020700720c */ /* 0x000fe20003f46270 */
[----:B------:R-:W-:Y:S02]  /*18ff0*/  IMAD.MOV.U32 R13, RZ, RZ, R3 ;  /* 0x000000ffff0d7224 */ /* 0x000fe400078e0003 */
[----:B------:R-:W-:Y:S02]  /*19000*/  IMAD.MOV.U32 R12, RZ, RZ, 0x7 ;  /* 0x00000007ff0c7424 */ /* 0x000fe400078e00ff */
[----:B------:R-:W-:-:S08]  /*19010*/  IMAD.MOV.U32 R5, RZ, RZ, R14 ;  /* 0x000000ffff057224 */ /* 0x000fd000078e000e */
[----:B------:R-:W-:Y:S05]  /*19020*/  WARPSYNC.COLLECTIVE R15, `(.L_x_1608) ;  /* 0x000000000f087348 */ /* 0x000fea0003c00000 */
[----:B------:R0:W1:Y:S02]  /*19030*/  SHFL.IDX P6, R14, R13, R12, R11 ;  /* 0x0000000c0d0e7389 */ /* 0x00006400000c000b */
[----:B01----:R-:W-:Y:S01]  /*19040*/  ENDCOLLECTIVE ;  /* 0x000000000000791b */ /* 0x003fe20003800000 */
.L_x_1608:
[----:B------:R-:W-:-:S05]  /*19050*/  @!P2 LEA R5, P3, R10, R5, 0x1 ;  /* 0x000000050a05a211 */ /* 0x000fca00078608ff */
[----:B------:R-:W-:-:S04]  /*19060*/  @!P2 IMAD.X R6, RZ, RZ, R6, P3 ;  /* 0x000000ffff06a224 */ /* 0x000fc800018e0606 */
[----:B------:R-:W-:Y:S02]  /*19070*/  @!P2 IMAD.MOV.U32 R7, RZ, RZ, R6 ;  /* 0x000000ffff07a224 */ /* 0x000fe400078e0006 */
[----:B------:R-:W-:Y:S02]  /*19080*/  IMAD.MOV.U32 R13, RZ, RZ, R4 ;  /* 0x000000ffff0d7224 */ /* 0x000fe400078e0004 */
[----:B------:R-:W-:-:S05]  /*19090*/  @!P2 IMAD.MOV.U32 R6, RZ, RZ, R5 ;  /* 0x000000ffff06a224 */ /* 0x000fca00078e0005 */
[----:B------:R-:W-:Y:S01]  /*190a0*/  @!PT LDS RZ, [RZ] ;  /* 0x00000000fffff984 */ /* 0x000fe20000000800 */
[----:B------:R-:W-:Y:S01]  /*190b0*/  @!PT LDS RZ, [RZ] ;  /* 0x00000000fffff984 */ /* 0x000fe20000000800 */
[----:B------:R-:W-:Y:S01]  /*190c0*/  @!PT LDS RZ, [RZ] ;  /* 0x00000000fffff984 */ /* 0x000fe20000000800 */
[----:B------:R0:W-:Y:S01]  /*190d0*/  @!P2 LDGSTS.E.BYPASS.LTC128B.128 [R9+0x13400], desc[UR50][R6.64], !P0 ;  /* 0x134000000609afae */ /* 0x0001e2000c101d72 */
[----:B------:R-:W-:-:S03]  /*190e0*/  IMAD.MOV.U32 R3, RZ, RZ, R14 ;  /* 0x000000ffff037224 */ /* 0x000fc600078e000e */
[----:B------:R0:W-:Y:S04]  /*190f0*/  @!P2 LDGSTS.E.BYPASS.LTC128B.128 [R9+0x17400], desc[UR50][R6.64+0x80], !P1 ;  /* 0x174000800609afae */ /* 0x0001e8000c901d72 */
[----:B0-----:R-:W-:Y:S05]  /*19100*/  WARPSYNC.COLLECTIVE R15, `(.L_x_1609) ;  /* 0x000000000f087348 */ /* 0x001fea0003c00000 */
[----:B------:R1:W2:Y:S02]  /*19110*/  SHFL.IDX P6, R14, R13, R12, R11 ;  /* 0x0000000c0d0e7389 */ /* 0x0002a400000c000b */
[----:B012---:R-:W-:Y:S01]  /*19120*/  ENDCOLLECTIVE ;  /* 0x000000000000791b */ /* 0x007fe20003800000 */
.L_x_1609:
[----:B------:R-:W-:Y:S01]  /*19130*/  IMAD.MOV.U32 R4, RZ, RZ, R14 ;  /* 0x000000ffff047224 */ /* 0x000fe200078e000e */
[----:B------:R-:W-:Y:S06]  /*19140*/  BRA `(.L_x_1610) ;  /* 0xffffffb800287947 */ /* 0x000fec000383ffff */
.L_x_1499:
[----:B0-----:R-:W3:Y:S02]  /*19150*/  LDL R2, [R1] ;  /* 0x0000000001027983 */ /* 0x001ee40000100800 */
[----:B---3--:R0:W1:Y:S02]  /*19160*/  SYNCS.PHASECHK.TRANS64.TRYWAIT P0, [R2+URZ+0x28820], R0 ;  /* 0x02882000020075a7 */ /* 0x008064000800017f */
[----:B-1----:R-:W-:Y:S05]  /*19170*/  @!P0 NANOSLEEP.SYNCS 0x989680 ;  /* 0x009896800000895d */ /* 0x002fea0003900000 */
[----:B------:R-:W1:Y:S02]  /*19180*/  @!P0 SYNCS.PHASECHK.TRANS64 P0, [R2+URZ+0x28820], R0 ;  /* 0x02882000020085a7 */ /* 0x000e64000800007f */
[----:B-1----:R-:W-:Y:S05]  /*19190*/  @!P0 BRA `(.L_x_1499) ;  /* 0xfffffffc00ec8947 */ /* 0x002fea000383ffff */
[----:B------:R-:W-:Y:S05]  /*191a0*/  BRA `(.L_x_1611) ;  /* 0xffffffb8009c7947 */ /* 0x000fea000383ffff */
.L_x_1508:
[----:B-1----:R1:W2:Y:S02]  /*191b0*/  SYNCS.PHASECHK.TRANS64.TRYWAIT P0, [R3+URZ+0x28840], R2 ;  /* 0x02884002030075a7 */ /* 0x0022a4000800017f */
[----:B--2---:R-:W-:Y:S05]  /*191c0*/  @!P0 NANOSLEEP.SYNCS 0x989680 ;  /* 0x009896800000895d */ /* 0x004fea0003900000 */
[----:B------:R-:W2:Y:S02]  /*191d0*/  @!P0 SYNCS.PHASECHK.TRANS64 P0, [R3+URZ+0x28840], R2 ;  /* 0x02884002030085a7 */ /* 0x000ea4000800007f */
[----:B--2---:R-:W-:Y:S05]  /*191e0*/  @!P0 BRA `(.L_x_1508) ;  /* 0xfffffffc00f08947 */ /* 0x004fea000383ffff */
[----:B------:R-:W-:Y:S05]  /*191f0*/  BRA `(.L_x_1612) ;  /* 0xffffffbc00687947 */ /* 0x000fea000383ffff */
.L_x_1514:
[----:B0-----:R0:W1:Y:S02]  /*19200*/  SYNCS.PHASECHK.TRANS64.TRYWAIT P0, [R3+URZ+0x60], R2 ;  /* 0x00006002030075a7 */ /* 0x001064000800017f */
[----:B-1----:R-:W-:Y:S05]  /*19210*/  @!P0 NANOSLEEP.SYNCS 0x989680 ;  /* 0x009896800000895d */ /* 0x002fea0003900000 */
[----:B------:R-:W1:Y:S02]  /*19220*/  @!P0 SYNCS.PHASECHK.TRANS64 P0, [R3+URZ+0x60], R2 ;  /* 0x00006002030085a7 */ /* 0x000e64000800007f */
[----:B-1----:R-:W-:Y:S05]  /*19230*/  @!P0 BRA `(.L_x_1514) ;  /* 0xfffffffc00f08947 */ /* 0x002fea000383ffff */
[----:B------:R-:W-:Y:S05]  /*19240*/  BRA `(.L_x_1613) ;  /* 0xffffffc000447947 */ /* 0x000fea000383ffff */
.L_x_1523:
[----:B--2---:R2:W3:Y:S02]  /*19250*/  SYNCS.PHASECHK.TRANS64.TRYWAIT P0, [R3+URZ+0x28840], R2 ;  /* 0x02884002030075a7 */ /* 0x0044e4000800017f */
[----:B---3--:R-:W-:Y:S05]  /*19260*/  @!P0 NANOSLEEP.SYNCS 0x989680 ;  /* 0x009896800000895d */ /* 0x008fea0003900000 */
[----:B------:R-:W3:Y:S02]  /*19270*/  @!P0 SYNCS.PHASECHK.TRANS64 P0, [R3+URZ+0x28840], R2 ;  /* 0x02884002030085a7 */ /* 0x000ee4000800007f */
[----:B---3--:R-:W-:Y:S05]  /*19280*/  @!P0 BRA `(.L_x_1523) ;  /* 0xfffffffc00f08947 */ /* 0x008fea000383ffff */
[----:B------:R-:W-:Y:S05]  /*19290*/  BRA `(.L_x_1614) ;  /* 0xffffffc400ec7947 */ /* 0x000fea000383ffff */
.L_x_1529:
[----:B0-----:R0:W2:Y:S02]  /*192a0*/  SYNCS.PHASECHK.TRANS64.TRYWAIT P0, [R2+URZ+0x60], R3 ;  /* 0x00006003020075a7 */ /* 0x0010a4000800017f */
[----:B--2---:R-:W-:Y:S05]  /*192b0*/  @!P0 NANOSLEEP.SYNCS 0x989680 ;  /* 0x009896800000895d */ /* 0x004fea0003900000 */
[----:B------:R-:W2:Y:S02]  /*192c0*/  @!P0 SYNCS.PHASECHK.TRANS64 P0, [R2+URZ+0x60], R3 ;  /* 0x00006003020085a7 */ /* 0x000ea4000800007f */
[----:B--2---:R-:W-:Y:S05]  /*192d0*/  @!P0 BRA `(.L_x_1529) ;  /* 0xfffffffc00f08947 */ /* 0x004fea000383ffff */
[----:B------:R-:W-:Y:S05]  /*192e0*/  BRA `(.L_x_1615) ;  /* 0xffffffc800c87947 */ /* 0x000fea000383ffff */
.L_x_1538:
[----:B----4-:R4:W0:Y:S02]  /*192f0*/  SYNCS.PHASECHK.TRANS64.TRYWAIT P0, [R2+URZ+0x28840], R3 ;  /* 0x02884003020075a7 */ /* 0x010824000800017f */
[----:B0-----:R-:W-:Y:S05]  /*19300*/  @!P0 NANOSLEEP.SYNCS 0x989680 ;  /* 0x009896800000895d */ /* 0x001fea0003900000 */
[----:B------:R-:W0:Y:S02]  /*19310*/  @!P0 SYNCS.PHASECHK.TRANS64 P0, [R2+URZ+0x28840], R3 ;  /* 0x02884003020085a7 */ /* 0x000e24000800007f */
[----:B0-----:R-:W-:Y:S05]  /*19320*/  @!P0 BRA `(.L_x_1538) ;  /* 0xfffffffc00f08947 */ /* 0x001fea000383ffff */
[----:B------:R-:W-:Y:S05]  /*19330*/  BRA `(.L_x_1616) ;  /* 0xffffffd000387947 */ /* 0x000fea000383ffff */
.L_x_1544:
[----:B0-----:R0:W2:Y:S02]  /*19340*/  SYNCS.PHASECHK.TRANS64.TRYWAIT P0, [R2+URZ+0x60], R5 ;  /* 0x00006005020075a7 */ /* 0x0010a4000800017f */
[----:B--2---:R-:W-:Y:S05]  /*19350*/  @!P0 NANOSLEEP.SYNCS 0x989680 ;  /* 0x009896800000895d */ /* 0x004fea0003900000 */
[----:B------:R-:W2:Y:S02]  /*19360*/  @!P0 SYNCS.PHASECHK.TRANS64 P0, [R2+URZ+0x60], R5 ;  /* 0x00006005020085a7 */ /* 0x000ea4000800007f */
[----:B--2---:R-:W-:Y:S05]  /*19370*/  @!P0 BRA `(.L_x_1544) ;  /* 0xfffffffc00f08947 */ /* 0x004fea000383ffff */
[----:B------:R-:W-:Y:S05]  /*19380*/  BRA `(.L_x_1617) ;  /* 0xffffffd400147947 */ /* 0x000fea000383ffff */
.L_x_1555:
[----:B----4-:R4:W0:Y:S02]  /*19390*/  SYNCS.PHASECHK.TRANS64.TRYWAIT P0, [R0+URZ+0x28860], R3 ;  /* 0x02886003000075a7 */ /* 0x010824000800017f */
[----:B0-----:R-:W-:Y:S05]  /*193a0*/  @!P0 NANOSLEEP.SYNCS 0x989680 ;  /* 0x009896800000895d */ /* 0x001fea0003900000 */
[----:B------:R-:W0:Y:S02]  /*193b0*/  @!P0 SYNCS.PHASECHK.TRANS64 P0, [R0+URZ+0x28860], R3 ;  /* 0x02886003000085a7 */ /* 0x000e24000800007f */
[----:B0-----:R-:W-:Y:S05]  /*193c0*/  @!P0 BRA `(.L_x_1555) ;  /* 0xfffffffc00f08947 */ /* 0x001fea000383ffff */
[----:B------:R-:W-:Y:S05]  /*193d0*/  BRA `(.L_x_1618) ;  /* 0xffffffd800687947 */ /* 0x000fea000383ffff */
.L_x_1562:
[----:B------:R-:W-:Y:S01]  /*193e0*/  BSSY B0, `(.L_x_1619) ;  /* 0x0000008000007945 */ /* 0x000fe20003800000 */
[----:B------:R-:W-:Y:S02]  /*193f0*/  IMAD.MOV.U32 R13, RZ, RZ, R16 ;  /* 0x000000ffff0d7224 */ /* 0x000fe400078e0010 */
[----:B------:R-:W-:Y:S02]  /*19400*/  IMAD.MOV.U32 R12, RZ, RZ, RZ ;  /* 0x000000ffff0c7224 */ /* 0x000fe400078e00ff */
[----:B------:R-:W-:Y:S02]  /*19410*/  IMAD.MOV.U32 R11, RZ, RZ, 0x1f ;  /* 0x0000001fff0b7424 */ /* 0x000fe400078e00ff */
[----:B------:R-:W-:-:S07]  /*19420*/  IMAD.MOV.U32 R15, RZ, RZ, -0x1 ;  /* 0xffffffffff0f7424 */ /* 0x000fce00078e00ff */
[----:B01-3--:R-:W-:Y:S05]  /*19430*/  WARPSYNC.COLLECTIVE R15, `(.L_x_1620) ;  /* 0x000000000f087348 */ /* 0x00bfea0003c00000 */
[----:B------:R2:W4:Y:S02]  /*19440*/  SHFL.IDX P6, R14, R13, R12, R11 ;  /* 0x0000000c0d0e7389 */ /* 0x00052400000c000b */
[----:B01234-:R-:W-:Y:S01]  /*19450*/  ENDCOLLECTIVE ;  /* 0x000000000000791b */ /* 0x01ffe20003800000 */
.L_x_1620:
[----:B------:R-:W-:Y:S05]  /*19460*/  BSYNC B0 ;  /* 0x0000000000007941 */ /* 0x000fea0003800000 */
.L_x_1619:
        /* <DEDUP_REMOVED lines=9> */
.L_x_1621:
[----:B------:R-:W-:Y:S02]  /*19500*/  ULDC UR4, c[0x0][0xc3c] ;  /* 0x00030f0000047ab9 */ /* 0x000fe40000000800 */
        /* <DEDUP_REMOVED lines=17> */
.L_x_1622:
[----:B------:R-:W-:Y:S01]  /*19620*/  IMAD.MOV.U32 R12, RZ, RZ, 0x2 ;  /* 0x00000002ff0c7424 */ /* 0x000fe200078e00ff */
[----:B------:R-:W-:-:S05]  /*19630*/  SEL R7, R14, RZ, P1 ;  /* 0x000000ff0e077207 */ /* 0x000fca0000800000 */
[----:B------:R-:W-:-:S04]  /*19640*/  IMAD.IADD R3, R2, 0x1, R7 ;  /* 0x0000000102037824 */ /* 0x000fc800078e0207 */
[----:B------:R-:W-:-:S07]  /*19650*/  IMAD.MOV.U32 R13, RZ, RZ, R3 ;  /* 0x000000ffff0d7224 */ /* 0x000fce00078e0003 */
[----:B------:R-:W-:Y:S05]  /*19660*/  WARPSYNC.COLLECTIVE R15, `(.L_x_1623) ;  /* 0x000000000f087348 */ /* 0x000fea0003c00000 */
[----:B------:R0:W1:Y:S02]  /*19670*/  SHFL.UP P6, R14, R13, R12, R11 ;  /* 0x0400000c0d0e7389 */ /* 0x00006400000c000b */
[----:B01----:R-:W-:Y:S01]  /*19680*/  ENDCOLLECTIVE ;  /* 0x000000000000791b */ /* 0x003fe20003800000 */
.L_x_1623:
[----:B------:R-:W-:Y:S01]  /*19690*/  IMAD.MOV.U32 R12, RZ, RZ, 0x4 ;  /* 0x00000004ff0c7424 */ /* 0x000fe200078e00ff */
[----:B------:R-:W-:-:S05]  /*196a0*/  SEL R14, R14, RZ, P2 ;  /* 0x000000ff0e0e7207 */ /* 0x000fca0001000000 */
[----:B------:R-:W-:-:S04]  /*196b0*/  IMAD.IADD R3, R3, 0x1, R14 ;  /* 0x0000000103037824 */ /* 0x000fc800078e020e */
[----:B------:R-:W-:-:S07]  /*196c0*/  IMAD.MOV.U32 R13, RZ, RZ, R3 ;  /* 0x000000ffff0d7224 */ /* 0x000fce00078e0003 */
[----:B------:R-:W-:Y:S05]  /*196d0*/  WARPSYNC.COLLECTIVE R15, `(.L_x_1624) ;  /* 0x000000000f087348 */ /* 0x000fea0003c00000 */
[----:B------:R0:W1:Y:S02]  /*196e0*/  SHFL.UP P6, R14, R13, R12, R11 ;  /* 0x0400000c0d0e7389 */ /* 0x00006400000c000b */
[----:B01----:R-:W-:Y:S01]  /*196f0*/  ENDCOLLECTIVE ;  /* 0x000000000000791b */ /* 0x003fe20003800000 */
.L_x_1624:
[----:B------:R-:W-:Y:S01]  /*19700*/  IMAD.MOV.U32 R12, RZ, RZ, 0x8 ;  /* 0x00000008ff0c7424 */ /* 0x000fe200078e00ff */
[----:B------:R-:W-:-:S05]  /*19710*/  SEL R14, R14, RZ, P3 ;  /* 0x000000ff0e0e7207 */ /* 0x000fca0001800000 */
[----:B------:R-:W-:-:S04]  /*19720*/  IMAD.IADD R3, R3, 0x1, R14 ;  /* 0x0000000103037824 */ /* 0x000fc800078e020e */
[----:B------:R-:W-:-:S07]  /*19730*/  IMAD.MOV.U32 R13, RZ, RZ, R3 ;  /* 0x000000ffff0d7224 */ /* 0x000fce00078e0003 */
[----:B------:R-:W-:Y:S05]  /*19740*/  WARPSYNC.COLLECTIVE R15, `(.L_x_1625) ;  /* 0x000000000f087348 */ /* 0x000fea0003c00000 */
[----:B------:R0:W1:Y:S02]  /*19750*/  SHFL.UP P6, R14, R13, R12, R11 ;  /* 0x0400000c0d0e7389 */ /* 0x00006400000c000b */
[----:B01----:R-:W-:Y:S01]  /*19760*/  ENDCOLLECTIVE ;  /* 0x000000000000791b */ /* 0x003fe20003800000 */
.L_x_1625:
[----:B------:R-:W-:Y:S01]  /*19770*/  IMAD.MOV.U32 R12, RZ, RZ, 0x10 ;  /* 0x00000010ff0c7424 */ /* 0x000fe200078e00ff */
[----:B------:R-:W-:-:S05]  /*19780*/  SEL R14, R14, RZ, P4 ;  /* 0x000000ff0e0e7207 */ /* 0x000fca0002000000 */
[----:B------:R-:W-:-:S04]  /*19790*/  IMAD.IADD R3, R3, 0x1, R14 ;  /* 0x0000000103037824 */ /* 0x000fc800078e020e */
[----:B------:R-:W-:-:S07]  /*197a0*/  IMAD.MOV.U32 R13, RZ, RZ, R3 ;  /* 0x000000ffff0d7224 */ /* 0x000fce00078e0003 */
[----:B------:R-:W-:Y:S05]  /*197b0*/  WARPSYNC.COLLECTIVE R15, `(.L_x_1626) ;  /* 0x000000000f087348 */ /* 0x000fea0003c00000 */
[----:B------:R0:W1:Y:S02]  /*197c0*/  SHFL.UP P6, R14, R13, R12, R11 ;  /* 0x0400000c0d0e7389 */ /* 0x00006400000c000b */
[----:B01----:R-:W-:Y:S01]  /*197d0*/  ENDCOLLECTIVE ;  /* 0x000000000000791b */ /* 0x003fe20003800000 */
.L_x_1626:
        /* <DEDUP_REMOVED lines=8> */
.L_x_1627:
[----:B------:R-:W-:Y:S05]  /*19860*/  BRA `(.L_x_1628) ;  /* 0xffffffd800fc7947 */ /* 0x000fea000383ffff */
.L_x_1567:
[----:B------:R-:W-:Y:S01]  /*19870*/  BSSY B0, `(.L_x_1629) ;  /* 0x0000008000007945 */ /* 0x000fe20003800000 */
[----:B-----5:R-:W-:Y:S02]  /*19880*/  IMAD.MOV.U32 R13, RZ, RZ, R2 ;  /* 0x000000ffff0d7224 */ /* 0x020fe400078e0002 */
[----:B------:R-:W-:Y:S02]  /*19890*/  IMAD.MOV.U32 R12, RZ, RZ, 0x1 ;  /* 0x00000001ff0c7424 */ /* 0x000fe400078e00ff */
[----:B------:R-:W-:Y:S02]  /*198a0*/  IMAD.MOV.U32 R11, RZ, RZ, RZ ;  /* 0x000000ffff0b7224 */ /* 0x000fe400078e00ff */
[----:B------:R-:W-:-:S07]  /*198b0*/  IMAD.MOV.U32 R15, RZ, RZ, -0x1 ;  /* 0xffffffffff0f7424 */ /* 0x000fce00078e00ff */
[----:B0123--:R-:W-:Y:S05]  /*198c0*/  WARPSYNC.COLLECTIVE R15, `(.L_x_1630) ;  /* 0x000000000f087348 */ /* 0x00ffea0003c00000 */
[----:B------:R4:W0:Y:S02]  /*198d0*/  SHFL.UP P6, R14, R13, R12, R11 ;  /* 0x0400000c0d0e7389 */ /* 0x00082400000c000b */
[----:B01234-:R-:W-:Y:S01]  /*198e0*/  ENDCOLLECTIVE ;  /* 0x000000000000791b */ /* 0x01ffe20003800000 */
.L_x_1630:
[----:B------:R-:W-:Y:S05]  /*198f0*/  BSYNC B0 ;  /* 0x0000000000007941 */ /* 0x000fea0003800000 */
.L_x_1629:
[----:B------:R-:W-:Y:S01]  /*19900*/  SEL R3, R14, RZ, P1 ;  /* 0x000000ff0e037207 */ /* 0x000fe20000800000 */
[----:B------:R-:W-:Y:S02]  /*19910*/  IMAD.MOV.U32 R12, RZ, RZ, 0x2 ;  /* 0x00000002ff0c7424 */ /* 0x000fe400078e00ff */
[----:B------:R-:W-:Y:S02]  /*19920*/  IMAD.MOV.U32 R11, RZ, RZ, RZ ;  /* 0x000000ffff0b7224 */ /* 0x000fe400078e00ff */
[----:B------:R-:W-:Y:S02]  /*19930*/  IMAD.IADD R3, R2, 0x1, R3 ;  /* 0x0000000102037824 */ /* 0x000fe400078e0203 */
[----:B------:R-:W-:Y:S02]  /*19940*/  IMAD.MOV.U32 R15, RZ, RZ, -0x1 ;  /* 0xffffffffff0f7424 */ /* 0x000fe400078e00ff */
[----:B------:R-:W-:-:S07]  /*19950*/  IMAD.MOV.U32 R13, RZ, RZ, R3 ;  /* 0x000000ffff0d7224 */ /* 0x000fce00078e0003 */
[----:B------:R-:W-:Y:S05]  /*19960*/  WARPSYNC.COLLECTIVE R15, `(.L_x_1631) ;  /* 0x000000000f087348 */ /* 0x000fea0003c00000 */
[----:B------:R0:W1:Y:S02]  /*19970*/  SHFL.UP P6, R14, R13, R12, R11 ;  /* 0x0400000c0d0e7389 */ /* 0x00006400000c000b */
[----:B01----:R-:W-:Y:S01]  /*19980*/  ENDCOLLECTIVE ;  /* 0x000000000000791b */ /* 0x003fe20003800000 */
.L_x_1631:
[----:B------:R-:W-:Y:S01]  /*19990*/  IMAD.MOV.U32 R12, RZ, RZ, 0x4 ;  /* 0x00000004ff0c7424 */ /* 0x000fe200078e00ff */
[----:B------:R-:W-:-:S05]  /*199a0*/  SEL R14, R14, RZ, P2 ;  /* 0x000000ff0e0e7207 */ /* 0x000fca0001000000 */
[----:B------:R-:W-:-:S04]  /*199b0*/  IMAD.IADD R3, R3, 0x1, R14 ;  /* 0x0000000103037824 */ /* 0x000fc800078e020e */
[----:B------:R-:W-:-:S07]  /*199c0*/  IMAD.MOV.U32 R13, RZ, RZ, R3 ;  /* 0x000000ffff0d7224 */ /* 0x000fce00078e0003 */
[----:B------:R-:W-:Y:S05]  /*199d0*/  WARPSYNC.COLLECTIVE R15, `(.L_x_1632) ;  /* 0x000000000f087348 */ /* 0x000fea0003c00000 */
[----:B------:R0:W1:Y:S02]  /*199e0*/  SHFL.UP P6, R14, R13, R12, R11 ;  /* 0x0400000c0d0e7389 */ /* 0x00006400000c000b */
[----:B01----:R-:W-:Y:S01]  /*199f0*/  ENDCOLLECTIVE ;  /* 0x000000000000791b */ /* 0x003fe20003800000 */
.L_x_1632:
[----:B------:R-:W-:Y:S01]  /*19a00*/  IMAD.MOV.U32 R12, RZ, RZ, 0x8 ;  /* 0x00000008ff0c7424 */ /* 0x000fe200078e00ff */
[----:B------:R-:W-:-:S05]  /*19a10*/  SEL R14, R14, RZ, P3 ;  /* 0x000000ff0e0e7207 */ /* 0x000fca0001800000 */
[----:B------:R-:W-:-:S04]  /*19a20*/  IMAD.IADD R3, R3, 0x1, R14 ;  /* 0x0000000103037824 */ /* 0x000fc800078e020e */
[----:B------:R-:W-:-:S07]  /*19a30*/  IMAD.MOV.U32 R13, RZ, RZ, R3 ;  /* 0x000000ffff0d7224 */ /* 0x000fce00078e0003 */
[----:B------:R-:W-:Y:S05]  /*19a40*/  WARPSYNC.COLLECTIVE R15, `(.L_x_1633) ;  /* 0x000000000f087348 */ /* 0x000fea0003c00000 */
[----:B------:R0:W1:Y:S02]  /*19a50*/  SHFL.UP P6, R14, R13, R12, R11 ;  /* 0x0400000c0d0e7389 */ /* 0x00006400000c000b */
[----:B01----:R-:W-:Y:S01]  /*19a60*/  ENDCOLLECTIVE ;  /* 0x000000000000791b */ /* 0x003fe20003800000 */
.L_x_1633:
[----:B------:R-:W-:Y:S01]  /*19a70*/  IMAD.MOV.U32 R12, RZ, RZ, 0x10 ;  /* 0x00000010ff0c7424 */ /* 0x000fe200078e00ff */
[----:B------:R-:W-:-:S05]  /*19a80*/  SEL R14, R14, RZ, P4 ;  /* 0x000000ff0e0e7207 */ /* 0x000fca0002000000 */
[----:B------:R-:W-:-:S04]  /*19a90*/  IMAD.IADD R3, R3, 0x1, R14 ;  /* 0x0000000103037824 */ /* 0x000fc800078e020e */
[----:B------:R-:W-:-:S07]  /*19aa0*/  IMAD.MOV.U32 R13, RZ, RZ, R3 ;  /* 0x000000ffff0d7224 */ /* 0x000fce00078e0003 */
[----:B------:R-:W-:Y:S05]  /*19ab0*/  WARPSYNC.COLLECTIVE R15, `(.L_x_1634) ;  /* 0x000000000f087348 */ /* 0x000fea0003c00000 */
[----:B------:R0:W1:Y:S02]  /*19ac0*/  SHFL.UP P6, R14, R13, R12, R11 ;  /* 0x0400000c0d0e7389 */ /* 0x00006400000c000b */
[----:B01----:R-:W-:Y:S01]  /*19ad0*/  ENDCOLLECTIVE ;  /* 0x000000000000791b */ /* 0x003fe20003800000 */
.L_x_1634:
        /* <DEDUP_REMOVED lines=8> */
.L_x_1635:
[----:B------:R-:W-:Y:S05]  /*19b60*/  BRA `(.L_x_1636) ;  /* 0xffffffd800d87947 */ /* 0x000fea000383ffff */
.L_x_1569:
[----:B------:R-:W-:Y:S01]  /*19b70*/  BSSY B0, `(.L_x_1637) ;  /* 0x0000006000007945 */ /* 0x000fe20003800000 */
[----:B------:R-:W-:Y:S01]  /*19b80*/  PLOP3.LUT P6, PT, P6, PT, PT, 0x8, 0x0 ;  /* 0x000000000000781c */ /* 0x000fe200037ce170 */
[----:B------:R-:W-:-:S12]  /*19b90*/  IMAD.MOV.U32 R15, RZ, RZ, -0x1 ;  /* 0xffffffffff0f7424 */ /* 0x000fd800078e00ff */
[----:B0123--:R-:W-:Y:S05]  /*19ba0*/  WARPSYNC.COLLECTIVE R15, `(.L_x_1638) ;  /* 0x000000000f087348 */ /* 0x00ffea0003c00000 */
[----:B------:R-:W-:Y:S01]  /*19bb0*/  VOTE.ANY R14, PT, P6 ;  /* 0x00000000000e7806 */ /* 0x000fe200030e0100 */
[----:B0123--:R-:W-:Y:S06]  /*19bc0*/  ENDCOLLECTIVE ;  /* 0x000000000000791b */ /* 0x00ffec0003800000 */
.L_x_1638:
[----:B------:R-:W-:Y:S05]  /*19bd0*/  BSYNC B0 ;  /* 0x0000000000007941 */ /* 0x000fea0003800000 */
.L_x_1637:
        /* <DEDUP_REMOVED lines=9> */
.L_x_1639:
[----:B------:R-:W-:Y:S01]  /*19c70*/  IMAD.MOV.U32 R17, RZ, RZ, R14 ;  /* 0x000000ffff117224 */ /* 0x000fe200078e000e */
[----:B------:R-:W-:Y:S06]  /*19c80*/  BRA `(.L_x_1640) ;  /* 0xffffffd800c87947 */ /* 0x000fec000383ffff */
.L_x_1571:
[----:B------:R-:W-:Y:S01]  /*19c90*/  BSSY B0, `(.L_x_1641) ;  /* 0x0000007000007945 */ /* 0x000fe20003800000 */
[----:B------:R-:W-:Y:S02]  /*19ca0*/  IMAD.MOV.U32 R13, RZ, RZ, R3 ;  /* 0x000000ffff0d7224 */ /* 0x000fe400078e0003 */
[----:B------:R-:W-:Y:S02]  /*19cb0*/  IMAD.MOV.U32 R11, RZ, RZ, 0x1f ;  /* 0x0000001fff0b7424 */ /* 0x000fe400078e00ff */
[----:B------:R-:W-:-:S07]  /*19cc0*/  IMAD.MOV.U32 R15, RZ, RZ, -0x1 ;  /* 0xffffffffff0f7424 */ /* 0x000fce00078e00ff */
[----:B01234-:R-:W-:Y:S05]  /*19cd0*/  WARPSYNC.COLLECTIVE R15, `(.L_x_1642) ;  /* 0x000000000f087348 */ /* 0x01ffea0003c00000 */
[----:B------:R0:W0:Y:S02]  /*19ce0*/  SHFL.IDX P6, R14, R13, R12, R11 ;  /* 0x0000000c0d0e7389 */ /* 0x00002400000c000b */
[----:B01234-:R-:W-:Y:S01]  /*19cf0*/  ENDCOLLECTIVE ;  /* 0x000000000000791b */ /* 0x01ffe20003800000 */
.L_x_1642:
[----:B------:R-:W-:Y:S05]  /*19d00*/  BSYNC B0 ;  /* 0x0000000000007941 */ /* 0x000fea0003800000 */
.L_x_1641:
[----:B------:R-:W-:Y:S01]  /*19d10*/  IMAD.MOV.U32 R5, RZ, RZ, R14 ;  /* 0x000000ffff057224 */ /* 0x000fe200078e000e */
[----:B------:R-:W-:Y:S06]  /*19d20*/  BRA `(.L_x_1570) ;  /* 0xffffffd800bc7947 */ /* 0x000fec000383ffff */
.L_x_1575:
[----:B0-----:R0:W2:Y:S02]  /*19d30*/  SYNCS.PHASECHK.TRANS64.TRYWAIT P0, [R0+URZ+0x28820], R3 ;  /* 0x02882003000075a7 */ /* 0x0010a4000800017f */
[----:B--2---:R-:W-:Y:S05]  /*19d40*/  @!P0 NANOSLEEP.SYNCS 0x989680 ;  /* 0x009896800000895d */ /* 0x004fea0003900000 */
[----:B------:R-:W2:Y:S02]  /*19d50*/  @!P0 SYNCS.PHASECHK.TRANS64 P0, [R0+URZ+0x28820], R3 ;  /* 0x02882003000085a7 */ /* 0x000ea4000800007f */
[----:B--2---:R-:W-:Y:S05]  /*19d60*/  @!P0 BRA `(.L_x_1575) ;  /* 0xfffffffc00f08947 */ /* 0x004fea000383ffff */
[----:B------:R-:W-:Y:S05]  /*19d70*/  BRA `(.L_x_1643) ;  /* 0xffffffe0003c7947 */ /* 0x000fea000383ffff */
.L_x_1576:
        /* <DEDUP_REMOVED lines=8> */
[----:B01-3--:R-:W-:Y:S05]  /*19e00*/  WARPSYNC.COLLECTIVE R15, `(.L_x_1645) ;  /* 0x000000000f087348 */ /* 0x00bfea0003c00000 */
[----:B------:R2:W4:Y:S02]  /*19e10*/  SHFL.IDX P6, R14, R13, R12, R11 ;  /* 0x0000000c0d0e7389 */ /* 0x00052400000c000b */
[----:B01234-:R-:W-:Y:S01]  /*19e20*/  ENDCOLLECTIVE ;  /* 0x000000000000791b */ /* 0x01ffe20003800000 */
.L_x_1645:
[----:B------:R-:W-:Y:S05]  /*19e30*/  BSYNC B0 ;  /* 0x0000000000007941 */ /* 0x000fea0003800000 */
.L_x_1644:
[----:B------:R-:W-:Y:S05]  /*19e40*/  BRA `(.L_x_1646) ;  /* 0xffffffe000247947 */ /* 0x000fea000383ffff */
.L_x_1579:
[----:B------:R-:W-:Y:S01]  /*19e50*/  BSSY B1, `(.L_x_1647) ;  /* 0x0000006000017945 */ /* 0x000fe20003800000 */
[----:B------:R-:W-:-:S07]  /*19e60*/  IMAD.MOV.U32 R15, RZ, RZ, -0x1 ;  /* 0xffffffffff0f7424 */ /* 0x000fce00078e00ff */
[----:B0123--:R-:W-:Y:S05]  /*19e70*/  WARPSYNC.COLLECTIVE R15, `(.L_x_1648) ;  /* 0x000000000f0c7348 */ /* 0x00ffea0003c00000 */
[----:B------:R-:W-:Y:S02]  /*19e80*/  ELECT P6, UR62, PT ;  /* 0x00000000003e782f */ /* 0x000fe400038c0000 */
[----:B------:R-:W-:Y:S01]  /*19e90*/  MOV R14, UR62 ;  /* 0x0000003e000e7c02 */ /* 0x000fe20008000f00 */
[----:B0123--:R-:W-:Y:S10]  /*19ea0*/  ENDCOLLECTIVE ;  /* 0x000000000000791b */ /* 0x00fff40003800000 */
.L_x_1648:
[----:B------:R-:W-:Y:S05]  /*19eb0*/  BSYNC B1 ;  /* 0x0000000000017941 */ /* 0x000fea0003800000 */
.L_x_1647:
[----:B------:R-:W-:Y:S05]  /*19ec0*/  BRA `(.L_x_1649) ;  /* 0xffffffe0001c7947 */ /* 0x000fea000383ffff */
.L_x_1581:
[----:B0-----:R0:W2:Y:S02]  /*19ed0*/  SYNCS.PHASECHK.TRANS64.TRYWAIT P0, [R6+URZ], R5 ;  /* 0x00000005060075a7 */ /* 0x0010a4000800017f */
[----:B--2---:R-:W-:Y:S05]  /*19ee0*/  @!P0 NANOSLEEP.SYNCS 0x989680 ;  /* 0x009896800000895d */ /* 0x004fea0003900000 */
[----:B------:R-:W2:Y:S02]  /*19ef0*/  @!P0 SYNCS.PHASECHK.TRANS64 P0, [R6+URZ], R5 ;  /* 0x00000005060085a7 */ /* 0x000ea4000800007f */
[----:B--2---:R-:W-:Y:S05]  /*19f00*/  @!P0 BRA `(.L_x_1581) ;  /* 0xfffffffc00f08947 */ /* 0x004fea000383ffff */
[----:B------:R-:W-:Y:S05]  /*19f10*/  BRA `(.L_x_1650) ;  /* 0xffffffe000587947 */ /* 0x000fea000383ffff */
.L_x_1582:
[----:B--2---:R2:W3:Y:S02]  /*19f20*/  SYNCS.PHASECHK.TRANS64.TRYWAIT P0, [R7+URZ], R2 ;  /* 0x00000002070075a7 */ /* 0x0044e4000800017f */
[----:B---3--:R-:W-:Y:S05]  /*19f30*/  @!P0 NANOSLEEP.SYNCS 0x989680 ;  /* 0x009896800000895d */ /* 0x008fea0003900000 */
[----:B------:R-:W3:Y:S02]  /*19f40*/  @!P0 SYNCS.PHASECHK.TRANS64 P0, [R7+URZ], R2 ;  /* 0x00000002070085a7 */ /* 0x000ee4000800007f */
[----:B---3--:R-:W-:Y:S05]  /*19f50*/  @!P0 BRA `(.L_x_1582) ;  /* 0xfffffffc00f08947 */ /* 0x008fea000383ffff */
[----:B------:R-:W-:Y:S05]  /*19f60*/  BRA `(.L_x_1651) ;  /* 0xffffffe0004c7947 */ /* 0x000fea000383ffff */
.L_x_1584:
[----:B---3--:R3:W4:Y:S02]  /*19f70*/  SYNCS.PHASECHK.TRANS64.TRYWAIT P0, [R4+URZ], R5 ;  /* 0x00000005040075a7 */ /* 0x008724000800017f */
[----:B----4-:R-:W-:Y:S05]  /*19f80*/  @!P0 NANOSLEEP.SYNCS 0x989680 ;  /* 0x009896800000895d */ /* 0x010fea0003900000 */
[----:B------:R-:W4:Y:S02]  /*19f90*/  @!P0 SYNCS.PHASECHK.TRANS64 P0, [R4+URZ], R5 ;  /* 0x00000005040085a7 */ /* 0x000f24000800007f */
[----:B----4-:R-:W-:Y:S05]  /*19fa0*/  @!P0 BRA `(.L_x_1584) ;  /* 0xfffffffc00f08947 */ /* 0x010fea000383ffff */
[----:B------:R-:W-:Y:S05]  /*19fb0*/  BRA `(.L_x_1652) ;  /* 0xffffffe000547947 */ /* 0x000fea000383ffff */
.L_x_1653:
        /* <DEDUP_REMOVED lines=12> */
.L_x_3222:


//--------------------- .text._ZN7cutlass13device_kernelIN5flash11enable_sm90INS1_16FlashAttnFwdSm90INS1_25CollectiveMainloopFwdSm90ILi2EN4cute5tupleIJNS5_1CILi1EEES8_S8_EEENS6_IJNS7_ILi128EEESA_SA_EEELi128ENS_10bfloat16_tEfNS_4arch4Sm90ELb0ELb1ELb1ELb1ELb0ELb1ELb0ELb1ELb1ELb1ELb0ELb0EEENS1_21CollectiveEpilogueFwdISB_S9_SC_SE_Li256ELb1ELb1ELb0ELb0EEENS1_36VarlenDynamicPersistentTileSchedulerILi128ELi128ELi256ELi128ELb0ELb1ELb1ELb1ELb0ELb1EEEEEEEEEvNT_6ParamsE --------------------------
	.section	.text._ZN7cutlass13device_kernelIN5flash11enable_sm90INS1_16FlashAttnFwdSm90INS1_25CollectiveMainloopFwdSm90ILi2EN4cute5tupleIJNS5_1CILi1EEES8_S8_EEENS6_IJNS7_ILi128EEESA_SA_EEELi128ENS_10bfloat16_tEfNS_4arch4Sm90ELb0ELb1ELb1ELb1ELb0ELb1ELb0ELb1ELb1ELb1ELb0ELb0EEENS1_21CollectiveEpilogueFwdISB_S9_SC_SE_Li256ELb1ELb1ELb0ELb0EEENS1_36VarlenDynamicPersistentTileSchedulerILi128ELi128ELi256ELi128ELb0ELb1ELb1ELb1ELb0ELb1EEEEEEEEEvNT_6ParamsE,"ax",@progbits
	.align	128
.text._ZN7cutlass13device_kernelIN5flash11enable_sm90INS1_16FlashAttnFwdSm90INS1_25CollectiveMainloopFwdSm90ILi2EN4cute5tupleIJNS5_1CILi1EEES8_S8_EEENS6_IJNS7_ILi128EEESA_SA_EEELi128ENS_10bfloat16_tEfNS_4arch4Sm90ELb0ELb1ELb1ELb1ELb0ELb1ELb0ELb1ELb1ELb1ELb0ELb0EEENS1_21CollectiveEpilogueFwdISB_S9_SC_SE_Li256ELb1ELb1ELb0ELb0EEENS1_36VarlenDynamicPersistentTileSchedulerILi128ELi128ELi256ELi128ELb0ELb1ELb1ELb1ELb0ELb1EEEEEEEEEvNT_6ParamsE:
        .type           _ZN7cutlass13device_kernelIN5flash11enable_sm90INS1_16FlashAttnFwdSm90INS1_25CollectiveMainloopFwdSm90ILi2EN4cute5tupleIJNS5_1CILi1EEES8_S8_EEENS6_IJNS7_ILi128EEESA_SA_EEELi128ENS_10bfloat16_tEfNS_4arch4Sm90ELb0ELb1ELb1ELb1ELb0ELb1ELb0ELb1ELb1ELb1ELb0ELb0EEENS1_21CollectiveEpilogueFwdISB_S9_SC_SE_Li256ELb1ELb1ELb0ELb0EEENS1_36VarlenDynamicPersistentTileSchedulerILi128ELi128ELi256ELi128ELb0ELb1ELb1ELb1ELb0ELb1EEEEEEEEEvNT_6ParamsE,@function
        .size           _ZN7cutlass13device_kernelIN5flash11enable_sm90INS1_16FlashAttnFwdSm90INS1_25CollectiveMainloopFwdSm90ILi2EN4cute5tupleIJNS5_1CILi1EEES8_S8_EEENS6_IJNS7_ILi128EEESA_SA_EEELi128ENS_10bfloat16_tEfNS_4arch4Sm90ELb0ELb1ELb1ELb1ELb0ELb1ELb0ELb1ELb1ELb1ELb0ELb0EEENS1_21CollectiveEpilogueFwdISB_S9_SC_SE_Li256ELb1ELb1ELb0ELb0EEENS1_36VarlenDynamicPersistentTileSchedulerILi128ELi128ELi256ELi128ELb0ELb1ELb1ELb1ELb0ELb1EEEEEEEEEvNT_6ParamsE,(.L_x_3223 - _ZN7cutlass13device_kernelIN5flash11enable_sm90INS1_16FlashAttnFwdSm90INS1_25CollectiveMainloopFwdSm90ILi2EN4cute5tupleIJNS5_1CILi1EEES8_S8_EEENS6_IJNS7_ILi128EEESA_SA_EEELi128ENS_10bfloat16_tEfNS_4arch4Sm90ELb0ELb1ELb1ELb1ELb0ELb1ELb0ELb1ELb1ELb1ELb0ELb0EEENS1_21CollectiveEpilogueFwdISB_S9_SC_SE_Li256ELb1ELb1ELb0ELb0EEENS1_36VarlenDynamicPersistentTileSchedulerILi128ELi128ELi256ELi128ELb0ELb1ELb1ELb1ELb0ELb1EEEEEEEEEvNT_6ParamsE)
        .other          _ZN7cutlass13device_kernelIN5flash11enable_sm90INS1_16FlashAttnFwdSm90INS1_25CollectiveMainloopFwdSm90ILi2EN4cute5tupleIJNS5_1CILi1EEES8_S8_EEENS6_IJNS7_ILi128EEESA_SA_EEELi128ENS_10bfloat16_tEfNS_4arch4Sm90ELb0ELb1ELb1ELb1ELb0ELb1ELb0ELb1ELb1ELb1ELb0ELb0EEENS1_21CollectiveEpilogueFwdISB_S9_SC_SE_Li256ELb1ELb1ELb0ELb0EEENS1_36VarlenDynamicPersistentTileSchedulerILi128ELi128ELi256ELi128ELb0ELb1ELb1ELb1ELb0ELb1EEEEEEEEEvNT_6ParamsE,@"STO_CUDA_ENTRY STV_DEFAULT"
_ZN7cutlass13device_kernelIN5flash11enable_sm90INS1_16FlashAttnFwdSm90INS1_25CollectiveMainloopFwdSm90ILi2EN4cute5tupleIJNS5_1CILi1EEES8_S8_EEENS6_IJNS7_ILi128EEESA_SA_EEELi128ENS_10bfloat16_tEfNS_4arch4Sm90ELb0ELb1ELb1ELb1ELb0ELb1ELb0ELb1ELb1ELb1ELb0ELb0EEENS1_21CollectiveEpilogueFwdISB_S9_SC_SE_Li256ELb1ELb1ELb0ELb0EEENS1_36VarlenDynamicPersistentTileSchedulerILi128ELi128ELi256ELi128ELb0ELb1ELb1ELb1ELb0ELb1EEEEEEEEEvNT_6ParamsE:
        /* <DEDUP_REMOVED lines=23> */
.L_x_1655:
[----:B------:R-:W-:Y:S05]  /*0170*/  BSYNC B0 ;  /* 0x0000000000007941 */ /* 0x000fea0003800000 */
.L_x_1654:
        /* <DEDUP_REMOVED lines=40> */
.L_x_1656:
        /* <DEDUP_REMOVED lines=22> */
.L_x_1657:
        /* <DEDUP_REMOVED lines=18> */
.L_x_1658:
        /* <DEDUP_REMOVED lines=22> */
.L_x_1659:
        /* <DEDUP_REMOVED lines=22> */
.L_x_1660:
[----:B--2---:R-:W-:Y:S01]  /*0940*/  ISETP.NE.AND P0, PT, R2, RZ, PT ;  /* 0x000000ff0200720c */ /* 0x004fe20003f05270 */
[----:B------:R-:W-:Y:S01]  /*0950*/  IMAD.MOV.U32 R2, RZ, RZ, 0x1 ;  /* 0x00000001ff027424 */ /* 0x000fe200078e00ff */
[----:B------:R-:W-:Y:S01]  /*0960*/  NOP ;  /* 0x0000000000007918 */ /* 0x000fe20000000000 */
[----:B------:R-:W-:Y:S01]  /*0970*/  ULDC.64 UR38, c[0x0][0x208] ;  /* 0x0000820000267ab9 */ /* 0x000fe20000000a00 */
[----:B------:R-:W-:Y:S02]  /*0980*/  BSSY B9, `(.L_x_1661) ;  /* 0x0002643000097945 */ /* 0x000fe40003800000 */
[----:B------:R-:W-:-:S05]  /*0990*/  SEL R2, R2, 0x2, !P0 ;  /* 0x0000000202027807 */ /* 0x000fca0004000000 */
[----:B------:R2:W-:Y:S01]  /*09a0*/  STL [R1+0x50], R2 ;  /* 0x0000500201007387 */ /* 0x0005e20000100800 */
[----:B01-34-:R-:W-:Y:S06]  /*09b0*/  BAR.SYNC.DEFER_BLOCKING 0x0 ;  /* 0x0000000000007b1d */ /* 0x01bfec0000010000 */
[----:B------:R-:W-:Y:S05]  /*09c0*/  @!P0 BRA `(.L_x_1662) ;  /* 0x000001e800208947 */ /* 0x000fea0003800000 */
.L_x_1663:
[----:B------:R-:W-:-:S08]  /*09d0*/  NOP ;  /* 0x0000000000007918 */ /* 0x000fd00000000000 */
[----:B------:R-:W0:Y:S02]  /*09e0*/  USETMAXREG.TRY_ALLOC.CTAPOOL UP0, 0xf0 ;  /* 0x000000f0000079c8 */ /* 0x000e240008000600 */
[----:B0-----:R-:W-:-:S13]  /*09f0*/  PLOP3.LUT P0, PT, PT, PT, UP0, 0x80, 0x0 ;  /* 0x000000000000781c */ /* 0x001fda0003f0f008 */
[----:B------:R-:W-:Y:S05]  /*0a00*/  @!P0 BRA `(.L_x_1663) ;  /* 0xfffffffc00f08947 */ /* 0x000fea000383ffff */
[----:B------:R-:W-:Y:S01]  /*0a10*/  SHF.R.U32.HI R0, RZ, 0x7, R4 ;  /* 0x00000007ff007819 */ /* 0x000fe20000011604 */
[----:B------:R-:W0:Y:S08]  /*0a20*/  S2UR UR5, SR_CgaCtaId ;  /* 0x00000000000579c3 */ /* 0x000e300000008800 */
[----:B------:R-:W-:Y:S06]  /*0a30*/  BAR.ARV 0x8, 0x180 ;  /* 0x0206000000007b1d */ /* 0x000fec0000002000 */
[----:B------:R-:W-:Y:S01]  /*0a40*/  ISETP.NE.AND P0, PT, R0, 0x1, PT ;  /* 0x000000010000780c */ /* 0x000fe20003f05270 */
[----:B------:R-:W-:-:S12]  /*0a50*/  UMOV UR4, 0x400 ;  /* 0x0000040000047882 */ /* 0x000fd80000000000 */
[----:B------:R-:W-:Y:S06]  /*0a60*/  @!P0 BAR.ARV 0x9, 0x100 ;  /* 0x0244000000008b1d */ /* 0x000fec0000002000 */
[----:B0-----:R-:W-:Y:S02]  /*0a70*/  ULEA UR4, UR5, UR4, 0x18 ;  /* 0x0000000405047291 */ /* 0x001fe4000f8ec03f */
[----:B------:R-:W-:Y:S04]  /*0a80*/  BAR.SYNC.DEFER_BLOCKING 0x5, 0x180 ;  /* 0x0146000000007b1d */ /* 0x000fe80000010000 */
[----:B--2---:R-:W-:-:S02]  /*0a90*/  IMAD.U32 R2, RZ, RZ, UR4 ;  /* 0x00000004ff027e24 */ /* 0x004fc4000f8e00ff */
[----:B------:R-:W-:-:S03]  /*0aa0*/  ULDC UR4, c[0x0][0xc3c] ;  /* 0x00030f0000047ab9 */ /* 0x000fc60000000800 */
[----:B------:R-:W0:Y:S01]  /*0ab0*/  LDS.128 R28, [R2+0x288d0] ;  /* 0x0288d000021c7984 */ /* 0x000e220000000c00 */
[----:B------:R-:W-:Y:S06]  /*0ac0*/  BAR.ARV 0x4, 0x180 ;  /* 0x0106000000007b1d */ /* 0x000fec0000002000 */
[----:B0-----:R-:W-:-:S13]  /*0ad0*/  ISETP.GE.AND P0, PT, R31, UR4, PT ;  /* 0x000000041f007c0c */ /* 0x001fda000bf06270 */
[----:B------:R-:W-:Y:S05]  /*0ae0*/  @P0 BRA `(.L_x_1664) ;  /* 0x0000026000b00947 */ /* 0x000fea0003800000 */
[----:B------:R-:W2:Y:S01]  /*0af0*/  LDL.LU R13, [R1+0x50] ;  /* 0x00005000010d7983 */ /* 0x000ea20000300800 */
[----:B------:R-:W-:Y:S02]  /*0b00*/  VIADD R229, R4, 0xffffff80 ;  /* 0xffffff8004e57836 */ /* 0x000fe40000000000 */
[----:B------:R-:W-:Y:S02]  /*0b10*/  VIADD R217, R2, 0x10400 ;  /* 0x0001040002d97836 */ /* 0x000fe40000000000 */
[----:B------:R-:W-:Y:S01]  /*0b20*/  IMAD.MOV.U32 R213, RZ, RZ, RZ ;  /* 0x000000ffffd57224 */ /* 0x000fe200078e00ff */
[----:B------:R-:W-:Y:S01]  /*0b30*/  SHF.R.S32.HI R0, RZ, 0x1f, R229 ;  /* 0x0000001fff007819 */ /* 0x000fe200000114e5 */
[----:B------:R-:W-:Y:S02]  /*0b40*/  IMAD.MOV.U32 R184, RZ, RZ, RZ ;  /* 0x000000ffffb87224 */ /* 0x000fe400078e00ff */
[----:B------:R-:W-:Y:S01]  /*0b50*/  IMAD.MOV.U32 R192, RZ, RZ, RZ ;  /* 0x000000ffffc07224 */ /* 0x000fe200078e00ff */
[CC--:B------:R-:W-:Y:S01]  /*0b60*/  LEA.HI R3, R0.reuse, R229.reuse, RZ, 0x7 ;  /* 0x000000e500037211 */ /* 0x0c0fe200078f38ff */
[----:B------:R-:W-:Y:S01]  /*0b70*/  IMAD.MOV.U32 R186, RZ, RZ, RZ ;  /* 0x000000ffffba7224 */ /* 0x000fe200078e00ff */
[----:B------:R-:W-:Y:S01]  /*0b80*/  LEA.HI R5, R0, R229, RZ, 0x5 ;  /* 0x000000e500057211 */ /* 0x000fe200078f28ff */
[----:B------:R-:W-:Y:S01]  /*0b90*/  IMAD.MOV.U32 R22, RZ, RZ, RZ ;  /* 0x000000ffff167224 */ /* 0x000fe200078e00ff */
[----:B------:R-:W-:-:S02]  /*0ba0*/  LOP3.LUT R218, R3, 0xffffff80, RZ, 0xc0, !PT ;  /* 0xffffff8003da7812 */ /* 0x000fc400078ec0ff */
[----:B------:R-:W-:Y:S01]  /*0bb0*/  LEA.HI R4, R0, R229, RZ, 0x4 ;  /* 0x000000e500047211 */ /* 0x000fe200078f20ff */
[----:B------:R-:W-:Y:S01]  /*0bc0*/  IMAD.SHL.U32 R5, R5, 0x20, RZ ;  /* 0x0000002005057824 */ /* 0x000fe200078e00ff */
[----:B------:R-:W-:Y:S01]  /*0bd0*/  SHF.R.S32.HI R222, RZ, 0x7, R3 ;  /* 0x00000007ffde7819 */ /* 0x000fe20000011403 */
[----:B------:R-:W-:Y:S01]  /*0be0*/  IMAD.IADD R218, R229, 0x1, -R218 ;  /* 0x00000001e5da7824 */ /* 0x000fe200078e0ada */
[----:B------:R-:W-:Y:S02]  /*0bf0*/  LOP3.LUT R6, R4, 0x3fffff0, RZ, 0xc0, !PT ;  /* 0x03fffff004067812 */ /* 0x000fe400078ec0ff */
[----:B------:R-:W-:Y:S02]  /*0c00*/  LOP3.LUT R5, R5, 0xfffffc00, RZ, 0xc0, !PT ;  /* 0xfffffc0005057812 */ /* 0x000fe400078ec0ff */
[----:B------:R-:W-:Y:S01]  /*0c10*/  SHF.R.S32.HI R9, RZ, 0x1f, R218 ;  /* 0x0000001fff097819 */ /* 0x000fe200000114da */
[----:B------:R-:W-:Y:S01]  /*0c20*/  IMAD.IADD R6, R229, 0x1, -R6 ;  /* 0x00000001e5067824 */ /* 0x000fe200078e0a06 */
[----:B------:R-:W-:-:S02]  /*0c30*/  LEA.HI R3, R3, R222, RZ, 0x1 ;  /* 0x000000de03037211 */ /* 0x000fc400078f08ff */
[CC--:B------:R-:W-:Y:S02]  /*0c40*/  LEA.HI R8, R9.reuse, R218.reuse, RZ, 0x2 ;  /* 0x000000da09087211 */ /* 0x0c0fe400078f10ff */
[----:B------:R-:W-:Y:S02]  /*0c50*/  LEA.HI R9, R9, R218, RZ, 0x5 ;  /* 0x000000da09097211 */ /* 0x000fe400078f28ff */
[--C-:B------:R-:W-:Y:S02]  /*0c60*/  SHF.R.S32.HI R10, RZ, 0x2, R8.reuse ;  /* 0x00000002ff0a7819 */ /* 0x100fe40000011408 */
[----:B------:R-:W-:Y:S02]  /*0c70*/  SHF.R.S32.HI R7, RZ, 0x1f, R8 ;  /* 0x0000001fff077819 */ /* 0x000fe40000011408 */
[----:B------:R-:W-:Y:S02]  /*0c80*/  LEA.HI R12, R0, R229, RZ, 0x2 ;  /* 0x000000e5000c7211 */ /* 0x000fe400078f10ff */
[----:B------:R-:W-:-:S02]  /*0c90*/  LEA.HI R7, R7, R10, RZ, 0x3 ;  /* 0x0000000a07077211 */ /* 0x000fc400078f18ff */
[----:B------:R-:W-:Y:S02]  /*0ca0*/  SHF.R.S32.HI R9, RZ, 0x5, R9 ;  /* 0x00000005ff097819 */ /* 0x000fe40000011409 */
[----:B------:R-:W-:Y:S01]  /*0cb0*/  LOP3.LUT R11, R7, 0xfffffff8, RZ, 0xc0, !PT ;  /* 0xfffffff8070b7812 */ /* 0x000fe200078ec0ff */
[----:B------:R-:W-:Y:S01]  /*0cc0*/  IMAD R7, R6, 0x40, R5 ;  /* 0x0000004006077824 */ /* 0x000fe200078e0205 */
[----:B------:R-:W-:Y:S02]  /*0cd0*/  LOP3.LUT R3, R3, 0x3fffffe, RZ, 0xc0, !PT ;  /* 0x03fffffe03037812 */ /* 0x000fe400078ec0ff */
[----:B------:R-:W-:Y:S01]  /*0ce0*/  SHF.R.S32.HI R5, RZ, 0x4, R4 ;  /* 0x00000004ff057819 */ /* 0x000fe20000011404 */
[----:B------:R-:W-:Y:S01]  /*0cf0*/  IMAD.IADD R10, R10, 0x1, -R11 ;  /* 0x000000010a0a7824 */ /* 0x000fe200078e0a0b */
[----:B------:R-:W-:Y:S01]  /*0d00*/  LOP3.LUT R12, R12, 0xfffffffc, RZ, 0xc0, !PT ;  /* 0xfffffffc0c0c7812 */ /* 0x000fe200078ec0ff */
[----:B------:R-:W-:Y:S01]  /*0d10*/  IMAD.IADD R3, R222, 0x1, -R3 ;  /* 0x00000001de037824 */ /* 0x000fe200078e0a03 */
[----:B------:R-:W-:Y:S01]  /*0d20*/  LEA.HI R4, R4, R5, RZ, 0x1 ;  /* 0x0000000504047211 */ /* 0x000fe200078f08ff */
[----:B------:R-:W-:Y:S01]  /*0d30*/  IMAD R10, R9, 0x10, R10 ;  /* 0x00000010090a7824 */ /* 0x000fe200078e020a */
[-C--:B------:R-:W-:Y:S01]  /*0d40*/  LEA.HI R23, R0, R229.reuse, RZ, 0x3 ;  /* 0x000000e500177211 */ /* 0x080fe200078f18ff */
[----:B------:R-:W-:Y:S01]  /*0d50*/  IMAD.IADD R12, R229, 0x1, -R12 ;  /* 0x00000001e50c7824 */ /* 0x000fe200078e0a0c */
[----:B------:R-:W-:Y:S01]  /*0d60*/  LOP3.LUT R4, R4, 0x1ffffffe, RZ, 0xc0, !PT ;  /* 0x1ffffffe04047812 */ /* 0x000fe200078ec0ff */
[----:B------:R-:W-:Y:S01]  /*0d70*/  IMAD R223, R3, 0x40, R10 ;  /* 0x0000004003df7824 */ /* 0x000fe200078e020a */
[----:B------:R-:W-:-:S02]  /*0d80*/  LEA.HI R3, R0, R229, RZ, 0x6 ;  /* 0x000000e500037211 */ /* 0x000fc400078f30ff */
[----:B------:R-:W-:Y:S01]  /*0d90*/  LOP3.LUT R0, R23, 0xfffffff8, RZ, 0xc0, !PT ;  /* 0xfffffff817007812 */ /* 0x000fe200078ec0ff */
[----:B------:R-:W-:Y:S01]  /*0da0*/  IMAD.IADD R4, R5, 0x1, -R4 ;  /* 0x0000000105047824 */ /* 0x000fe200078e0a04 */
[----:B------:R-:W-:Y:S01]  /*0db0*/  LEA.HI R6, R12, R12, RZ, 0x1 ;  /* 0x0000000c0c067211 */ /* 0x000fe200078f08ff */
[----:B------:R-:W-:Y:S01]  /*0dc0*/  IMAD.SHL.U32 R3, R3, 0x8, RZ ;  /* 0x0000000803037824 */ /* 0x000fe200078e00ff */
[----:B------:R-:W-:Y:S01]  /*0dd0*/  SHF.R.S32.HI R23, RZ, 0x3, R23 ;  /* 0x00000003ff177819 */ /* 0x000fe20000011417 */
[----:B------:R-:W-:Y:S01]  /*0de0*/  IMAD R224, R4, 0x8, R7 ;  /* 0x0000000804e07824 */ /* 0x000fe200078e0207 */
[----:B------:R-:W-:Y:S01]  /*0df0*/  LOP3.LUT R5, R6, 0x1ffffffe, RZ, 0xc0, !PT ;  /* 0x1ffffffe06057812 */ /* 0x000fe200078ec0ff */
[----:B------:R-:W-:Y:S01]  /*0e00*/  IMAD.IADD R207, R229, 0x1, -R0 ;  /* 0x00000001e5cf7824 */ /* 0x000fe200078e0a00 */
[----:B------:R-:W-:Y:S01]  /*0e10*/  LOP3.LUT R204, R3, 0xfffffe00, RZ, 0xc0, !PT ;  /* 0xfffffe0003cc7812 */ /* 0x000fe200078ec0ff */
[C---:B------:R-:W-:Y:S01]  /*0e20*/  VIADD R212, R23.reuse, 0x20 ;  /* 0x0000002017d47836 */ /* 0x040fe20000000000 */
[----:B------:R-:W-:Y:S01]  /*0e30*/  LOP3.LUT R189, R8, 0x7ffffffc, RZ, 0xc0, !PT ;  /* 0x7ffffffc08bd7812 */ /* 0x000fe200078ec0ff */
[C---:B------:R-:W-:Y:S01]  /*0e40*/  VIADD R211, R23.reuse, 0x40 ;  /* 0x0000004017d37836 */ /* 0x040fe20000000000 */
[----:B------:R-:W-:Y:S01]  /*0e50*/  SHF.R.S32.HI R215, RZ, 0x1f, R23 ;  /* 0x0000001fffd77819 */ /* 0x000fe20000011417 */
[----:B------:R-:W-:-:S02]  /*0e60*/  VIADD R210, R23, 0x60 ;  /* 0x0000006017d27836 */ /* 0x000fc40000000000 */
[----:B------:R-:W-:Y:S01]  /*0e70*/  IMAD.IADD R12, R12, 0x1, -R5 ;  /* 0x000000010c0c7824 */ /* 0x000fe200078e0a05 */
[----:B------:R-:W-:Y:S01]  /*0e80*/  SHF.R.S32.HI R5, RZ, 0x1f, R212 ;  /* 0x0000001fff057819 */ /* 0x000fe200000114d4 */
[----:B------:R-:W-:Y:S01]  /*0e90*/  IMAD.SHL.U32 R225, R23, 0x40, RZ ;  /* 0x0000004017e17824 */ /* 0x000fe200078e00ff */
[----:B------:R-:W-:Y:S01]  /*0ea0*/  SHF.R.S32.HI R0, RZ, 0x1f, R211 ;  /* 0x0000001fff007819 */ /* 0x000fe200000114d3 */
[----:B------:R-:W-:Y:S01]  /*0eb0*/  IMAD.SHL.U32 R199, R212, 0x40, RZ ;  /* 0x00000040d4c77824 */ /* 0x000fe200078e00ff */
[----:B------:R-:W-:Y:S01]  /*0ec0*/  SHF.R.S32.HI R7, RZ, 0x1f, R210 ;  /* 0x0000001fff077819 */ /* 0x000fe200000114d2 */
[----:B------:R-:W-:Y:S01]  /*0ed0*/  IMAD.SHL.U32 R198, R211, 0x40, RZ ;  /* 0x00000040d3c67824 */ /* 0x000fe200078e00ff */
[----:B------:R-:W-:Y:S01]  /*0ee0*/  LEA.HI R5, R5, R212, RZ, 0x3 ;  /* 0x000000d405057211 */ /* 0x000fe200078f18ff */
[----:B------:R-:W-:Y:S01]  /*0ef0*/  IMAD.SHL.U32 R197, R210, 0x40, RZ ;  /* 0x00000040d2c57824 */ /* 0x000fe200078e00ff */
[----:B------:R-:W-:Y:S01]  /*0f00*/  LEA.HI R0, R0, R211, RZ, 0x3 ;  /* 0x000000d300007211 */ /* 0x000fe200078f18ff */
[----:B------:R-:W-:Y:S01]  /*0f10*/  IMAD.SHL.U32 R16, R207, 0x8, RZ ;  /* 0x00000008cf107824 */ /* 0x000fe200078e00ff */
[----:B------:R-:W-:Y:S01]  /*0f20*/  LEA.HI R7, R7, R210, RZ, 0x3 ;  /* 0x000000d207077211 */ /* 0x000fe200078f18ff */
[----:B------:R-:W-:Y:S01]  /*0f30*/  IMAD.SHL.U32 R5, R5, 0x40, RZ ;  /* 0x0000004005057824 */ /* 0x000fe200078e00ff */
[----:B------:R-:W-:Y:S01]  /*0f40*/  LOP3.LUT R3, R225, 0x1c0, RZ, 0xc0, !PT ;  /* 0x000001c0e1037812 */ /* 0x000fe200078ec0ff */
[----:B------:R-:W-:Y:S01]  /*0f50*/  IMAD.SHL.U32 R0, R0, 0x40, RZ ;  /* 0x0000004000007824 */ /* 0x000fe200078e00ff */
[----:B------:R-:W-:Y:S01]  /*0f60*/  LOP3.LUT R199, R199, 0x1c0, RZ, 0xc0, !PT ;  /* 0x000001c0c7c77812 */ /* 0x000fe200078ec0ff */
[----:B------:R-:W-:Y:S01]  /*0f70*/  IMAD.SHL.U32 R7, R7, 0x40, RZ ;  /* 0x0000004007077824 */ /* 0x000fe200078e00ff */
[----:B------:R-:W-:Y:S01]  /*0f80*/  LOP3.LUT R198, R198, 0x1c0, RZ, 0xc0, !PT ;  /* 0x000001c0c6c67812 */ /* 0x000fe200078ec0ff */
[----:B------:R-:W-:Y:S01]  /*0f90*/  IMAD.SHL.U32 R18, R207, 0x4, RZ ;  /* 0x00000004cf127824 */ /* 0x000fe200078e00ff */
[----:B------:R-:W-:Y:S01]  /*0fa0*/  LOP3.LUT R197, R197, 0x1c0, RZ, 0xc0, !PT ;  /* 0x000001c0c5c57812 */ /* 0x000fe200078ec0ff */
[----:B------:R-:W-:Y:S01]  /*0fb0*/  VIADD R190, R16, 0x40 ;  /* 0x0000004010be7836 */ /* 0x000fe20000000000 */
[----:B------:R-:W-:Y:S01]  /*0fc0*/  SHF.R.U32.HI R203, RZ, 0x3, R3 ;  /* 0x00000003ffcb7819 */ /* 0x000fe20000011603 */
[----:B------:R-:W-:Y:S01]  /*0fd0*/  VIADD R185, R18, 0x20 ;  /* 0x0000002012b97836 */ /* 0x000fe20000000000 */
[--C-:B------:R-:W-:Y:S01]  /*0fe0*/  LOP3.LUT R206, R3, 0x38, R16.reuse, 0xf8, !PT ;  /* 0x0000003803ce7812 */ /* 0x100fe200078ef810 */
[----:B------:R-:W-:Y:S01]  /*0ff0*/  IMAD.IADD R189, R218, 0x1, -R189 ;  /* 0x00000001dabd7824 */ /* 0x000fe200078e0abd */
[----:B------:R-:W-:Y:S01]  /*1000*/  SHF.R.U32.HI R228, RZ, 0x3, R199 ;  /* 0x00000003ffe47819 */ /* 0x000fe200000116c7 */
[----:B------:R-:W-:Y:S01]  /*1010*/  IMAD R195, R12, 0x8, R223 ;  /* 0x000000080cc37824 */ /* 0x000fe200078e02df */
[----:B------:R-:W-:-:S02]  /*1020*/  LOP3.LUT R3, R199, 0x38, R16, 0xf8, !PT ;  /* 0x00000038c7037812 */ /* 0x000fc400078ef810 */
[----:B------:R-:W-:Y:S02]  /*1030*/  SHF.R.U32.HI R227, RZ, 0x3, R198 ;  /* 0x00000003ffe37819 */ /* 0x000fe400000116c6 */
[--C-:B------:R-:W-:Y:S02]  /*1040*/  LOP3.LUT R4, R198, 0x38, R16.reuse, 0xf8, !PT ;  /* 0x00000038c6047812 */ /* 0x100fe400078ef810 */
[----:B------:R-:W-:Y:S02]  /*1050*/  SHF.R.U32.HI R226, RZ, 0x3, R197 ;  /* 0x00000003ffe27819 */ /* 0x000fe400000116c5 */
[----:B------:R-:W-:Y:S02]  /*1060*/  LOP3.LUT R9, R197, 0x38, R16, 0xf8, !PT ;  /* 0x00000038c5097812 */ /* 0x000fe400078ef810 */
[----:B------:R-:W-:Y:S02]  /*1070*/  LOP3.LUT R202, R5, 0xfffffe00, RZ, 0xc0, !PT ;  /* 0xfffffe0005ca7812 */ /* 0x000fe400078ec0ff */
[----:B------:R-:W-:-:S02]  /*1080*/  LOP3.LUT R201, R0, 0xfffffe00, RZ, 0xc0, !PT ;  /* 0xfffffe0000c97812 */ /* 0x000fc400078ec0ff */
[----:B------:R-:W-:Y:S02]  /*1090*/  LOP3.LUT R200, R7, 0xfffffe00, RZ, 0xc0, !PT ;  /* 0xfffffe0007c87812 */ /* 0x000fe400078ec0ff */
[----:B------:R-:W-:Y:S02]  /*10a0*/  LOP3.LUT R206, R204, R206, R203, 0xf6, !PT ;  /* 0x000000ceccce7212 */ /* 0x000fe400078ef6cb */
[----:B------:R-:W-:Y:S02]  /*10b0*/  LOP3.LUT R0, R202, R3, R228, 0xf6, !PT ;  /* 0x00000003ca007212 */ /* 0x000fe400078ef6e4 */
[----:B------:R-:W-:Y:S01]  /*10c0*/  LOP3.LUT R4, R201, R4, R227, 0xf6, !PT ;  /* 0x00000004c9047212 */ /* 0x000fe200078ef6e3 */
[--C-:B------:R-:W-:Y:S01]  /*10d0*/  IMAD R205, R206, 0x2, R217.reuse ;  /* 0x00000002cecd7824 */ /* 0x100fe200078e02d9 */
[----:B------:R-:W-:Y:S01]  /*10e0*/  LOP3.LUT R6, R200, R9, R226, 0xf6, !PT ;  /* 0x00000009c8067212 */ /* 0x000fe200078ef6e2 */
[--C-:B------:R-:W-:Y:S01]  /*10f0*/  IMAD R221, R0, 0x2, R217.reuse ;  /* 0x0000000200dd7824 */ /* 0x100fe200078e02d9 */
[----:B------:R-:W-:Y:S01]  /*1100*/  SHF.R.S32.HI R17, RZ, 0x1f, R16 ;  /* 0x0000001fff117819 */ /* 0x000fe20000011410 */
[--C-:B------:R-:W-:Y:S01]  /*1110*/  IMAD R220, R4, 0x2, R217.reuse ;  /* 0x0000000204dc7824 */ /* 0x100fe200078e02d9 */
[----:B------:R-:W-:Y:S01]  /*1120*/  SHF.R.S32.HI R19, RZ, 0x1f, R18 ;  /* 0x0000001fff137819 */ /* 0x000fe20000011412 */
[----:B------:R-:W-:Y:S01]  /*1130*/  IMAD R219, R6, 0x2, R217 ;  /* 0x0000000206db7824 */ /* 0x000fe200078e02d9 */
[----:B------:R-:W-:-:S02]  /*1140*/  SHF.R.S32.HI R216, RZ, 0x1f, R185 ;  /* 0x0000001fffd87819 */ /* 0x000fc400000114b9 */
[----:B------:R-:W-:Y:S02]  /*1150*/  SHF.R.S32.HI R214, RZ, 0x1f, R190 ;  /* 0x0000001fffd67819 */ /* 0x000fe400000114be */
[----:B--2---:R-:W-:-:S07]  /*1160*/  LOP3.LUT R191, R13, 0x1, RZ, 0xfc, !PT ;  /* 0x000000010dbf7812 */ /* 0x004fce00078efcff */
.L_x_1926:
[----:B------:R-:W-:Y:S05]  /*1170*/  YIELD ;  /* 0x0000000000007946 */ /* 0x000fea0003800000 */
[----:B------:R-:W-:Y:S01]  /*1180*/  ULDC.64 UR4, c[0x0][0xa28] ;  /* 0x00028a0000047ab9 */ /* 0x000fe20000000a00 */
[----:B0---4-:R-:W0:Y:S01]  /*1190*/  LDC.64 R6, c[0x0][0xa08] ;  /* 0x00028200ff067b82 */ /* 0x011e220000000a00 */
[----:B------:R-:W-:Y:S01]  /*11a0*/  ISETP.NE.U32.AND P1, PT, RZ, UR4, PT ;  /* 0x00000004ff007c0c */ /* 0x000fe2000bf25070 */
[----:B------:R-:W-:Y:S02]  /*11b0*/  IMAD.MOV.U32 R0, RZ, RZ, RZ ;  /* 0x000000ffff007224 */ /* 0x000fe400078e00ff */
[----:B------:R-:W-:Y:S01]  /*11c0*/  IMAD.MOV.U32 R28, RZ, RZ, RZ ;  /* 0x000000ffff1c7224 */ /* 0x000fe200078e00ff */
[----:B------:R-:W-:Y:S01]  /*11d0*/  ISETP.NE.AND.EX P1, PT, RZ, UR5, PT, P1 ;  /* 0x00000005ff007c0c */ /* 0x000fe2000bf25310 */
[----:B------:R-:W-:-:S02]  /*11e0*/  ULDC.64 UR4, c[0x0][0xa18] ;  /* 0x0002860000047ab9 */ /* 0x000fc40000000a00 */
[----:B------:R-:W-:-:S04]  /*11f0*/  ISETP.NE.U32.AND P2, PT, RZ, UR4, PT ;  /* 0x00000004ff007c0c */ /* 0x000fc8000bf45070 */
[----:B------:R-:W-:Y:S01]  /*1200*/  ISETP.NE.AND.EX P2, PT, RZ, UR5, PT, P2 ;  /* 0x00000005ff007c0c */ /* 0x000fe2000bf45320 */
[----:B------:R-:W-:Y:S02]  /*1210*/  ULDC.64 UR4, c[0x0][0xa08] ;  /* 0x0002820000047ab9 */ /* 0x000fe40000000a00 */
[----:B------:R-:W-:-:S03]  /*1220*/  ISETP.NE.U32.AND P0, PT, RZ, UR4, PT ;  /* 0x00000004ff007c0c */ /* 0x000fc6000bf05070 */
[----:B------:R-:W1:Y:S01]  /*1230*/  @P1 LDC.64 R4, c[0x0][0xa28] ;  /* 0x00028a00ff041b82 */ /* 0x000e620000000a00 */
[----:B------:R-:W-:Y:S01]  /*1240*/  ISETP.NE.AND.EX P0, PT, RZ, UR5, PT, P0 ;  /* 0x00000005ff007c0c */ /* 0x000fe2000bf05300 */
[----:B0-----:R-:W-:-:S06]  /*1250*/  IMAD.WIDE R10, R31, 0x4, R6 ;  /* 0x000000041f0a7825 */ /* 0x001fcc00078e0206 */
[----:B------:R-:W0:Y:S01]  /*1260*/  @P2 LDC.64 R8, c[0x0][0xa18] ;  /* 0x00028600ff082b82 */ /* 0x000e220000000a00 */
[----:B------:R-:W-:Y:S02]  /*1270*/  ULDC UR4, c[0x0][0x288] ;  /* 0x0000a20000047ab9 */ /* 0x000fe40000000800 */
[----:B------:R-:W-:Y:S01]  /*1280*/  IMAD.U32 R187, RZ, RZ, UR4 ;  /* 0x00000004ffbb7e24 */ /* 0x000fe2000f8e00ff */
[----:B------:R-:W-:Y:S02]  /*1290*/  ULDC.64 UR4, c[0x0][0x418] ;  /* 0x0001060000047ab9 */ /* 0x000fe40000000a00 */
[----:B--2---:R2:W5:Y:S01]  /*12a0*/  @P0 LDG.E R28, desc[UR38][R10.64] ;  /* 0x000000260a1c0981 */ /* 0x004562000c1e1900 */
[----:B-1----:R-:W-:-:S05]  /*12b0*/  @P1 IMAD.WIDE R4, R31, 0x4, R4 ;  /* 0x000000041f041825 */ /* 0x002fca00078e0204 */
[----:B------:R2:W5:Y:S01]  /*12c0*/  @P1 LDG.E R0, desc[UR38][R4.64] ;  /* 0x0000002604001981 */ /* 0x000562000c1e1900 */
[----:B0-----:R-:W-:-:S05]  /*12d0*/  @P2 IMAD.WIDE R6, R31, 0x4, R8 ;  /* 0x000000041f062825 */ /* 0x001fca00078e0208 */
[----:B------:R2:W5:Y:S01]  /*12e0*/  @P2 LDG.E R187, desc[UR38][R6.64] ;  /* 0x0000002606bb2981 */ /* 0x000562000c1e1900 */
[----:B------:R-:W-:-:S03]  /*12f0*/  UISETP.NE.U32.AND UP0, UPT, UR4, URZ, UPT ;  /* 0x0000003f0400728c */ /* 0x000fc6000bf05070 */
[----:B------:R-:W-:Y:S01]  /*1300*/  ULDC UR4, c[0x0][0x424] ;  /* 0x0001090000047ab9 */ /* 0x000fe20000000800 */
[----:B------:R-:W-:-:S03]  /*1310*/  UISETP.NE.AND.EX UP0, UPT, UR5, URZ, UPT, UP0 ;  /* 0x0000003f0500728c */ /* 0x000fc6000bf05300 */
[----:B------:R-:W-:Y:S01]  /*1320*/  ULDC UR5, c[0x0][0x2f0] ;  /* 0x0000bc0000057ab9 */ /* 0x000fe20000000800 */
[----:B------:R-:W-:-:S04]  /*1330*/  USEL UR4, UR4, 0x1, UP0 ;  /* 0x0000000104047887 */ /* 0x000fc80008000000 */
[----:B------:R-:W-:-:S03]  /*1340*/  UIMAD UR4, UR4, UR5, URZ ;  /* 0x00000005040472a4 */ /* 0x000fc6000f8e023f */
[----:B------:R-:W-:Y:S02]  /*1350*/  ULDC UR5, c[0x0][0x348] ;  /* 0x0000d20000057ab9 */ /* 0x000fe40000000800 */
[----:B------:R-:W-:Y:S02]  /*1360*/  IMAD.U32 R24, RZ, RZ, UR5 ;  /* 0x00000005ff187e24 */ /* 0x000fe4000f8e00ff */
[----:B------:R-:W-:Y:S01]  /*1370*/  IMAD.U32 R27, RZ, RZ, UR4 ;  /* 0x00000004ff1b7e24 */ /* 0x000fe2000f8e00ff */
[----:B--23--:R-:W-:Y:S06]  /*1380*/  @P2 BRA `(.L_x_1665) ;  /* 0x0000000000242947 */ /* 0x00cfec0003800000 */
[----:B------:R-:W-:Y:S02]  /*1390*/  ULDC.64 UR4, c[0x0][0xa00] ;  /* 0x0002800000047ab9 */ /* 0x000fe40000000a00 */
[----:B------:R-:W-:-:S04]  /*13a0*/  ISETP.NE.U32.AND P1, PT, RZ, UR4, PT ;  /* 0x00000004ff007c0c */ /* 0x000fc8000bf25070 */
[----:B------:R-:W-:-:S13]  /*13b0*/  ISETP.NE.AND.EX P1, PT, RZ, UR5, PT, P1 ;  /* 0x00000005ff007c0c */ /* 0x000fda000bf25310 */
[----:B------:R-:W-:Y:S05]  /*13c0*/  @!P1 BRA `(.L_x_1665) ;  /* 0x0000000000149947 */ /* 0x000fea0003800000 */
[----:B------:R-:W0:Y:S02]  /*13d0*/  LDC.64 R4, c[0x0][0xa00] ;  /* 0x00028000ff047b82 */ /* 0x000e240000000a00 */
[----:B0-----:R-:W-:-:S05]  /*13e0*/  IMAD.WIDE R4, R31, 0x4, R4 ;  /* 0x000000041f047825 */ /* 0x001fca00078e0204 */
[----:B-----5:R-:W2:Y:S04]  /*13f0*/  LDG.E R187, desc[UR38][R4.64] ;  /* 0x0000002604bb7981 */ /* 0x020ea8000c1e1900 */
[----:B------:R-:W2:Y:S02]  /*1400*/  LDG.E R6, desc[UR38][R4.64+0x4] ;  /* 0x0000042604067981 */ /* 0x000ea4000c1e1900 */
[----:B--2---:R-:W-:-:S07]  /*1410*/  IMAD.IADD R187, R6, 0x1, -R187 ;  /* 0x0000000106bb7824 */ /* 0x004fce00078e0abb */
.L_x_1665:
[----:B------:R-:W-:Y:S01]  /*1420*/  ULDC.64 UR4, c[0x0][0xa20] ;  /* 0x0002880000047ab9 */ /* 0x000fe20000000a00 */
[----:B------:R-:W-:Y:S01]  /*1430*/  IMAD.MOV.U32 R208, RZ, RZ, R30 ;  /* 0x000000ffffd07224 */ /* 0x000fe200078e001e */
[----:B------:R-:W-:Y:S01]  /*1440*/  ISETP.NE.U32.AND P1, PT, RZ, UR4, PT ;  /* 0x00000004ff007c0c */ /* 0x000fe2000bf25070 */
[----:B------:R-:W-:-:S03]  /*1450*/  IMAD.MOV.U32 R209, RZ, RZ, R31 ;  /* 0x000000ffffd17224 */ /* 0x000fc600078e001f */
[----:B------:R-:W-:-:S13]  /*1460*/  ISETP.NE.AND.EX P1, PT, RZ, UR5, PT, P1 ;  /* 0x00000005ff007c0c */ /* 0x000fda000bf25310 */
[----:B------:R-:W-:Y:S05]  /*1470*/  @!P1 BRA `(.L_x_1666) ;  /* 0x0000000000109947 */ /* 0x000fea0003800000 */
[----:B------:R-:W0:Y:S02]  /*1480*/  LDC.64 R4, c[0x0][0xa20] ;  /* 0x00028800ff047b82 */ /* 0x000e240000000a00 */
[----:B0-----:R-:W-:-:S05]  /*1490*/  IMAD.WIDE R4, R31, 0x4, R4 ;  /* 0x000000041f047825 */ /* 0x001fca00078e0204 */
[----:B------:R0:W5:Y:S01]  /*14a0*/  LDG.E R27, desc[UR38][R4.64] ;  /* 0x00000026041b7981 */ /* 0x000162000c1e1900 */
[----:B------:R-:W-:Y:S05]  /*14b0*/  BRA `(.L_x_1667) ;  /* 0x0000000000107947 */ /* 0x000fea0003800000 */
.L_x_1666:
[----:B------:R-:W-:Y:S05]  /*14c0*/  @!P0 BRA `(.L_x_1667) ;  /* 0x00000000000c8947 */ /* 0x000fea0003800000 */
[----:B------:R-:W2:Y:S04]  /*14d0*/  LDG.E R4, desc[UR38][R10.64] ;  /* 0x000000260a047981 */ /* 0x000ea8000c1e1900 */
[----:B------:R-:W2:Y:S02]  /*14e0*/  LDG.E R27, desc[UR38][R10.64+0x4] ;  /* 0x000004260a1b7981 */ /* 0x000ea4000c1e1900 */
[----:B--2---:R-:W-:-:S07]  /*14f0*/  IMAD.IADD R27, R27, 0x1, -R4 ;  /* 0x000000011b1b7824 */ /* 0x004fce00078e0a04 */
.L_x_1667:
[----:B------:R-:W-:Y:S01]  /*1500*/  ULDC.64 UR4, c[0x0][0xa10] ;  /* 0x0002840000047ab9 */ /* 0x000fe20000000a00 */
[----:B------:R-:W1:Y:S01]  /*1510*/  LDC R9, c[0x0][0x448] ;  /* 0x00011200ff097b82 */ /* 0x000e620000000800 */
[----:B------:R-:W-:-:S04]  /*1520*/  ISETP.NE.U32.AND P0, PT, RZ, UR4, PT ;  /* 0x00000004ff007c0c */ /* 0x000fc8000bf05070 */
[----:B------:R-:W-:Y:S01]  /*1530*/  ISETP.NE.AND.EX P0, PT, RZ, UR5, PT, P0 ;  /* 0x00000005ff007c0c */ /* 0x000fe2000bf05300 */
[----:B------:R-:W-:Y:S02]  /*1540*/  ULDC.64 UR4, c[0x0][0xa30] ;  /* 0x00028c0000047ab9 */ /* 0x000fe40000000a00 */
[----:B------:R-:W-:Y:S01]  /*1550*/  ISETP.NE.U32.AND P1, PT, RZ, UR4, PT ;  /* 0x00000004ff007c0c */ /* 0x000fe2000bf25070 */
[----:B-----5:R-:W-:Y:S01]  /*1560*/  IMAD.MOV.U32 R115, RZ, RZ, R27 ;  /* 0x000000ffff737224 */ /* 0x020fe200078e001b */
[----:B------:R-:W2:Y:S02]  /*1570*/  LDC.64 R12, c[0x0][0x9e0] ;  /* 0x00027800ff0c7b82 */ /* 0x000ea40000000a00 */
[----:B------:R-:W-:-:S06]  /*1580*/  ISETP.NE.AND.EX P1, PT, RZ, UR5, PT, P1 ;  /* 0x00000005ff007c0c */ /* 0x000fcc000bf25310 */
[----:B0-----:R-:W0:Y:S08]  /*1590*/  @P0 LDC.64 R4, c[0x0][0xa10] ;  /* 0x00028400ff040b82 */ /* 0x001e300000000a00 */
[----:B------:R-:W3:Y:S01]  /*15a0*/  @P1 LDC.64 R6, c[0x0][0xa30] ;  /* 0x00028c00ff061b82 */ /* 0x000ee20000000a00 */
[----:B0-----:R-:W-:-:S05]  /*15b0*/  @P0 IMAD.WIDE R4, R31, 0x4, R4 ;  /* 0x000000041f040825 */ /* 0x001fca00078e0204 */
[----:B------:R-:W4:Y:S04]  /*15c0*/  @P0 LDG.E R3, desc[UR38][R4.64] ;  /* 0x0000002604030981 */ /* 0x000f28000c1e1900 */
[----:B------:R0:W4:Y:S01]  /*15d0*/  @P0 LDG.E R8, desc[UR38][R4.64+0x4] ;  /* 0x0000042604080981 */ /* 0x000122000c1e1900 */
[----:B---3--:R-:W-:-:S05]  /*15e0*/  @P1 IMAD.WIDE R6, R31, 0x4, R6 ;  /* 0x000000041f061825 */ /* 0x008fca00078e0206 */
[----:B------:R3:W5:Y:S01]  /*15f0*/  @P1 LDG.E R115, desc[UR38][R6.64] ;  /* 0x0000002606731981 */ /* 0x000762000c1e1900 */
[----:B-1----:R-:W-:Y:S01]  /*1600*/  ISETP.NE.AND P1, PT, R9, 0x1, PT ;  /* 0x000000010900780c */ /* 0x002fe20003f25270 */
[----:B------:R-:W-:Y:S01]  /*1610*/  IMAD.SHL.U32 R193, R29, 0x80, RZ ;  /* 0x000000801dc17824 */ /* 0x000fe200078e00ff */
[----:B--2---:R-:W-:Y:S01]  /*1620*/  ISETP.GE.AND P2, PT, R13, 0x1, PT ;  /* 0x000000010d00780c */ /* 0x004fe20003f46270 */
[----:B------:R-:W-:Y:S02]  /*1630*/  IMAD.IADD R11, R27, 0x1, -R0 ;  /* 0x000000011b0b7824 */ /* 0x000fe400078e0a00 */
[----:B------:R-:W-:-:S04]  /*1640*/  VIADD R0, R193, 0x7f ;  /* 0x0000007fc1007836 */ /* 0x000fc80000000000 */
[----:B0-----:R-:W-:-:S04]  /*1650*/  IMAD.MOV.U32 R4, RZ, RZ, R0 ;  /* 0x000000ffff047224 */ /* 0x001fc800078e0000 */
[----:B------:R-:W0:Y:S08]  /*1660*/  @P1 LDC R9, c[0x0][0x44c] ;  /* 0x00011300ff091b82 */ /* 0x000e300000000800 */
[----:B------:R-:W1:Y:S01]  /*1670*/  @P1 LDC R10, c[0x0][0x450] ;  /* 0x00011400ff0a1b82 */ /* 0x000e620000000800 */
[----:B----4-:R-:W-:Y:S02]  /*1680*/  @P0 IMAD.IADD R24, R8, 0x1, -R3 ;  /* 0x0000000108180824 */ /* 0x010fe400078e0a03 */
[----:B0-----:R-:W-:-:S04]  /*1690*/  @P1 IMAD.HI.U32 R3, R0, R9, RZ ;  /* 0x0000000900031227 */ /* 0x001fc800078e00ff */
[----:B------:R-:W-:Y:S01]  /*16a0*/  IMAD.IADD R188, R11, 0x1, R24 ;  /* 0x000000010bbc7824 */ /* 0x000fe200078e0218 */
[----:B-1----:R-:W-:-:S03]  /*16b0*/  @P1 SHF.R.U32.HI R4, RZ, R10, R3 ;  /* 0x0000000aff041219 */ /* 0x002fc60000011603 */
[C---:B------:R-:W-:Y:S01]  /*16c0*/  VIADD R0, R188.reuse, 0x7f ;  /* 0x0000007fbc007836 */ /* 0x040fe20000000000 */
[----:B------:R-:W-:-:S04]  /*16d0*/  IADD3 R5, R188, 0x1, -R187 ;  /* 0x00000001bc057810 */ /* 0x000fc80007ffe8bb */
[----:B------:R-:W-:Y:S01]  /*16e0*/  SHF.R.S32.HI R3, RZ, 0x1f, R0 ;  /* 0x0000001fff037819 */ /* 0x000fe20000011400 */
[----:B---3--:R-:W-:-:S03]  /*16f0*/  IMAD.IADD R7, R5, 0x1, R4 ;  /* 0x0000000105077824 */ /* 0x008fc600078e0204 */
[----:B------:R-:W-:Y:S01]  /*1700*/  LEA.HI R3, R3, R0, RZ, 0x7 ;  /* 0x0000000003037211 */ /* 0x000fe200078f38ff */
[----:B------:R-:W-:-:S03]  /*1710*/  IMAD.IADD R0, R7, 0x1, R12 ;  /* 0x0000000107007824 */ /* 0x000fc600078e020c */
[----:B------:R-:W-:Y:S01]  /*1720*/  SHF.R.S32.HI R129, RZ, 0x7, R3 ;  /* 0x00000007ff817819 */ /* 0x000fe20000011403 */
[----:B------:R-:W-:Y:S06]  /*1730*/  @!P2 BRA `(.L_x_1668) ;  /* 0x000000000048a947 */ /* 0x000fec0003800000 */
[C---:B------:R-:W-:Y:S01]  /*1740*/  ISETP.GT.AND P0, PT, R7.reuse, RZ, PT ;  /* 0x000000ff0700720c */ /* 0x040fe20003f04270 */
[----:B------:R-:W-:Y:S01]  /*1750*/  BSSY B0, `(.L_x_1669) ;  /* 0x000000e000007945 */ /* 0x000fe20003800000 */
[----:B------:R-:W-:-:S11]  /*1760*/  VIADD R3, R7, 0xffffffff ;  /* 0xffffffff07037836 */ /* 0x000fd60000000000 */
[----:B------:R-:W-:Y:S05]  /*1770*/  @P0 BRA `(.L_x_1670) ;  /* 0x00000000001c0947 */ /* 0x000fea0003800000 */
[----:B------:R-:W-:Y:S01]  /*1780*/  ISETP.NE.AND P0, PT, R13, 0x1, PT ;  /* 0x000000010d00780c */ /* 0x000fe20003f05270 */
[----:B------:R-:W-:-:S12]  /*1790*/  IMAD.MOV R3, RZ, RZ, -R7 ;  /* 0x000000ffff037224 */ /* 0x000fd800078e0a07 */
[----:B------:R-:W0:Y:S02]  /*17a0*/  @P0 LDC.64 R4, c[0x0][0x9e8] ;  /* 0x00027a00ff040b82 */ /* 0x000e240000000a00 */
[----:B0-----:R-:W-:-:S05]  /*17b0*/  @P0 IMAD.HI.U32 R4, R3, R4, RZ ;  /* 0x0000000403040227 */ /* 0x001fca00078e00ff */
[----:B------:R-:W-:-:S04]  /*17c0*/  @P0 SHF.R.U32.HI R3, RZ, R5, R4 ;  /* 0x00000005ff030219 */ /* 0x000fc80000011604 */
[----:B------:R-:W-:Y:S01]  /*17d0*/  LOP3.LUT R3, RZ, R3, RZ, 0x33, !PT ;  /* 0x00000003ff037212 */ /* 0x000fe200078e33ff */
[----:B------:R-:W-:Y:S06]  /*17e0*/  BRA `(.L_x_1671) ;  /* 0x0000000000107947 */ /* 0x000fec0003800000 */
.L_x_1670:
[----:B------:R-:W-:-:S13]  /*17f0*/  ISETP.NE.AND P0, PT, R13, 0x1, PT ;  /* 0x000000010d00780c */ /* 0x000fda0003f05270 */
[----:B------:R-:W0:Y:S02]  /*1800*/  @P0 LDC.64 R4, c[0x0][0x9e8] ;  /* 0x00027a00ff040b82 */ /* 0x000e240000000a00 */
[----:B0-----:R-:W-:-:S05]  /*1810*/  @P0 IMAD.HI.U32 R4, R3, R4, RZ ;  /* 0x0000000403040227 */ /* 0x001fca00078e00ff */
[----:B------:R-:W-:-:S07]  /*1820*/  @P0 SHF.R.U32.HI R3, RZ, R5, R4 ;  /* 0x00000005ff030219 */ /* 0x000fce0000011604 */
.L_x_1671:
[----:B------:R-:W-:Y:S05]  /*1830*/  BSYNC B0 ;  /* 0x0000000000007941 */ /* 0x000fea0003800000 */
.L_x_1669:
[----:B------:R-:W-:-:S05]  /*1840*/  IMAD R3, R3, R13, R13 ;  /* 0x0000000d03037224 */ /* 0x000fca00078e020d */
[----:B------:R-:W-:-:S07]  /*1850*/  VIMNMX R0, R0, R3, PT ;  /* 0x0000000300007248 */ /* 0x000fce0003fe0100 */
.L_x_1668:
[----:B------:R-:W0:Y:S01]  /*1860*/  @P1 LDC R4, c[0x0][0x44c] ;  /* 0x00011300ff041b82 */ /* 0x000e220000000800 */
[----:B------:R-:W-:Y:S01]  /*1870*/  IMAD.IADD R127, R188, 0x1, -R187 ;  /* 0x00000001bc7f7824 */ /* 0x000fe200078e0abb */
[----:B------:R-:W-:-:S06]  /*1880*/  ULDC UR4, c[0x0][0x9dc] ;  /* 0x0002770000047ab9 */ /* 0x000fcc0000000800 */
[----:B------:R-:W1:Y:S01]  /*1890*/  @P1 LDC R6, c[0x0][0x450] ;  /* 0x00011400ff061b82 */ /* 0x000e620000000800 */
[----:B0-----:R-:W-:-:S04]  /*18a0*/  @P1 IMAD.HI.U32 R3, R193, R4, RZ ;  /* 0x00000004c1031227 */ /* 0x001fc800078e00ff */
[----:B------:R-:W-:Y:S01]  /*18b0*/  IMAD.MOV.U32 R4, RZ, RZ, R193 ;  /* 0x000000ffff047224 */ /* 0x000fe200078e00c1 */
[----:B-1----:R-:W-:-:S05]  /*18c0*/  @P1 SHF.R.U32.HI R4, RZ, R6, R3 ;  /* 0x00000006ff041219 */ /* 0x002fca0000011603 */
[----:B------:R-:W-:-:S04]  /*18d0*/  IMAD.IADD R3, R127, 0x1, R4 ;  /* 0x000000017f037824 */ /* 0x000fc800078e0204 */
[----:B------:R-:W-:Y:S01]  /*18e0*/  VIADD R4, R3, -UR4 ;  /* 0x8000000403047c36 */ /* 0x000fe20008000000 */
[----:B------:R-:W-:Y:S06]  /*18f0*/  @!P2 BRA `(.L_x_1672) ;  /* 0x000000000044a947 */ /* 0x000fec0003800000 */
[----:B------:R-:W-:Y:S01]  /*1900*/  ISETP.GT.AND P0, PT, R3, -0x1, PT ;  /* 0xffffffff0300780c */ /* 0x000fe20003f04270 */
[----:B------:R-:W-:-:S12]  /*1910*/  BSSY B0, `(.L_x_1673) ;  /* 0x000000d000007945 */ /* 0x000fd80003800000 */
        /* <DEDUP_REMOVED lines=8> */
.L_x_1674:
[----:B------:R-:W-:-:S13]  /*19a0*/  ISETP.NE.AND P0, PT, R13, 0x1, PT ;  /* 0x000000010d00780c */ /* 0x000fda0003f05270 */
[----:B------:R-:W0:Y:S02]  /*19b0*/  @P0 LDC.64 R6, c[0x0][0x9e8] ;  /* 0x00027a00ff060b82 */ /* 0x000e240000000a00 */
[----:B0-----:R-:W-:-:S05]  /*19c0*/  @P0 IMAD.HI.U32 R6, R3, R6, RZ ;  /* 0x0000000603060227 */ /* 0x001fca00078e00ff */
[----:B------:R-:W-:-:S07]  /*19d0*/  @P0 SHF.R.U32.HI R3, RZ, R7, R6 ;  /* 0x00000007ff030219 */ /* 0x000fce0000011606 */
.L_x_1675:
[----:B------:R-:W-:Y:S05]  /*19e0*/  BSYNC B0 ;  /* 0x0000000000007941 */ /* 0x000fea0003800000 */
.L_x_1673:
[----:B------:R-:W-:-:S05]  /*19f0*/  IMAD R3, R3, R13, RZ ;  /* 0x0000000d03037224 */ /* 0x000fca00078e02ff */
[----:B------:R-:W-:-:S07]  /*1a00*/  VIMNMX R4, R4, R3, !PT ;  /* 0x0000000304047248 */ /* 0x000fce0007fe0100 */
.L_x_1672:
[----:B------:R-:W-:Y:S01]  /*1a10*/  VIADD R0, R0, 0x7f ;  /* 0x0000007f00007836 */ /* 0x000fe20000000000 */
[----:B------:R-:W-:-:S04]  /*1a20*/  SHF.R.S32.HI R5, RZ, 0x1f, R4 ;  /* 0x0000001fff057819 */ /* 0x000fc80000011404 */
[----:B------:R-:W-:Y:S02]  /*1a30*/  SHF.R.S32.HI R3, RZ, 0x1f, R0 ;  /* 0x0000001fff037819 */ /* 0x000fe40000011400 */
[----:B------:R-:W-:Y:S02]  /*1a40*/  LEA.HI R5, R5, R4, RZ, 0x7 ;  /* 0x0000000405057211 */ /* 0x000fe400078f38ff */
[----:B------:R-:W-:Y:S02]  /*1a50*/  LEA.HI R3, R3, R0, RZ, 0x7 ;  /* 0x0000000003037211 */ /* 0x000fe400078f38ff */
[----:B------:R-:W-:Y:S02]  /*1a60*/  SHF.R.S32.HI R5, RZ, 0x7, R5 ;  /* 0x00000007ff057819 */ /* 0x000fe40000011405 */
[----:B------:R-:W-:Y:S02]  /*1a70*/  SHF.R.S32.HI R0, RZ, 0x7, R3 ;  /* 0x00000007ff007819 */ /* 0x000fe40000011403 */
[----:B------:R-:W-:-:S02]  /*1a80*/  VIMNMX R5, RZ, R5, !PT ;  /* 0x00000005ff057248 */ /* 0x000fc40007fe0100 */
[----:B------:R-:W-:-:S03]  /*1a90*/  VIMNMX R0, R129, R0, PT ;  /* 0x0000000081007248 */ /* 0x000fc60003fe0100 */
[--C-:B------:R-:W-:Y:S02]  /*1aa0*/  IMAD R5, R5, 0x80, -R11.reuse ;  /* 0x0000008005057824 */ /* 0x100fe400078e0a0b */
[----:B------:R-:W-:-:S03]  /*1ab0*/  IMAD R3, R0, 0x80, -R11 ;  /* 0x0000008000037824 */ /* 0x000fc600078e0a0b */
[----:B------:R-:W-:Y:S02]  /*1ac0*/  VIMNMX R5, RZ, R5, !PT ;  /* 0x00000005ff057248 */ /* 0x000fe40007fe0100 */
[----:B------:R-:W-:Y:S02]  /*1ad0*/  VIMNMX R0, R3, R24, PT ;  /* 0x0000001803007248 */ /* 0x000fe40003fe0100 */
[----:B------:R-:W-:Y:S02]  /*1ae0*/  SHF.R.U32.HI R25, RZ, 0x7, R5 ;  /* 0x00000007ff197819 */ /* 0x000fe40000011605 */
[----:B------:R-:W-:-:S03]  /*1af0*/  ISETP.GT.AND P0, PT, R0, R5, PT ;  /* 0x000000050000720c */ /* 0x000fc60003f04270 */
[----:B------:R-:W-:-:S10]  /*1b00*/  IMAD.MOV.U32 R26, RZ, RZ, R25 ;  /* 0x000000ffff1a7224 */ /* 0x000fd400078e0019 */
[----:B------:R-:W-:-:S05]  /*1b10*/  @P0 VIADD R0, R0, 0x7f ;  /* 0x0000007f00000836 */ /* 0x000fca0000000000 */
[----:B------:R-:W-:-:S04]  /*1b20*/  @P0 SHF.R.S32.HI R3, RZ, 0x1f, R0 ;  /* 0x0000001fff030819 */ /* 0x000fc80000011400 */
[----:B------:R-:W-:-:S04]  /*1b30*/  @P0 LEA.HI R3, R3, R0, RZ, 0x7 ;  /* 0x0000000003030211 */ /* 0x000fc800078f38ff */
[----:B------:R-:W-:Y:S02]  /*1b40*/  @P0 SHF.R.S32.HI R26, RZ, 0x7, R3 ;  /* 0x00000007ff1a0819 */ /* 0x000fe40000011403 */
[----:B------:R-:W-:Y:S02]  /*1b50*/  PLOP3.LUT P0, PT, PT, PT, PT, 0x80, 0x0 ;  /* 0x000000000000781c */ /* 0x000fe40003f0f070 */
[----:B------:R-:W-:-:S13]  /*1b60*/  ISETP.GT.AND P1, PT, R26, R25, PT ;  /* 0x000000191a00720c */ /* 0x000fda0003f24270 */
[----:B------:R-:W-:Y:S05]  /*1b70*/  @!P1 BRA `(.L_x_1676) ;  /* 0x0000007000689947 */ /* 0x000fea0003800000 */
        /* <DEDUP_REMOVED lines=20> */
.L_x_1678:
[----:B------:R-:W-:Y:S05]  /*1cc0*/  BSYNC B6 ;  /* 0x0000000000067941 */ /* 0x000fea0003800000 */
.L_x_1677:
        /* <DEDUP_REMOVED lines=20> */
.L_x_1680:
[----:B------:R-:W-:Y:S05]  /*1e10*/  BSYNC B6 ;  /* 0x0000000000067941 */ /* 0x000fea0003800000 */
.L_x_1679:
[----:B------:R-:W-:Y:S01]  /*1e20*/  ULDC.64 UR4, c[0x0][0x9f8] ;  /* 0x00027e0000047ab9 */ /* 0x000fe20000000a00 */
[----:B------:R-:W0:Y:S01]  /*1e30*/  S2R R29, SR_TID.X ;  /* 0x00000000001d7919 */ /* 0x000e220000002100 */
[----:B------:R-:W-:Y:S01]  /*1e40*/  ISETP.NE.U32.AND P0, PT, RZ, UR4, PT ;  /* 0x00000004ff007c0c */ /* 0x000fe2000bf05070 */
[----:B------:R-:W1:Y:S01]  /*1e50*/  LDC.64 R98, c[0x0][0x300] ;  /* 0x0000c000ff627b82 */ /* 0x000e620000000a00 */
[----:B------:R-:W-:Y:S01]  /*1e60*/  IMAD.IADD R42, R28, 0x1, R27 ;  /* 0x000000011c2a7824 */ /* 0x000fe200078e021b */
[----:B------:R-:W-:Y:S01]  /*1e70*/  ULDC.64 UR6, c[0x0][0xa08] ;  /* 0x0002820000067ab9 */ /* 0x000fe20000000a00 */
[----:B------:R-:W-:Y:S01]  /*1e80*/  ISETP.NE.AND.EX P0, PT, RZ, UR5, PT, P0 ;  /* 0x00000005ff007c0c */ /* 0x000fe2000bf05300 */
[----:B------:R-:W-:Y:S01]  /*1e90*/  ULDC.64 UR4, c[0x0][0x308] ;  /* 0x0000c20000047ab9 */ /* 0x000fe20000000a00 */
[----:B------:R-:W-:-:S03]  /*1ea0*/  SHF.R.S32.HI R8, RZ, 0x1f, R30 ;  /* 0x0000001fff087819 */ /* 0x000fc6000001141e */
[----:B------:R-:W2:Y:S08]  /*1eb0*/  LDC R113, c[0x0][0x3f4] ;  /* 0x0000fd00ff717b82 */ /* 0x000eb00000000800 */
[----:B------:R-:W3:Y:S08]  /*1ec0*/  @P0 LDC.64 R4, c[0x0][0x9f8] ;  /* 0x00027e00ff040b82 */ /* 0x000ef00000000a00 */
[----:B------:R-:W4:Y:S01]  /*1ed0*/  LDC.64 R12, c[0x0][0x3f8] ;  /* 0x0000fe00ff0c7b82 */ /* 0x000f220000000a00 */
[----:B---3--:R-:W-:-:S05]  /*1ee0*/  @P0 IMAD.WIDE R4, R31, 0x4, R4 ;  /* 0x000000041f040825 */ /* 0x008fca00078e0204 */
[----:B------:R3:W3:Y:S01]  /*1ef0*/  @P0 LDG.E R31, desc[UR38][R4.64] ;  /* 0x00000026041f0981 */ /* 0x0006e2000c1e1900 */
[----:B------:R-:W-:Y:S01]  /*1f00*/  SHF.R.S32.HI R32, RZ, 0x1f, R42 ;  /* 0x0000001fff207819 */ /* 0x000fe2000001142a */
[-C--:B-1----:R-:W-:Y:S01]  /*1f10*/  IMAD.WIDE.U32 R6, R42, R98.reuse, RZ ;  /* 0x000000622a067225 */ /* 0x082fe200078e00ff */
[----:B------:R-:W-:Y:S02]  /*1f20*/  ISETP.NE.U32.AND P0, PT, RZ, UR6, PT ;  /* 0x00000006ff007c0c */ /* 0x000fe4000bf05070 */
[----:B0-----:R-:W-:Y:S01]  /*1f30*/  SHF.R.U32.HI R29, RZ, 0x7, R29 ;  /* 0x00000007ff1d7819 */ /* 0x001fe2000001161d */
[----:B------:R-:W-:Y:S01]  /*1f40*/  IMAD R0, R32, R98, RZ ;  /* 0x0000006220007224 */ /* 0x000fe200078e02ff */
[----:B------:R-:W-:Y:S01]  /*1f50*/  ISETP.NE.AND.EX P0, PT, RZ, UR7, PT, P0 ;  /* 0x00000007ff007c0c */ /* 0x000fe2000bf05300 */
[-C--:B----4-:R-:W-:Y:S01]  /*1f60*/  IMAD.WIDE.U32 R10, R23, R12.reuse, R16 ;  /* 0x0000000c170a7225 */ /* 0x090fe200078e0010 */
[----:B------:R-:W-:Y:S02]  /*1f70*/  ISETP.NE.AND P6, PT, R29, 0x1, PT ;  /* 0x000000011d00780c */ /* 0x000fe40003fc5270 */
[----:B--2---:R-:W-:Y:S01]  /*1f80*/  ISETP.GE.AND P1, PT, R16, R113, PT ;  /* 0x000000711000720c */ /* 0x004fe20003f26270 */
[----:B------:R-:W-:Y:S01]  /*1f90*/  IMAD R3, R42, R99, R0 ;  /* 0x000000632a037224 */ /* 0x000fe200078e0200 */
[----:B-----5:R-:W-:Y:S01]  /*1fa0*/  SHF.R.S32.HI R27, RZ, 0x1f, R115 ;  /* 0x0000001fff1b7819 */ /* 0x020fe20000011473 */
[C---:B------:R-:W-:Y:S01]  /*1fb0*/  IMAD.SHL.U32 R88, R98.reuse, 0x20, RZ ;  /* 0x0000002062587824 */ /* 0x040fe200078e00ff */
[----:B------:R-:W-:Y:S01]  /*1fc0*/  SHF.L.U64.HI R89, R98, 0x5, R99 ;  /* 0x0000000562597819 */ /* 0x000fe20000010263 */
[----:B------:R-:W-:Y:S01]  /*1fd0*/  IMAD.IADD R7, R7, 0x1, R3 ;  /* 0x0000000107077824 */ /* 0x000fe200078e0203 */
[----:B------:R-:W-:Y:S01]  /*1fe0*/  SHF.L.U64.HI R21, R12, 0x5, R13 ;  /* 0x000000050c157819 */ /* 0x000fe2000001020d */
[----:B------:R-:W-:Y:S01]  /*1ff0*/  IMAD R3, R8, UR4, RZ ;  /* 0x0000000408037c24 */ /* 0x000fe2000f8e02ff */
[----:B------:R-:W-:Y:S01]  /*2000*/  SHF.R.S32.HI R118, RZ, 0x1f, R212 ;  /* 0x0000001fff767819 */ /* 0x000fe200000114d4 */
[C---:B---3--:R-:W-:Y:S01]  /*2010*/  IMAD.WIDE.U32 R4, R30.reuse, UR4, R6 ;  /* 0x000000041e047c25 */ /* 0x048fe2000f8e0006 */
[----:B------:R-:W-:Y:S01]  /*2020*/  SHF.R.S32.HI R117, RZ, 0x1f, R211 ;  /* 0x0000001fff757819 */ /* 0x000fe200000114d3 */
[----:B------:R-:W0:Y:S01]  /*2030*/  LDC.64 R6, c[0x0][0x408] ;  /* 0x00010200ff067b82 */ /* 0x000e220000000a00 */
[----:B------:R-:W-:Y:S01]  /*2040*/  SHF.R.S32.HI R116, RZ, 0x1f, R210 ;  /* 0x0000001fff747819 */ /* 0x000fe200000114d2 */
[----:B------:R-:W-:Y:S01]  /*2050*/  IMAD R3, R30, UR5, R3 ;  /* 0x000000051e037c24 */ /* 0x000fe2000f8e0203 */
[----:B------:R-:W-:Y:S01]  /*2060*/  ULDC.64 UR4, c[0x0][0x310] ;  /* 0x0000c40000047ab9 */ /* 0x000fe20000000a00 */
[----:B------:R-:W-:-:S02]  /*2070*/  IMAD R28, R27, R12, RZ ;  /* 0x0000000c1b1c7224 */ /* 0x000fc400078e02ff */
[----:B------:R-:W-:Y:S02]  /*2080*/  IMAD.IADD R5, R5, 0x1, R3 ;  /* 0x0000000105057824 */ /* 0x000fe400078e0203 */
[----:B------:R-:W-:Y:S02]  /*2090*/  IMAD R33, R115, R13, R28 ;  /* 0x0000000d73217224 */ /* 0x000fe400078e021c */
[-C--:B------:R-:W-:Y:S02]  /*20a0*/  IMAD R28, R215, R98.reuse, RZ ;  /* 0x00000062d71c7224 */ /* 0x080fe400078e02ff */
[----:B------:R-:W-:-:S04]  /*20b0*/  IMAD.WIDE.U32 R130, R23, R98, R88 ;  /* 0x0000006217827225 */ /* 0x000fc800078e0058 */
[----:B------:R-:W-:-:S04]  /*20c0*/  IMAD.WIDE.U32 R40, R23, R98, R16 ;  /* 0x0000006217287225 */ /* 0x000fc800078e0010 */
[----:B------:R-:W-:Y:S02]  /*20d0*/  VIADD R126, R29, 0x8 ;  /* 0x000000081d7e7836 */ /* 0x000fe40000000000 */
[----:B------:R-:W-:Y:S02]  /*20e0*/  IMAD.SHL.U32 R128, R98, 0x80, RZ ;  /* 0x0000008062807824 */ /* 0x000fe400078e00ff */
[----:B0-----:R-:W-:-:S04]  /*20f0*/  IMAD R14, R215, R6, RZ ;  /* 0x00000006d70e7224 */ /* 0x001fc800078e02ff */
[----:B------:R-:W-:Y:S01]  /*2100*/  IMAD R85, R23, R7, R14 ;  /* 0x0000000717557224 */ /* 0x000fe200078e020e */
[----:B------:R-:W-:Y:S02]  /*2110*/  SHF.R.S32.HI R0, RZ, 0x1f, R31 ;  /* 0x0000001fff007819 */ /* 0x000fe4000001141f */
[----:B------:R-:W-:Y:S02]  /*2120*/  SEL R31, R31, RZ, !P0 ;  /* 0x000000ff1f1f7207 */ /* 0x000fe40004000000 */
[----:B------:R-:W-:Y:S02]  /*2130*/  SEL R9, R0, RZ, !P0 ;  /* 0x000000ff00097207 */ /* 0x000fe40004000000 */
[----:B------:R-:W-:Y:S01]  /*2140*/  IADD3 R42, P0, R23, R42, RZ ;  /* 0x0000002a172a7210 */ /* 0x000fe20007f1e0ff */
[----:B------:R-:W-:-:S04]  /*2150*/  IMAD.WIDE.U32 R96, R31, UR4, R4 ;  /* 0x000000041f607c25 */ /* 0x000fc8000f8e0004 */
[----:B------:R-:W-:Y:S01]  /*2160*/  IMAD R0, R9, UR4, RZ ;  /* 0x0000000409007c24 */ /* 0x000fe2000f8e02ff */
[C---:B------:R-:W-:Y:S01]  /*2170*/  IADD3 R38, P3, R96.reuse, 0x40, RZ ;  /* 0x0000004060267810 */ /* 0x040fe20007f7e0ff */
[----:B------:R-:W-:Y:S01]  /*2180*/  IMAD.X R43, R215, 0x1, R32, P0 ;  /* 0x00000001d72b7824 */ /* 0x000fe200000e0620 */
[----:B------:R-:W-:Y:S01]  /*2190*/  IADD3 R36, P0, R96, R40, RZ ;  /* 0x0000002860247210 */ /* 0x000fe20007f1e0ff */
[----:B------:R-:W-:Y:S01]  /*21a0*/  IMAD R35, R31, UR5, R0 ;  /* 0x000000051f237c24 */ /* 0x000fe2000f8e0200 */
[----:B------:R-:W-:Y:S05]  /*21b0*/  @!P6 WARPSYNC.ALL ;  /* 0x000000000000e948 */ /* 0x000fea0003800000 */
[----:B------:R-:W-:Y:S01]  /*21c0*/  ULDC.64 UR4, c[0x0][0x330] ;  /* 0x0000cc0000047ab9 */ /* 0x000fe20000000a00 */
[----:B------:R-:W-:-:S02]  /*21d0*/  IMAD.IADD R35, R97, 0x1, R35 ;  /* 0x0000000161237824 */ /* 0x000fc400078e0223 */
[----:B------:R-:W-:Y:S02]  /*21e0*/  IMAD R3, R8, UR4, RZ ;  /* 0x0000000408037c24 */ /* 0x000fe4000f8e02ff */
[----:B------:R-:W-:-:S04]  /*21f0*/  IMAD.WIDE.U32 R4, R30, UR4, R16 ;  /* 0x000000041e047c25 */ /* 0x000fc8000f8e0010 */
[----:B------:R-:W-:Y:S01]  /*2200*/  IMAD R3, R30, UR5, R3 ;  /* 0x000000051e037c24 */ /* 0x000fe2000f8e0203 */
[----:B------:R-:W-:Y:S01]  /*2210*/  ULDC.64 UR4, c[0x0][0x338] ;  /* 0x0000ce0000047ab9 */ /* 0x000fe20000000a00 */
[----:B------:R-:W-:Y:S02]  /*2220*/  IMAD.X R103, RZ, RZ, R35, P3 ;  /* 0x000000ffff677224 */ /* 0x000fe400018e0623 */
[----:B------:R-:W-:Y:S01]  /*2230*/  IMAD.IADD R5, R5, 0x1, R3 ;  /* 0x0000000105057824 */ /* 0x000fe200078e0203 */
[----:B------:R-:W-:Y:S01]  /*2240*/  SEL R3, R113, RZ, P1 ;  /* 0x000000ff71037207 */ /* 0x000fe20000800000 */
[----:B------:R-:W-:Y:S02]  /*2250*/  IMAD R0, R9, UR4, RZ ;  /* 0x0000000409007c24 */ /* 0x000fe4000f8e02ff */
[----:B------:R-:W-:-:S04]  /*2260*/  IMAD.WIDE.U32 R8, R23, R6, R18 ;  /* 0x0000000617087225 */ /* 0x000fc800078e0012 */
[----:B------:R-:W-:Y:S02]  /*2270*/  IMAD.IADD R3, R16, 0x1, R3 ;  /* 0x0000000110037824 */ /* 0x000fe400078e0203 */
[----:B------:R-:W-:Y:S02]  /*2280*/  IMAD R105, R31, UR5, R0 ;  /* 0x000000051f697c24 */ /* 0x000fe4000f8e0200 */
[-C--:B------:R-:W-:Y:S01]  /*2290*/  IMAD R0, R215, R12.reuse, RZ ;  /* 0x0000000cd7007224 */ /* 0x080fe200078e02ff */
[----:B------:R-:W-:Y:S01]  /*22a0*/  SHF.R.S32.HI R20, RZ, 0x1f, R3 ;  /* 0x0000001fff147819 */ /* 0x000fe20000011403 */
[----:B------:R-:W-:Y:S01]  /*22b0*/  IMAD.WIDE.U32 R94, R31, UR4, R4 ;  /* 0x000000041f5e7c25 */ /* 0x000fe2000f8e0004 */
[----:B------:R-:W-:Y:S02]  /*22c0*/  ULDC UR4, c[0x0][0x2f4] ;  /* 0x0000bd0000047ab9 */ /* 0x000fe40000000800 */
[----:B------:R-:W-:Y:S01]  /*22d0*/  LEA.HI R44, R20, R3, RZ, 0x3 ;  /* 0x00000003142c7211 */ /* 0x000fe200078f18ff */
[----:B------:R-:W-:Y:S01]  /*22e0*/  IMAD.WIDE.U32 R4, R23, R12, R18 ;  /* 0x0000000c17047225 */ /* 0x000fe200078e0012 */
[----:B------:R-:W-:-:S02]  /*22f0*/  ISETP.GE.AND P2, PT, R16, UR4, PT ;  /* 0x0000000410007c0c */ /* 0x000fc4000bf46270 */
[----:B------:R-:W-:Y:S01]  /*2300*/  LOP3.LUT R37, R44, 0xfffffff8, RZ, 0xc0, !PT ;  /* 0xfffffff82c257812 */ /* 0x000fe200078ec0ff */
[----:B------:R-:W-:Y:S01]  /*2310*/  IMAD R15, R23, R13, R0 ;  /* 0x0000000d170f7224 */ /* 0x000fe200078e0200 */
[----:B------:R-:W-:Y:S01]  /*2320*/  P2R R0, PR, RZ, 0x2 ;  /* 0x00000002ff007803 */ /* 0x000fe20000000000 */
[----:B------:R-:W-:Y:S01]  /*2330*/  IMAD.MOV.U32 R86, RZ, RZ, R8 ;  /* 0x000000ffff567224 */ /* 0x000fe200078e0008 */
[----:B------:R-:W-:Y:S01]  /*2340*/  LEA.HI R8, R20, R3, RZ, 0x6 ;  /* 0x0000000314087211 */ /* 0x000fe200078f30ff */
[----:B------:R-:W-:Y:S01]  /*2350*/  IMAD.IADD R5, R5, 0x1, R15 ;  /* 0x0000000105057824 */ /* 0x000fe200078e020f */
[----:B------:R-:W-:Y:S01]  /*2360*/  SHF.L.U64.HI R20, R12, 0x6, R13 ;  /* 0x000000060c147819 */ /* 0x000fe2000001020d */
[----:B------:R-:W-:Y:S01]  /*2370*/  IMAD.IADD R11, R15, 0x1, R11 ;  /* 0x000000010f0b7824 */ /* 0x000fe200078e020b */
[----:B------:R-:W-:Y:S01]  /*2380*/  SHF.R.S32.HI R101, RZ, 0x3, R44 ;  /* 0x00000003ff657819 */ /* 0x000fe2000001142c */
[----:B------:R-:W-:Y:S01]  /*2390*/  IMAD.WIDE.U32 R14, R23, R6, R16 ;  /* 0x00000006170e7225 */ /* 0x000fe200078e0010 */
[----:B------:R-:W-:-:S03]  /*23a0*/  SHF.R.S32.HI R102, RZ, 0x1f, R37 ;  /* 0x0000001fff667819 */ /* 0x000fc60000011425 */
[----:B------:R-:W-:Y:S01]  /*23b0*/  IMAD.SHL.U32 R3, R8, 0x80, RZ ;  /* 0x0000008008037824 */ /* 0x000fe200078e00ff */
[----:B------:R-:W-:Y:S01]  /*23c0*/  LOP3.LUT R8, R44, 0x38, RZ, 0xc0, !PT ;  /* 0x000000382c087812 */ /* 0x000fe200078ec0ff */
[----:B------:R-:W-:-:S03]  /*23d0*/  IMAD.WIDE.U32 R92, R115, R12, R4 ;  /* 0x0000000c735c7225 */ /* 0x000fc600078e0004 */
[----:B------:R-:W-:Y:S01]  /*23e0*/  LOP3.LUT R8, R8, 0x1c0, R225, 0xf8, !PT ;  /* 0x000001c008087812 */ /* 0x000fe200078ef8e1 */
[----:B------:R-:W-:Y:S01]  /*23f0*/  IMAD.IADD R87, R9, 0x1, R85 ;  /* 0x0000000109577824 */ /* 0x000fe200078e0255 */
[--C-:B------:R-:W-:Y:S01]  /*2400*/  LOP3.LUT R9, R199, 0x38, R44.reuse, 0xf8, !PT ;  /* 0x00000038c7097812 */ /* 0x100fe200078ef82c */
[----:B------:R-:W-:Y:S01]  /*2410*/  IMAD R4, R27, R6, RZ ;  /* 0x000000061b047224 */ /* 0x000fe200078e02ff */
[----:B------:R-:W-:Y:S01]  /*2420*/  LOP3.LUT R3, R3, 0xffffe000, RZ, 0xc0, !PT ;  /* 0xffffe00003037812 */ /* 0x000fe200078ec0ff */
[----:B------:R-:W-:Y:S01]  /*2430*/  IMAD.IADD R85, R85, 0x1, R15 ;  /* 0x0000000155557824 */ /* 0x000fe200078e020f */
[----:B------:R-:W-:Y:S01]  /*2440*/  LOP3.LUT R15, R197, 0x38, R44, 0xf8, !PT ;  /* 0x00000038c50f7812 */ /* 0x000fe200078ef82c */
[----:B------:R-:W-:Y:S01]  /*2450*/  IMAD.MOV.U32 R84, RZ, RZ, R14 ;  /* 0x000000ffff547224 */ /* 0x000fe200078e000e */
[----:B------:R-:W-:Y:S01]  /*2460*/  LOP3.LUT R14, R198, 0x38, R44, 0xf8, !PT ;  /* 0x00000038c60e7812 */ /* 0x000fe200078ef82c */
[----:B------:R-:W-:Y:S01]  /*2470*/  IMAD R31, R23, R99, R28 ;  /* 0x00000063171f7224 */ /* 0x000fe200078e021c */
[----:B------:R-:W-:Y:S01]  /*2480*/  LOP3.LUT R9, R9, R228, RZ, 0x3c, !PT ;  /* 0x000000e409097212 */ /* 0x000fe200078e3cff */
[----:B------:R-:W-:Y:S01]  /*2490*/  IMAD R45, R115, R7, R4 ;  /* 0x00000007732d7224 */ /* 0x000fe200078e0204 */
[----:B------:R-:W-:Y:S01]  /*24a0*/  IADD3 R4, P1, R88, R130, RZ ;  /* 0x0000008258047210 */ /* 0x000fe20007f3e0ff */
[----:B------:R-:W-:Y:S01]  /*24b0*/  IMAD.IADD R5, R31, 0x1, R131 ;  /* 0x000000011f057824 */ /* 0x000fe200078e0283 */
[----:B------:R-:W-:Y:S01]  /*24c0*/  LOP3.LUT R14, R14, R227, RZ, 0x3c, !PT ;  /* 0x000000e30e0e7212 */ /* 0x000fe200078e3cff */
[----:B------:R-:W-:Y:S01]  /*24d0*/  IMAD.IADD R30, R41, 0x1, R31 ;  /* 0x00000001291e7824 */ /* 0x000fe200078e021f */
[----:B------:R-:W-:Y:S01]  /*24e0*/  LOP3.LUT R15, R15, R226, RZ, 0x3c, !PT ;  /* 0x000000e20f0f7212 */ /* 0x000fe200078e3cff */
[----:B------:R-:W-:Y:S01]  /*24f0*/  IMAD.X R28, R5, 0x1, R89, P1 ;  /* 0x00000001051c7824 */ /* 0x000fe200008e0659 */
[----:B------:R-:W-:Y:S01]  /*2500*/  LOP3.LUT R8, R8, R203, RZ, 0x3c, !PT ;  /* 0x000000cb08087212 */ /* 0x000fe200078e3cff */
[----:B------:R-:W-:Y:S01]  /*2510*/  IMAD.X R39, R30, 0x1, R35, P0 ;  /* 0x000000011e277824 */ /* 0x000fe200000e0623 */
[-C--:B------:R-:W-:Y:S01]  /*2520*/  IADD3 R110, R9, R3.reuse, R202 ;  /* 0x00000003096e7210 */ /* 0x080fe20007ffe0ca */
[----:B------:R-:W-:Y:S01]  /*2530*/  IMAD.WIDE.U32 R90, R115, R12, R10 ;  /* 0x0000000c735a7225 */ /* 0x000fe200078e000a */
[----:B------:R-:W-:-:S02]  /*2540*/  IADD3 R109, R14, R3, R201 ;  /* 0x000000030e6d7210 */ /* 0x000fc40007ffe0c9 */
[-C--:B------:R-:W-:Y:S01]  /*2550*/  IADD3 R108, R15, R3.reuse, R200 ;  /* 0x000000030f6c7210 */ /* 0x080fe20007ffe0c8 */
[CC--:B------:R-:W-:Y:S01]  /*2560*/  IMAD.WIDE.U32 R86, R115.reuse, R6.reuse, R86 ;  /* 0x0000000673567225 */ /* 0x0c0fe200078e0056 */
[----:B------:R-:W-:Y:S02]  /*2570*/  IADD3 R112, R8, R3, R204 ;  /* 0x0000000308707210 */ /* 0x000fe40007ffe0cc */
[C---:B------:R-:W-:Y:S01]  /*2580*/  SHF.L.U64.HI R3, R98.reuse, 0x7, R99 ;  /* 0x0000000762037819 */ /* 0x040fe20000010263 */
[----:B------:R-:W-:Y:S01]  /*2590*/  IMAD.WIDE.U32 R84, R115, R6, R84 ;  /* 0x0000000673547225 */ /* 0x000fe200078e0054 */
[----:B------:R-:W-:Y:S02]  /*25a0*/  SHF.L.U64.HI R27, R98, 0x6, R99 ;  /* 0x00000006621b7819 */ /* 0x000fe40000010263 */
[----:B------:R-:W-:Y:S01]  /*25b0*/  IADD3 R29, P1, R4, R88, RZ ;  /* 0x00000058041d7210 */ /* 0x000fe20007f3e0ff */
[----:B------:R-:W-:Y:S01]  /*25c0*/  IMAD.SHL.U32 R14, R12, 0x20, RZ ;  /* 0x000000200c0e7824 */ /* 0x000fe200078e00ff */
[----:B------:R-:W-:Y:S01]  /*25d0*/  IADD3 R99, P0, R36, 0x40, RZ ;  /* 0x0000004024637810 */ /* 0x000fe20007f1e0ff */
[----:B------:R-:W-:Y:S01]  /*25e0*/  IMAD.SHL.U32 R8, R6, 0x20, RZ ;  /* 0x0000002006087824 */ /* 0x000fe200078e00ff */
[C---:B------:R-:W-:Y:S01]  /*25f0*/  SHF.L.U64.HI R15, R12.reuse, 0x7, R13 ;  /* 0x000000070c0f7819 */ /* 0x040fe2000001020d */
[----:B------:R-:W-:Y:S01]  /*2600*/  IMAD.SHL.U32 R13, R12, 0x40, RZ ;  /* 0x000000400c0d7824 */ /* 0x000fe200078e00ff */
[----:B------:R-:W-:Y:S01]  /*2610*/  SHF.L.U64.HI R11, R6, 0x5, R7 ;  /* 0x00000005060b7819 */ /* 0x000fe20000010207 */
[----:B------:R-:W-:Y:S01]  /*2620*/  IMAD.X R31, R28, 0x1, R89, P1 ;  /* 0x000000011c1f7824 */ /* 0x000fe200008e0659 */
[C---:B------:R-:W-:Y:S01]  /*2630*/  SHF.L.U64.HI R10, R6.reuse, 0x6, R7 ;  /* 0x00000006060a7819 */ /* 0x040fe20000010207 */
[----:B------:R-:W-:Y:S01]  /*2640*/  IMAD.IADD R32, R93, 0x1, R33 ;  /* 0x000000015d207824 */ /* 0x000fe200078e0221 */
[C---:B------:R-:W-:Y:S01]  /*2650*/  SHF.L.U64.HI R9, R6.reuse, 0x7, R7 ;  /* 0x0000000706097819 */ /* 0x040fe20000010207 */
[----:B------:R-:W-:Y:S01]  /*2660*/  IMAD.SHL.U32 R7, R6, 0x40, RZ ;  /* 0x0000004006077824 */ /* 0x000fe200078e00ff */
[----:B------:R-:W-:Y:S01]  /*2670*/  ISETP.GE.AND P1, PT, R190, UR4, PT ;  /* 0x00000004be007c0c */ /* 0x000fe2000bf26270 */
[----:B------:R-:W-:-:S02]  /*2680*/  IMAD.SHL.U32 R12, R12, 0x80, RZ ;  /* 0x000000800c0c7824 */ /* 0x000fc400078e00ff */
[----:B------:R-:W-:Y:S02]  /*2690*/  IMAD.SHL.U32 R6, R6, 0x80, RZ ;  /* 0x0000008006067824 */ /* 0x000fe400078e00ff */
[----:B------:R-:W-:Y:S02]  /*26a0*/  IMAD.SHL.U32 R113, R113, 0x2, RZ ;  /* 0x0000000271717824 */ /* 0x000fe400078e00ff */
[----:B------:R-:W-:Y:S02]  /*26b0*/  IMAD.IADD R33, R33, 0x1, R91 ;  /* 0x0000000121217824 */ /* 0x000fe400078e025b */
[----:B------:R-:W-:Y:S02]  /*26c0*/  IMAD.IADD R34, R87, 0x1, R45 ;  /* 0x0000000157227824 */ /* 0x000fe400078e022d */
[----:B------:R-:W-:Y:S02]  /*26d0*/  IMAD.IADD R100, R45, 0x1, R85 ;  /* 0x000000012d647824 */ /* 0x000fe400078e0255 */
[----:B------:R-:W-:-:S02]  /*26e0*/  IMAD.X R104, RZ, RZ, R39, P0 ;  /* 0x000000ffff687224 */ /* 0x000fc400000e0627 */
[----:B------:R-:W-:Y:S01]  /*26f0*/  IMAD.IADD R105, R95, 0x1, R105 ;  /* 0x000000015f697824 */ /* 0x000fe200078e0269 */
[----:B------:R-:W-:Y:S06]  /*2700*/  @!P6 BAR.SYNC.DEFER_BLOCKING 0x9, 0x100 ;  /* 0x024400000000eb1d */ /* 0x000fec0000010000 */
.L_x_1766:
[----:B0-----:R-:W0:Y:S01]  /*2710*/  LDC R123, c[0x0][0x3f4] ;  /* 0x0000fd00ff7b7b82 */ /* 0x001e220000000800 */
[----:B------:R-:W-:Y:S01]  /*2720*/  VIADD R26, R26, 0xffffffff ;  /* 0xffffffff1a1a7836 */ /* 0x000fe20000000000 */
[----:B------:R-:W-:Y:S05]  /*2730*/  YIELD ;  /* 0x0000000000007946 */ /* 0x000fea0003800000 */
[----:B------:R-:W-:Y:S01]  /*2740*/  IMAD R111, R184, 0x4000, R206 ;  /* 0x00004000b86f7824 */ /* 0x000fe200078e02ce */
[----:B------:R-:W-:Y:S01]  /*2750*/  ISETP.GT.AND P3, PT, R26, R25, PT ;  /* 0x000000191a00720c */ /* 0x000fe20003f64270 */
[----:B------:R-:W-:Y:S02]  /*2760*/  BSSY B0, `(.L_x_1681) ;  /* 0x00005dd000007945 */ /* 0x000fe40003800000 */
[----:B------:R-:W-:Y:S01]  /*2770*/  IMAD R111, R111, 0x2, R2 ;  /* 0x000000026f6f7824 */ /* 0x000fe200078e0202 */
[----:B------:R-:W-:-:S02]  /*2780*/  P2R R107, PR, RZ, 0x8 ;  /* 0x00000008ff6b7803 */ /* 0x000fc40000000000 */
[----:B0-----:R-:W-:-:S13]  /*2790*/  ISETP.GE.AND P0, PT, R123, 0x1, PT ;  /* 0x000000017b00780c */ /* 0x001fda0003f06270 */
[----:B------:R-:W-:Y:S05]  /*27a0*/  @!P0 BRA `(.L_x_1682) ;  /* 0x0000005400e48947 */ /* 0x000fea0003800000 */
[----:B------:R-:W-:Y:S01]  /*27b0*/  ULDC.U8 UR4, c[0x0][0x410] ;  /* 0x0001040000047ab9 */ /* 0x000fe20000000000 */
[----:B------:R-:W-:Y:S01]  /*27c0*/  SHF.R.S32.HI R45, RZ, 0x1f, R26 ;  /* 0x0000001fff2d7819 */ /* 0x000fe2000001141a */
[-C--:B------:R-:W-:Y:S01]  /*27d0*/  IMAD R44, R3, R26.reuse, RZ ;  /* 0x0000001a032c7224 */ /* 0x080fe200078e02ff */
[----:B------:R-:W-:Y:S01]  /*27e0*/  ISETP.NE.AND P0, PT, RZ, UR4, PT ;  /* 0x00000004ff007c0c */ /* 0x000fe2000bf05270 */
[-C--:B------:R-:W-:Y:S02]  /*27f0*/  IMAD R46, R15, R26.reuse, RZ ;  /* 0x0000001a0f2e7224 */ /* 0x080fe400078e02ff */
[----:B------:R-:W-:Y:S02]  /*2800*/  IMAD R48, R9, R26, RZ ;  /* 0x0000001a09307224 */ /* 0x000fe400078e02ff */
[C---:B------:R-:W-:Y:S02]  /*2810*/  IMAD R47, R45.reuse, R128, R44 ;  /* 0x000000802d2f7224 */ /* 0x040fe400078e022c */
[----:B------:R-:W-:-:S02]  /*2820*/  IMAD R119, R45, R12, R46 ;  /* 0x0000000c2d777224 */ /* 0x000fc400078e022e */
[----:B------:R-:W-:Y:S02]  /*2830*/  IMAD R114, R26, -0x80, R24 ;  /* 0xffffff801a727824 */ /* 0x000fe400078e0218 */
[----:B------:R-:W-:Y:S02]  /*2840*/  IMAD R45, R45, R6, R48 ;  /* 0x000000062d2d7224 */ /* 0x000fe400078e0230 */
[----:B------:R-:W-:Y:S01]  /*2850*/  IMAD.WIDE.U32 R120, R128, R26, RZ ;  /* 0x0000001a80787225 */ /* 0x000fe200078e00ff */
[----:B------:R-:W-:-:S03]  /*2860*/  VIMNMX R114, R114, 0x80, PT ;  /* 0x0000008072727848 */ /* 0x000fc60003fe0100 */
        /* <DEDUP_REMOVED lines=34> */
.L_x_1685:
[----:B------:R-:W-:Y:S05]  /*2a90*/  BSYNC B1 ;  /* 0x0000000000017941 */ /* 0x000fea0003800000 */
.L_x_1684:
[----:B------:R-:W-:Y:S01]  /*2aa0*/  ISETP.GE.AND P4, PT, R212, R114, PT ;  /* 0x00000072d400720c */ /* 0x000fe20003f86270 */
[----:B0----5:R-:W-:Y:S01]  /*2ab0*/  IMAD.MOV.U32 R44, RZ, RZ, R72 ;  /* 0x000000ffff2c7224 */ /* 0x021fe200078e0048 */
[----:B------:R-:W-:Y:S01]  /*2ac0*/  BSSY B1, `(.L_x_1686) ;  /* 0x0000028000017945 */ /* 0x000fe20003800000 */
[----:B------:R-:W-:Y:S01]  /*2ad0*/  IMAD.MOV.U32 R45, RZ, RZ, R73 ;  /* 0x000000ffff2d7224 */ /* 0x000fe200078e0049 */
[----:B------:R-:W-:Y:S01]  /*2ae0*/  CS2R R68, SRZ ;  /* 0x0000000000447805 */ /* 0x000fe2000001ff00 */
        /* <DEDUP_REMOVED lines=15> */
[----:B------:R-:W-:Y:S01]  /*2be0*/  PRMT R159, R47, 0x7610, R159 ;  /* 0x000076102f9f7816 */ /* 0x000fe2000000009f */
[----:B------:R-:W-:Y:S06]  /*2bf0*/  @P4 BRA `(.L_x_1687) ;  /* 0x0000000000504947 */ /* 0x000fec0003800000 */
[----:B------:R-:W-:Y:S01]  /*2c00*/  IADD3 R45, P0, P5, R92, R78, R14 ;  /* 0x0000004e5c2d7210 */ /* 0x000fe20007d1e00e */
[----:B------:R-:W-:Y:S01]  /*2c10*/  ULDC.64 UR4, c[0x0][0x3e8] ;  /* 0x0000fa0000047ab9 */ /* 0x000fe20000000a00 */
[----:B------:R-:W-:Y:S02]  /*2c20*/  CS2R R68, SRZ ;  /* 0x0000000000447805 */ /* 0x000fe4000001ff00 */
[----:B------:R-:W-:Y:S02]  /*2c30*/  CS2R R70, SRZ ;  /* 0x0000000000467805 */ /* 0x000fe4000001ff00 */
[----:B------:R-:W-:Y:S02]  /*2c40*/  IADD3.X R46, R32, R119, R21, P0, P5 ;  /* 0x00000077202e7210 */ /* 0x000fe400007ea415 */
        /* <DEDUP_REMOVED lines=15> */
.L_x_1687:
[----:B------:R-:W-:Y:S05]  /*2d40*/  BSYNC B1 ;  /* 0x0000000000017941 */ /* 0x000fea0003800000 */
.L_x_1686:
        /* <DEDUP_REMOVED lines=22> */
[----:B------:R-:W-:-:S02]  /*2eb0*/  CS2R R62, SRZ ;  /* 0x00000000003e7805 */ /* 0x000fc4000001ff00 */
[----:B------:R-:W-:Y:S02]  /*2ec0*/  CS2R R52, SRZ ;  /* 0x0000000000347805 */ /* 0x000fe4000001ff00 */
[----:B------:R-:W-:Y:S02]  /*2ed0*/  CS2R R50, SRZ ;  /* 0x0000000000327805 */ /* 0x000fe4000001ff00 */
[----:B------:R-:W-:Y:S02]  /*2ee0*/  CS2R R54, SRZ ;  /* 0x0000000000367805 */ /* 0x000fe4000001ff00 */
[----:B------:R-:W-:Y:S01]  /*2ef0*/  P2R R147, PR, RZ, 0x1 ;  /* 0x00000001ff937803 */ /* 0x000fe20000000000 */
        /* <DEDUP_REMOVED lines=21> */
.L_x_1689:
[----:B------:R-:W-:Y:S05]  /*3050*/  BSYNC B1 ;  /* 0x0000000000017941 */ /* 0x000fea0003800000 */
.L_x_1688:
[----:B------:R-:W-:Y:S01]  /*3060*/  ISETP.GE.AND P5, PT, R210, R114, PT ;  /* 0x00000072d200720c */ /* 0x000fe20003fa6270 */
[----:B------:R-:W-:-:S12]  /*3070*/  BSSY B1, `(.L_x_1690) ;  /* 0x000001e000017945 */ /* 0x000fd80003800000 */
[----:B------:R-:W-:Y:S05]  /*3080*/  @P5 BRA `(.L_x_1691) ;  /* 0x0000000000705947 */ /* 0x000fea0003800000 */
[----:B0-----:R-:W0:Y:S01]  /*3090*/  LDC.64 R44, c[0x0][0x3f8] ;  /* 0x0000fe00ff2c7b82 */ /* 0x001e220000000a00 */
[----:B------:R-:W-:Y:S01]  /*30a0*/  IMAD.MOV.U32 R79, RZ, RZ, R119 ;  /* 0x000000ffff4f7224 */ /* 0x000fe200078e0077 */
[----:B------:R-:W-:Y:S01]  /*30b0*/  ULDC.64 UR4, c[0x0][0x3e8] ;  /* 0x0000fa0000047ab9 */ /* 0x000fe20000000a00 */
[----:B------:R-:W-:Y:S01]  /*30c0*/  IMAD.MOV.U32 R77, RZ, RZ, R106 ;  /* 0x000000ffff4d7224 */ /* 0x000fe200078e006a */
[----:B------:R-:W-:Y:S02]  /*30d0*/  CS2R R52, SRZ ;  /* 0x0000000000347805 */ /* 0x000fe4000001ff00 */
[----:B------:R-:W-:Y:S01]  /*30e0*/  CS2R R54, SRZ ;  /* 0x0000000000367805 */ /* 0x000fe2000001ff00 */
[----:B0-----:R-:W-:-:S04]  /*30f0*/  IMAD.WIDE.U32 R78, R44, 0x60, R78 ;  /* 0x000000602c4e7825 */ /* 0x001fc800078e004e */
[----:B------:R-:W-:Y:S01]  /*3100*/  IMAD R45, R45, 0x60, RZ ;  /* 0x000000602d2d7824 */ /* 0x000fe200078e02ff */
[----:B------:R-:W-:-:S04]  /*3110*/  IADD3 R46, P0, R92, R78, RZ ;  /* 0x0000004e5c2e7210 */ /* 0x000fc80007f1e0ff */
[----:B------:R-:W-:Y:S02]  /*3120*/  IADD3.X R79, R32, R79, R45, P0, !PT ;  /* 0x0000004f204f7210 */ /* 0x000fe400007fe42d */
[----:B------:R-:W0:Y:S02]  /*3130*/  LDC.64 R44, c[0x0][0x408] ;  /* 0x00010200ff2c7b82 */ /* 0x000e240000000a00 */
[----:B0-----:R-:W-:-:S04]  /*3140*/  IMAD.WIDE.U32 R76, R44, 0x60, R76 ;  /* 0x000000602c4c7825 */ /* 0x001fc800078e004c */
        /* <DEDUP_REMOVED lines=16> */
.L_x_1691:
[----:B------:R-:W-:Y:S05]  /*3250*/  BSYNC B1 ;  /* 0x0000000000017941 */ /* 0x000fea0003800000 */
.L_x_1690:
[----:B01---5:R-:W-:Y:S01]  /*3260*/  IMAD.MOV.U32 R44, RZ, RZ, R56 ;  /* 0x000000ffff2c7224 */ /* 0x023fe200078e0038 */
[----:B------:R-:W-:Y:S01]  /*3270*/  ISETP.NE.AND P0, PT, R191, 0x3, PT ;  /* 0x00000003bf00780c */ /* 0x000fe20003f05270 */
        /* <DEDUP_REMOVED lines=29> */
[----:B------:R-:W-:Y:S02]  /*3450*/  PRMT R142, R46, 0x7610, R142 ;  /* 0x000076102e8e7816 */ /* 0x000fe4000000008e */
[----:B------:R-:W-:Y:S01]  /*3460*/  PRMT R143, R47, 0x7610, R143 ;  /* 0x000076102f8f7816 */ /* 0x000fe2000000008f */
[----:B------:R-:W-:Y:S06]  /*3470*/  @!P0 BRA `(.L_x_1692) ;  /* 0x0000000000048947 */ /* 0x000fec0003800000 */
[----:B------:R-:W-:Y:S01]  /*3480*/  BPT.TRAP 0x1 ;  /* 0x000000040000795c */ /* 0x000fe20000300000 */
.L_x_1692:
[----:B------:R-:W-:Y:S01]  /*3490*/  IMAD R106, R184, 0x8, R2 ;  /* 0x00000008b86a7824 */ /* 0x000fe200078e0202 */
[----:B------:R-:W-:Y:S01]  /*34a0*/  SHF.L.U32 R119, R192, 0x1f, RZ ;  /* 0x0000001fc0777819 */ /* 0x000fe200000006ff */
[----:B------:R-:W-:Y:S03]  /*34b0*/  BSSY B1, `(.L_x_1693) ;  /* 0x0000003000017945 */ /* 0x000fe60003800000 */
[----:B------:R-:W0:Y:S02]  /*34c0*/  SYNCS.PHASECHK.TRANS64.TRYWAIT P6, [R106+URZ+0x28890], R119 ;  /* 0x028890776a0075a7 */ /* 0x000e2400080c017f */
[----:B0-----:R-:W-:Y:S05]  /*34d0*/  @!P6 BRA `(.L_x_1694) ;  /* 0x00000238003ce947 */ /* 0x001fea0003800000 */
.L_x_2098:
[----:B------:R-:W-:Y:S05]  /*34e0*/  BSYNC B1 ;  /* 0x0000000000017941 */ /* 0x000fea0003800000 */
.L_x_1693:
[----:B------:R-:W-:Y:S04]  /*34f0*/  BSSY B1, `(.L_x_1695) ;  /* 0x0000079000017945 */ /* 0x000fe80003800000 */
[----:B------:R-:W-:Y:S05]  /*3500*/  @P3 BRA `(.L_x_1696) ;  /* 0x0000000400dc3947 */ /* 0x000fea0003800000 */
[----:B------:R-:W-:Y:S01]  /*3510*/  IADD3 R157, P3, R40, R120, RZ ;  /* 0x00000078289d7210 */ /* 0x000fe20007f7e0ff */
[----:B------:R-:W-:Y:S04]  /*3520*/  BSSY B2, `(.L_x_1697) ;  /* 0x000003b000027945 */ /* 0x000fe80003800000 */
[----:B------:R-:W-:Y:S01]  /*3530*/  IMAD.X R158, R122, 0x1, R30, P3 ;  /* 0x000000017a9e7824 */ /* 0x000fe200018e061e */
[----:B------:R-:W-:Y:S07]  /*3540*/  @P2 BRA `(.L_x_1698) ;  /* 0x0000000000e02947 */ /* 0x000fee0003800000 */
[----:B------:R1:W2:Y:S01]  /*3550*/  LDS.128 R44, [R111+0x18400] ;  /* 0x018400006f2c7984 */ /* 0x0002a20000000c00 */
[----:B------:R-:W-:Y:S01]  /*3560*/  IADD3 R77, P3, R157, R96, RZ ;  /* 0x000000609d4d7210 */ /* 0x000fe20007f7e0ff */
[----:B------:R-:W-:Y:S04]  /*3570*/  BSSY B3, `(.L_x_1699) ;  /* 0x0000031000037945 */ /* 0x000fe80003800000 */
[----:B------:R-:W-:Y:S01]  /*3580*/  IMAD.X R160, R158, 0x1, R35, P3 ;  /* 0x000000019ea07824 */ /* 0x000fe200018e0623 */
[----:B------:R-:W-:-:S13]  /*3590*/  ISETP.GE.AND P3, PT, R18, R123, PT ;  /* 0x0000007b1200720c */ /* 0x000fda0003f66270 */
[----:B-1----:R-:W-:Y:S05]  /*35a0*/  @P3 BRA `(.L_x_1700) ;  /* 0x0000000000b43947 */ /* 0x002fea0003800000 */
[----:B------:R-:W-:Y:S01]  /*35b0*/  SHF.R.U64 R165, R80, 0x10, R81 ;  /* 0x0000001050a57819 */ /* 0x000fe20000001251 */
[----:B--2---:R-:W-:Y:S01]  /*35c0*/  IMAD.U32 R80, R46, 0x10000, RZ ;  /* 0x000100002e507824 */ /* 0x004fe200078e00ff */
[--C-:B------:R-:W-:Y:S02]  /*35d0*/  SHF.R.U64 R164, R82, 0x10, R83.reuse ;  /* 0x0000001052a47819 */ /* 0x100fe40000001253 */
[----:B------:R-:W-:Y:S02]  /*35e0*/  SHF.R.U32.HI R76, RZ, 0x10, R83 ;  /* 0x00000010ff4c7819 */ /* 0x000fe40000011653 */
[----:B------:R-:W-:Y:S02]  /*35f0*/  SHF.R.U32.HI R166, RZ, 0x10, R81 ;  /* 0x00000010ffa67819 */ /* 0x000fe40000011651 */
[----:B------:R-:W-:Y:S02]  /*3600*/  PRMT R162, R162, 0x5410, R165 ;  /* 0x00005410a2a27816 */ /* 0x000fe400000000a5 */
[----:B------:R-:W-:-:S02]  /*3610*/  PRMT R161, R161, 0x5410, R164 ;  /* 0x00005410a1a17816 */ /* 0x000fc400000000a4 */
[----:B------:R-:W-:Y:S02]  /*3620*/  PRMT R165, R159, 0x5410, R76 ;  /* 0x000054109fa57816 */ /* 0x000fe4000000004c */
[----:B------:R-:W-:Y:S01]  /*3630*/  LOP3.LUT R81, R46, 0xffff0000, RZ, 0xc0, !PT ;  /* 0xffff00002e517812 */ /* 0x000fe200078ec0ff */
[----:B------:R-:W-:Y:S01]  /*3640*/  IMAD.U32 R46, R47, 0x10000, RZ ;  /* 0x000100002f2e7824 */ /* 0x000fe200078e00ff */
        /* <DEDUP_REMOVED lines=9> */
[-C--:B------:R-:W-:Y:S01]  /*36e0*/  FMUL.FTZ R168, R76, R164.reuse ;  /* 0x000000a44ca87220 */ /* 0x080fe20000410000 */
[C---:B------:R-:W-:Y:S01]  /*36f0*/  IMAD.U32 R45, R44.reuse, 0x10000, RZ ;  /* 0x000100002c2d7824 */ /* 0x040fe200078e00ff */
[----:B------:R-:W-:Y:S01]  /*3700*/  LOP3.LUT R44, R44, 0xffff0000, RZ, 0xc0, !PT ;  /* 0xffff00002c2c7812 */ /* 0x000fe200078ec0ff */
[-C--:B------:R-:W-:Y:S01]  /*3710*/  FMUL.FTZ R167, R76, R83.reuse ;  /* 0x000000534ca77220 */ /* 0x080fe20000410000 */
[----:B------:R-:W-:Y:S01]  /*3720*/  LOP3.LUT R165, R165, 0xffff0000, RZ, 0xc0, !PT ;  /* 0xffff0000a5a57812 */ /* 0x000fe200078ec0ff */
[----:B------:R-:W-:Y:S01]  /*3730*/  IMAD.U32 R162, R162, 0x10000, RZ ;  /* 0x00010000a2a27824 */ /* 0x000fe200078e00ff */
[----:B------:R-:W-:Y:S01]  /*3740*/  LOP3.LUT R163, R163, 0xffff0000, RZ, 0xc0, !PT ;  /* 0xffff0000a3a37812 */ /* 0x000fe200078ec0ff */
[C---:B------:R-:W-:Y:S01]  /*3750*/  FFMA.FTZ R168, R47.reuse, R83, -R168 ;  /* 0x000000532fa87223 */ /* 0x040fe200000108a8 */
[----:B------:R-:W-:Y:S01]  /*3760*/  FFMA.FTZ R167, R47, R164, R167 ;  /* 0x000000a42fa77223 */ /* 0x000fe200000100a7 */
[----:B------:R-:W-:Y:S01]  /*3770*/  FMUL.FTZ R76, R44, R161 ;  /* 0x000000a12c4c7220 */ /* 0x000fe20000410000 */
[C---:B------:R-:W-:Y:S01]  /*3780*/  FMUL.FTZ R169, R81.reuse, R166 ;  /* 0x000000a651a97220 */ /* 0x040fe20000410000 */
[----:B------:R-:W-:Y:S01]  /*3790*/  FMUL.FTZ R47, R82, R165 ;  /* 0x000000a5522f7220 */ /* 0x000fe20000410000 */
[-C--:B------:R-:W-:Y:S01]  /*37a0*/  FMUL.FTZ R44, R44, R162.reuse ;  /* 0x000000a22c2c7220 */ /* 0x080fe20000410000 */
[----:B------:R-:W-:Y:S01]  /*37b0*/  FMUL.FTZ R81, R81, R159 ;  /* 0x0000009f51517220 */ /* 0x000fe20000410000 */
[----:B------:R-:W-:Y:S01]  /*37c0*/  FMUL.FTZ R82, R82, R163 ;  /* 0x000000a352527220 */ /* 0x000fe20000410000 */
[C---:B------:R-:W-:Y:S01]  /*37d0*/  FFMA.FTZ R76, R45.reuse, R162, -R76 ;  /* 0x000000a22d4c7223 */ /* 0x040fe2000001084c */
[C---:B------:R-:W-:Y:S01]  /*37e0*/  FFMA.FTZ R169, R80.reuse, R159, -R169 ;  /* 0x0000009f50a97223 */ /* 0x040fe200000108a9 */
[----:B------:R-:W-:Y:S01]  /*37f0*/  FFMA.FTZ R45, R45, R161, R44 ;  /* 0x000000a12d2d7223 */ /* 0x000fe2000001002c */
[----:B------:R-:W-:Y:S01]  /*3800*/  FFMA.FTZ R80, R80, R166, R81 ;  /* 0x000000a650507223 */ /* 0x000fe20000010051 */
[C---:B------:R-:W-:Y:S01]  /*3810*/  FFMA.FTZ R47, R46.reuse, R163, -R47 ;  /* 0x000000a32e2f7223 */ /* 0x040fe2000001082f */
[----:B------:R-:W-:Y:S01]  /*3820*/  FFMA.FTZ R82, R46, R165, R82 ;  /* 0x000000a52e527223 */ /* 0x000fe20000010052 */
[----:B------:R-:W-:-:S02]  /*3830*/  F2FP.BF16.F32.PACK_AB R167, R167, R168 ;  /* 0x000000a8a7a7723e */ /* 0x000fc400000010ff */
[----:B------:R-:W-:Y:S02]  /*3840*/  F2FP.BF16.F32.PACK_AB R44, R45, R76 ;  /* 0x0000004c2d2c723e */ /* 0x000fe400000010ff */
[----:B------:R-:W-:Y:S01]  /*3850*/  F2FP.BF16.F32.PACK_AB R47, R82, R47 ;  /* 0x0000002f522f723e */ /* 0x000fe200000010ff */
[----:B------:R-:W-:Y:S01]  /*3860*/  IMAD.MOV.U32 R45, RZ, RZ, R167 ;  /* 0x000000ffff2d7224 */ /* 0x000fe200078e00a7 */
[----:B------:R-:W-:-:S07]  /*3870*/  F2FP.BF16.F32.PACK_AB R46, R80, R169 ;  /* 0x000000a9502e723e */ /* 0x000fce00000010ff */
.L_x_1700:
[----:B------:R-:W-:Y:S05]  /*3880*/  BSYNC B3 ;  /* 0x0000000000037941 */ /* 0x000fea0003800000 */
.L_x_1699:
[----:B------:R-:W-:Y:S02]  /*3890*/  ULDC.64 UR4, c[0x0][0x2e8] ;  /* 0x0000ba0000047ab9 */ /* 0x000fe40000000a00 */
[----:B------:R-:W-:-:S04]  /*38a0*/  LEA R76, P3, R77, UR4, 0x1 ;  /* 0x000000044d4c7c11 */ /* 0x000fc8000f8608ff */
[----:B------:R-:W-:-:S05]  /*38b0*/  LEA.HI.X R77, R77, UR5, R160, 0x1, P3 ;  /* 0x000000054d4d7c11 */ /* 0x000fca00098f0ca0 */
[----:B--2---:R1:W-:Y:S04]  /*38c0*/  STG.E.128 desc[UR38][R76.64], R44 ;  /* 0x0000002c4c007986 */ /* 0x0043e8000c101d26 */
.L_x_1698:
[----:B------:R-:W-:Y:S05]  /*38d0*/  BSYNC B2 ;  /* 0x0000000000027941 */ /* 0x000fea0003800000 */
.L_x_1697:
[----:B------:R-:W-:Y:S05]  /*38e0*/  @P1 BRA `(.L_x_1696) ;  /* 0x0000000000e41947 */ /* 0x000fea0003800000 */
[----:B-1----:R1:W2:Y:S01]  /*38f0*/  LDS.128 R44, [R111+0x1c400] ;  /* 0x01c400006f2c7984 */ /* 0x0022a20000000c00 */
[----:B------:R-:W-:Y:S01]  /*3900*/  IADD3 R157, P3, R157, R38, RZ ;  /* 0x000000269d9d7210 */ /* 0x000fe20007f7e0ff */
[----:B------:R-:W-:Y:S04]  /*3910*/  BSSY B2, `(.L_x_1701) ;  /* 0x0000032000027945 */ /* 0x000fe80003800000 */
[----:B------:R-:W-:Y:S01]  /*3920*/  IMAD.X R158, R158, 0x1, R103, P3 ;  /* 0x000000019e9e7824 */ /* 0x000fe200018e0667 */
[----:B------:R-:W-:-:S13]  /*3930*/  ISETP.GE.AND P3, PT, R185, R123, PT ;  /* 0x0000007bb900720c */ /* 0x000fda0003f66270 */
[----:B-1----:R-:W-:Y:S05]  /*3940*/  @P3 BRA `(.L_x_1702) ;  /* 0x0000000000b83947 */ /* 0x002fea0003800000 */
[----:B------:R-:W-:Y:S02]  /*3950*/  SHF.R.U32.HI R77, RZ, 0x10, R75 ;  /* 0x00000010ff4d7819 */ /* 0x000fe4000001164b */
[----:B------:R-:W-:Y:S02]  /*3960*/  SHF.R.U32.HI R76, RZ, 0x10, R73 ;  /* 0x00000010ff4c7819 */ /* 0x000fe40000011649 */
[----:B------:R-:W-:Y:S01]  /*3970*/  SHF.R.U64 R81, R74, 0x10, R75 ;  /* 0x000000104a517819 */ /* 0x000fe2000000124b */
[----:B--2---:R-:W-:Y:S01]  /*3980*/  IMAD.U32 R74, R47, 0x10000, RZ ;  /* 0x000100002f4a7824 */ /* 0x004fe200078e00ff */
[----:B------:R-:W-:Y:S02]  /*3990*/  PRMT R148, R148, 0x5410, R77 ;  /* 0x0000541094947816 */ /* 0x000fe4000000004d */
[----:B------:R-:W-:Y:S02]  /*39a0*/  PRMT R145, R145, 0x5410, R76 ;  /* 0x0000541091917816 */ /* 0x000fe4000000004c */
[----:B------:R-:W-:Y:S01]  /*39b0*/  SHF.R.U64 R83, R72, 0x10, R73 ;  /* 0x0000001048537819 */ /* 0x000fe20000001249 */
[C---:B------:R-:W-:Y:S01]  /*39c0*/  IMAD.U32 R72, R46.reuse, 0x10000, RZ ;  /* 0x000100002e487824 */ /* 0x040fe200078e00ff */
[----:B------:R-:W-:Y:S01]  /*39d0*/  LOP3.LUT R73, R46, 0xffff0000, RZ, 0xc0, !PT ;  /* 0xffff00002e497812 */ /* 0x000fe200078ec0ff */
[----:B------:R-:W-:Y:S01]  /*39e0*/  IMAD.U32 R77, R145, 0x10000, RZ ;  /* 0x00010000914d7824 */ /* 0x000fe200078e00ff */
[----:B------:R-:W-:Y:S01]  /*39f0*/  PRMT R146, R146, 0x5410, R81 ;  /* 0x0000541092927816 */ /* 0x000fe20000000051 */
[----:B------:R-:W-:Y:S01]  /*3a00*/  IMAD.U32 R81, R148, 0x10000, RZ ;  /* 0x0001000094517824 */ /* 0x000fe200078e00ff */
[----:B------:R-:W-:Y:S01]  /*3a10*/  PRMT R144, R144, 0x5410, R83 ;  /* 0x0000541090907816 */ /* 0x000fe20000000053 */
[----:B------:R-:W-:Y:S01]  /*3a20*/  IMAD.U32 R46, R45, 0x10000, RZ ;  /* 0x000100002d2e7824 */ /* 0x000fe200078e00ff */
[----:B------:R-:W-:Y:S01]  /*3a30*/  LOP3.LUT R75, R47, 0xffff0000, RZ, 0xc0, !PT ;  /* 0xffff00002f4b7812 */ /* 0x000fe200078ec0ff */
        /* <DEDUP_REMOVED lines=8> */
[----:B------:R-:W-:Y:S01]  /*3ac0*/  FMUL.FTZ R83, R47, R80 ;  /* 0x000000502f537220 */ /* 0x000fe20000410000 */
[----:B------:R-:W-:Y:S01]  /*3ad0*/  LOP3.LUT R145, R145, 0xffff0000, RZ, 0xc0, !PT ;  /* 0xffff000091917812 */ /* 0x000fe200078ec0ff */
[----:B------:R-:W-:Y:S01]  /*3ae0*/  FFMA.FTZ R72, R72, R81, R73 ;  /* 0x0000005148487223 */ /* 0x000fe20000010049 */
[----:B------:R-:W-:Y:S01]  /*3af0*/  FMUL.FTZ R47, R47, R76 ;  /* 0x0000004c2f2f7220 */ /* 0x000fe20000410000 */
[----:B------:R-:W-:Y:S01]  /*3b00*/  LOP3.LUT R44, R44, 0xffff0000, RZ, 0xc0, !PT ;  /* 0xffff00002c2c7812 */ /* 0x000fe200078ec0ff */
[----:B------:R-:W-:Y:S01]  /*3b10*/  FMUL.FTZ R73, R75, R148 ;  /* 0x000000944b497220 */ /* 0x000fe20000410000 */
[----:B------:R-:W-:-:S02]  /*3b20*/  IMAD.U32 R146, R146, 0x10000, RZ ;  /* 0x0001000092927824 */ /* 0x000fc400078e00ff */
[-C--:B------:R-:W-:Y:S01]  /*3b30*/  FMUL.FTZ R75, R75, R145.reuse ;  /* 0x000000914b4b7220 */ /* 0x080fe20000410000 */
[----:B------:R-:W-:Y:S02]  /*3b40*/  IMAD.U32 R144, R144, 0x10000, RZ ;  /* 0x0001000090907824 */ /* 0x000fe400078e00ff */
[C---:B------:R-:W-:Y:S01]  /*3b50*/  FFMA.FTZ R83, R46.reuse, R76, -R83 ;  /* 0x0000004c2e537223 */ /* 0x040fe20000010853 */
[----:B------:R-:W-:Y:S01]  /*3b60*/  FFMA.FTZ R80, R46, R80, R47 ;  /* 0x000000502e507223 */ /* 0x000fe2000001002f */
[----:B------:R-:W-:Y:S01]  /*3b70*/  FFMA.FTZ R73, R74, R145, -R73 ;  /* 0x000000914a497223 */ /* 0x000fe20000010849 */
[C---:B------:R-:W-:Y:S01]  /*3b80*/  FMUL.FTZ R46, R44.reuse, R146 ;  /* 0x000000922c2e7220 */ /* 0x040fe20000410000 */
[----:B------:R-:W-:Y:S01]  /*3b90*/  FMUL.FTZ R47, R44, R144 ;  /* 0x000000902c2f7220 */ /* 0x000fe20000410000 */
[----:B------:R-:W-:Y:S01]  /*3ba0*/  FFMA.FTZ R74, R74, R148, R75 ;  /* 0x000000944a4a7223 */ /* 0x000fe2000001004b */
[----:B------:R-:W-:Y:S01]  /*3bb0*/  F2FP.BF16.F32.PACK_AB R72, R72, R159 ;  /* 0x0000009f4848723e */ /* 0x000fe200000010ff */
[C---:B------:R-:W-:Y:S01]  /*3bc0*/  FFMA.FTZ R46, R45.reuse, R144, -R46 ;  /* 0x000000902d2e7223 */ /* 0x040fe2000001082e */
[----:B------:R-:W-:Y:S01]  /*3bd0*/  FFMA.FTZ R47, R45, R146, R47 ;  /* 0x000000922d2f7223 */ /* 0x000fe2000001002f */
[----:B------:R-:W-:-:S02]  /*3be0*/  F2FP.BF16.F32.PACK_AB R45, R80, R83 ;  /* 0x00000053502d723e */ /* 0x000fc400000010ff */
[----:B------:R-:W-:Y:S02]  /*3bf0*/  F2FP.BF16.F32.PACK_AB R73, R74, R73 ;  /* 0x000000494a49723e */ /* 0x000fe400000010ff */
[----:B------:R-:W-:Y:S01]  /*3c00*/  F2FP.BF16.F32.PACK_AB R44, R47, R46 ;  /* 0x0000002e2f2c723e */ /* 0x000fe200000010ff */
[----:B------:R-:W-:Y:S02]  /*3c10*/  IMAD.MOV.U32 R46, RZ, RZ, R72 ;  /* 0x000000ffff2e7224 */ /* 0x000fe400078e0048 */
[----:B------:R-:W-:-:S07]  /*3c20*/  IMAD.MOV.U32 R47, RZ, RZ, R73 ;  /* 0x000000ffff2f7224 */ /* 0x000fce00078e0049 */
.L_x_1702:
[----:B------:R-:W-:Y:S05]  /*3c30*/  BSYNC B2 ;  /* 0x0000000000027941 */ /* 0x000fea0003800000 */
.L_x_1701:
[----:B------:R-:W-:Y:S02]  /*3c40*/  ULDC.64 UR4, c[0x0][0x2e8] ;  /* 0x0000ba0000047ab9 */ /* 0x000fe40000000a00 */
[----:B------:R-:W-:-:S04]  /*3c50*/  LEA R72, P3, R157, UR4, 0x1 ;  /* 0x000000049d487c11 */ /* 0x000fc8000f8608ff */
[----:B------:R-:W-:-:S05]  /*3c60*/  LEA.HI.X R73, R157, UR5, R158, 0x1, P3 ;  /* 0x000000059d497c11 */ /* 0x000fca00098f0c9e */
[----:B--2---:R2:W-:Y:S04]  /*3c70*/  STG.E.128 desc[UR38][R72.64], R44 ;  /* 0x0000002c48007986 */ /* 0x0045e8000c101d26 */
.L_x_1696:
[----:B------:R-:W-:Y:S05]  /*3c80*/  BSYNC B1 ;  /* 0x0000000000017941 */ /* 0x000fea0003800000 */
.L_x_1695:
[----:B------:R-:W-:Y:S04]  /*3c90*/  BSSY B1, `(.L_x_1703) ;  /* 0x000007a000017945 */ /* 0x000fe80003800000 */
[----:B------:R-:W-:Y:S05]  /*3ca0*/  @P4 BRA `(.L_x_1704) ;  /* 0x0000000400e04947 */ /* 0x000fea0003800000 */
[----:B--2---:R-:W-:Y:S01]  /*3cb0*/  IADD3 R73, P3, P4, R130, R120, R16 ;  /* 0x0000007882497210 */ /* 0x004fe20007c7e010 */
[----:B------:R-:W-:Y:S03]  /*3cc0*/  BSSY B2, `(.L_x_1705) ;  /* 0x000003c000027945 */ /* 0x000fe60003800000 */
[----:B------:R-:W-:Y:S01]  /*3cd0*/  IADD3.X R72, R5, R122, R17, P3, P4 ;  /* 0x0000007a05487210 */ /* 0x000fe20001fe8411 */
[----:B------:R-:W-:Y:S08]  /*3ce0*/  @P2 BRA `(.L_x_1706) ;  /* 0x0000000000e42947 */ /* 0x000ff00003800000 */
        /* <DEDUP_REMOVED lines=52> */
.L_x_1708:
[----:B------:R-:W-:Y:S05]  /*4030*/  BSYNC B3 ;  /* 0x0000000000037941 */ /* 0x000fea0003800000 */
.L_x_1707:
[----:B------:R-:W-:Y:S02]  /*4040*/  ULDC.64 UR4, c[0x0][0x2e8] ;  /* 0x0000ba0000047ab9 */ /* 0x000fe40000000a00 */
[----:B------:R-:W-:-:S04]  /*4050*/  LEA R68, P3, R74, UR4, 0x1 ;  /* 0x000000044a447c11 */ /* 0x000fc8000f8608ff */
[----:B------:R-:W-:-:S05]  /*4060*/  LEA.HI.X R69, R74, UR5, R75, 0x1, P3 ;  /* 0x000000054a457c11 */ /* 0x000fca00098f0c4b */
[----:B--2---:R2:W-:Y:S04]  /*4070*/  STG.E.128 desc[UR38][R68.64], R44 ;  /* 0x0000002c44007986 */ /* 0x0045e8000c101d26 */
.L_x_1706:
[----:B------:R-:W-:Y:S05]  /*4080*/  BSYNC B2 ;  /* 0x0000000000027941 */ /* 0x000fea0003800000 */
.L_x_1705:
[----:B------:R-:W-:Y:S05]  /*4090*/  @P1 BRA `(.L_x_1704) ;  /* 0x0000000000e41947 */ /* 0x000fea0003800000 */
[----:B-12---:R1:W2:Y:S01]  /*40a0*/  LDS.128 R44, [R111+0x1d400] ;  /* 0x01d400006f2c7984 */ /* 0x0062a20000000c00 */
        /* <DEDUP_REMOVED lines=51> */
.L_x_1710:
[----:B------:R-:W-:Y:S05]  /*43e0*/  BSYNC B2 ;  /* 0x0000000000027941 */ /* 0x000fea0003800000 */
.L_x_1709:
[----:B------:R-:W-:Y:S02]  /*43f0*/  ULDC.64 UR4, c[0x0][0x2e8] ;  /* 0x0000ba0000047ab9 */ /* 0x000fe40000000a00 */
[----:B------:R-:W-:-:S04]  /*4400*/  LEA R64, P3, R74, UR4, 0x1 ;  /* 0x000000044a407c11 */ /* 0x000fc8000f8608ff */
[----:B------:R-:W-:-:S05]  /*4410*/  LEA.HI.X R65, R74, UR5, R77, 0x1, P3 ;  /* 0x000000054a417c11 */ /* 0x000fca00098f0c4d */
[----:B--2---:R3:W-:Y:S04]  /*4420*/  STG.E.128 desc[UR38][R64.64], R44 ;  /* 0x0000002c40007986 */ /* 0x0047e8000c101d26 */
.L_x_1704:
[----:B------:R-:W-:Y:S05]  /*4430*/  BSYNC B1 ;  /* 0x0000000000017941 */ /* 0x000fea0003800000 */
.L_x_1703:
[----:B------:R-:W-:Y:S01]  /*4440*/  ISETP.NE.AND P3, PT, R147, RZ, PT ;  /* 0x000000ff9300720c */ /* 0x000fe20003f65270 */
[----:B------:R-:W-:-:S12]  /*4450*/  BSSY B1, `(.L_x_1711) ;  /* 0x000007a000017945 */ /* 0x000fd80003800000 */
[----:B------:R-:W-:Y:S05]  /*4460*/  @P3 BRA `(.L_x_1712) ;  /* 0x0000000400e03947 */ /* 0x000fea0003800000 */
[----:B------:R-:W-:Y:S01]  /*4470*/  IADD3 R75, P3, P4, R4, R120, R16 ;  /* 0x00000078044b7210 */ /* 0x000fe20007c7e010 */
[----:B------:R-:W-:Y:S03]  /*4480*/  BSSY B2, `(.L_x_1713) ;  /* 0x000003c000027945 */ /* 0x000fe60003800000 */
[----:B------:R-:W-:Y:S01]  /*4490*/  IADD3.X R70, R28, R122, R17, P3, P4 ;  /* 0x0000007a1c467210 */ /* 0x000fe20001fe8411 */
[----:B------:R-:W-:Y:S08]  /*44a0*/  @P2 BRA `(.L_x_1714) ;  /* 0x0000000000e42947 */ /* 0x000ff00003800000 */
[----:B-123--:R1:W2:Y:S01]  /*44b0*/  LDS.128 R44, [R111+0x1a400] ;  /* 0x01a400006f2c7984 */ /* 0x00e2a20000000c00 */
[----:B------:R-:W-:Y:S01]  /*44c0*/  IADD3 R68, P3, R75, R96, RZ ;  /* 0x000000604b447210 */ /* 0x000fe20007f7e0ff */
[----:B------:R-:W-:Y:S04]  /*44d0*/  BSSY B3, `(.L_x_1715) ;  /* 0x0000032000037945 */ /* 0x000fe80003800000 */
[----:B------:R-:W-:Y:S01]  /*44e0*/  IMAD.X R73, R70, 0x1, R35, P3 ;  /* 0x0000000146497824 */ /* 0x000fe200018e0623 */
[----:B------:R-:W-:-:S13]  /*44f0*/  ISETP.GE.AND P3, PT, R18, R123, PT ;  /* 0x0000007b1200720c */ /* 0x000fda0003f66270 */
[----:B-1----:R-:W-:Y:S05]  /*4500*/  @P3 BRA `(.L_x_1716) ;  /* 0x0000000000b83947 */ /* 0x002fea0003800000 */
        /* <DEDUP_REMOVED lines=46> */
.L_x_1716:
[----:B------:R-:W-:Y:S05]  /*47f0*/  BSYNC B3 ;  /* 0x0000000000037941 */ /* 0x000fea0003800000 */
.L_x_1715:
[----:B------:R-:W-:Y:S02]  /*4800*/  ULDC.64 UR4, c[0x0][0x2e8] ;  /* 0x0000ba0000047ab9 */ /* 0x000fe40000000a00 */
[----:B------:R-:W-:-:S04]  /*4810*/  LEA R60, P3, R68, UR4, 0x1 ;  /* 0x00000004443c7c11 */ /* 0x000fc8000f8608ff */
[----:B------:R-:W-:-:S05]  /*4820*/  LEA.HI.X R61, R68, UR5, R73, 0x1, P3 ;  /* 0x00000005443d7c11 */ /* 0x000fca00098f0c49 */
[----:B--2---:R4:W-:Y:S04]  /*4830*/  STG.E.128 desc[UR38][R60.64], R44 ;  /* 0x0000002c3c007986 */ /* 0x0049e8000c101d26 */
.L_x_1714:
[----:B------:R-:W-:Y:S05]  /*4840*/  BSYNC B2 ;  /* 0x0000000000027941 */ /* 0x000fea0003800000 */
.L_x_1713:
[----:B------:R-:W-:Y:S05]  /*4850*/  @P1 BRA `(.L_x_1712) ;  /* 0x0000000000e41947 */ /* 0x000fea0003800000 */
[----:B-1234-:R1:W2:Y:S01]  /*4860*/  LDS.128 R44, [R111+0x1e400] ;  /* 0x01e400006f2c7984 */ /* 0x01e2a20000000c00 */
        /* <DEDUP_REMOVED lines=51> */
.L_x_1718:
[----:B------:R-:W-:Y:S05]  /*4ba0*/  BSYNC B2 ;  /* 0x0000000000027941 */ /* 0x000fea0003800000 */
.L_x_1717:
[----:B------:R-:W-:Y:S02]  /*4bb0*/  ULDC.64 UR4, c[0x0][0x2e8] ;  /* 0x0000ba0000047ab9 */ /* 0x000fe40000000a00 */
[----:B------:R-:W-:-:S04]  /*4bc0*/  LEA R56, P3, R64, UR4, 0x1 ;  /* 0x0000000440387c11 */ /* 0x000fc8000f8608ff */
[----:B------:R-:W-:-:S05]  /*4bd0*/  LEA.HI.X R57, R64, UR5, R69, 0x1, P3 ;  /* 0x0000000540397c11 */ /* 0x000fca00098f0c45 */
[----:B--2---:R1:W-:Y:S04]  /*4be0*/  STG.E.128 desc[UR38][R56.64], R44 ;  /* 0x0000002c38007986 */ /* 0x0043e8000c101d26 */
.L_x_1712:
[----:B------:R-:W-:Y:S05]  /*4bf0*/  BSYNC B1 ;  /* 0x0000000000017941 */ /* 0x000fea0003800000 */
.L_x_1711:
[----:B------:R-:W-:Y:S05]  /*4c00*/  @P5 BRA `(.L_x_1719) ;  /* 0x0000003800485947 */ /* 0x000fea0003800000 */
[----:B------:R-:W-:Y:S01]  /*4c10*/  IADD3 R121, P3, P4, R29, R120, R16 ;  /* 0x000000781d797210 */ /* 0x000fe20007c7e010 */
[----:B------:R-:W-:Y:S03]  /*4c20*/  BSSY B1, `(.L_x_1720) ;  /* 0x000003c000017945 */ /* 0x000fe60003800000 */
[----:B------:R-:W-:Y:S01]  /*4c30*/  IADD3.X R122, R31, R122, R17, P3, P4 ;  /* 0x0000007a1f7a7210 */ /* 0x000fe20001fe8411 */
[----:B------:R-:W-:Y:S08]  /*4c40*/  @P2 BRA `(.L_x_1721) ;  /* 0x0000000000e42947 */ /* 0x000ff00003800000 */
[----:B-1234-:R1:W2:Y:S01]  /*4c50*/  LDS.128 R44, [R111+0x1b400] ;  /* 0x01b400006f2c7984 */ /* 0x01e2a20000000c00 */
[----:B------:R-:W-:Y:S01]  /*4c60*/  ISETP.GE.AND P4, PT, R18, R123, PT ;  /* 0x0000007b1200720c */ /* 0x000fe20003f86270 */
[----:B------:R-:W-:Y:S01]  /*4c70*/  BSSY B2, `(.L_x_1722) ;  /* 0x0000031000027945 */ /* 0x000fe20003800000 */
[----:B------:R-:W-:-:S11]  /*4c80*/  IADD3 R60, P3, R121, R96, RZ ;  /* 0x00000060793c7210 */ /* 0x000fd60007f7e0ff */
        /* <DEDUP_REMOVED lines=47> */
.L_x_1723:
[----:B------:R-:W-:Y:S05]  /*4f80*/  BSYNC B2 ;  /* 0x0000000000027941 */ /* 0x000fea0003800000 */
.L_x_1722:
[----:B------:R-:W-:Y:S01]  /*4f90*/  ULDC.64 UR4, c[0x0][0x2e8] ;  /* 0x0000ba0000047ab9 */ /* 0x000fe20000000a00 */
[----:B------:R-:W-:Y:S01]  /*4fa0*/  IMAD.X R53, R122, 0x1, R35, P3 ;  /* 0x000000017a357824 */ /* 0x000fe200018e0623 */
[----:B------:R-:W-:-:S04]  /*4fb0*/  LEA R52, P3, R60, UR4, 0x1 ;  /* 0x000000043c347c11 */ /* 0x000fc8000f8608ff */
[----:B------:R-:W-:-:S05]  /*4fc0*/  LEA.HI.X R53, R60, UR5, R53, 0x1, P3 ;  /* 0x000000053c357c11 */ /* 0x000fca00098f0c35 */
[----:B--2---:R1:W-:Y:S04]  /*4fd0*/  STG.E.128 desc[UR38][R52.64], R44 ;  /* 0x0000002c34007986 */ /* 0x0043e8000c101d26 */
.L_x_1721:
[----:B------:R-:W-:Y:S05]  /*4fe0*/  BSYNC B1 ;  /* 0x0000000000017941 */ /* 0x000fea0003800000 */
.L_x_1720:
[----:B------:R-:W-:Y:S05]  /*4ff0*/  @P1 BRA `(.L_x_1719) ;  /* 0x00000034004c1947 */ /* 0x000fea0003800000 */
        /* <DEDUP_REMOVED lines=51> */
.L_x_1725:
[----:B------:R-:W-:Y:S05]  /*5330*/  BSYNC B1 ;  /* 0x0000000000017941 */ /* 0x000fea0003800000 */
.L_x_1724:
[----:B------:R-:W-:Y:S01]  /*5340*/  ULDC.64 UR4, c[0x0][0x2e8] ;  /* 0x0000ba0000047ab9 */ /* 0x000fe20000000a00 */
[----:B------:R-:W-:Y:S01]  /*5350*/  IMAD.X R49, R122, 0x1, R103, P3 ;  /* 0x000000017a317824 */ /* 0x000fe200018e0667 */
[----:B------:R-:W-:-:S04]  /*5360*/  LEA R48, P3, R56, UR4, 0x1 ;  /* 0x0000000438307c11 */ /* 0x000fc8000f8608ff */
[----:B------:R-:W-:-:S05]  /*5370*/  LEA.HI.X R49, R56, UR5, R49, 0x1, P3 ;  /* 0x0000000538317c11 */ /* 0x000fca00098f0c31 */
[----:B--2---:R1:W-:Y:S01]  /*5380*/  STG.E.128 desc[UR38][R48.64], R44 ;  /* 0x0000002c30007986 */ /* 0x0043e2000c101d26 */
[----:B------:R-:W-:Y:S05]  /*5390*/  BRA `(.L_x_1719) ;  /* 0x0000003000647947 */ /* 0x000fea0003800000 */
.L_x_1683:
[----:B------:R-:W-:Y:S02]  /*53a0*/  ISETP.GE.AND P3, PT, R212, R114, PT ;  /* 0x00000072d400720c */ /* 0x000fe40003f66270 */
[----:B------:R-:W-:Y:S02]  /*53b0*/  CS2R R50, SRZ ;  /* 0x0000000000327805 */ /* 0x000fe4000001ff00 */
[----:B------:R-:W-:-:S13]  /*53c0*/  ISETP.GE.OR P3, PT, R16, R123, P3 ;  /* 0x0000007b1000720c */ /* 0x000fda0001f66670 */
[----:B------:R-:W-:Y:S01]  /*53d0*/  @!P3 IADD3 R46, P0, P4, R90, R78, R14 ;  /* 0x0000004e5a2eb210 */ /* 0x000fe20007c1e00e */
[----:B------:R-:W0:Y:S03]  /*53e0*/  @!P3 LDC.64 R60, c[0x0][0x3e8] ;  /* 0x0000fa00ff3cbb82 */ /* 0x000e260000000a00 */
[----:B------:R-:W-:Y:S02]  /*53f0*/  @!P3 IADD3.X R47, R33, R119, R21, P0, P4 ;  /* 0x00000077212fb210 */ /* 0x000fe400007e8415 */
[----:B------:R-:W-:-:S03]  /*5400*/  @!P3 IADD3 R44, P0, P4, R84, R76, R8 ;  /* 0x0000004c542cb210 */ /* 0x000fc60007c1e008 */
[----:B------:R-:W1:Y:S01]  /*5410*/  @!P3 LDC.64 R62, c[0x0][0x400] ;  /* 0x00010000ff3ebb82 */ /* 0x000e620000000a00 */
        /* <DEDUP_REMOVED lines=11> */
[----:B------:R-:W4:Y:S01]  /*54d0*/  @!P4 LDC.64 R52, c[0x0][0x3e8] ;  /* 0x0000fa00ff34cb82 */ /* 0x000f220000000a00 */
[----:B------:R-:W-:-:S05]  /*54e0*/  @!P4 IADD3 R48, P5, R90, R78, RZ ;  /* 0x0000004e5a30c210 */ /* 0x000fca0007fbe0ff */
[----:B------:R-:W-:Y:S02]  /*54f0*/  @!P4 IMAD.X R49, R119, 0x1, R33, P5 ;  /* 0x000000017731c824 */ /* 0x000fe400028e0621 */
[----:B------:R-:W0:Y:S01]  /*5500*/  @!P4 LDC.64 R54, c[0x0][0x400] ;  /* 0x00010000ff36cb82 */ /* 0x000e220000000a00 */
[----:B----4-:R-:W-:-:S04]  /*5510*/  @!P4 LEA R52, P5, R48, R52, 0x1 ;  /* 0x000000343034c211 */ /* 0x010fc800078a08ff */
[----:B------:R-:W-:Y:S02]  /*5520*/  @!P4 LEA.HI.X R53, R48, R53, R49, 0x1, P5 ;  /* 0x000000353035c211 */ /* 0x000fe400028f0c31 */
[----:B------:R-:W-:-:S05]  /*5530*/  @!P4 IADD3 R48, P5, R84, R76, RZ ;  /* 0x0000004c5430c210 */ /* 0x000fca0007fbe0ff */
[----:B------:R-:W-:Y:S01]  /*5540*/  @!P4 IMAD.X R49, R106, 0x1, R100, P5 ;  /* 0x000000016a31c824 */ /* 0x000fe200028e0664 */
[----:B0-----:R-:W-:-:S04]  /*5550*/  @!P4 LEA R54, P5, R48, R54, 0x1 ;  /* 0x000000363036c211 */ /* 0x001fc800078a08ff */
[----:B------:R-:W-:Y:S02]  /*5560*/  @!P4 LEA.HI.X R55, R48, R55, R49, 0x1, P5 ;  /* 0x000000373037c211 */ /* 0x000fe400028f0c31 */
[----:B------:R-:W-:Y:S02]  /*5570*/  CS2R R48, SRZ ;  /* 0x0000000000307805 */ /* 0x000fe4000001ff00 */
[----:B------:R-:W-:-:S04]  /*5580*/  @!P3 LEA R60, P5, R46, R60, 0x1 ;  /* 0x0000003c2e3cb211 */ /* 0x000fc800078a08ff */
[----:B------:R-:W-:Y:S02]  /*5590*/  @!P3 LEA.HI.X R61, R46, R61, R47, 0x1, P5 ;  /* 0x0000003d2e3db211 */ /* 0x000fe400028f0c2f */
[----:B------:R-:W-:Y:S02]  /*55a0*/  CS2R R46, SRZ ;  /* 0x00000000002e7805 */ /* 0x000fe4000001ff00 */
[C---:B-1----:R-:W-:Y:S01]  /*55b0*/  @!P3 LEA R62, P5, R44.reuse, R62, 0x1 ;  /* 0x0000003e2c3eb211 */ /* 0x042fe200078a08ff */
[----:B------:R0:W5:Y:S03]  /*55c0*/  @!P4 LDG.E.128 R48, desc[UR38][R54.64] ;  /* 0x000000263630c981 */ /* 0x000166000c1e1d00 */
[----:B------:R-:W-:Y:S02]  /*55d0*/  @!P3 LEA.HI.X R63, R44, R63, R45, 0x1, P5 ;  /* 0x0000003f2c3fb211 */ /* 0x000fe400028f0c2d */
[----:B------:R-:W-:-:S02]  /*55e0*/  CS2R R44, SRZ ;  /* 0x00000000002c7805 */ /* 0x000fc4000001ff00 */
[----:B------:R-:W-:Y:S02]  /*55f0*/  CS2R R58, SRZ ;  /* 0x00000000003a7805 */ /* 0x000fe4000001ff00 */
[----:B------:R-:W-:Y:S02]  /*5600*/  CS2R R56, SRZ ;  /* 0x0000000000387805 */ /* 0x000fe4000001ff00 */
[----:B------:R1:W5:Y:S01]  /*5610*/  @!P4 LDG.E.128 R44, desc[UR38][R52.64] ;  /* 0x00000026342cc981 */ /* 0x000362000c1e1d00 */
[----:B0-----:R-:W-:-:S03]  /*5620*/  CS2R R54, SRZ ;  /* 0x0000000000367805 */ /* 0x001fc6000001ff00 */
[----:B------:R0:W5:Y:S01]  /*5630*/  @!P3 LDG.E.128 R56, desc[UR38][R62.64] ;  /* 0x000000263e38b981 */ /* 0x000162000c1e1d00 */
[----:B-1----:R-:W-:-:S06]  /*5640*/  CS2R R52, SRZ ;  /* 0x0000000000347805 */ /* 0x002fcc000001ff00 */
[----:B------:R1:W5:Y:S01]  /*5650*/  @!P3 LDG.E.128 R52, desc[UR38][R60.64] ;  /* 0x000000263c34b981 */ /* 0x000362000c1e1d00 */
[----:B--2---:R-:W-:-:S04]  /*5660*/  @!P0 LEA R68, P3, R66, R68, 0x1 ;  /* 0x0000004442448211 */ /* 0x004fc800078608ff */
[----:B------:R-:W-:Y:S02]  /*5670*/  @!P0 LEA.HI.X R69, R66, R69, R67, 0x1, P3 ;  /* 0x0000004542458211 */ /* 0x000fe400018f0c43 */
[C---:B---3--:R-:W-:Y:S02]  /*5680*/  @!P0 LEA R70, P3, R64.reuse, R70, 0x1 ;  /* 0x0000004640468211 */ /* 0x048fe400078608ff */
[----:B0-----:R-:W-:Y:S02]  /*5690*/  CS2R R62, SRZ ;  /* 0x00000000003e7805 */ /* 0x001fe4000001ff00 */
[----:B------:R-:W-:Y:S02]  /*56a0*/  CS2R R66, SRZ ;  /* 0x0000000000427805 */ /* 0x000fe4000001ff00 */
[----:B-1----:R-:W-:Y:S02]  /*56b0*/  CS2R R60, SRZ ;  /* 0x00000000003c7805 */ /* 0x002fe4000001ff00 */
[----:B------:R-:W-:-:S02]  /*56c0*/  @!P0 LEA.HI.X R71, R64, R71, R65, 0x1, P3 ;  /* 0x0000004740478211 */ /* 0x000fc400018f0c41 */
[----:B------:R-:W-:Y:S02]  /*56d0*/  CS2R R64, SRZ ;  /* 0x0000000000407805 */ /* 0x000fe4000001ff00 */
[----:B------:R0:W5:Y:S04]  /*56e0*/  @!P0 LDG.E.128 R60, desc[UR38][R68.64] ;  /* 0x00000026443c8981 */ /* 0x000168000c1e1d00 */
[----:B------:R1:W5:Y:S01]  /*56f0*/  @!P0 LDG.E.128 R64, desc[UR38][R70.64] ;  /* 0x0000002646408981 */ /* 0x000362000c1e1d00 */
[----:B------:R-:W-:-:S04]  /*5700*/  ISETP.GE.AND P0, PT, R210, R114, PT ;  /* 0x00000072d200720c */ /* 0x000fc80003f06270 */
[CC--:B------:R-:W-:Y:S01]  /*5710*/  ISETP.GE.OR P0, PT, R16.reuse, R123.reuse, P0 ;  /* 0x0000007b1000720c */ /* 0x0c0fe20000706670 */
[----:B------:R-:W-:Y:S01]  /*5720*/  BSSY B1, `(.L_x_1726) ;  /* 0x000001c000017945 */ /* 0x000fe20003800000 */
[----:B------:R-:W-:Y:S02]  /*5730*/  ISETP.GE.AND P3, PT, R16, R123, PT ;  /* 0x0000007b1000720c */ /* 0x000fe40003f66270 */
[----:B0-----:R-:W-:Y:S02]  /*5740*/  CS2R R68, SRZ ;  /* 0x0000000000447805 */ /* 0x001fe4000001ff00 */
[----:B------:R-:W-:Y:S02]  /*5750*/  CS2R R74, SRZ ;  /* 0x00000000004a7805 */ /* 0x000fe4000001ff00 */
[----:B-1----:R-:W-:Y:S02]  /*5760*/  CS2R R70, SRZ ;  /* 0x0000000000467805 */ /* 0x002fe4000001ff00 */
[----:B------:R-:W-:-:S03]  /*5770*/  CS2R R72, SRZ ;  /* 0x0000000000487805 */ /* 0x000fc6000001ff00 */
[----:B------:R-:W-:Y:S05]  /*5780*/  @P0 BRA `(.L_x_1727) ;  /* 0x0000000000540947 */ /* 0x000fea0003800000 */
[----:B------:R-:W0:Y:S01]  /*5790*/  LDC.64 R68, c[0x0][0x3f8] ;  /* 0x0000fe00ff447b82 */ /* 0x000e220000000a00 */
[----:B------:R-:W-:Y:S01]  /*57a0*/  IMAD.MOV.U32 R72, RZ, RZ, R78 ;  /* 0x000000ffff487224 */ /* 0x000fe200078e004e */
[----:B------:R-:W-:Y:S01]  /*57b0*/  ULDC.64 UR4, c[0x0][0x3e8] ;  /* 0x0000fa0000047ab9 */ /* 0x000fe20000000a00 */
[----:B------:R-:W-:Y:S01]  /*57c0*/  IMAD.MOV.U32 R73, RZ, RZ, R119 ;  /* 0x000000ffff497224 */ /* 0x000fe200078e0077 */
[----:B------:R-:W-:Y:S01]  /*57d0*/  ULDC.64 UR6, c[0x0][0x400] ;  /* 0x0001000000067ab9 */ /* 0x000fe20000000a00 */
[----:B------:R-:W-:-:S03]  /*57e0*/  IMAD.MOV.U32 R77, RZ, RZ, R106 ;  /* 0x000000ffff4d7224 */ /* 0x000fc600078e006a */
        /* <DEDUP_REMOVED lines=15> */
.L_x_1727:
[----:B------:R-:W-:Y:S05]  /*58e0*/  BSYNC B1 ;  /* 0x0000000000017941 */ /* 0x000fea0003800000 */
.L_x_1726:
[----:B-----5:R-:W-:Y:S01]  /*58f0*/  IMAD.MOV.U32 R76, RZ, RZ, R70 ;  /* 0x000000ffff4c7224 */ /* 0x020fe200078e0046 */
        /* <DEDUP_REMOVED lines=66> */
.L_x_1728:
[----:B------:R-:W-:Y:S01]  /*5d20*/  IMAD R106, R184, 0x8, R2 ;  /* 0x00000008b86a7824 */ /* 0x000fe200078e0202 */
[----:B------:R-:W-:Y:S01]  /*5d30*/  SHF.L.U32 R119, R192, 0x1f, RZ ;  /* 0x0000001fc0777819 */ /* 0x000fe200000006ff */
[----:B------:R-:W0:Y:S01]  /*5d40*/  LDC R132, c[0x0][0x2f4] ;  /* 0x0000bd00ff847b82 */ /* 0x000e220000000800 */
[----:B------:R-:W-:Y:S01]  /*5d50*/  IMAD.MOV.U32 R121, RZ, RZ, R122 ;  /* 0x000000ffff797224 */ /* 0x000fe200078e007a */
[----:B------:R-:W-:Y:S01]  /*5d60*/  BSSY B1, `(.L_x_1729) ;  /* 0x0000005000017945 */ /* 0x000fe20003800000 */
[----:B------:R-:W1:Y:S05]  /*5d70*/  SYNCS.PHASECHK.TRANS64.TRYWAIT P4, [R106+URZ+0x28890], R119 ;  /* 0x028890776a0075a7 */ /* 0x000e6a000808017f */
[----:B------:R-:W2:Y:S01]  /*5d80*/  LDC.64 R122, c[0x0][0x300] ;  /* 0x0000c000ff7a7b82 */ /* 0x000ea20000000a00 */
[----:B0-----:R-:W-:Y:S01]  /*5d90*/  IMAD.IADD R134, R132, 0x1, -R113 ;  /* 0x0000000184867824 */ /* 0x001fe200078e0a71 */
[----:B-1----:R-:W-:Y:S06]  /*5da0*/  @!P4 BRA `(.L_x_1730) ;  /* 0x00000210001cc947 */ /* 0x002fec0003800000 */
.L_x_2099:
[----:B------:R-:W-:Y:S05]  /*5db0*/  BSYNC B1 ;  /* 0x0000000000017941 */ /* 0x000fea0003800000 */
.L_x_1729:
[----:B------:R-:W-:Y:S01]  /*5dc0*/  ISETP.GE.OR P4, PT, R23, R114, P2 ;  /* 0x000000721700720c */ /* 0x000fe20001786670 */
[----:B------:R-:W-:-:S12]  /*5dd0*/  BSSY B1, `(.L_x_1731) ;  /* 0x0000087000017945 */ /* 0x000fd80003800000 */
[----:B------:R-:W-:Y:S05]  /*5de0*/  @P4 BRA `(.L_x_1732) ;  /* 0x0000000800144947 */ /* 0x000fea0003800000 */
[-C--:B--2---:R-:W-:Y:S01]  /*5df0*/  IMAD R76, R215, R122.reuse, RZ ;  /* 0x0000007ad74c7224 */ /* 0x084fe200078e02ff */
[----:B------:R-:W-:Y:S01]  /*5e00*/  ISETP.NE.AND P6, PT, R0, RZ, PT ;  /* 0x000000ff0000720c */ /* 0x000fe20003fc5270 */
[C---:B------:R-:W-:Y:S01]  /*5e10*/  IMAD.WIDE.U32 R124, R23.reuse, R122, R120 ;  /* 0x0000007a177c7225 */ /* 0x040fe200078e0078 */
[----:B------:R-:W-:Y:S03]  /*5e20*/  BSSY B2, `(.L_x_1733) ;  /* 0x0000076000027945 */ /* 0x000fe60003800000 */
[----:B------:R-:W-:Y:S01]  /*5e30*/  IMAD R77, R23, R123, R76 ;  /* 0x0000007b174d7224 */ /* 0x000fe200078e024c */
[----:B------:R-:W-:Y:S02]  /*5e40*/  SEL R76, R113, R134, !P6 ;  /* 0x00000086714c7207 */ /* 0x000fe40007000000 */
[----:B------:R-:W-:Y:S01]  /*5e50*/  IADD3 R150, P4, P5, R96, R124, R37 ;  /* 0x0000007c60967210 */ /* 0x000fe20007d9e025 */
[----:B------:R-:W-:Y:S01]  /*5e60*/  IMAD.IADD R152, R77, 0x1, R125 ;  /* 0x000000014d987824 */ /* 0x000fe200078e027d */
[----:B------:R-:W-:-:S04]  /*5e70*/  SHF.R.S32.HI R77, RZ, 0x1f, R76 ;  /* 0x0000001fff4d7819 */ /* 0x000fc8000001144c */
[----:B------:R-:W-:Y:S02]  /*5e80*/  LEA.HI R76, R77, R76, RZ, 0x4 ;  /* 0x0000004c4d4c7211 */ /* 0x000fe400078f20ff */
[----:B------:R-:W-:Y:S02]  /*5e90*/  IADD3.X R151, R35, R152, R102, P4, P5 ;  /* 0x0000009823977210 */ /* 0x000fe400027ea466 */
[----:B------:R-:W-:-:S04]  /*5ea0*/  LEA.HI.SX32 R76, R76, R101, 0x1c ;  /* 0x000000654c4c7211 */ /* 0x000fc800078fe2ff */
[----:B------:R-:W-:Y:S01]  /*5eb0*/  SHF.R.S32.HI R77, RZ, 0x1f, R76 ;  /* 0x0000001fff4d7819 */ /* 0x000fe2000001144c */
[----:B------:R-:W-:-:S03]  /*5ec0*/  IMAD.SHL.U32 R153, R76, 0x8, RZ ;  /* 0x000000084c997824 */ /* 0x000fc600078e00ff */
[----:B------:R-:W-:Y:S02]  /*5ed0*/  LEA.HI R77, R77, R76, RZ, 0x3 ;  /* 0x0000004c4d4d7211 */ /* 0x000fe400078f18ff */
[----:B------:R-:W-:-:S03]  /*5ee0*/  LOP3.LUT R76, R153, 0x38, RZ, 0xc0, !PT ;  /* 0x00000038994c7812 */ /* 0x000fc600078ec0ff */
[----:B------:R-:W-:Y:S01]  /*5ef0*/  IMAD.SHL.U32 R77, R77, 0x400, RZ ;  /* 0x000004004d4d7824 */ /* 0x000fe200078e00ff */
[----:B------:R-:W-:-:S04]  /*5f00*/  LOP3.LUT R76, R76, 0x1c0, R225, 0xf8, !PT ;  /* 0x000001c04c4c7812 */ /* 0x000fc800078ef8e1 */
[----:B------:R-:W-:Y:S02]  /*5f10*/  LOP3.LUT R77, R77, 0x7fffe000, RZ, 0xc0, !PT ;  /* 0x7fffe0004d4d7812 */ /* 0x000fe400078ec0ff */
[----:B------:R-:W-:-:S04]  /*5f20*/  LOP3.LUT R76, R76, R203, RZ, 0x3c, !PT ;  /* 0x000000cb4c4c7212 */ /* 0x000fc800078e3cff */
[----:B------:R-:W-:Y:S01]  /*5f30*/  IADD3 R79, R76, R77, R204 ;  /* 0x0000004d4c4f7210 */ /* 0x000fe20007ffe0cc */
[----:B------:R-:W-:-:S04]  /*5f40*/  IMAD R77, R184, 0x4000, R112 ;  /* 0x00004000b84d7824 */ /* 0x000fc800078e0270 */
[----:B------:R-:W-:Y:S02]  /*5f50*/  IMAD R79, R184, 0x4000, R79 ;  /* 0x00004000b84f7824 */ /* 0x000fe400078e024f */
[--C-:B------:R-:W-:Y:S02]  /*5f60*/  IMAD R77, R77, 0x2, R2.reuse ;  /* 0x000000024d4d7824 */ /* 0x100fe400078e0202 */
[----:B------:R-:W-:-:S04]  /*5f70*/  IMAD R80, R79, 0x2, R2 ;  /* 0x000000024f507824 */ /* 0x000fc800078e0202 */
[----:B------:R-:W1:Y:S04]  /*5f80*/  LDS.128 R76, [R77+0x18400] ;  /* 0x018400004d4c7984 */ /* 0x000e680000000c00 */
[----:B------:R-:W2:Y:S01]  /*5f90*/  LDS.128 R80, [R80+0x18400] ;  /* 0x0184000050507984 */ /* 0x000ea20000000c00 */
[----:B------:R-:W-:Y:S05]  /*5fa0*/  @P3 BRA `(.L_x_1734) ;  /* 0x0000000400743947 */ /* 0x000fea0003800000 */
[----:B------:R-:W-:Y:S01]  /*5fb0*/  SHF.R.U32.HI R174, RZ, 0x10, R49 ;  /* 0x00000010ffae7819 */ /* 0x000fe20000011631 */
[----:B--2---:R-:W-:Y:S01]  /*5fc0*/  IMAD.U32 R169, R81, 0x10000, RZ ;  /* 0x0001000051a97824 */ /* 0x004fe200078e00ff */
[----:B------:R-:W-:Y:S02]  /*5fd0*/  SHF.R.U32.HI R172, RZ, 0x10, R45 ;  /* 0x00000010ffac7819 */ /* 0x000fe4000001162d */
[----:B------:R-:W-:Y:S02]  /*5fe0*/  PRMT R173, R173, 0x5410, R174 ;  /* 0x00005410adad7816 */ /* 0x000fe400000000ae */
[----:B------:R-:W-:Y:S01]  /*5ff0*/  SHF.R.U64 R163, R48, 0x10, R49 ;  /* 0x0000001030a37819 */ /* 0x000fe20000001231 */
[----:B------:R-:W-:Y:S01]  /*6000*/  IMAD.U32 R49, R82, 0x10000, RZ ;  /* 0x0001000052317824 */ /* 0x000fe200078e00ff */
[----:B------:R-:W-:Y:S01]  /*6010*/  PRMT R172, R137, 0x5432, R172 ;  /* 0x0000543289ac7816 */ /* 0x000fe200000000ac */
[----:B------:R-:W-:Y:S01]  /*6020*/  IMAD.U32 R174, R173, 0x10000, RZ ;  /* 0x00010000adae7824 */ /* 0x000fe200078e00ff */
[----:B------:R-:W-:Y:S01]  /*6030*/  SHF.R.U32.HI R168, RZ, 0x10, R51 ;  /* 0x00000010ffa87819 */ /* 0x000fe20000011633 */
[----:B-1----:R-:W-:Y:S01]  /*6040*/  IMAD.U32 R48, R78, 0x10000, RZ ;  /* 0x000100004e307824 */ /* 0x002fe200078e00ff */
[----:B------:R-:W-:Y:S01]  /*6050*/  PRMT R163, R170, 0x5410, R163 ;  /* 0x00005410aaa37816 */ /* 0x000fe200000000a3 */
[----:B------:R-:W-:Y:S01]  /*6060*/  IMAD.U32 R170, R172, 0x10000, RZ ;  /* 0x00010000acaa7824 */ /* 0x000fe200078e00ff */
[----:B------:R-:W-:Y:S01]  /*6070*/  SHF.R.U32.HI R167, RZ, 0x10, R47 ;  /* 0x00000010ffa77819 */ /* 0x000fe2000001162f */
[----:B------:R-:W-:Y:S01]  /*6080*/  FMUL.FTZ R176, R169, R174 ;  /* 0x000000aea9b07220 */ /* 0x000fe20000410000 */
[----:B------:R-:W-:Y:S01]  /*6090*/  LOP3.LUT R81, R81, 0xffff0000, RZ, 0xc0, !PT ;  /* 0xffff000051517812 */ /* 0x000fe200078ec0ff */
[----:B------:R-:W-:Y:S01]  /*60a0*/  FMUL.FTZ R178, R169, R170 ;  /* 0x000000aaa9b27220 */ /* 0x000fe20000410000 */
[----:B------:R-:W-:-:S02]  /*60b0*/  LOP3.LUT R173, R173, 0xffff0000, RZ, 0xc0, !PT ;  /* 0xffff0000adad7812 */ /* 0x000fc400078ec0ff */
[----:B------:R-:W-:Y:S02]  /*60c0*/  PRMT R165, R165, 0x5410, R168 ;  /* 0x00005410a5a57816 */ /* 0x000fe400000000a8 */
[----:B------:R-:W-:Y:S01]  /*60d0*/  SHF.R.U64 R164, R46, 0x10, R47 ;  /* 0x000000102ea47819 */ /* 0x000fe2000000122f */
[----:B------:R-:W-:Y:S01]  /*60e0*/  FMUL.FTZ R169, R81, R173 ;  /* 0x000000ad51a97220 */ /* 0x000fe20000410000 */
[----:B------:R-:W-:Y:S01]  /*60f0*/  SHF.R.U64 R166, R50, 0x10, R51 ;  /* 0x0000001032a67819 */ /* 0x000fe20000001233 */
[----:B------:R-:W-:Y:S01]  /*6100*/  IMAD.U32 R51, R77, 0x10000, RZ ;  /* 0x000100004d337824 */ /* 0x000fe200078e00ff */
[----:B------:R-:W-:Y:S01]  /*6110*/  LOP3.LUT R168, R172, 0xffff0000, RZ, 0xc0, !PT ;  /* 0xffff0000aca87812 */ /* 0x000fe200078ec0ff */
[----:B------:R-:W-:Y:S01]  /*6120*/  IMAD.U32 R172, R165, 0x10000, RZ ;  /* 0x00010000a5ac7824 */ /* 0x000fe200078e00ff */
[----:B------:R-:W-:Y:S01]  /*6130*/  LOP3.LUT R46, R77, 0xffff0000, RZ, 0xc0, !PT ;  /* 0xffff00004d2e7812 */ /* 0x000fe200078ec0ff */
[----:B------:R-:W-:Y:S01]  /*6140*/  IMAD.U32 R77, R79, 0x10000, RZ ;  /* 0x000100004f4d7824 */ /* 0x000fe200078e00ff */
[----:B------:R-:W-:Y:S01]  /*6150*/  PRMT R167, R171, 0x5410, R167 ;  /* 0x00005410aba77816 */ /* 0x000fe200000000a7 */
[----:B------:R-:W-:Y:S01]  /*6160*/  FMUL.FTZ R81, R81, R168 ;  /* 0x000000a851517220 */ /* 0x000fe20000410000 */
[----:B------:R-:W-:Y:S01]  /*6170*/  LOP3.LUT R47, R79, 0xffff0000, RZ, 0xc0, !PT ;  /* 0xffff00004f2f7812 */ /* 0x000fe200078ec0ff */
[C---:B------:R-:W-:Y:S01]  /*6180*/  IMAD.U32 R79, R83.reuse, 0x10000, RZ ;  /* 0x00010000534f7824 */ /* 0x040fe200078e00ff */
[----:B------:R-:W-:Y:S01]  /*6190*/  LOP3.LUT R50, R83, 0xffff0000, RZ, 0xc0, !PT ;  /* 0xffff000053327812 */ /* 0x000fe200078ec0ff */
[C---:B------:R-:W-:Y:S01]  /*61a0*/  FFMA.FTZ R83, R51.reuse, R170, -R176 ;  /* 0x000000aa33537223 */ /* 0x040fe200000108b0 */
[----:B------:R-:W-:Y:S01]  /*61b0*/  FFMA.FTZ R51, R51, R174, R178 ;  /* 0x000000ae33337223 */ /* 0x000fe200000100b2 */
[----:B------:R-:W-:-:S02]  /*61c0*/  IMAD.U32 R170, R167, 0x10000, RZ ;  /* 0x00010000a7aa7824 */ /* 0x000fc400078e00ff */
[----:B------:R-:W-:Y:S01]  /*61d0*/  FFMA.FTZ R168, R46, R168, -R169 ;  /* 0x000000a82ea87223 */ /* 0x000fe200000108a9 */
[----:B------:R-:W-:Y:S01]  /*61e0*/  SHF.R.U64 R162, R44, 0x10, R45 ;  /* 0x000000102ca27819 */ /* 0x000fe2000000122d */
[----:B------:R-:W-:Y:S01]  /*61f0*/  FMUL.FTZ R174, R79, R172 ;  /* 0x000000ac4fae7220 */ /* 0x000fe20000410000 */
[----:B------:R-:W-:Y:S01]  /*6200*/  LOP3.LUT R169, R165, 0xffff0000, RZ, 0xc0, !PT ;  /* 0xffff0000a5a97812 */ /* 0x000fe200078ec0ff */
[-C--:B------:R-:W-:Y:S01]  /*6210*/  FMUL.FTZ R165, R79, R170.reuse ;  /* 0x000000aa4fa57220 */ /* 0x080fe20000410000 */
[----:B------:R-:W-:Y:S01]  /*6220*/  LOP3.LUT R167, R167, 0xffff0000, RZ, 0xc0, !PT ;  /* 0xffff0000a7a77812 */ /* 0x000fe200078ec0ff */
[C---:B------:R-:W-:Y:S01]  /*6230*/  FFMA.FTZ R79, R77.reuse, R170, -R174 ;  /* 0x000000aa4d4f7223 */ /* 0x040fe200000108ae */
[----:B------:R-:W-:Y:S01]  /*6240*/  PRMT R162, R136, 0x5432, R162 ;  /* 0x0000543288a27816 */ /* 0x000fe200000000a2 */
[----:B------:R-:W-:Y:S01]  /*6250*/  FMUL.FTZ R170, R50, R169 ;  /* 0x000000a932aa7220 */ /* 0x000fe20000410000 */
[----:B------:R-:W-:Y:S01]  /*6260*/  FFMA.FTZ R77, R77, R172, R165 ;  /* 0x000000ac4d4d7223 */ /* 0x000fe200000100a5 */
[----:B------:R-:W-:Y:S01]  /*6270*/  FFMA.FTZ R46, R46, R173, R81 ;  /* 0x000000ad2e2e7223 */ /* 0x000fe20000010051 */
[----:B------:R-:W-:Y:S01]  /*6280*/  FMUL.FTZ R172, R50, R167 ;  /* 0x000000a732ac7220 */ /* 0x000fe20000410000 */
[----:B------:R-:W-:-:S02]  /*6290*/  IMAD.U32 R45, R80, 0x10000, RZ ;  /* 0x00010000502d7824 */ /* 0x000fc400078e00ff */
[----:B------:R-:W-:Y:S01]  /*62a0*/  FFMA.FTZ R50, R47, R167, -R170 ;  /* 0x000000a72f327223 */ /* 0x000fe200000108aa */
[----:B------:R-:W-:Y:S01]  /*62b0*/  IMAD.U32 R81, R162, 0x10000, RZ ;  /* 0x00010000a2517824 */ /* 0x000fe200078e00ff */
[----:B------:R-:W-:Y:S01]  /*62c0*/  LOP3.LUT R80, R80, 0xffff0000, RZ, 0xc0, !PT ;  /* 0xffff000050507812 */ /* 0x000fe200078ec0ff */
[C---:B------:R-:W-:Y:S01]  /*62d0*/  IMAD.U32 R165, R163.reuse, 0x10000, RZ ;  /* 0x00010000a3a57824 */ /* 0x040fe200078e00ff */
[----:B------:R-:W-:Y:S01]  /*62e0*/  LOP3.LUT R167, R163, 0xffff0000, RZ, 0xc0, !PT ;  /* 0xffff0000a3a77812 */ /* 0x000fe200078ec0ff */
[----:B------:R-:W-:Y:S01]  /*62f0*/  IMAD.U32 R44, R76, 0x10000, RZ ;  /* 0x000100004c2c7824 */ /* 0x000fe200078e00ff */
[----:B------:R-:W-:Y:S01]  /*6300*/  LOP3.LUT R163, R162, 0xffff0000, RZ, 0xc0, !PT ;  /* 0xffff0000a2a37812 */ /* 0x000fe200078ec0ff */
[C---:B------:R-:W-:Y:S01]  /*6310*/  FMUL.FTZ R162, R45.reuse, R81 ;  /* 0x000000512da27220 */ /* 0x040fe20000410000 */
[----:B------:R-:W-:Y:S01]  /*6320*/  LOP3.LUT R76, R76, 0xffff0000, RZ, 0xc0, !PT ;  /* 0xffff00004c4c7812 */ /* 0x000fe200078ec0ff */
[----:B------:R-:W-:Y:S01]  /*6330*/  FMUL.FTZ R171, R45, R165 ;  /* 0x000000a52dab7220 */ /* 0x000fe20000410000 */
[----:B------:R-:W-:Y:S01]  /*6340*/  PRMT R164, R135, 0x5432, R164 ;  /* 0x0000543287a47816 */ /* 0x000fe200000000a4 */
[----:B------:R-:W-:Y:S01]  /*6350*/  FMUL.FTZ R45, R80, R167 ;  /* 0x000000a7502d7220 */ /* 0x000fe20000410000 */
[----:B------:R-:W-:Y:S01]  /*6360*/  PRMT R166, R133, 0x5432, R166 ;  /* 0x0000543285a67816 */ /* 0x000fe200000000a6 */
[C---:B------:R-:W-:Y:S01]  /*6370*/  FFMA.FTZ R162, R44.reuse, R165, R162 ;  /* 0x000000a52ca27223 */ /* 0x040fe200000100a2 */
[----:B------:R-:W-:Y:S01]  /*6380*/  FFMA.FTZ R172, R47, R169, R172 ;  /* 0x000000a92fac7223 */ /* 0x000fe200000100ac */
[----:B------:R-:W-:Y:S01]  /*6390*/  FFMA.FTZ R171, R44, R81, -R171 ;  /* 0x000000512cab7223 */ /* 0x000fe200000108ab */
[-C--:B------:R-:W-:Y:S01]  /*63a0*/  FMUL.FTZ R165, R80, R163.reuse ;  /* 0x000000a350a57220 */ /* 0x080fe20000410000 */
[----:B------:R-:W-:Y:S01]  /*63b0*/  LOP3.LUT R82, R82, 0xffff0000, RZ, 0xc0, !PT ;  /* 0xffff000052527812 */ /* 0x000fe200078ec0ff */
[----:B------:R-:W-:Y:S01]  /*63c0*/  FFMA.FTZ R80, R76, R163, -R45 ;  /* 0x000000a34c507223 */ /* 0x000fe2000001082d */
[C---:B------:R-:W-:Y:S01]  /*63d0*/  IMAD.U32 R47, R166.reuse, 0x10000, RZ ;  /* 0x00010000a62f7824 */ /* 0x040fe200078e00ff */
[----:B------:R-:W-:Y:S01]  /*63e0*/  LOP3.LUT R81, R166, 0xffff0000, RZ, 0xc0, !PT ;  /* 0xffff0000a6517812 */ /* 0x000fe200078ec0ff */
[C---:B------:R-:W-:Y:S01]  /*63f0*/  IMAD.U32 R44, R164.reuse, 0x10000, RZ ;  /* 0x00010000a42c7824 */ /* 0x040fe200078e00ff */
[----:B------:R-:W-:Y:S01]  /*6400*/  LOP3.LUT R45, R164, 0xffff0000, RZ, 0xc0, !PT ;  /* 0xffff0000a42d7812 */ /* 0x000fe200078ec0ff */
[----:B------:R-:W-:Y:S01]  /*6410*/  FFMA.FTZ R165, R76, R167, R165 ;  /* 0x000000a74ca57223 */ /* 0x000fe200000100a5 */
[C---:B------:R-:W-:Y:S01]  /*6420*/  FMUL.FTZ R163, R49.reuse, R47 ;  /* 0x0000002f31a37220 */ /* 0x040fe20000410000 */
[-C--:B------:R-:W-:Y:S01]  /*6430*/  FMUL.FTZ R76, R49, R44.reuse ;  /* 0x0000002c314c7220 */ /* 0x080fe20000410000 */
[----:B------:R-:W-:Y:S01]  /*6440*/  LOP3.LUT R78, R78, 0xffff0000, RZ, 0xc0, !PT ;  /* 0xffff00004e4e7812 */ /* 0x000fe200078ec0ff */
[C---:B------:R-:W-:Y:S01]  /*6450*/  FMUL.FTZ R49, R82.reuse, R81 ;  /* 0x0000005152317220 */ /* 0x040fe20000410000 */
[----:B------:R-:W-:Y:S01]  /*6460*/  FMUL.FTZ R82, R82, R45 ;  /* 0x0000002d52527220 */ /* 0x000fe20000410000 */
[C---:B------:R-:W-:Y:S01]  /*6470*/  FFMA.FTZ R76, R48.reuse, R47, R76 ;  /* 0x0000002f304c7223 */ /* 0x040fe2000001004c */
[----:B------:R-:W-:Y:S01]  /*6480*/  FFMA.FTZ R163, R48, R44, -R163 ;  /* 0x0000002c30a37223 */ /* 0x000fe200000108a3 */
        /* <DEDUP_REMOVED lines=12> */
[----:B------:R-:W-:Y:S01]  /*6550*/  IMAD.MOV.U32 R82, RZ, RZ, R45 ;  /* 0x000000ffff527224 */ /* 0x000fe200078e002d */
[----:B------:R-:W-:Y:S01]  /*6560*/  F2FP.BF16.F32.PACK_AB R78, R44, R163 ;  /* 0x000000a32c4e723e */ /* 0x000fe200000010ff */
[----:B------:R-:W-:-:S07]  /*6570*/  IMAD.MOV.U32 R83, RZ, RZ, R172 ;  /* 0x000000ffff537224 */ /* 0x000fce00078e00ac */
.L_x_1734:
[----:B------:R-:W-:Y:S05]  /*6580*/  BSYNC B2 ;  /* 0x0000000000027941 */ /* 0x000fea0003800000 */
.L_x_1733:
[----:B------:R-:W-:Y:S01]  /*6590*/  ISETP.GE.AND P4, PT, R153, R132, PT ;  /* 0x000000849900720c */ /* 0x000fe20003f86270 */
[----:B------:R-:W-:-:S12]  /*65a0*/  ULDC.64 UR4, c[0x0][0x2e8] ;  /* 0x0000ba0000047ab9 */ /* 0x000fd80000000a00 */
[--C-:B------:R-:W-:Y:S02]  /*65b0*/  @!P4 SHF.R.S32.HI R44, RZ, 0x1f, R153.reuse ;  /* 0x0000001fff2cc819 */ /* 0x100fe40000011499 */
[----:B------:R-:W-:-:S04]  /*65c0*/  @!P4 IADD3 R124, P5, P6, R96, R124, R153 ;  /* 0x0000007c607cc210 */ /* 0x000fc80007ebe099 */
[----:B------:R-:W-:Y:S02]  /*65d0*/  @!P4 IADD3.X R47, R35, R152, R44, P5, P6 ;  /* 0x00000098232fc210 */ /* 0x000fe40002fec42c */
[----:B------:R-:W-:-:S04]  /*65e0*/  LEA R44, P5, R150, UR4, 0x1 ;  /* 0x00000004962c7c11 */ /* 0x000fc8000f8a08ff */
[----:B------:R-:W-:Y:S02]  /*65f0*/  LEA.HI.X R45, R150, UR5, R151, 0x1, P5 ;  /* 0x00000005962d7c11 */ /* 0x000fe4000a8f0c97 */
[----:B------:R-:W-:-:S03]  /*6600*/  @!P4 LEA R46, P5, R124, UR4, 0x1 ;  /* 0x000000047c2ecc11 */ /* 0x000fc6000f8a08ff */
[----:B-1----:R1:W-:Y:S01]  /*6610*/  STG.E.128 desc[UR38][R44.64], R76 ;  /* 0x0000004c2c007986 */ /* 0x0023e2000c101d26 */
[----:B------:R-:W-:-:S05]  /*6620*/  @!P4 LEA.HI.X R47, R124, UR5, R47, 0x1, P5 ;  /* 0x000000057c2fcc11 */ /* 0x000fca000a8f0c2f */
[----:B--2---:R1:W-:Y:S04]  /*6630*/  @!P4 STG.E.128 desc[UR38][R46.64], R80 ;  /* 0x000000502e00c986 */ /* 0x0043e8000c101d26 */
.L_x_1732:
[----:B------:R-:W-:Y:S05]  /*6640*/  BSYNC B1 ;  /* 0x0000000000017941 */ /* 0x000fea0003800000 */
.L_x_1731:
[----:B------:R-:W-:Y:S01]  /*6650*/  ISETP.GE.OR P4, PT, R212, R114, P2 ;  /* 0x00000072d400720c */ /* 0x000fe20001786670 */
[----:B------:R-:W-:-:S12]  /*6660*/  BSSY B1, `(.L_x_1735) ;  /* 0x0000082000017945 */ /* 0x000fd80003800000 */
[----:B------:R-:W-:Y:S05]  /*6670*/  @P4 BRA `(.L_x_1736) ;  /* 0x0000000800004947 */ /* 0x000fea0003800000 */
[-C--:B-12---:R-:W-:Y:S01]  /*6680*/  IMAD R44, R118, R122.reuse, RZ ;  /* 0x0000007a762c7224 */ /* 0x086fe200078e02ff */
        /* <DEDUP_REMOVED lines=14> */
[----:B------:R-:W-:-:S03]  /*6770*/  LOP3.LUT R45, R199, 0x38, R81, 0xf8, !PT ;  /* 0x00000038c72d7812 */ /* 0x000fc600078ef851 */
[----:B------:R-:W-:Y:S01]  /*6780*/  IMAD.SHL.U32 R44, R44, 0x400, RZ ;  /* 0x000004002c2c7824 */ /* 0x000fe200078e00ff */
[----:B------:R-:W-:-:S04]  /*6790*/  LOP3.LUT R45, R45, R228, RZ, 0x3c, !PT ;  /* 0x000000e42d2d7212 */ /* 0x000fc800078e3cff */
[----:B------:R-:W-:-:S04]  /*67a0*/  LOP3.LUT R44, R44, 0x7fffe000, RZ, 0xc0, !PT ;  /* 0x7fffe0002c2c7812 */ /* 0x000fc800078ec0ff */
        /* <DEDUP_REMOVED lines=12> */
[----:B------:R-:W-:Y:S02]  /*6870*/  PRMT R154, R154, 0x5410, R151 ;  /* 0x000054109a9a7816 */ /* 0x000fe40000000097 */
[--C-:B------:R-:W-:Y:S02]  /*6880*/  SHF.R.U64 R152, R54, 0x10, R55.reuse ;  /* 0x0000001036987819 */ /* 0x100fe40000001237 */
[----:B------:R-:W-:-:S02]  /*6890*/  SHF.R.U32.HI R153, RZ, 0x10, R55 ;  /* 0x00000010ff997819 */ /* 0x000fc40000011637 */
[--C-:B------:R-:W-:Y:S01]  /*68a0*/  SHF.R.U64 R124, R58, 0x10, R59.reuse ;  /* 0x000000103a7c7819 */ /* 0x100fe2000000123b */
[----:B-1----:R-:W-:Y:S01]  /*68b0*/  IMAD.U32 R58, R45, 0x10000, RZ ;  /* 0x000100002d3a7824 */ /* 0x002fe200078e00ff */
[----:B------:R-:W-:Y:S01]  /*68c0*/  SHF.R.U32.HI R125, RZ, 0x10, R59 ;  /* 0x00000010ff7d7819 */ /* 0x000fe2000001163b */
[C---:B------:R-:W-:Y:S01]  /*68d0*/  IMAD.U32 R59, R49.reuse, 0x10000, RZ ;  /* 0x00010000313b7824 */ /* 0x040fe200078e00ff */
[----:B------:R-:W-:Y:S01]  /*68e0*/  LOP3.LUT R82, R49, 0xffff0000, RZ, 0xc0, !PT ;  /* 0xffff000031527812 */ /* 0x000fe200078ec0ff */
[----:B------:R-:W-:Y:S01]  /*68f0*/  IMAD.U32 R49, R158, 0x10000, RZ ;  /* 0x000100009e317824 */ /* 0x000fe200078e00ff */
[----:B------:R-:W-:Y:S01]  /*6900*/  LOP3.LUT R55, R51, 0xffff0000, RZ, 0xc0, !PT ;  /* 0xffff000033377812 */ /* 0x000fe200078ec0ff */
[----:B------:R-:W-:Y:S01]  /*6910*/  IMAD.U32 R51, R154, 0x10000, RZ ;  /* 0x000100009a337824 */ /* 0x000fe200078e00ff */
[----:B------:R-:W-:Y:S01]  /*6920*/  PRMT R160, R160, 0x5410, R153 ;  /* 0x00005410a0a07816 */ /* 0x000fe20000000099 */
[C---:B------:R-:W-:Y:S01]  /*6930*/  FMUL.FTZ R153, R59.reuse, R49 ;  /* 0x000000313b997220 */ /* 0x040fe20000410000 */
[----:B------:R-:W-:Y:S01]  /*6940*/  PRMT R156, R156, 0x5410, R125 ;  /* 0x000054109c9c7816 */ /* 0x000fe2000000007d */
[-C--:B------:R-:W-:Y:S01]  /*6950*/  FMUL.FTZ R151, R59, R51.reuse ;  /* 0x000000333b977220 */ /* 0x080fe20000410000 */
[----:B------:R-:W-:Y:S01]  /*6960*/  PRMT R157, R157, 0x5410, R124 ;  /* 0x000054109d9d7816 */ /* 0x000fe2000000007c */
[----:B------:R-:W-:Y:S01]  /*6970*/  FFMA.FTZ R51, R58, R51, R153 ;  /* 0x000000333a337223 */ /* 0x000fe20000010099 */
[----:B------:R-:W-:Y:S01]  /*6980*/  LOP3.LUT R125, R154, 0xffff0000, RZ, 0xc0, !PT ;  /* 0xffff00009a7d7812 */ /* 0x000fe200078ec0ff */
[----:B------:R-:W-:Y:S01]  /*6990*/  FFMA.FTZ R49, R58, R49, -R151 ;  /* 0x000000313a317223 */ /* 0x000fe20000010897 */
[----:B------:R-:W-:Y:S01]  /*69a0*/  LOP3.LUT R59, R158, 0xffff0000, RZ, 0xc0, !PT ;  /* 0xffff00009e3b7812 */ /* 0x000fe200078ec0ff */
[----:B------:R-:W-:Y:S01]  /*69b0*/  IMAD.U32 R124, R156, 0x10000, RZ ;  /* 0x000100009c7c7824 */ /* 0x000fe200078e00ff */
[----:B------:R-:W-:Y:S01]  /*69c0*/  SHF.R.U64 R162, R52, 0x10, R53 ;  /* 0x0000001034a27819 */ /* 0x000fe20000001235 */
[----:B------:R-:W-:Y:S01]  /*69d0*/  IMAD.U32 R58, R160, 0x10000, RZ ;  /* 0x00010000a03a7824 */ /* 0x000fe200078e00ff */
[----:B------:R-:W-:Y:S01]  /*69e0*/  SHF.R.U64 R150, R56, 0x10, R57 ;  /* 0x0000001038967819 */ /* 0x000fe20000001239 */
[----:B------:R-:W-:Y:S01]  /*69f0*/  IMAD.U32 R57, R47, 0x10000, RZ ;  /* 0x000100002f397824 */ /* 0x000fe200078e00ff */
[----:B------:R-:W-:Y:S01]  /*6a00*/  PRMT R161, R161, 0x5410, R152 ;  /* 0x00005410a1a17816 */ /* 0x000fe20000000098 */
[----:B------:R-:W-:Y:S01]  /*6a10*/  FMUL.FTZ R152, R83, R124 ;  /* 0x0000007c53987220 */ /* 0x000fe20000410000 */
[----:B------:R-:W-:Y:S01]  /*6a20*/  LOP3.LUT R56, R45, 0xffff0000, RZ, 0xc0, !PT ;  /* 0xffff00002d387812 */ /* 0x000fe200078ec0ff */
[C---:B------:R-:W-:Y:S01]  /*6a30*/  FMUL.FTZ R151, R82.reuse, R125 ;  /* 0x0000007d52977220 */ /* 0x040fe20000410000 */
[----:B------:R-:W-:Y:S01]  /*6a40*/  PRMT R159, R159, 0x5410, R162 ;  /* 0x000054109f9f7816 */ /* 0x000fe200000000a2 */
[-C--:B------:R-:W-:Y:S01]  /*6a50*/  FMUL.FTZ R153, R82, R59.reuse ;  /* 0x0000003b52997220 */ /* 0x080fe20000410000 */
[----:B------:R-:W-:Y:S01]  /*6a60*/  PRMT R155, R155, 0x5410, R150 ;  /* 0x000054109b9b7816 */ /* 0x000fe20000000096 */
[-C--:B------:R-:W-:Y:S01]  /*6a70*/  FMUL.FTZ R83, R83, R58.reuse ;  /* 0x0000003a53537220 */ /* 0x080fe20000410000 */
[----:B------:R-:W-:Y:S01]  /*6a80*/  LOP3.LUT R156, R156, 0xffff0000, RZ, 0xc0, !PT ;  /* 0xffff00009c9c7812 */ /* 0x000fe200078ec0ff */
[----:B------:R-:W-:Y:S01]  /*6a90*/  FFMA.FTZ R82, R56, R59, -R151 ;  /* 0x0000003b38527223 */ /* 0x000fe20000010897 */
[----:B------:R-:W-:Y:S01]  /*6aa0*/  LOP3.LUT R160, R160, 0xffff0000, RZ, 0xc0, !PT ;  /* 0xffff0000a0a07812 */ /* 0x000fe200078ec0ff */
[----:B------:R-:W-:Y:S01]  /*6ab0*/  FFMA.FTZ R150, R56, R125, R153 ;  /* 0x0000007d38967223 */ /* 0x000fe20000010099 */
[C---:B------:R-:W-:Y:S01]  /*6ac0*/  FFMA.FTZ R152, R57.reuse, R58, -R152 ;  /* 0x0000003a39987223 */ /* 0x040fe20000010898 */
[----:B------:R-:W-:Y:S01]  /*6ad0*/  FFMA.FTZ R83, R57, R124, R83 ;  /* 0x0000007c39537223 */ /* 0x000fe20000010053 */
[----:B------:R-:W-:-:S02]  /*6ae0*/  IMAD.U32 R53, R48, 0x10000, RZ ;  /* 0x0001000030357824 */ /* 0x000fc400078e00ff */
[----:B------:R-:W-:Y:S01]  /*6af0*/  FMUL.FTZ R59, R55, R156 ;  /* 0x0000009c373b7220 */ /* 0x000fe20000410000 */
[----:B------:R-:W-:Y:S02]  /*6b00*/  IMAD.U32 R56, R159, 0x10000, RZ ;  /* 0x000100009f387824 */ /* 0x000fe400078e00ff */
[----:B------:R-:W-:Y:S01]  /*6b10*/  FMUL.FTZ R125, R55, R160 ;  /* 0x000000a0377d7220 */ /* 0x000fe20000410000 */
[C---:B------:R-:W-:Y:S01]  /*6b20*/  IMAD.U32 R57, R155.reuse, 0x10000, RZ ;  /* 0x000100009b397824 */ /* 0x040fe200078e00ff */
[----:B------:R-:W-:Y:S01]  /*6b30*/  LOP3.LUT R48, R48, 0xffff0000, RZ, 0xc0, !PT ;  /* 0xffff000030307812 */ /* 0x000fe200078ec0ff */
[----:B------:R-:W-:Y:S01]  /*6b40*/  IMAD.U32 R52, R44, 0x10000, RZ ;  /* 0x000100002c347824 */ /* 0x000fe200078e00ff */
[----:B------:R-:W-:Y:S01]  /*6b50*/  LOP3.LUT R155, R155, 0xffff0000, RZ, 0xc0, !PT ;  /* 0xffff00009b9b7812 */ /* 0x000fe200078ec0ff */
[-C--:B------:R-:W-:Y:S01]  /*6b60*/  FMUL.FTZ R55, R53, R57.reuse ;  /* 0x0000003935377220 */ /* 0x080fe20000410000 */
[----:B------:R-:W-:Y:S01]  /*6b70*/  LOP3.LUT R159, R159, 0xffff0000, RZ, 0xc0, !PT ;  /* 0xffff00009f9f7812 */ /* 0x000fe200078ec0ff */
[-C--:B------:R-:W-:Y:S01]  /*6b80*/  FMUL.FTZ R58, R53, R56.reuse ;  /* 0x00000038353a7220 */ /* 0x080fe20000410000 */
[----:B------:R-:W-:Y:S01]  /*6b90*/  LOP3.LUT R54, R47, 0xffff0000, RZ, 0xc0, !PT ;  /* 0xffff00002f367812 */ /* 0x000fe200078ec0ff */
[----:B------:R-:W-:Y:S01]  /*6ba0*/  IMAD.U32 R45, R46, 0x10000, RZ ;  /* 0x000100002e2d7824 */ /* 0x000fe200078e00ff */
        /* <DEDUP_REMOVED lines=29> */
[----:B------:R-:W-:Y:S02]  /*6d80*/  F2FP.BF16.F32.PACK_AB R47, R59, R152 ;  /* 0x000000983b2f723e */ /* 0x000fe400000010ff */
[----:B------:R-:W-:Y:S02]  /*6d90*/  F2FP.BF16.F32.PACK_AB R51, R156, R83 ;  /* 0x000000539c33723e */ /* 0x000fe400000010ff */
[----:B------:R-:W-:-:S02]  /*6da0*/  F2FP.BF16.F32.PACK_AB R48, R57, R58 ;  /* 0x0000003a3930723e */ /* 0x000fc400000010ff */
[----:B------:R-:W-:-:S07]  /*6db0*/  F2FP.BF16.F32.PACK_AB R50, R50, R53 ;  /* 0x000000353232723e */ /* 0x000fce00000010ff */
.L_x_1738:
[----:B------:R-:W-:Y:S05]  /*6dc0*/  BSYNC B2 ;  /* 0x0000000000027941 */ /* 0x000fea0003800000 */
.L_x_1737:
        /* <DEDUP_REMOVED lines=11> */
.L_x_1736:
[----:B------:R-:W-:Y:S05]  /*6e80*/  BSYNC B1 ;  /* 0x0000000000017941 */ /* 0x000fea0003800000 */
.L_x_1735:
[----:B------:R-:W-:Y:S01]  /*6e90*/  ISETP.GE.OR P4, PT, R211, R114, P2 ;  /* 0x00000072d300720c */ /* 0x000fe20001786670 */
[----:B------:R-:W-:-:S12]  /*6ea0*/  BSSY B1, `(.L_x_1739) ;  /* 0x0000083000017945 */ /* 0x000fd80003800000 */
[----:B------:R-:W-:Y:S05]  /*6eb0*/  @P4 BRA `(.L_x_1740) ;  /* 0x0000000800044947 */ /* 0x000fea0003800000 */
[-C--:B-123--:R-:W-:Y:S01]  /*6ec0*/  IMAD R44, R117, R122.reuse, RZ ;  /* 0x0000007a752c7224 */ /* 0x08efe200078e02ff */
        /* <DEDUP_REMOVED lines=27> */
[----:B-1----:R-:W-:Y:S01]  /*7080*/  IMAD.U32 R59, R45, 0x10000, RZ ;  /* 0x000100002d3b7824 */ /* 0x002fe200078e00ff */
[----:B------:R-:W-:Y:S01]  /*7090*/  SHF.R.U32.HI R76, RZ, 0x10, R65 ;  /* 0x00000010ff4c7819 */ /* 0x000fe20000011641 */
[----:B------:R-:W-:Y:S01]  /*70a0*/  IMAD.U32 R58, R44, 0x10000, RZ ;  /* 0x000100002c3a7824 */ /* 0x000fe200078e00ff */
[----:B------:R-:W-:Y:S02]  /*70b0*/  PRMT R145, R145, 0x5410, R82 ;  /* 0x0000541091917816 */ /* 0x000fe40000000052 */
[----:B------:R-:W-:Y:S02]  /*70c0*/  PRMT R149, R149, 0x5410, R76 ;  /* 0x0000541095957816 */ /* 0x000fe4000000004c */
[--C-:B------:R-:W-:Y:S02]  /*70d0*/  SHF.R.U64 R81, R62, 0x10, R63.reuse ;  /* 0x000000103e517819 */ /* 0x100fe4000000123f */
[----:B------:R-:W-:Y:S01]  /*70e0*/  SHF.R.U32.HI R78, RZ, 0x10, R63 ;  /* 0x00000010ff4e7819 */ /* 0x000fe2000001163f */
[----:B--2---:R-:W-:Y:S01]  /*70f0*/  IMAD.U32 R63, R49, 0x10000, RZ ;  /* 0x00010000313f7824 */ /* 0x004fe200078e00ff */
[--C-:B------:R-:W-:Y:S01]  /*7100*/  SHF.R.U64 R77, R66, 0x10, R67.reuse ;  /* 0x00000010424d7819 */ /* 0x100fe20000001243 */
[----:B------:R-:W-:Y:S01]  /*7110*/  IMAD.U32 R76, R149, 0x10000, RZ ;  /* 0x00010000954c7824 */ /* 0x000fe200078e00ff */
[----:B------:R-:W-:Y:S01]  /*7120*/  SHF.R.U32.HI R80, RZ, 0x10, R67 ;  /* 0x00000010ff507819 */ /* 0x000fe20000011643 */
[----:B------:R-:W-:Y:S01]  /*7130*/  IMAD.U32 R66, R145, 0x10000, RZ ;  /* 0x0001000091427824 */ /* 0x000fe200078e00ff */
[----:B------:R-:W-:Y:S01]  /*7140*/  PRMT R143, R143, 0x5410, R78 ;  /* 0x000054108f8f7816 */ /* 0x000fe2000000004e */
[----:B------:R-:W-:Y:S01]  /*7150*/  FMUL.FTZ R78, R63, R76 ;  /* 0x0000004c3f4e7220 */ /* 0x000fe20000410000 */
[----:B------:R-:W-:Y:S01]  /*7160*/  PRMT R147, R147, 0x5410, R80 ;  /* 0x0000541093937816 */ /* 0x000fe20000000050 */
[-C--:B------:R-:W-:Y:S01]  /*7170*/  FMUL.FTZ R80, R63, R66.reuse ;  /* 0x000000423f507220 */ /* 0x080fe20000410000 */
[----:B------:R-:W-:Y:S01]  /*7180*/  SHF.R.U64 R79, R64, 0x10, R65 ;  /* 0x00000010404f7819 */ /* 0x000fe20000001241 */
[----:B------:R-:W-:Y:S01]  /*7190*/  FFMA.FTZ R78, R59, R66, -R78 ;  /* 0x000000423b4e7223 */ /* 0x000fe2000001084e */
[----:B------:R-:W-:Y:S01]  /*71a0*/  LOP3.LUT R64, R49, 0xffff0000, RZ, 0xc0, !PT ;  /* 0xffff000031407812 */ /* 0x000fe200078ec0ff */
[----:B------:R-:W-:Y:S01]  /*71b0*/  FFMA.FTZ R80, R59, R76, R80 ;  /* 0x0000004c3b507223 */ /* 0x000fe20000010050 */
[----:B------:R-:W-:Y:S01]  /*71c0*/  LOP3.LUT R149, R149, 0xffff0000, RZ, 0xc0, !PT ;  /* 0xffff000095957812 */ /* 0x000fe200078ec0ff */
[----:B------:R-:W-:Y:S01]  /*71d0*/  IMAD.U32 R65, R51, 0x10000, RZ ;  /* 0x0001000033417824 */ /* 0x000fe200078e00ff */
[----:B------:R-:W-:Y:S01]  /*71e0*/  LOP3.LUT R145, R145, 0xffff0000, RZ, 0xc0, !PT ;  /* 0xffff000091917812 */ /* 0x000fe200078ec0ff */
[----:B------:R-:W-:Y:S01]  /*71f0*/  IMAD.U32 R59, R143, 0x10000, RZ ;  /* 0x000100008f3b7824 */ /* 0x000fe200078e00ff */
[----:B------:R-:W-:Y:S01]  /*7200*/  SHF.R.U64 R83, R60, 0x10, R61 ;  /* 0x000000103c537819 */ /* 0x000fe2000000123d */
[----:B------:R-:W-:Y:S01]  /*7210*/  IMAD.U32 R63, R147, 0x10000, RZ ;  /* 0x00010000933f7824 */ /* 0x000fe200078e00ff */
[----:B------:R-:W-:Y:S01]  /*7220*/  LOP3.LUT R60, R45, 0xffff0000, RZ, 0xc0, !PT ;  /* 0xffff00002d3c7812 */ /* 0x000fe200078ec0ff */
[----:B------:R-:W-:Y:S01]  /*7230*/  IMAD.U32 R61, R48, 0x10000, RZ ;  /* 0x00010000303d7824 */ /* 0x000fe200078e00ff */
[----:B------:R-:W-:Y:S01]  /*7240*/  PRMT R146, R146, 0x5410, R77 ;  /* 0x0000541092927816 */ /* 0x000fe2000000004d */
[----:B------:R-:W-:Y:S01]  /*7250*/  FMUL.FTZ R67, R64, R149 ;  /* 0x0000009540437220 */ /* 0x000fe20000410000 */
[----:B------:R-:W-:Y:S01]  /*7260*/  LOP3.LUT R62, R48, 0xffff0000, RZ, 0xc0, !PT ;  /* 0xffff0000303e7812 */ /* 0x000fe200078ec0ff */
[----:B------:R-:W-:Y:S01]  /*7270*/  FMUL.FTZ R77, R64, R145 ;  /* 0x00000091404d7220 */ /* 0x000fe20000410000 */
[----:B------:R-:W-:Y:S01]  /*7280*/  IMAD.U32 R48, R47, 0x10000, RZ ;  /* 0x000100002f307824 */ /* 0x000fe200078e00ff */
[----:B------:R-:W-:Y:S01]  /*7290*/  LOP3.LUT R51, R51, 0xffff0000, RZ, 0xc0, !PT ;  /* 0xffff000033337812 */ /* 0x000fe200078ec0ff */
[C---:B------:R-:W-:Y:S01]  /*72a0*/  FMUL.FTZ R66, R65.reuse, R59 ;  /* 0x0000003b41427220 */ /* 0x040fe20000410000 */
[----:B------:R-:W-:Y:S01]  /*72b0*/  PRMT R148, R148, 0x5410, R79 ;  /* 0x0000541094947816 */ /* 0x000fe2000000004f */
[----:B------:R-:W-:Y:S01]  /*72c0*/  FMUL.FTZ R79, R65, R63 ;  /* 0x0000003f414f7220 */ /* 0x000fe20000410000 */
[----:B------:R-:W-:Y:S01]  /*72d0*/  LOP3.LUT R64, R147, 0xffff0000, RZ, 0xc0, !PT ;  /* 0xffff000093407812 */ /* 0x000fe200078ec0ff */
[----:B------:R-:W-:Y:S01]  /*72e0*/  FFMA.FTZ R67, R60, R145, -R67 ;  /* 0x000000913c437223 */ /* 0x000fe20000010843 */
[----:B------:R-:W-:Y:S01]  /*72f0*/  PRMT R144, R144, 0x5410, R83 ;  /* 0x0000541090907816 */ /* 0x000fe20000000053 */
[----:B------:R-:W-:Y:S01]  /*7300*/  FFMA.FTZ R77, R60, R149, R77 ;  /* 0x000000953c4d7223 */ /* 0x000fe2000001004d */
[----:B------:R-:W-:Y:S01]  /*7310*/  LOP3.LUT R49, R47, 0xffff0000, RZ, 0xc0, !PT ;  /* 0xffff00002f317812 */ /* 0x000fe200078ec0ff */
[C---:B------:R-:W-:Y:S01]  /*7320*/  FFMA.FTZ R65, R48.reuse, R63, R66 ;  /* 0x0000003f30417223 */ /* 0x040fe20000010042 */
[----:B------:R-:W-:Y:S01]  /*7330*/  LOP3.LUT R60, R143, 0xffff0000, RZ, 0xc0, !PT ;  /* 0xffff00008f3c7812 */ /* 0x000fe200078ec0ff */
[----:B------:R-:W-:Y:S01]  /*7340*/  FFMA.FTZ R79, R48, R59, -R79 ;  /* 0x0000003b304f7223 */ /* 0x000fe2000001084f */
[----:B------:R-:W-:Y:S01]  /*7350*/  FMUL.FTZ R66, R51, R64 ;  /* 0x0000004033427220 */ /* 0x000fe20000410000 */
[----:B------:R-:W-:Y:S01]  /*7360*/  IMAD.U32 R48, R144, 0x10000, RZ ;  /* 0x0001000090307824 */ /* 0x000fe200078e00ff */
[----:B------:R-:W-:Y:S01]  /*7370*/  PRMT R142, R142, 0x5410, R81 ;  /* 0x000054108e8e7816 */ /* 0x000fe20000000051 */
[----:B------:R-:W-:-:S02]  /*7380*/  IMAD.U32 R59, R148, 0x10000, RZ ;  /* 0x00010000943b7824 */ /* 0x000fc400078e00ff */
[-C--:B------:R-:W-:Y:S01]  /*7390*/  FMUL.FTZ R82, R51, R60.reuse ;  /* 0x0000003c33527220 */ /* 0x080fe20000410000 */
[----:B------:R-:W-:Y:S01]  /*73a0*/  FFMA.FTZ R76, R49, R60, -R66 ;  /* 0x0000003c314c7223 */ /* 0x000fe20000010842 */
[CC--:B------:R-:W-:Y:S01]  /*73b0*/  FMUL.FTZ R66, R61.reuse, R48.reuse ;  /* 0x000000303d427220 */ /* 0x0c0fe20000410000 */
[-C--:B------:R-:W-:Y:S01]  /*73c0*/  FMUL.FTZ R51, R61, R59.reuse ;  /* 0x0000003b3d337220 */ /* 0x080fe20000410000 */
[----:B------:R-:W-:Y:S01]  /*73d0*/  LOP3.LUT R148, R148, 0xffff0000, RZ, 0xc0, !PT ;  /* 0xffff000094947812 */ /* 0x000fe200078ec0ff */
[----:B------:R-:W-:Y:S02]  /*73e0*/  IMAD.U32 R47, R50, 0x10000, RZ ;  /* 0x00010000322f7824 */ /* 0x000fe400078e00ff */
[C---:B------:R-:W-:Y:S01]  /*73f0*/  FFMA.FTZ R66, R58.reuse, R59, R66 ;  /* 0x0000003b3a427223 */ /* 0x040fe20000010042 */
[----:B------:R-:W-:Y:S01]  /*7400*/  FFMA.FTZ R60, R58, R48, -R51 ;  /* 0x000000303a3c7223 */ /* 0x000fe20000010833 */
[----:B------:R-:W-:Y:S01]  /*7410*/  LOP3.LUT R45, R44, 0xffff0000, RZ, 0xc0, !PT ;  /* 0xffff00002c2d7812 */ /* 0x000fe200078ec0ff */
[----:B------:R-:W-:Y:S01]  /*7420*/  FFMA.FTZ R82, R49, R64, R82 ;  /* 0x0000004031527223 */ /* 0x000fe20000010052 */
[----:B------:R-:W-:Y:S01]  /*7430*/  LOP3.LUT R50, R50, 0xffff0000, RZ, 0xc0, !PT ;  /* 0xffff000032327812 */ /* 0x000fe200078ec0ff */
[----:B------:R-:W-:Y:S01]  /*7440*/  IMAD.U32 R51, R146, 0x10000, RZ ;  /* 0x0001000092337824 */ /* 0x000fe200078e00ff */
[----:B------:R-:W-:Y:S01]  /*7450*/  LOP3.LUT R144, R144, 0xffff0000, RZ, 0xc0, !PT ;  /* 0xffff000090907812 */ /* 0x000fe200078ec0ff */
[----:B------:R-:W-:Y:S01]  /*7460*/  IMAD.U32 R48, R142, 0x10000, RZ ;  /* 0x000100008e307824 */ /* 0x000fe200078e00ff */
[----:B------:R-:W-:Y:S01]  /*7470*/  LOP3.LUT R59, R146, 0xffff0000, RZ, 0xc0, !PT ;  /* 0xffff0000923b7812 */ /* 0x000fe200078ec0ff */
[----:B------:R-:W-:Y:S01]  /*7480*/  FMUL.FTZ R64, R62, R148 ;  /* 0x000000943e407220 */ /* 0x000fe20000410000 */
[----:B------:R-:W-:Y:S01]  /*7490*/  LOP3.LUT R49, R142, 0xffff0000, RZ, 0xc0, !PT ;  /* 0xffff00008e317812 */ /* 0x000fe200078ec0ff */
[C---:B------:R-:W-:Y:S01]  /*74a0*/  IMAD.U32 R44, R46.reuse, 0x10000, RZ ;  /* 0x000100002e2c7824 */ /* 0x040fe200078e00ff */
[----:B------:R-:W-:Y:S01]  /*74b0*/  LOP3.LUT R46, R46, 0xffff0000, RZ, 0xc0, !PT ;  /* 0xffff00002e2e7812 */ /* 0x000fe200078ec0ff */
[C---:B------:R-:W-:Y:S01]  /*74c0*/  FMUL.FTZ R63, R47.reuse, R51 ;  /* 0x000000332f3f7220 */ /* 0x040fe20000410000 */
[----:B------:R-:W-:Y:S01]  /*74d0*/  FMUL.FTZ R58, R47, R48 ;  /* 0x000000302f3a7220 */ /* 0x000fe20000410000 */
[-C--:B------:R-:W-:Y:S01]  /*74e0*/  FMUL.FTZ R62, R62, R144.reuse ;  /* 0x000000903e3e7220 */ /* 0x080fe20000410000 */
[C---:B------:R-:W-:Y:S01]  /*74f0*/  FFMA.FTZ R61, R45.reuse, R144, -R64 ;  /* 0x000000902d3d7223 */ /* 0x040fe20000010840 */
[C---:B------:R-:W-:Y:S01]  /*7500*/  FMUL.FTZ R47, R50.reuse, R59 ;  /* 0x0000003b322f7220 */ /* 0x040fe20000410000 */
[----:B------:R-:W-:Y:S01]  /*7510*/  FMUL.FTZ R50, R50, R49 ;  /* 0x0000003132327220 */ /* 0x000fe20000410000 */
        /* <DEDUP_REMOVED lines=15> */
.L_x_1742:
[----:B------:R-:W-:Y:S05]  /*7610*/  BSYNC B2 ;  /* 0x0000000000027941 */ /* 0x000fea0003800000 */
.L_x_1741:
        /* <DEDUP_REMOVED lines=11> */
.L_x_1740:
[----:B------:R-:W-:Y:S05]  /*76d0*/  BSYNC B1 ;  /* 0x0000000000017941 */ /* 0x000fea0003800000 */
.L_x_1739:
[----:B------:R-:W-:Y:S01]  /*76e0*/  ISETP.GE.OR P4, PT, R210, R114, P2 ;  /* 0x00000072d200720c */ /* 0x000fe20001786670 */
[-C--:B-1234-:R-:W-:Y:S02]  /*76f0*/  IMAD R44, R116, R122.reuse, RZ ;  /* 0x0000007a742c7224 */ /* 0x09efe400078e02ff */
[----:B------:R-:W-:-:S04]  /*7700*/  IMAD.WIDE.U32 R120, R210, R122, R120 ;  /* 0x0000007ad2787225 */ /* 0x000fc800078e0078 */
[----:B------:R-:W-:-:S06]  /*7710*/  IMAD R123, R210, R123, R44 ;  /* 0x0000007bd27b7224 */ /* 0x000fcc00078e022c */
[----:B------:R-:W-:Y:S05]  /*7720*/  @P4 BRA `(.L_x_1719) ;  /* 0x0000000c00804947 */ /* 0x000fea0003800000 */
[----:B------:R-:W1:Y:S01]  /*7730*/  LDC.64 R52, c[0x0][0x2e8] ;  /* 0x0000ba00ff347b82 */ /* 0x000e620000000a00 */
[----:B------:R-:W-:Y:S01]  /*7740*/  IMAD.IADD R56, R121, 0x1, R123 ;  /* 0x0000000179387824 */ /* 0x000fe200078e027b */
[----:B------:R-:W-:Y:S01]  /*7750*/  IADD3 R44, P4, P5, R96, R120, R37 ;  /* 0x00000078602c7210 */ /* 0x000fe20007d9e025 */
[----:B------:R-:W-:Y:S01]  /*7760*/  BSSY B1, `(.L_x_1743) ;  /* 0x0000073000017945 */ /* 0x000fe20003800000 */
[----:B------:R-:W-:Y:S02]  /*7770*/  ISETP.NE.AND P6, PT, R0, RZ, PT ;  /* 0x000000ff0000720c */ /* 0x000fe40003fc5270 */
[----:B------:R-:W-:Y:S02]  /*7780*/  IADD3.X R45, R35, R56, R102, P4, P5 ;  /* 0x00000038232d7210 */ /* 0x000fe400027ea466 */
[----:B------:R-:W-:Y:S02]  /*7790*/  SEL R134, R113, R134, !P6 ;  /* 0x0000008671867207 */ /* 0x000fe40007000000 */
[----:B-1----:R-:W-:-:S04]  /*77a0*/  LEA R54, P4, R44, R52, 0x1 ;  /* 0x000000342c367211 */ /* 0x002fc800078808ff */
[----:B------:R-:W-:Y:S02]  /*77b0*/  LEA.HI.X R55, R44, R53, R45, 0x1, P4 ;  /* 0x000000352c377211 */ /* 0x000fe400020f0c2d */
[----:B------:R-:W-:-:S04]  /*77c0*/  SHF.R.S32.HI R45, RZ, 0x1f, R134 ;  /* 0x0000001fff2d7819 */ /* 0x000fc80000011486 */
[----:B------:R-:W-:-:S04]  /*77d0*/  LEA.HI R134, R45, R134, RZ, 0x4 ;  /* 0x000000862d867211 */ /* 0x000fc800078f20ff */
        /* <DEDUP_REMOVED lines=16> */
[----:B------:R-:W-:Y:S01]  /*78e0*/  SHF.R.U64 R67, R72, 0x10, R73 ;  /* 0x0000001048437819 */ /* 0x000fe20000001249 */
[----:B--2---:R-:W-:Y:S01]  /*78f0*/  IMAD.U32 R62, R49, 0x10000, RZ ;  /* 0x00010000313e7824 */ /* 0x004fe200078e00ff */
[----:B------:R-:W-:Y:S01]  /*7900*/  SHF.R.U64 R77, R68, 0x10, R69 ;  /* 0x00000010444d7819 */ /* 0x000fe20000001245 */
[----:B-1----:R-:W-:Y:S01]  /*7910*/  IMAD.U32 R58, R45, 0x10000, RZ ;  /* 0x000100002d3a7824 */ /* 0x002fe200078e00ff */
[----:B------:R-:W-:Y:S01]  /*7920*/  SHF.R.U32.HI R72, RZ, 0x10, R73 ;  /* 0x00000010ff487819 */ /* 0x000fe20000011649 */
[----:B------:R-:W-:Y:S01]  /*7930*/  IMAD.U32 R64, R51, 0x10000, RZ ;  /* 0x0001000033407824 */ /* 0x000fe200078e00ff */
[----:B------:R-:W-:Y:S01]  /*7940*/  SHF.R.U32.HI R68, RZ, 0x10, R69 ;  /* 0x00000010ff447819 */ /* 0x000fe20000011645 */
[----:B------:R-:W-:Y:S01]  /*7950*/  IMAD.U32 R60, R48, 0x10000, RZ ;  /* 0x00010000303c7824 */ /* 0x000fe200078e00ff */
[----:B------:R-:W-:Y:S02]  /*7960*/  PRMT R141, R141, 0x5410, R72 ;  /* 0x000054108d8d7816 */ /* 0x000fe40000000048 */
[----:B------:R-:W-:-:S02]  /*7970*/  PRMT R137, R137, 0x5410, R68 ;  /* 0x0000541089897816 */ /* 0x000fc40000000044 */
[--C-:B------:R-:W-:Y:S01]  /*7980*/  SHF.R.U64 R66, R70, 0x10, R71.reuse ;  /* 0x0000001046427819 */ /* 0x100fe20000001247 */
[----:B------:R-:W-:Y:S01]  /*7990*/  IMAD.U32 R69, R141, 0x10000, RZ ;  /* 0x000100008d457824 */ /* 0x000fe200078e00ff */
[----:B------:R-:W-:Y:S02]  /*79a0*/  SHF.R.U32.HI R70, RZ, 0x10, R71 ;  /* 0x00000010ff467819 */ /* 0x000fe40000011647 */
[--C-:B------:R-:W-:Y:S02]  /*79b0*/  SHF.R.U64 R71, R74, 0x10, R75.reuse ;  /* 0x000000104a477819 */ /* 0x100fe4000000124b */
[----:B------:R-:W-:Y:S02]  /*79c0*/  SHF.R.U32.HI R74, RZ, 0x10, R75 ;  /* 0x00000010ff4a7819 */ /* 0x000fe4000001164b */
[----:B------:R-:W-:Y:S01]  /*79d0*/  PRMT R140, R140, 0x5410, R67 ;  /* 0x000054108c8c7816 */ /* 0x000fe20000000043 */
[----:B------:R-:W-:Y:S01]  /*79e0*/  IMAD.U32 R67, R137, 0x10000, RZ ;  /* 0x0001000089437824 */ /* 0x000fe200078e00ff */
[----:B------:R-:W-:-:S02]  /*79f0*/  PRMT R133, R133, 0x5410, R66 ;  /* 0x0000541085857816 */ /* 0x000fc40000000042 */
[----:B------:R-:W-:Y:S01]  /*7a00*/  LOP3.LUT R63, R49, 0xffff0000, RZ, 0xc0, !PT ;  /* 0xffff0000313f7812 */ /* 0x000fe200078ec0ff */
[----:B------:R-:W-:Y:S01]  /*7a10*/  FMUL.FTZ R73, R62, R67 ;  /* 0x000000433e497220 */ /* 0x000fe20000410000 */
[----:B------:R-:W-:Y:S02]  /*7a20*/  LOP3.LUT R66, R141, 0xffff0000, RZ, 0xc0, !PT ;  /* 0xffff00008d427812 */ /* 0x000fe400078ec0ff */
[----:B------:R-:W-:Y:S01]  /*7a30*/  PRMT R138, R138, 0x5410, R71 ;  /* 0x000054108a8a7816 */ /* 0x000fe20000000047 */
[-C--:B------:R-:W-:Y:S01]  /*7a40*/  FMUL.FTZ R71, R62, R69.reuse ;  /* 0x000000453e477220 */ /* 0x080fe20000410000 */
[----:B------:R-:W-:Y:S01]  /*7a50*/  PRMT R139, R139, 0x5410, R74 ;  /* 0x000054108b8b7816 */ /* 0x000fe2000000004a */
[C---:B------:R-:W-:Y:S01]  /*7a60*/  FFMA.FTZ R73, R58.reuse, R69, R73 ;  /* 0x000000453a497223 */ /* 0x040fe20000010049 */
[----:B------:R-:W-:Y:S01]  /*7a70*/  PRMT R135, R135, 0x5410, R70 ;  /* 0x0000541087877816 */ /* 0x000fe20000000046 */
[----:B------:R-:W-:Y:S01]  /*7a80*/  FMUL.FTZ R70, R63, R66 ;  /* 0x000000423f467220 */ /* 0x000fe20000410000 */
[----:B------:R-:W-:Y:S01]  /*7a90*/  LOP3.LUT R59, R45, 0xffff0000, RZ, 0xc0, !PT ;  /* 0xffff00002d3b7812 */ /* 0x000fe200078ec0ff */
[----:B------:R-:W-:Y:S01]  /*7aa0*/  FFMA.FTZ R68, R58, R67, -R71 ;  /* 0x000000433a447223 */ /* 0x000fe20000010847 */
[----:B------:R-:W-:Y:S01]  /*7ab0*/  LOP3.LUT R62, R137, 0xffff0000, RZ, 0xc0, !PT ;  /* 0xffff0000893e7812 */ /* 0x000fe200078ec0ff */
[----:B------:R-:W-:Y:S01]  /*7ac0*/  IMAD.U32 R71, R139, 0x10000, RZ ;  /* 0x000100008b477824 */ /* 0x000fe200078e00ff */
[----:B------:R-:W-:Y:S01]  /*7ad0*/  LOP3.LUT R65, R51, 0xffff0000, RZ, 0xc0, !PT ;  /* 0xffff000033417812 */ /* 0x000fe200078ec0ff */
[----:B------:R-:W-:Y:S01]  /*7ae0*/  IMAD.U32 R67, R135, 0x10000, RZ ;  /* 0x0001000087437824 */ /* 0x000fe200078e00ff */
[----:B------:R-:W-:Y:S01]  /*7af0*/  LOP3.LUT R61, R48, 0xffff0000, RZ, 0xc0, !PT ;  /* 0xffff0000303d7812 */ /* 0x000fe200078ec0ff */
[-C--:B------:R-:W-:Y:S01]  /*7b00*/  FMUL.FTZ R58, R63, R62.reuse ;  /* 0x0000003e3f3a7220 */ /* 0x080fe20000410000 */
[----:B------:R-:W-:Y:S01]  /*7b10*/  FFMA.FTZ R69, R59, R62, -R70 ;  /* 0x0000003e3b457223 */ /* 0x000fe20000010846 */
[----:B------:R-:W-:Y:S01]  /*7b20*/  LOP3.LUT R62, R139, 0xffff0000, RZ, 0xc0, !PT ;  /* 0xffff00008b3e7812 */ /* 0x000fe200078ec0ff */
[----:B------:R-:W-:Y:S01]  /*7b30*/  FMUL.FTZ R63, R64, R71 ;  /* 0x00000047403f7220 */ /* 0x000fe20000410000 */
[----:B------:R-:W-:Y:S01]  /*7b40*/  IMAD.U32 R48, R47, 0x10000, RZ ;  /* 0x000100002f307824 */ /* 0x000fe200078e00ff */
[----:B------:R-:W-:Y:S01]  /*7b50*/  PRMT R136, R136, 0x5410, R77 ;  /* 0x0000541088887816 */ /* 0x000fe2000000004d */
[-C--:B------:R-:W-:Y:S01]  /*7b60*/  FMUL.FTZ R64, R64, R67.reuse ;  /* 0x0000004340407220 */ /* 0x080fe20000410000 */
[----:B------:R-:W-:Y:S01]  /*7b70*/  FFMA.FTZ R66, R59, R66, R58 ;  /* 0x000000423b427223 */ /* 0x000fe2000001003a */
[----:B------:R-:W-:Y:S01]  /*7b80*/  LOP3.LUT R49, R47, 0xffff0000, RZ, 0xc0, !PT ;  /* 0xffff00002f317812 */ /* 0x000fe200078ec0ff */
[----:B------:R-:W-:Y:S01]  /*7b90*/  FMUL.FTZ R70, R65, R62 ;  /* 0x0000003e41467220 */ /* 0x000fe20000410000 */
[----:B------:R-:W-:Y:S01]  /*7ba0*/  LOP3.LUT R58, R135, 0xffff0000, RZ, 0xc0, !PT ;  /* 0xffff0000873a7812 */ /* 0x000fe200078ec0ff */
[C---:B------:R-:W-:Y:S01]  /*7bb0*/  FFMA.FTZ R67, R48.reuse, R67, -R63 ;  /* 0x0000004330437223 */ /* 0x040fe2000001083f */
[----:B------:R-:W-:Y:S01]  /*7bc0*/  FFMA.FTZ R64, R48, R71, R64 ;  /* 0x0000004730407223 */ /* 0x000fe20000010040 */
[C---:B------:R-:W-:Y:S01]  /*7bd0*/  IMAD.U32 R59, R140.reuse, 0x10000, RZ ;  /* 0x000100008c3b7824 */ /* 0x040fe200078e00ff */
[----:B------:R-:W-:Y:S01]  /*7be0*/  LOP3.LUT R140, R140, 0xffff0000, RZ, 0xc0, !PT ;  /* 0xffff00008c8c7812 */ /* 0x000fe200078ec0ff */
[----:B------:R-:W-:-:S02]  /*7bf0*/  IMAD.U32 R48, R136, 0x10000, RZ ;  /* 0x0001000088307824 */ /* 0x000fc400078e00ff */
[-C--:B------:R-:W-:Y:S01]  /*7c00*/  FMUL.FTZ R72, R65, R58.reuse ;  /* 0x0000003a41487220 */ /* 0x080fe20000410000 */
[C---:B------:R-:W-:Y:S01]  /*7c10*/  FFMA.FTZ R70, R49.reuse, R58, -R70 ;  /* 0x0000003a31467223 */ /* 0x040fe20000010846 */
[-C--:B------:R-:W-:Y:S01]  /*7c20*/  FMUL.FTZ R58, R60, R59.reuse ;  /* 0x0000003b3c3a7220 */ /* 0x080fe20000410000 */
[----:B------:R-:W-:Y:S01]  /*7c30*/  IMAD.U32 R45, R44, 0x10000, RZ ;  /* 0x000100002c2d7824 */ /* 0x000fe200078e00ff */
[----:B------:R-:W-:Y:S01]  /*7c40*/  LOP3.LUT R136, R136, 0xffff0000, RZ, 0xc0, !PT ;  /* 0xffff000088887812 */ /* 0x000fe200078ec0ff */
[----:B------:R-:W-:Y:S01]  /*7c50*/  FMUL.FTZ R60, R60, R48 ;  /* 0x000000303c3c7220 */ /* 0x000fe20000410000 */
[----:B------:R-:W-:Y:S01]  /*7c60*/  FFMA.FTZ R65, R49, R62, R72 ;  /* 0x0000003e31417223 */ /* 0x000fe20000010048 */
[----:B------:R-:W-:Y:S01]  /*7c70*/  LOP3.LUT R44, R44, 0xffff0000, RZ, 0xc0, !PT ;  /* 0xffff00002c2c7812 */ /* 0x000fe200078ec0ff */
[C---:B------:R-:W-:Y:S02]  /*7c80*/  IMAD.U32 R51, R50.reuse, 0x10000, RZ ;  /* 0x0001000032337824 */ /* 0x040fe400078e00ff */
[----:B------:R-:W-:Y:S01]  /*7c90*/  FMUL.FTZ R63, R61, R140 ;  /* 0x0000008c3d3f7220 */ /* 0x000fe20000410000 */
[C---:B------:R-:W-:Y:S01]  /*7ca0*/  FFMA.FTZ R49, R45.reuse, R48, -R58 ;  /* 0x000000302d317223 */ /* 0x040fe2000001083a */
[----:B------:R-:W-:Y:S01]  /*7cb0*/  FFMA.FTZ R60, R45, R59, R60 ;  /* 0x0000003b2d3c7223 */ /* 0x000fe2000001003c */
[----:B------:R-:W-:Y:S01]  /*7cc0*/  LOP3.LUT R50, R50, 0xffff0000, RZ, 0xc0, !PT ;  /* 0xffff000032327812 */ /* 0x000fe200078ec0ff */
[----:B------:R-:W-:Y:S01]  /*7cd0*/  FMUL.FTZ R61, R61, R136 ;  /* 0x000000883d3d7220 */ /* 0x000fe20000410000 */
[C---:B------:R-:W-:Y:S01]  /*7ce0*/  IMAD.U32 R48, R133.reuse, 0x10000, RZ ;  /* 0x0001000085307824 */ /* 0x040fe200078e00ff */
[C---:B------:R-:W-:Y:S01]  /*7cf0*/  LOP3.LUT R45, R138.reuse, 0xffff0000, RZ, 0xc0, !PT ;  /* 0xffff00008a2d7812 */ /* 0x040fe200078ec0ff */
[----:B------:R-:W-:Y:S01]  /*7d00*/  IMAD.U32 R58, R138, 0x10000, RZ ;  /* 0x000100008a3a7824 */ /* 0x000fe200078e00ff */
[----:B------:R-:W-:Y:S01]  /*7d10*/  LOP3.LUT R133, R133, 0xffff0000, RZ, 0xc0, !PT ;  /* 0xffff000085857812 */ /* 0x000fe200078ec0ff */
[----:B------:R-:W-:-:S02]  /*7d20*/  IMAD.U32 R47, R46, 0x10000, RZ ;  /* 0x000100002e2f7824 */ /* 0x000fc400078e00ff */
[C---:B------:R-:W-:Y:S01]  /*7d30*/  FFMA.FTZ R136, R44.reuse, R136, -R63 ;  /* 0x000000882c887223 */ /* 0x040fe2000001083f */
[----:B------:R-:W-:Y:S01]  /*7d40*/  FFMA.FTZ R61, R44, R140, R61 ;  /* 0x0000008c2c3d7223 */ /* 0x000fe2000001003d */
[----:B------:R-:W-:Y:S01]  /*7d50*/  LOP3.LUT R46, R46, 0xffff0000, RZ, 0xc0, !PT ;  /* 0xffff00002e2e7812 */ /* 0x000fe200078ec0ff */
[C---:B------:R-:W-:Y:S01]  /*7d60*/  FMUL.FTZ R44, R51.reuse, R58 ;  /* 0x0000003a332c7220 */ /* 0x040fe20000410000 */
        /* <DEDUP_REMOVED lines=16> */
[----:B------:R-:W-:-:S02]  /*7e70*/  F2FP.BF16.F32.PACK_AB R47, R70, R67 ;  /* 0x00000043462f723e */ /* 0x000fc400000010ff */
[----:B------:R-:W-:-:S07]  /*7e80*/  F2FP.BF16.F32.PACK_AB R48, R61, R60 ;  /* 0x0000003c3d30723e */ /* 0x000fce00000010ff */
.L_x_1744:
[----:B------:R-:W-:Y:S05]  /*7e90*/  BSYNC B1 ;  /* 0x0000000000017941 */ /* 0x000fea0003800000 */
.L_x_1743:
[----:B-1----:R1:W-:Y:S01]  /*7ea0*/  STG.E.128 desc[UR38][R54.64], R44 ;  /* 0x0000002c36007986 */ /* 0x0023e2000c101d26 */
[----:B------:R-:W-:-:S13]  /*7eb0*/  ISETP.GE.AND P3, PT, R57, R132, PT ;  /* 0x000000843900720c */ /* 0x000fda0003f66270 */
[----:B------:R-:W-:Y:S05]  /*7ec0*/  @P3 BRA `(.L_x_1719) ;  /* 0x0000000400983947 */ /* 0x000fea0003800000 */
[--C-:B-1----:R-:W-:Y:S02]  /*7ed0*/  SHF.R.S32.HI R44, RZ, 0x1f, R57.reuse ;  /* 0x0000001fff2c7819 */ /* 0x102fe40000011439 */
[----:B------:R-:W-:-:S04]  /*7ee0*/  IADD3 R57, P3, P4, R96, R120, R57 ;  /* 0x0000007860397210 */ /* 0x000fc80007c7e039 */
[----:B------:R-:W-:Y:S02]  /*7ef0*/  IADD3.X R56, R35, R56, R44, P3, P4 ;  /* 0x0000003823387210 */ /* 0x000fe40001fe842c */
[----:B------:R-:W-:-:S04]  /*7f00*/  LEA R52, P3, R57, R52, 0x1 ;  /* 0x0000003439347211 */ /* 0x000fc800078608ff */
[----:B------:R-:W-:-:S05]  /*7f10*/  LEA.HI.X R53, R57, R53, R56, 0x1, P3 ;  /* 0x0000003539357211 */ /* 0x000fca00018f0c38 */
[----:B--2---:R1:W-:Y:S01]  /*7f20*/  STG.E.128 desc[UR38][R52.64], R48 ;  /* 0x0000003034007986 */ /* 0x0043e2000c101d26 */
[----:B------:R-:W-:Y:S05]  /*7f30*/  BRA `(.L_x_1719) ;  /* 0x00000004007c7947 */ /* 0x000fea0003800000 */
.L_x_1682:
[----:B------:R-:W-:-:S13]  /*7f40*/  ISETP.NE.AND P0, PT, R191, 0x3, PT ;  /* 0x00000003bf00780c */ /* 0x000fda0003f05270 */
[----:B------:R-:W-:Y:S05]  /*7f50*/  @!P0 BRA `(.L_x_1745) ;  /* 0x0000000000048947 */ /* 0x000fea0003800000 */
[----:B------:R-:W-:Y:S01]  /*7f60*/  BPT.TRAP 0x1 ;  /* 0x000000040000795c */ /* 0x000fe20000300000 */
.L_x_1745:
[----:B------:R-:W-:Y:S01]  /*7f70*/  IMAD R106, R184, 0x8, R2 ;  /* 0x00000008b86a7824 */ /* 0x000fe200078e0202 */
[----:B------:R-:W-:Y:S01]  /*7f80*/  SHF.L.U32 R119, R192, 0x1f, RZ ;  /* 0x0000001fc0777819 */ /* 0x000fe200000006ff */
[----:B------:R-:W-:Y:S01]  /*7f90*/  IMAD R114, R26, -0x80, R24 ;  /* 0xffffff801a727824 */ /* 0x000fe200078e0218 */
[----:B------:R-:W-:Y:S01]  /*7fa0*/  BSSY B1, `(.L_x_1746) ;  /* 0x0000006000017945 */ /* 0x000fe20003800000 */
[----:B------:R-:W-:Y:S01]  /*7fb0*/  SHF.R.S32.HI R45, RZ, 0x1f, R26 ;  /* 0x0000001fff2d7819 */ /* 0x000fe2000001141a */
[----:B------:R-:W0:Y:S01]  /*7fc0*/  SYNCS.PHASECHK.TRANS64.TRYWAIT P3, [R106+URZ+0x28890], R119 ;  /* 0x028890776a0075a7 */ /* 0x000e22000806017f */
[----:B------:R-:W-:Y:S01]  /*7fd0*/  IMAD R44, R3, R26, RZ ;  /* 0x0000001a032c7224 */ /* 0x000fe200078e02ff */
[----:B------:R-:W-:Y:S01]  /*7fe0*/  VIMNMX R114, R114, 0x80, PT ;  /* 0x0000008072727848 */ /* 0x000fe20003fe0100 */
[----:B0-----:R-:W-:Y:S06]  /*7ff0*/  @!P3 BRA `(.L_x_1747) ;  /* 0x000001ec009cb947 */ /* 0x001fec0003800000 */
.L_x_2100:
[----:B------:R-:W-:Y:S05]  /*8000*/  BSYNC B1 ;  /* 0x0000000000017941 */ /* 0x000fea0003800000 */
.L_x_1746:
[----:B------:R-:W-:Y:S01]  /*8010*/  ISETP.GE.AND P3, PT, R23, R114, PT ;  /* 0x000000721700720c */ /* 0x000fe20003f66270 */
[----:B------:R-:W-:Y:S01]  /*8020*/  IMAD R45, R45, R128, R44 ;  /* 0x000000802d2d7224 */ /* 0x000fe200078e022c */
[----:B------:R-:W-:Y:S01]  /*8030*/  BSSY B1, `(.L_x_1748) ;  /* 0x0000012000017945 */ /* 0x000fe20003800000 */
[----:B------:R-:W-:-:S04]  /*8040*/  IMAD.WIDE.U32 R52, R128, R26, RZ ;  /* 0x0000001a80347225 */ /* 0x000fc800078e00ff */
[----:B------:R-:W-:-:S06]  /*8050*/  IMAD.IADD R61, R45, 0x1, R53 ;  /* 0x000000012d3d7824 */ /* 0x000fcc00078e0235 */
[----:B------:R-:W-:Y:S05]  /*8060*/  @P3 BRA `(.L_x_1749) ;  /* 0x0000000000383947 */ /* 0x000fea0003800000 */
[----:B------:R-:W1:Y:S01]  /*8070*/  @!P2 LDC.64 R54, c[0x0][0x2e8] ;  /* 0x0000ba00ff36ab82 */ /* 0x000e620000000a00 */
[----:B------:R-:W2:Y:S01]  /*8080*/  @!P2 LDS.128 R44, [R111+0x18400] ;  /* 0x018400006f2ca984 */ /* 0x000ea20000000c00 */
[----:B------:R-:W-:-:S03]  /*8090*/  @!P2 IADD3 R58, P3, R36, R52, RZ ;  /* 0x00000034243aa210 */ /* 0x000fc60007f7e0ff */
[----:B------:R-:W3:Y:S02]  /*80a0*/  @!P1 LDS.128 R48, [R111+0x1c400] ;  /* 0x01c400006f309984 */ /* 0x000ee40000000c00 */
[----:B------:R-:W-:Y:S01]  /*80b0*/  @!P2 IMAD.X R59, R61, 0x1, R39, P3 ;  /* 0x000000013d3ba824 */ /* 0x000fe200018e0627 */
[----:B------:R-:W4:Y:S01]  /*80c0*/  @!P1 LDC.64 R56, c[0x0][0x2e8] ;  /* 0x0000ba00ff389b82 */ /* 0x000f220000000a00 */
[----:B-1----:R-:W-:-:S04]  /*80d0*/  @!P2 LEA R54, P3, R58, R54, 0x1 ;  /* 0x000000363a36a211 */ /* 0x002fc800078608ff */
[----:B------:R-:W-:Y:S02]  /*80e0*/  @!P2 LEA.HI.X R55, R58, R55, R59, 0x1, P3 ;  /* 0x000000373a37a211 */ /* 0x000fe400018f0c3b */
[----:B------:R-:W-:-:S05]  /*80f0*/  @!P1 IADD3 R58, P3, R99, R52, RZ ;  /* 0x00000034633a9210 */ /* 0x000fca0007f7e0ff */
[----:B------:R-:W-:Y:S01]  /*8100*/  @!P1 IMAD.X R59, R61, 0x1, R104, P3 ;  /* 0x000000013d3b9824 */ /* 0x000fe200018e0668 */
[----:B----4-:R-:W-:-:S04]  /*8110*/  @!P1 LEA R56, P3, R58, R56, 0x1 ;  /* 0x000000383a389211 */ /* 0x010fc800078608ff */
[----:B------:R-:W-:Y:S01]  /*8120*/  @!P1 LEA.HI.X R57, R58, R57, R59, 0x1, P3 ;  /* 0x000000393a399211 */ /* 0x000fe200018f0c3b */
[----:B--2---:R1:W-:Y:S04]  /*8130*/  @!P2 STG.E.128 desc[UR38][R54.64], R44 ;  /* 0x0000002c3600a986 */ /* 0x0043e8000c101d26 */
[----:B---3--:R1:W-:Y:S04]  /*8140*/  @!P1 STG.E.128 desc[UR38][R56.64], R48 ;  /* 0x0000003038009986 */ /* 0x0083e8000c101d26 */
.L_x_1749:
[----:B------:R-:W-:Y:S05]  /*8150*/  BSYNC B1 ;  /* 0x0000000000017941 */ /* 0x000fea0003800000 */
.L_x_1748:
[----:B------:R-:W-:Y:S01]  /*8160*/  ISETP.GE.AND P3, PT, R212, R114, PT ;  /* 0x00000072d400720c */ /* 0x000fe20003f66270 */
[----:B------:R-:W-:-:S12]  /*8170*/  BSSY B1, `(.L_x_1750) ;  /* 0x0000012000017945 */ /* 0x000fd80003800000 */
[----:B------:R-:W-:Y:S05]  /*8180*/  @P3 BRA `(.L_x_1751) ;  /* 0x0000000000403947 */ /* 0x000fea0003800000 */
[----:B-1----:R-:W1:Y:S01]  /*8190*/  @!P2 LDC.64 R54, c[0x0][0x2e8] ;  /* 0x0000ba00ff36ab82 */ /* 0x002e620000000a00 */
[----:B------:R-:W2:Y:S01]  /*81a0*/  @!P2 LDS.128 R44, [R111+0x19400] ;  /* 0x019400006f2ca984 */ /* 0x000ea20000000c00 */
[----:B------:R-:W-:-:S03]  /*81b0*/  IADD3 R60, P3, R88, R52, RZ ;  /* 0x00000034583c7210 */ /* 0x000fc60007f7e0ff */
[----:B------:R-:W3:Y:S02]  /*81c0*/  @!P1 LDS.128 R48, [R111+0x1d400] ;  /* 0x01d400006f309984 */ /* 0x000ee40000000c00 */
[----:B------:R-:W-:Y:S01]  /*81d0*/  IMAD.X R62, R61, 0x1, R89, P3 ;  /* 0x000000013d3e7824 */ /* 0x000fe200018e0659 */
[----:B------:R-:W4:Y:S01]  /*81e0*/  @!P1 LDC.64 R56, c[0x0][0x2e8] ;  /* 0x0000ba00ff389b82 */ /* 0x000f220000000a00 */
[----:B------:R-:W-:-:S05]  /*81f0*/  @!P2 IADD3 R58, P3, R60, R36, RZ ;  /* 0x000000243c3aa210 */ /* 0x000fca0007f7e0ff */
[----:B------:R-:W-:Y:S01]  /*8200*/  @!P2 IMAD.X R59, R62, 0x1, R39, P3 ;  /* 0x000000013e3ba824 */ /* 0x000fe200018e0627 */
        /* <DEDUP_REMOVED lines=8> */
.L_x_1751:
[----:B------:R-:W-:Y:S05]  /*8290*/  BSYNC B1 ;  /* 0x0000000000017941 */ /* 0x000fea0003800000 */
.L_x_1750:
[----:B------:R-:W-:Y:S01]  /*82a0*/  ISETP.GE.AND P3, PT, R211, R114, PT ;  /* 0x00000072d300720c */ /* 0x000fe20003f66270 */
[----:B------:R-:W-:-:S12]  /*82b0*/  BSSY B1, `(.L_x_1752) ;  /* 0x0000012000017945 */ /* 0x000fd80003800000 */
[----:B------:R-:W-:Y:S05]  /*82c0*/  @P3 BRA `(.L_x_1753) ;  /* 0x0000000000403947 */ /* 0x000fea0003800000 */
[----:B-12---:R-:W1:Y:S01]  /*82d0*/  @!P2 LDC.64 R54, c[0x0][0x2e8] ;  /* 0x0000ba00ff36ab82 */ /* 0x006e620000000a00 */
[----:B------:R-:W2:Y:S01]  /*82e0*/  @!P2 LDS.128 R44, [R111+0x1a400] ;  /* 0x01a400006f2ca984 */ /* 0x000ea20000000c00 */
[----:B------:R-:W-:-:S03]  /*82f0*/  LEA R60, P3, R98, R52, 0x6 ;  /* 0x00000034623c7211 */ /* 0x000fc600078630ff */
        /* <DEDUP_REMOVED lines=13> */
.L_x_1753:
[----:B------:R-:W-:Y:S05]  /*83d0*/  BSYNC B1 ;  /* 0x0000000000017941 */ /* 0x000fea0003800000 */
.L_x_1752:
[----:B------:R-:W-:-:S13]  /*83e0*/  ISETP.GE.AND P3, PT, R210, R114, PT ;  /* 0x00000072d200720c */ /* 0x000fda0003f66270 */
[----:B------:R-:W-:Y:S05]  /*83f0*/  @P3 BRA `(.L_x_1719) ;  /* 0x00000000004c3947 */ /* 0x000fea0003800000 */
[----:B------:R-:W3:Y:S01]  /*8400*/  LDC.64 R58, c[0x0][0x300] ;  /* 0x0000c000ff3a7b82 */ /* 0x000ee20000000a00 */
[----:B-12-4-:R-:W1:Y:S01]  /*8410*/  @!P2 LDS.128 R44, [R111+0x1b400] ;  /* 0x01b400006f2ca984 */ /* 0x016e620000000c00 */
[----:B------:R-:W-:-:S03]  /*8420*/  IMAD.MOV.U32 R53, RZ, RZ, R61 ;  /* 0x000000ffff357224 */ /* 0x000fc600078e003d */
[----:B------:R-:W2:Y:S03]  /*8430*/  @!P1 LDS.128 R48, [R111+0x1f400] ;  /* 0x01f400006f309984 */ /* 0x000ea60000000c00 */
[----:B------:R-:W4:Y:S08]  /*8440*/  @!P2 LDC.64 R54, c[0x0][0x2e8] ;  /* 0x0000ba00ff36ab82 */ /* 0x000f300000000a00 */
[----:B------:R-:W5:Y:S01]  /*8450*/  @!P1 LDC.64 R56, c[0x0][0x2e8] ;  /* 0x0000ba00ff389b82 */ /* 0x000f620000000a00 */
[----:B---3--:R-:W-:-:S04]  /*8460*/  IMAD.WIDE.U32 R52, R58, 0x60, R52 ;  /* 0x000000603a347825 */ /* 0x008fc800078e0034 */
[----:B------:R-:W-:-:S04]  /*8470*/  IMAD R59, R59, 0x60, RZ ;  /* 0x000000603b3b7824 */ /* 0x000fc800078e02ff */
[----:B------:R-:W-:Y:S01]  /*8480*/  IMAD.IADD R59, R53, 0x1, R59 ;  /* 0x00000001353b7824 */ /* 0x000fe200078e023b */
[----:B------:R-:W-:-:S05]  /*8490*/  @!P2 IADD3 R53, P3, R36, R52, RZ ;  /* 0x000000342435a210 */ /* 0x000fca0007f7e0ff */
[----:B------:R-:W-:Y:S01]  /*84a0*/  @!P2 IMAD.X R58, R59, 0x1, R39, P3 ;  /* 0x000000013b3aa824 */ /* 0x000fe200018e0627 */
[----:B----4-:R-:W-:-:S04]  /*84b0*/  @!P2 LEA R54, P3, R53, R54, 0x1 ;  /* 0x000000363536a211 */ /* 0x010fc800078608ff */
[----:B------:R-:W-:Y:S02]  /*84c0*/  @!P2 LEA.HI.X R55, R53, R55, R58, 0x1, P3 ;  /* 0x000000373537a211 */ /* 0x000fe400018f0c3a */
[----:B------:R-:W-:-:S03]  /*84d0*/  @!P1 IADD3 R52, P3, R99, R52, RZ ;  /* 0x0000003463349210 */ /* 0x000fc60007f7e0ff */
[----:B-1----:R1:W-:Y:S02]  /*84e0*/  @!P2 STG.E.128 desc[UR38][R54.64], R44 ;  /* 0x0000002c3600a986 */ /* 0x0023e4000c101d26 */
[----:B------:R-:W-:Y:S01]  /*84f0*/  @!P1 IMAD.X R53, R59, 0x1, R104, P3 ;  /* 0x000000013b359824 */ /* 0x000fe200018e0668 */
[----:B-----5:R-:W-:-:S04]  /*8500*/  @!P1 LEA R56, P3, R52, R56, 0x1 ;  /* 0x0000003834389211 */ /* 0x020fc800078608ff */
[----:B------:R-:W-:-:S05]  /*8510*/  @!P1 LEA.HI.X R57, R52, R57, R53, 0x1, P3 ;  /* 0x0000003934399211 */ /* 0x000fca00018f0c35 */
[----:B--2---:R1:W-:Y:S04]  /*8520*/  @!P1 STG.E.128 desc[UR38][R56.64], R48 ;  /* 0x0000003038009986 */ /* 0x0043e8000c101d26 */
.L_x_1719:
[----:B------:R-:W-:Y:S05]  /*8530*/  BSYNC B0 ;  /* 0x0000000000007941 */ /* 0x000fea0003800000 */
.L_x_1681:
[----:B-1234-:R-:W1:Y:S01]  /*8540*/  S2R R44, SR_TID.X ;  /* 0x00000000002c7919 */ /* 0x01ee620000002100 */
        /* <DEDUP_REMOVED lines=8> */
[----:B-1----:R-:W-:Y:S01]  /*85d0*/  LOP3.LUT R44, R44, 0x7f, RZ, 0xc0, !PT ;  /* 0x0000007f2c2c7812 */ /* 0x002fe200078ec0ff */
[----:B--2---:R1:W-:Y:S03]  /*85e0*/  BAR.SYNC.DEFER_BLOCKING R126, 0x80 ;  /* 0x0002007e0000751d */ /* 0x0043e60000010000 */
[----:B------:R-:W-:-:S13]  /*85f0*/  ISETP.NE.AND P3, PT, R44, RZ, PT ;  /* 0x000000ff2c00720c */ /* 0x000fda0003f65270 */
[----:B------:R-:W-:-:S05]  /*8600*/  @!P3 VIADD R44, R106, 0x288a0 ;  /* 0x000288a06a2cb836 */ /* 0x000fca0000000000 */
[----:B------:R-:W-:-:S04]  /*8610*/  @!P3 PRMT R44, RZ, 0x654, R44 ;  /* 0x00000654ff2cb816 */ /* 0x000fc8000000002c */
[----:B------:R1:W-:Y:S01]  /*8620*/  @!P3 SYNCS.ARRIVE.TRANS64.RED.A1T0 RZ, [R44+URZ], RZ ;  /* 0x000000ff2cffb9a7 */ /* 0x0003e2000810043f */
[----:B------:R-:W-:Y:S05]  /*8630*/  @!P0 BRA `(.L_x_1755) ;  /* 0x0000000000048947 */ /* 0x000fea0003800000 */
[----:B------:R-:W-:Y:S01]  /*8640*/  BPT.TRAP 0x1 ;  /* 0x000000040000795c */ /* 0x000fe20000300000 */
.L_x_1755:
[----:B------:R-:W-:Y:S05]  /*8650*/  BSYNC B0 ;  /* 0x0000000000007941 */ /* 0x000fea0003800000 */
.L_x_1754:
[----:B------:R-:W2:Y:S01]  /*8660*/  SYNCS.PHASECHK.TRANS64.TRYWAIT P0, [R106+URZ+0x288b0], R119 ;  /* 0x0288b0776a0075a7 */ /* 0x000ea2000800017f */
[----:B------:R-:W-:Y:S01]  /*8670*/  ULDC UR36, c[0x0][0x2f4] ;  /* 0x0000bd0000247ab9 */ /* 0x000fe20000000800 */
[----:B------:R-:W-:Y:S01]  /*8680*/  ULDC.64 UR40, c[0x0][0x328] ;  /* 0x0000ca0000287ab9 */ /* 0x000fe20000000a00 */
[----:B------:R-:W-:Y:S01]  /*8690*/  ULDC.64 UR42, c[0x0][0x318] ;  /* 0x0000c600002a7ab9 */ /* 0x000fe20000000a00 */
[----:B------:R-:W-:Y:S04]  /*86a0*/  BSSY B0, `(.L_x_1756) ;  /* 0x0000002000007945 */ /* 0x000fe80003800000 */
[----:B--2---:R-:W-:Y:S05]  /*86b0*/  @!P0 BRA `(.L_x_1757) ;  /* 0x000001e800008947 */ /* 0x004fea0003800000 */
.L_x_2101:
[----:B------:R-:W-:Y:S05]  /*86c0*/  BSYNC B0 ;  /* 0x0000000000007941 */ /* 0x000fea0003800000 */
.L_x_1756:
[----:B------:R-:W-:Y:S01]  /*86d0*/  ISETP.GE.AND P0, PT, R23, R114, PT ;  /* 0x000000721700720c */ /* 0x000fe20003f06270 */
[----:B------:R-:W-:Y:S01]  /*86e0*/  BSSY B0, `(.L_x_1758) ;  /* 0x0000011000007945 */ /* 0x000fe20003800000 */
[----:B------:R-:W-:-:S11]  /*86f0*/  IMAD.WIDE R48, R26, 0x80, R42 ;  /* 0x000000801a307825 */ /* 0x000fd600078e022a */
[----:B------:R-:W-:Y:S05]  /*8700*/  @P0 BRA `(.L_x_1759) ;  /* 0x0000000000380947 */ /* 0x000fea0003800000 */
[----:B------:R-:W-:Y:S02]  /*8710*/  IMAD R47, R49, UR40, RZ ;  /* 0x00000028312f7c24 */ /* 0x000fe4000f8e02ff */
[----:B-1----:R-:W-:Y:S02]  /*8720*/  IMAD.MOV.U32 R44, RZ, RZ, R94 ;  /* 0x000000ffff2c7224 */ /* 0x002fe400078e005e */
[----:B------:R-:W-:Y:S02]  /*8730*/  IMAD.MOV.U32 R45, RZ, RZ, R105 ;  /* 0x000000ffff2d7224 */ /* 0x000fe400078e0069 */
[C---:B------:R-:W-:Y:S02]  /*8740*/  IMAD R47, R48.reuse, UR41, R47 ;  /* 0x00000029302f7c24 */ /* 0x040fe4000f8e022f */
[----:B------:R-:W-:-:S04]  /*8750*/  IMAD.WIDE.U32 R44, R48, UR40, R44 ;  /* 0x00000028302c7c25 */ /* 0x000fc8000f8e002c */
[----:B------:R-:W-:Y:S01]  /*8760*/  IMAD.IADD R45, R45, 0x1, R47 ;  /* 0x000000012d2d7824 */ /* 0x000fe200078e022f */
[----:B------:R-:W-:-:S04]  /*8770*/  LEA R50, P0, R44, UR42, 0x1 ;  /* 0x0000002a2c327c11 */ /* 0x000fc8000f8008ff */
[----:B------:R-:W-:Y:S02]  /*8780*/  LEA.HI.X R51, R44, UR43, R45, 0x1, P0 ;  /* 0x0000002b2c337c11 */ /* 0x000fe400080f0c2d */
[----:B------:R-:W-:-:S13]  /*8790*/  ISETP.GE.AND P0, PT, R16, UR36, PT ;  /* 0x0000002410007c0c */ /* 0x000fda000bf06270 */
[----:B------:R-:W1:Y:S04]  /*87a0*/  @!P0 LDS.128 R44, [R111+0x400] ;  /* 0x000400006f2c8984 */ /* 0x000e680000000c00 */
[----:B-1----:R-:W-:Y:S01]  /*87b0*/  @!P0 STG.E.128 desc[UR38][R50.64], R44 ;  /* 0x0000002c32008986 */ /* 0x002fe2000c101d26 */
[----:B------:R-:W-:-:S13]  /*87c0*/  ISETP.GE.AND P0, PT, R190, UR36, PT ;  /* 0x00000024be007c0c */ /* 0x000fda000bf06270 */
[----:B------:R-:W1:Y:S04]  /*87d0*/  @!P0 LDS.128 R44, [R111+0x4400] ;  /* 0x004400006f2c8984 */ /* 0x000e680000000c00 */
[----:B-1----:R3:W-:Y:S02]  /*87e0*/  @!P0 STG.E.128 desc[UR38][R50.64+0x80], R44 ;  /* 0x0000802c32008986 */ /* 0x0027e4000c101d26 */
.L_x_1759:
[----:B------:R-:W-:Y:S05]  /*87f0*/  BSYNC B0 ;  /* 0x0000000000007941 */ /* 0x000fea0003800000 */
.L_x_1758:
[----:B------:R-:W-:Y:S01]  /*8800*/  ISETP.GE.AND P0, PT, R212, R114, PT ;  /* 0x00000072d400720c */ /* 0x000fe20003f06270 */
[----:B------:R-:W-:-:S12]  /*8810*/  BSSY B0, `(.L_x_1760) ;  /* 0x0000012000007945 */ /* 0x000fd80003800000 */
[----:B------:R-:W-:Y:S05]  /*8820*/  @P0 BRA `(.L_x_1761) ;  /* 0x0000000000400947 */ /* 0x000fea0003800000 */
[----:B---3--:R-:W-:Y:S01]  /*8830*/  IADD3 R47, P0, R48, 0x20, RZ ;  /* 0x00000020302f7810 */ /* 0x008fe20007f1e0ff */
[----:B------:R-:W-:-:S04]  /*8840*/  IMAD.MOV.U32 R45, RZ, RZ, R105 ;  /* 0x000000ffff2d7224 */ /* 0x000fc800078e0069 */
[----:B-1----:R-:W-:-:S04]  /*8850*/  IMAD.X R44, RZ, RZ, R49, P0 ;  /* 0x000000ffff2c7224 */ /* 0x002fc800000e0631 */
[----:B------:R-:W-:Y:S02]  /*8860*/  IMAD R46, R44, UR40, RZ ;  /* 0x000000282c2e7c24 */ /* 0x000fe4000f8e02ff */
[----:B------:R-:W-:-:S04]  /*8870*/  IMAD.MOV.U32 R44, RZ, RZ, R94 ;  /* 0x000000ffff2c7224 */ /* 0x000fc800078e005e */
[----:B------:R-:W-:-:S04]  /*8880*/  IMAD.WIDE.U32 R44, R47, UR40, R44 ;  /* 0x000000282f2c7c25 */ /* 0x000fc8000f8e002c */
[----:B------:R-:W-:Y:S01]  /*8890*/  IMAD R47, R47, UR41, R46 ;  /* 0x000000292f2f7c24 */ /* 0x000fe2000f8e022e */
[----:B------:R-:W-:-:S03]  /*88a0*/  LEA R50, P0, R44, UR42, 0x1 ;  /* 0x0000002a2c327c11 */ /* 0x000fc6000f8008ff */
[----:B------:R-:W-:-:S05]  /*88b0*/  IMAD.IADD R45, R45, 0x1, R47 ;  /* 0x000000012d2d7824 */ /* 0x000fca00078e022f */
[----:B------:R-:W-:Y:S02]  /*88c0*/  LEA.HI.X R51, R44, UR43, R45, 0x1, P0 ;  /* 0x0000002b2c337c11 */ /* 0x000fe400080f0c2d */
[----:B------:R-:W-:-:S13]  /*88d0*/  ISETP.GE.AND P0, PT, R16, UR36, PT ;  /* 0x0000002410007c0c */ /* 0x000fda000bf06270 */
[----:B------:R-:W1:Y:S04]  /*88e0*/  @!P0 LDS.128 R44, [R111+0x1400] ;  /* 0x001400006f2c8984 */ /* 0x000e680000000c00 */
[----:B-1----:R-:W-:Y:S01]  /*88f0*/  @!P0 STG.E.128 desc[UR38][R50.64], R44 ;  /* 0x0000002c32008986 */ /* 0x002fe2000c101d26 */
[----:B------:R-:W-:-:S13]  /*8900*/  ISETP.GE.AND P0, PT, R190, UR36, PT ;  /* 0x00000024be007c0c */ /* 0x000fda000bf06270 */
[----:B------:R-:W1:Y:S04]  /*8910*/  @!P0 LDS.128 R44, [R111+0x5400] ;  /* 0x005400006f2c8984 */ /* 0x000e680000000c00 */
[----:B-1----:R4:W-:Y:S02]  /*8920*/  @!P0 STG.E.128 desc[UR38][R50.64+0x80], R44 ;  /* 0x0000802c32008986 */ /* 0x0029e4000c101d26 */
.L_x_1761:
[----:B------:R-:W-:Y:S05]  /*8930*/  BSYNC B0 ;  /* 0x0000000000007941 */ /* 0x000fea0003800000 */
.L_x_1760:
[----:B------:R-:W-:Y:S01]  /*8940*/  ISETP.GE.AND P0, PT, R211, R114, PT ;  /* 0x00000072d300720c */ /* 0x000fe20003f06270 */
[----:B------:R-:W-:-:S12]  /*8950*/  BSSY B0, `(.L_x_1762) ;  /* 0x0000012000007945 */ /* 0x000fd80003800000 */
[----:B------:R-:W-:Y:S05]  /*8960*/  @P0 BRA `(.L_x_1763) ;  /* 0x0000000000400947 */ /* 0x000fea0003800000 */
[----:B---34-:R-:W-:Y:S01]  /*8970*/  IADD3 R47, P0, R48, 0x40, RZ ;  /* 0x00000040302f7810 */ /* 0x018fe20007f1e0ff */
        /* <DEDUP_REMOVED lines=15> */
.L_x_1763:
[----:B------:R-:W-:Y:S05]  /*8a70*/  BSYNC B0 ;  /* 0x0000000000007941 */ /* 0x000fea0003800000 */
.L_x_1762:
[----:B------:R-:W-:Y:S01]  /*8a80*/  ISETP.GE.AND P0, PT, R210, R114, PT ;  /* 0x00000072d200720c */ /* 0x000fe20003f06270 */
[----:B------:R-:W-:-:S12]  /*8a90*/  BSSY B0, `(.L_x_1764) ;  /* 0x0000012000007945 */ /* 0x000fd80003800000 */
[----:B------:R-:W-:Y:S05]  /*8aa0*/  @P0 BRA `(.L_x_1765) ;  /* 0x0000000000400947 */ /* 0x000fea0003800000 */
[----:B-1-34-:R-:W-:Y:S01]  /*8ab0*/  IADD3 R47, P0, R48, 0x60, RZ ;  /* 0x00000060302f7810 */ /* 0x01afe20007f1e0ff */
[----:B------:R-:W-:Y:S02]  /*8ac0*/  IMAD.MOV.U32 R44, RZ, RZ, R94 ;  /* 0x000000ffff2c7224 */ /* 0x000fe400078e005e */
        /* <DEDUP_REMOVED lines=14> */
.L_x_1765:
[----:B------:R-:W-:Y:S05]  /*8bb0*/  BSYNC B0 ;  /* 0x0000000000007941 */ /* 0x000fea0003800000 */
.L_x_1764:
[----:B------:R-:W-:Y:S01]  /*8bc0*/  @!PT LDS RZ, [RZ] ;  /* 0x00000000fffff984 */ /* 0x000fe20000000800 */
[----:B------:R-:W-:Y:S01]  /*8bd0*/  @!PT LDS RZ, [RZ] ;  /* 0x00000000fffff984 */ /* 0x000fe20000000800 */
[----:B------:R-:W-:Y:S01]  /*8be0*/  @!PT LDS RZ, [RZ] ;  /* 0x00000000fffff984 */ /* 0x000fe20000000800 */
[----:B------:R-:W-:Y:S01]  /*8bf0*/  @!PT LDS RZ, [RZ] ;  /* 0x00000000fffff984 */ /* 0x000fe20000000800 */
[----:B------:R5:W-:Y:S06]  /*8c00*/  MEMBAR.ALL.CTA ;  /* 0x0000000000007992 */ /* 0x000bec0000008000 */
[----:B-----5:R-:W5:Y:S02]  /*8c10*/  FENCE.VIEW.ASYNC.S ;  /* 0x00000000000073c6 */ /* 0x020f640000000000 */
[----:B-----5:R1:W-:Y:S01]  /*8c20*/  BAR.SYNC.DEFER_BLOCKING R126, 0x80 ;  /* 0x0002007e0000751d */ /* 0x0203e20000010000 */
[----:B------:R-:W-:Y:S01]  /*8c30*/  ISETP.NE.AND P4, PT, R107, RZ, PT ;  /* 0x000000ff6b00720c */ /* 0x000fe20003f85270 */
[----:B------:R-:W-:-:S02]  /*8c40*/  VIADD R184, R184, 0x1 ;  /* 0x00000001b8b87836 */ /* 0x000fc40000000000 */
[----:B0-2---:R-:W-:-:S03]  /*8c50*/  @!P3 VIADD R106, R106, 0x288c0 ;  /* 0x000288c06a6ab836 */ /* 0x005fc60000000000 */
[C---:B------:R-:W-:Y:S02]  /*8c60*/  ISETP.NE.AND P0, PT, R184.reuse, 0x2, PT ;  /* 0x00000002b800780c */ /* 0x040fe40003f05270 */
[----:B------:R-:W-:Y:S02]  /*8c70*/  @!P3 PRMT R106, RZ, 0x654, R106 ;  /* 0x00000654ff6ab816 */ /* 0x000fe4000000006a */
[----:B-1-34-:R-:W-:Y:S02]  /*8c80*/  SEL R45, RZ, 0x1, P0 ;  /* 0x00000001ff2d7807 */ /* 0x01afe40000000000 */
[----:B------:R-:W-:Y:S02]  /*8c90*/  SEL R184, R184, RZ, P0 ;  /* 0x000000ffb8b87207 */ /* 0x000fe40000000000 */
[----:B------:R-:W-:Y:S01]  /*8ca0*/  LOP3.LUT R192, R192, R45, RZ, 0x3c, !PT ;  /* 0x0000002dc0c07212 */ /* 0x000fe200078e3cff */
[----:B------:R0:W-:Y:S01]  /*8cb0*/  @!P3 SYNCS.ARRIVE.TRANS64.RED.A1T0 RZ, [R106+URZ], RZ ;  /* 0x000000ff6affb9a7 */ /* 0x0001e2000810043f */
[----:B------:R-:W-:Y:S05]  /*8cc0*/  @P4 BRA `(.L_x_1766) ;  /* 0xffffff9800904947 */ /* 0x000fea000383ffff */
[----:B------:R-:W1:Y:S01]  /*8cd0*/  S2R R44, SR_TID.X ;  /* 0x00000000002c7919 */ /* 0x000e620000002100 */
[----:B------:R-:W-:Y:S02]  /*8ce0*/  PLOP3.LUT P0, PT, PT, PT, PT, 0x8, 0x0 ;  /* 0x000000000000781c */ /* 0x000fe40003f0e170 */
[----:B-1----:R-:W-:-:S04]  /*8cf0*/  SHF.R.U32.HI R44, RZ, 0x7, R44 ;  /* 0x00000007ff2c7819 */ /* 0x002fc8000001162c */
[----:B------:R-:W-:-:S13]  /*8d00*/  ISETP.NE.AND P4, PT, R44, 0x1, PT ;  /* 0x000000012c00780c */ /* 0x000fda0003f85270 */
[----:B------:R-:W-:Y:S06]  /*8d10*/  @!P4 BAR.ARV 0x9, 0x100 ;  /* 0x024400000000cb1d */ /* 0x000fec0000002000 */
.L_x_1676:
[----:B------:R-:W1:Y:S01]  /*8d20*/  LDC R0, c[0x0][0x448] ;  /* 0x00011200ff007b82 */ /* 0x000e620000000800 */
[----:B------:R-:W-:-:S07]  /*8d30*/  IADD3 R5, R188, 0x1, -R187 ;  /* 0x00000001bc057810 */ /* 0x000fce0007ffe8bb */
[----:B------:R-:W2:Y:S01]  /*8d40*/  LDC.64 R6, c[0x0][0x9e0] ;  /* 0x00027800ff067b82 */ /* 0x000ea20000000a00 */
[----:B-1----:R-:W-:Y:S01]  /*8d50*/  ISETP.NE.AND P1, PT, R0, 0x1, PT ;  /* 0x000000010000780c */ /* 0x002fe20003f25270 */
[----:B------:R-:W-:Y:S01]  /*8d60*/  VIADD R0, R193, 0x7f ;  /* 0x0000007fc1007836 */ /* 0x000fe20000000000 */
[----:B--2---:R-:W-:-:S11]  /*8d70*/  ISETP.GE.AND P2, PT, R7, 0x1, PT ;  /* 0x000000010700780c */ /* 0x004fd60003f46270 */
[----:B------:R-:W1:Y:S08]  /*8d80*/  @P1 LDC R3, c[0x0][0x44c] ;  /* 0x00011300ff031b82 */ /* 0x000e700000000800 */
[----:B------:R-:W2:Y:S01]  /*8d90*/  @P1 LDC R4, c[0x0][0x450] ;  /* 0x00011400ff041b82 */ /* 0x000ea20000000800 */
[----:B-1----:R-:W-:-:S05]  /*8da0*/  @P1 IMAD.HI.U32 R3, R0, R3, RZ ;  /* 0x0000000300031227 */ /* 0x002fca00078e00ff */
[----:B--2---:R-:W-:-:S05]  /*8db0*/  @P1 SHF.R.U32.HI R0, RZ, R4, R3 ;  /* 0x00000004ff001219 */ /* 0x004fca0000011603 */
[----:B------:R-:W-:Y:S01]  /*8dc0*/  IMAD.IADD R5, R5, 0x1, R0 ;  /* 0x0000000105057824 */ /* 0x000fe200078e0200 */
[----:B------:R-:W-:Y:S06]  /*8dd0*/  @P0 BRA `(.L_x_1767) ;  /* 0x00000000000c0947 */ /* 0x000fec0003800000 */
[----:B------:R-:W1:Y:S01]  /*8de0*/  FENCE.VIEW.ASYNC.G ;  /* 0x00000000000073c6 */ /* 0x000e620000000100 */
[----:B------:R-:W-:Y:S05]  /*8df0*/  WARPSYNC.ALL ;  /* 0x0000000000007948 */ /* 0x000fea0003800000 */
[----:B-1----:R-:W-:Y:S06]  /*8e00*/  BAR.ARV 0xc, 0x180 ;  /* 0x0306000000007b1d */ /* 0x002fec0000002000 */
.L_x_1767:
[----:B------:R-:W-:Y:S01]  /*8e10*/  IMAD.IADD R0, R5, 0x1, R6 ;  /* 0x0000000105007824 */ /* 0x000fe200078e0206 */
[----:B------:R-:W-:Y:S06]  /*8e20*/  @!P2 BRA `(.L_x_1768) ;  /* 0x000000000048a947 */ /* 0x000fec0003800000 */
[C---:B------:R-:W-:Y:S01]  /*8e30*/  ISETP.GT.AND P0, PT, R5.reuse, RZ, PT ;  /* 0x000000ff0500720c */ /* 0x040fe20003f04270 */
[----:B------:R-:W-:Y:S01]  /*8e40*/  BSSY B0, `(.L_x_1769) ;  /* 0x000000e000007945 */ /* 0x000fe20003800000 */
[----:B------:R-:W-:-:S11]  /*8e50*/  VIADD R3, R5, 0xffffffff ;  /* 0xffffffff05037836 */ /* 0x000fd60000000000 */
[----:B------:R-:W-:Y:S05]  /*8e60*/  @P0 BRA `(.L_x_1770) ;  /* 0x00000000001c0947 */ /* 0x000fea0003800000 */
[----:B------:R-:W-:Y:S01]  /*8e70*/  ISETP.NE.AND P0, PT, R7, 0x1, PT ;  /* 0x000000010700780c */ /* 0x000fe20003f05270 */
[----:B------:R-:W-:-:S12]  /*8e80*/  IMAD.MOV R3, RZ, RZ, -R5 ;  /* 0x000000ffff037224 */ /* 0x000fd800078e0a05 */
[----:B------:R-:W1:Y:S02]  /*8e90*/  @P0 LDC.64 R8, c[0x0][0x9e8] ;  /* 0x00027a00ff080b82 */ /* 0x000e640000000a00 */
[----:B-1----:R-:W-:-:S05]  /*8ea0*/  @P0 IMAD.HI.U32 R4, R3, R8, RZ ;  /* 0x0000000803040227 */ /* 0x002fca00078e00ff */
[----:B------:R-:W-:-:S04]  /*8eb0*/  @P0 SHF.R.U32.HI R3, RZ, R9, R4 ;  /* 0x00000009ff030219 */ /* 0x000fc80000011604 */
[----:B------:R-:W-:Y:S01]  /*8ec0*/  LOP3.LUT R3, RZ, R3, RZ, 0x33, !PT ;  /* 0x00000003ff037212 */ /* 0x000fe200078e33ff */
[----:B------:R-:W-:Y:S06]  /*8ed0*/  BRA `(.L_x_1771) ;  /* 0x0000000000107947 */ /* 0x000fec0003800000 */
.L_x_1770:
[----:B------:R-:W-:-:S13]  /*8ee0*/  ISETP.NE.AND P0, PT, R7, 0x1, PT ;  /* 0x000000010700780c */ /* 0x000fda0003f05270 */
[----:B------:R-:W1:Y:S02]  /*8ef0*/  @P0 LDC.64 R4, c[0x0][0x9e8] ;  /* 0x00027a00ff040b82 */ /* 0x000e640000000a00 */
[----:B-1----:R-:W-:-:S05]  /*8f00*/  @P0 IMAD.HI.U32 R4, R3, R4, RZ ;  /* 0x0000000403040227 */ /* 0x002fca00078e00ff */
[----:B------:R-:W-:-:S07]  /*8f10*/  @P0 SHF.R.U32.HI R3, RZ, R5, R4 ;  /* 0x00000005ff030219 */ /* 0x000fce0000011604 */
.L_x_1771:
[----:B------:R-:W-:Y:S05]  /*8f20*/  BSYNC B0 ;  /* 0x0000000000007941 */ /* 0x000fea0003800000 */
.L_x_1769:
[----:B------:R-:W-:-:S05]  /*8f30*/  IMAD R3, R3, R7, R7 ;  /* 0x0000000703037224 */ /* 0x000fca00078e0207 */
[----:B------:R-:W-:-:S07]  /*8f40*/  VIMNMX R0, R0, R3, PT ;  /* 0x0000000300007248 */ /* 0x000fce0003fe0100 */
.L_x_1768:
[----:B------:R-:W1:Y:S01]  /*8f50*/  @P1 LDC R4, c[0x0][0x44c] ;  /* 0x00011300ff041b82 */ /* 0x000e620000000800 */
[----:B------:R-:W-:Y:S01]  /*8f60*/  VIADD R0, R0, 0x7f ;  /* 0x0000007f00007836 */ /* 0x000fe20000000000 */
[----:B------:R-:W-:-:S04]  /*8f70*/  ULDC UR4, c[0x0][0x9dc] ;  /* 0x0002770000047ab9 */ /* 0x000fc80000000800 */
[----:B------:R-:W-:Y:S02]  /*8f80*/  SHF.R.S32.HI R3, RZ, 0x1f, R0 ;  /* 0x0000001fff037819 */ /* 0x000fe40000011400 */
[----:B------:R-:W2:Y:S02]  /*8f90*/  @P1 LDC R6, c[0x0][0x450] ;  /* 0x00011400ff061b82 */ /* 0x000ea40000000800 */
[----:B------:R-:W-:-:S04]  /*8fa0*/  LEA.HI R3, R3, R0, RZ, 0x7 ;  /* 0x0000000003037211 */ /* 0x000fc800078f38ff */
[----:B------:R-:W-:-:S04]  /*8fb0*/  SHF.R.S32.HI R0, RZ, 0x7, R3 ;  /* 0x00000007ff007819 */ /* 0x000fc80000011403 */
[----:B------:R-:W-:Y:S01]  /*8fc0*/  VIMNMX R129, R129, R0, PT ;  /* 0x0000000081817248 */ /* 0x000fe20003fe0100 */
[----:B-1----:R-:W-:-:S04]  /*8fd0*/  @P1 IMAD.HI.U32 R5, R193, R4, RZ ;  /* 0x00000004c1051227 */ /* 0x002fc800078e00ff */
[----:B------:R-:W-:Y:S01]  /*8fe0*/  IMAD.MOV.U32 R4, RZ, RZ, R193 ;  /* 0x000000ffff047224 */ /* 0x000fe200078e00c1 */
[----:B--2---:R-:W-:-:S05]  /*8ff0*/  @P1 SHF.R.U32.HI R4, RZ, R6, R5 ;  /* 0x00000006ff041219 */ /* 0x004fca0000011605 */
        /* <DEDUP_REMOVED lines=8> */
[----:B------:R-:W1:Y:S02]  /*9080*/  @P0 LDC.64 R8, c[0x0][0x9e8] ;  /* 0x00027a00ff080b82 */ /* 0x000e640000000a00 */
[----:B-1----:R-:W-:-:S05]  /*9090*/  @P0 IMAD.HI.U32 R0, R3, R8, RZ ;  /* 0x0000000803000227 */ /* 0x002fca00078e00ff */
[----:B------:R-:W-:-:S04]  /*90a0*/  @P0 SHF.R.U32.HI R3, RZ, R9, R0 ;  /* 0x00000009ff030219 */ /* 0x000fc80000011600 */
[----:B------:R-:W-:Y:S01]  /*90b0*/  LOP3.LUT R3, RZ, R3, RZ, 0x33, !PT ;  /* 0x00000003ff037212 */ /* 0x000fe200078e33ff */
[----:B------:R-:W-:Y:S06]  /*90c0*/  BRA `(.L_x_1775) ;  /* 0x0000000000107947 */ /* 0x000fec0003800000 */
.L_x_1774:
[----:B------:R-:W-:-:S13]  /*90d0*/  ISETP.NE.AND P0, PT, R7, 0x1, PT ;  /* 0x000000010700780c */ /* 0x000fda0003f05270 */
[----:B------:R-:W1:Y:S02]  /*90e0*/  @P0 LDC.64 R8, c[0x0][0x9e8] ;  /* 0x00027a00ff080b82 */ /* 0x000e640000000a00 */
[----:B-1----:R-:W-:-:S05]  /*90f0*/  @P0 IMAD.HI.U32 R0, R3, R8, RZ ;  /* 0x0000000803000227 */ /* 0x002fca00078e00ff */
[----:B------:R-:W-:-:S07]  /*9100*/  @P0 SHF.R.U32.HI R3, RZ, R9, R0 ;  /* 0x00000009ff030219 */ /* 0x000fce0000011600 */
.L_x_1775:
[----:B------:R-:W-:Y:S05]  /*9110*/  BSYNC B0 ;  /* 0x0000000000007941 */ /* 0x000fea0003800000 */
.L_x_1773:
[----:B------:R-:W-:-:S05]  /*9120*/  IMAD R3, R3, R7, RZ ;  /* 0x0000000703037224 */ /* 0x000fca00078e02ff */
[----:B------:R-:W-:-:S07]  /*9130*/  VIMNMX R4, R4, R3, !PT ;  /* 0x0000000304047248 */ /* 0x000fce0007fe0100 */
.L_x_1772:
[----:B------:R-:W-:Y:S01]  /*9140*/  SHF.R.S32.HI R3, RZ, 0x1f, R4 ;  /* 0x0000001fff037819 */ /* 0x000fe20000011404 */
[----:B------:R-:W-:Y:S01]  /*9150*/  IMAD.MOV.U32 R0, RZ, RZ, RZ ;  /* 0x000000ffff007224 */ /* 0x000fe200078e00ff */
[----:B------:R-:W-:Y:S02]  /*9160*/  PLOP3.LUT P0, PT, PT, PT, PT, 0x80, 0x0 ;  /* 0x000000000000781c */ /* 0x000fe40003f0f070 */
[----:B------:R-:W-:Y:S02]  /*9170*/  CS2R R150, SRZ ;  /* 0x0000000000967805 */ /* 0x000fe4000001ff00 */
[----:B------:R-:W-:Y:S01]  /*9180*/  LEA.HI R4, R3, R4, RZ, 0x7 ;  /* 0x0000000403047211 */ /* 0x000fe200078f38ff */
[----:B------:R-:W-:Y:S01]  /*9190*/  IMAD.MOV.U32 R3, RZ, RZ, RZ ;  /* 0x000000ffff037224 */ /* 0x000fe200078e00ff */
[----:B------:R-:W-:Y:S02]  /*91a0*/  CS2R R148, SRZ ;  /* 0x0000000000947805 */ /* 0x000fe4000001ff00 */
[----:B------:R-:W-:-:S02]  /*91b0*/  CS2R R146, SRZ ;  /* 0x0000000000927805 */ /* 0x000fc4000001ff00 */
[----:B------:R-:W-:Y:S02]  /*91c0*/  SHF.R.S32.HI R4, RZ, 0x7, R4 ;  /* 0x00000007ff047819 */ /* 0x000fe40000011404 */
[----:B------:R-:W-:Y:S02]  /*91d0*/  CS2R R144, SRZ ;  /* 0x0000000000907805 */ /* 0x000fe4000001ff00 */
[----:B------:R-:W-:Y:S01]  /*91e0*/  CS2R R38, SRZ ;  /* 0x0000000000267805 */ /* 0x000fe2000001ff00 */
[----:B------:R-:W-:Y:S01]  /*91f0*/  IMAD.MOV.U32 R142, RZ, RZ, RZ ;  /* 0x000000ffff8e7224 */ /* 0x000fe200078e00ff */
[----:B------:R-:W-:Y:S01]  /*9200*/  VIMNMX R196, RZ, R4, !PT ;  /* 0x00000004ffc47248 */ /* 0x000fe20007fe0100 */
[----:B------:R-:W-:Y:S01]  /*9210*/  IMAD.MOV.U32 R141, RZ, RZ, RZ ;  /* 0x000000ffff8d7224 */ /* 0x000fe200078e00ff */
[----:B------:R-:W-:Y:S01]  /*9220*/  CS2R R36, SRZ ;  /* 0x0000000000247805 */ /* 0x000fe2000001ff00 */
[----:B------:R-:W-:Y:S01]  /*9230*/  IMAD.MOV.U32 R138, RZ, RZ, RZ ;  /* 0x000000ffff8a7224 */ /* 0x000fe200078e00ff */
[----:B------:R-:W-:Y:S01]  /*9240*/  ISETP.GT.AND P1, PT, R129, R196, PT ;  /* 0x000000c48100720c */ /* 0x000fe20003f24270 */
[----:B------:R-:W-:Y:S01]  /*9250*/  IMAD.MOV.U32 R137, RZ, RZ, RZ ;  /* 0x000000ffff897224 */ /* 0x000fe200078e00ff */
[----:B------:R-:W-:Y:S01]  /*9260*/  CS2R R134, SRZ ;  /* 0x0000000000867805 */ /* 0x000fe2000001ff00 */
[----:B------:R-:W-:Y:S01]  /*9270*/  IMAD.MOV.U32 R133, RZ, RZ, RZ ;  /* 0x000000ffff857224 */ /* 0x000fe200078e00ff */
[----:B------:R-:W-:-:S02]  /*9280*/  CS2R R34, SRZ ;  /* 0x0000000000227805 */ /* 0x000fc4000001ff00 */
[----:B------:R-:W-:Y:S01]  /*9290*/  CS2R R130, SRZ ;  /* 0x0000000000827805 */ /* 0x000fe2000001ff00 */
[----:B------:R-:W-:Y:S01]  /*92a0*/  IMAD.MOV.U32 R128, RZ, RZ, RZ ;  /* 0x000000ffff807224 */ /* 0x000fe200078e00ff */
        /* <DEDUP_REMOVED lines=10> */
[----:B0-----:R-:W-:-:S02]  /*9350*/  CS2R R106, SRZ ;  /* 0x00000000006a7805 */ /* 0x001fc4000001ff00 */
[----:B------:R-:W-:Y:S02]  /*9360*/  CS2R R104, SRZ ;  /* 0x0000000000687805 */ /* 0x000fe4000001ff00 */
[----:B------:R-:W-:Y:S02]  /*9370*/  CS2R R102, SRZ ;  /* 0x0000000000667805 */ /* 0x000fe4000001ff00 */
[----:B------:R-:W-:Y:S02]  /*9380*/  CS2R R100, SRZ ;  /* 0x0000000000647805 */ /* 0x000fe4000001ff00 */
[----:B------:R-:W-:Y:S02]  /*9390*/  CS2R R98, SRZ ;  /* 0x0000000000627805 */ /* 0x000fe4000001ff00 */
[----:B------:R-:W-:Y:S02]  /*93a0*/  CS2R R96, SRZ ;  /* 0x0000000000607805 */ /* 0x000fe4000001ff00 */
[----:B------:R-:W-:Y:S01]  /*93b0*/  CS2R R6, SRZ ;  /* 0x0000000000067805 */ /* 0x000fe2000001ff00 */
[----:B------:R-:W-:Y:S01]  /*93c0*/  IMAD.MOV.U32 R94, RZ, RZ, RZ ;  /* 0x000000ffff5e7224 */ /* 0x000fe200078e00ff */
[----:B------:R-:W-:Y:S01]  /*93d0*/  CS2R R90, SRZ ;  /* 0x00000000005a7805 */ /* 0x000fe2000001ff00 */
[----:B------:R-:W-:Y:S01]  /*93e0*/  IMAD.MOV.U32 R93, RZ, RZ, RZ ;  /* 0x000000ffff5d7224 */ /* 0x000fe200078e00ff */
[----:B------:R-:W-:Y:S01]  /*93f0*/  CS2R R88, SRZ ;  /* 0x0000000000587805 */ /* 0x000fe2000001ff00 */
[----:B------:R-:W-:Y:S06]  /*9400*/  @!P1 BRA `(.L_x_1776) ;  /* 0x0000013c00809947 */ /* 0x000fec0003800000 */
[----:B------:R-:W-:-:S03]  /*9410*/  UMOV UR4, 0xffffffff ;  /* 0xffffffff00047882 */ /* 0x000fc60000000000 */
[----:B------:R-:W-:Y:S05]  /*9420*/  BRA.DIV UR4, `(.L_x_1777) ;  /* 0x000001da04b87947 */ /* 0x000fea000b800000 */
[----:B------:R0:W1:Y:S02]  /*9430*/  SHFL.IDX PT, R194, R222, RZ, 0x1f ;  /* 0x00001fffdec27589 */ /* 0x00006400000e0000 */
.L_x_2104:
[----:B-1----:R-:W-:Y:S02]  /*9440*/  LEA.HI R0, R194, R194, RZ, 0x1 ;  /* 0x000000c2c2007211 */ /* 0x002fe400078f08ff */
[----:B------:R-:W-:Y:S02]  /*9450*/  LOP3.LUT P0, RZ, R217, 0x3ff, RZ, 0xc0, !PT ;  /* 0x000003ffd9ff7812 */ /* 0x000fe4000780c0ff */
[----:B------:R-:W-:Y:S02]  /*9460*/  LOP3.LUT R3, R0, 0x1e, RZ, 0xc0, !PT ;  /* 0x0000001e00037812 */ /* 0x000fe400078ec0ff */
[----:B------:R-:W-:-:S03]  /*9470*/  P2R R24, PR, RZ, 0x1 ;  /* 0x00000001ff187803 */ /* 0x000fc60000000000 */
        /* <DEDUP_REMOVED lines=9> */
[----:B------:R1:W2:Y:S01]  /*9510*/  LDC.64 R14, c[0x4][R0] ;  /* 0x01000000000e7b82 */ /* 0x0002a20000000a00 */
        /* <DEDUP_REMOVED lines=8> */
[----:B-1----:R-:W-:-:S07]  /*95a0*/  IMAD.MOV.U32 R13, RZ, RZ, RZ ;  /* 0x000000ffff0d7224 */ /* 0x002fce00078e00ff */
[----:B------:R-:W-:-:S07]  /*95b0*/  LEPC R20, `(.L_x_1778) ;  /* 0x000000001014794e */ /* 0x000fce0000000000 */
[----:B0-2--5:R-:W-:Y:S05]  /*95c0*/  CALL.ABS.NOINC R14 ;  /* 0x000000000e007343 */ /* 0x025fea0003c00000 */
.L_x_1778:
[----:B------:R-:W-:Y:S02]  /*95d0*/  ULDC UR4, c[0x0][0x3f4] ;  /* 0x0000fd0000047ab9 */ /* 0x000fe40000000800 */
[----:B------:R-:W-:-:S13]  /*95e0*/  ISETP.LT.AND P0, PT, RZ, UR4, PT ;  /* 0x00000004ff007c0c */ /* 0x000fda000bf01270 */
[----:B------:R-:W-:Y:S05]  /*95f0*/  @P0 BRA `(.L_x_1779) ;  /* 0x00000000003c0947 */ /* 0x000fea0003800000 */
[----:B------:R-:W-:-:S04]  /*9600*/  LEA.HI R0, R213, R213, RZ, 0x1 ;  /* 0x000000d5d5007211 */ /* 0x000fc800078f08ff */
        /* <DEDUP_REMOVED lines=8> */
.L_x_1782:
[----:B--2---:R2:W3:Y:S02]  /*9690*/  SYNCS.PHASECHK.TRANS64.TRYWAIT P0, [R2+URZ+0x28800], R3 ;  /* 0x02880003020075a7 */ /* 0x0044e4000800017f */
[----:B---3--:R-:W-:Y:S05]  /*96a0*/  @!P0 NANOSLEEP.SYNCS 0x989680 ;  /* 0x009896800000895d */ /* 0x008fea0003900000 */
[----:B------:R-:W3:Y:S02]  /*96b0*/  @!P0 SYNCS.PHASECHK.TRANS64 P0, [R2+URZ+0x28800], R3 ;  /* 0x02880003020085a7 */ /* 0x000ee4000800007f */
[----:B---3--:R-:W-:Y:S05]  /*96c0*/  @!P0 BRA `(.L_x_1782) ;  /* 0xfffffffc00f08947 */ /* 0x008fea000383ffff */
.L_x_1781:
[----:B------:R-:W-:Y:S05]  /*96d0*/  BSYNC B0 ;  /* 0x0000000000007941 */ /* 0x000fea0003800000 */
.L_x_1780:
[----:B------:R-:W-:Y:S05]  /*96e0*/  BRA `(.L_x_1783) ;  /* 0x0000005000e87947 */ /* 0x000fea0003800000 */
.L_x_1779:
[----:B------:R-:W-:Y:S01]  /*96f0*/  ISETP.NE.AND P0, PT, R24, RZ, PT ;  /* 0x000000ff1800720c */ /* 0x000fe20003f05270 */
[----:B------:R-:W-:Y:S01]  /*9700*/  ULDC.64 UR4, c[0x0][0x3f8] ;  /* 0x0000fe0000047ab9 */ /* 0x000fe20000000a00 */
[----:B-----5:R-:W-:Y:S01]  /*9710*/  SHF.R.S32.HI R0, RZ, 0x1f, R115 ;  /* 0x0000001fff007819 */ /* 0x020fe20000011473 */
[----:B------:R-:W-:Y:S01]  /*9720*/  ULDC.64 UR6, c[0x0][0x408] ;  /* 0x0001020000067ab9 */ /* 0x000fe20000000a00 */
[----:B------:R-:W-:-:S04]  /*9730*/  IMAD.WIDE.U32 R24, R115, UR4, RZ ;  /* 0x0000000473187c25 */ /* 0x000fc8000f8e00ff */
[C---:B------:R-:W-:Y:S02]  /*9740*/  IMAD R4, R0.reuse, UR4, RZ ;  /* 0x0000000400047c24 */ /* 0x040fe4000f8e02ff */
[----:B------:R-:W-:Y:S02]  /*9750*/  IMAD R0, R0, UR6, RZ ;  /* 0x0000000600007c24 */ /* 0x000fe4000f8e02ff */
[C---:B------:R-:W-:Y:S02]  /*9760*/  IMAD R29, R115.reuse, UR5, R4 ;  /* 0x00000005731d7c24 */ /* 0x040fe4000f8e0204 */
[C---:B------:R-:W-:Y:S02]  /*9770*/  IMAD R31, R115.reuse, UR7, R0 ;  /* 0x00000007731f7c24 */ /* 0x040fe4000f8e0200 */
[----:B------:R-:W-:-:S04]  /*9780*/  IMAD.WIDE.U32 R26, R115, UR6, RZ ;  /* 0x00000006731a7c25 */ /* 0x000fc8000f8e00ff */
[----:B------:R-:W-:Y:S02]  /*9790*/  IMAD.IADD R29, R29, 0x1, R25 ;  /* 0x000000011d1d7824 */ /* 0x000fe400078e0219 */
[----:B------:R-:W-:Y:S01]  /*97a0*/  IMAD.IADD R31, R31, 0x1, R27 ;  /* 0x000000011f1f7824 */ /* 0x000fe200078e021b */
        /* <DEDUP_REMOVED lines=16> */
[----:B0-2---:R-:W-:Y:S05]  /*98b0*/  CALL.ABS.NOINC R14 ;  /* 0x000000000e007343 */ /* 0x005fea0003c00000 */
.L_x_1784:
[----:B------:R-:W-:Y:S01]  /*98c0*/  ULDC.U8 UR4, c[0x0][0x410] ;  /* 0x0001040000047ab9 */ /* 0x000fe20000000000 */
[----:B------:R-:W-:Y:S01]  /*98d0*/  IMAD.IADD R57, R23, 0x1, R193 ;  /* 0x0000000117397824 */ /* 0x000fe200078e02c1 */
[----:B------:R-:W-:Y:S01]  /*98e0*/  ISETP.NE.AND P0, PT, RZ, UR4, PT ;  /* 0x00000004ff007c0c */ /* 0x000fe2000bf05270 */
[----:B------:R-:W-:Y:S02]  /*98f0*/  BSSY B0, `(.L_x_1785) ;  /* 0x0000511000007945 */ /* 0x000fe40003800000 */
[----:B------:R-:W-:-:S10]  /*9900*/  IMAD R3, R207, 0x20, R57 ;  /* 0x00000020cf037824 */ /* 0x000fd400078e0239 */
[----:B------:R-:W-:Y:S05]  /*9910*/  @!P0 BRA `(.L_x_1786) ;  /* 0x0000002800588947 */ /* 0x000fea0003800000 */
[----:B------:R-:W1:Y:S01]  /*9920*/  LDC R74, c[0x0][0x448] ;  /* 0x00011200ff4a7b82 */ /* 0x000e620000000800 */
[----:B------:R-:W-:Y:S01]  /*9930*/  ULDC.64 UR4, c[0x0][0x3f8] ;  /* 0x0000fe0000047ab9 */ /* 0x000fe20000000a00 */
[----:B------:R-:W-:Y:S01]  /*9940*/  ULDC.64 UR6, c[0x0][0x408] ;  /* 0x0001020000067ab9 */ /* 0x000fe20000000a00 */
[----:B------:R-:W-:Y:S02]  /*9950*/  IMAD.MOV.U32 R6, RZ, RZ, R24 ;  /* 0x000000ffff067224 */ /* 0x000fe400078e0018 */
[----:B------:R-:W-:Y:S02]  /*9960*/  IMAD.MOV.U32 R7, RZ, RZ, R29 ;  /* 0x000000ffff077224 */ /* 0x000fe400078e001d */
[----:B------:R-:W-:Y:S02]  /*9970*/  IMAD.MOV.U32 R8, RZ, RZ, R26 ;  /* 0x000000ffff087224 */ /* 0x000fe400078e001a */
[----:B------:R-:W-:Y:S01]  /*9980*/  IMAD.MOV.U32 R9, RZ, RZ, R31 ;  /* 0x000000ffff097224 */ /* 0x000fe200078e001f */
[----:B-1----:R-:W-:-:S13]  /*9990*/  ISETP.NE.AND P0, PT, R74, 0x1, PT ;  /* 0x000000014a00780c */ /* 0x002fda0003f05270 */
[----:B------:R-:W1:Y:S08]  /*99a0*/  @P0 LDC R0, c[0x0][0x44c] ;  /* 0x00011300ff000b82 */ /* 0x000e700000000800 */
[----:B------:R-:W2:Y:S01]  /*99b0*/  @P0 LDC R5, c[0x0][0x450] ;  /* 0x00011400ff050b82 */ /* 0x000ea20000000800 */
[----:B-1----:R-:W-:-:S05]  /*99c0*/  @P0 IMAD.HI.U32 R0, R3, R0, RZ ;  /* 0x0000000003000227 */ /* 0x002fca00078e00ff */
[----:B--2---:R-:W-:-:S04]  /*99d0*/  @P0 SHF.R.U32.HI R3, RZ, R5, R0 ;  /* 0x00000005ff030219 */ /* 0x004fc80000011600 */
[----:B------:R-:W-:Y:S01]  /*99e0*/  SHF.R.S32.HI R0, RZ, 0x1f, R3 ;  /* 0x0000001fff007819 */ /* 0x000fe20000011403 */
[----:B------:R-:W-:-:S04]  /*99f0*/  IMAD.WIDE.U32 R6, R3, UR4, R6 ;  /* 0x0000000403067c25 */ /* 0x000fc8000f8e0006 */
[C---:B------:R-:W-:Y:S02]  /*9a00*/  IMAD R4, R0.reuse, UR4, RZ ;  /* 0x0000000400047c24 */ /* 0x040fe4000f8e02ff */
[----:B------:R-:W-:Y:S02]  /*9a10*/  IMAD R0, R0, UR6, RZ ;  /* 0x0000000600007c24 */ /* 0x000fe4000f8e02ff */
[C---:B------:R-:W-:Y:S01]  /*9a20*/  IMAD R11, R3.reuse, UR5, R4 ;  /* 0x00000005030b7c24 */ /* 0x040fe2000f8e0204 */
[----:B------:R-:W-:Y:S01]  /*9a30*/  ULDC.64 UR4, c[0x0][0x3e8] ;  /* 0x0000fa0000047ab9 */ /* 0x000fe20000000a00 */
[C---:B------:R-:W-:Y:S01]  /*9a40*/  IMAD.WIDE.U32 R8, R3.reuse, UR6, R8 ;  /* 0x0000000603087c25 */ /* 0x040fe2000f8e0008 */
[----:B------:R-:W-:Y:S01]  /*9a50*/  LEA R5, P0, R6, UR4, 0x1 ;  /* 0x0000000406057c11 */ /* 0x000fe2000f8008ff */
[----:B------:R-:W-:Y:S02]  /*9a60*/  UMOV UR4, 0xffffffff ;  /* 0xffffffff00047882 */ /* 0x000fe40000000000 */
[----:B------:R-:W-:Y:S01]  /*9a70*/  IMAD R3, R3, UR7, R0 ;  /* 0x0000000703037c24 */ /* 0x000fe2000f8e0200 */
[----:B------:R-:W-:Y:S01]  /*9a80*/  ULDC.64 UR6, c[0x0][0x400] ;  /* 0x0001000000067ab9 */ /* 0x000fe20000000a00 */
[----:B------:R-:W-:Y:S01]  /*9a90*/  IMAD.IADD R11, R7, 0x1, R11 ;  /* 0x00000001070b7824 */ /* 0x000fe200078e020b */
[----:B------:R-:W-:Y:S01]  /*9aa0*/  LEA R7, P1, R8, UR6, 0x1 ;  /* 0x0000000608077c11 */ /* 0x000fe2000f8208ff */
[----:B------:R-:W-:-:S03]  /*9ab0*/  IMAD.IADD R3, R9, 0x1, R3 ;  /* 0x0000000109037824 */ /* 0x000fc600078e0203 */
[----:B------:R-:W-:Y:S02]  /*9ac0*/  LEA.HI.X R6, R6, UR5, R11, 0x1, P0 ;  /* 0x0000000506067c11 */ /* 0x000fe400080f0c0b */
[----:B------:R-:W-:Y:S01]  /*9ad0*/  LEA.HI.X R8, R8, UR7, R3, 0x1, P1 ;  /* 0x0000000708087c11 */ /* 0x000fe200088f0c03 */
[----:B------:R-:W-:Y:S06]  /*9ae0*/  BRA.DIV UR4, `(.L_x_1787) ;  /* 0x000001d604347947 */ /* 0x000fec000b800000 */
[----:B------:R1:W2:Y:S04]  /*9af0*/  SHFL.IDX PT, R0, R6, RZ, 0x181f ;  /* 0x00181fff06007589 */ /* 0x0002a800000e0000 */
[----:B------:R1:W3:Y:S04]  /*9b00*/  SHFL.IDX PT, R3, R5, RZ, 0x181f ;  /* 0x00181fff05037589 */ /* 0x0002e800000e0000 */
[----:B------:R1:W4:Y:S04]  /*9b10*/  SHFL.IDX PT, R4, R8, RZ, 0x181f ;  /* 0x00181fff08047589 */ /* 0x00032800000e0000 */
[----:B------:R1:W0:Y:S02]  /*9b20*/  SHFL.IDX PT, R14, R7, RZ, 0x181f ;  /* 0x00181fff070e7589 */ /* 0x00022400000e0000 */
.L_x_2110:
[----:B------:R-:W-:Y:S01]  /*9b30*/  IMAD R74, R187, R74, RZ ;  /* 0x0000004abb4a7224 */ /* 0x000fe200078e02ff */
[----:B------:R-:W-:Y:S01]  /*9b40*/  BSSY B1, `(.L_x_1788) ;  /* 0x000001e000017945 */ /* 0x000fe20003800000 */
[----:B------:R-:W-:Y:S02]  /*9b50*/  CS2R R48, SRZ ;  /* 0x0000000000307805 */ /* 0x000fe4000001ff00 */
[----:B------:R-:W-:Y:S02]  /*9b60*/  CS2R R44, SRZ ;  /* 0x00000000002c7805 */ /* 0x000fe4000001ff00 */
[----:B------:R-:W-:Y:S02]  /*9b70*/  CS2R R46, SRZ ;  /* 0x00000000002e7805 */ /* 0x000fe4000001ff00 */
[----:B------:R-:W-:Y:S02]  /*9b80*/  ISETP.GE.AND P0, PT, R57, R74, PT ;  /* 0x0000004a3900720c */ /* 0x000fe40003f06270 */
[----:B------:R-:W-:-:S11]  /*9b90*/  CS2R R40, SRZ ;  /* 0x0000000000287805 */ /* 0x000fd6000001ff00 */
[----:B------:R-:W-:Y:S05]  /*9ba0*/  @P0 BRA `(.L_x_1789) ;  /* 0x00000000005c0947 */ /* 0x000fea0003800000 */
[----:B------:R-:W-:Y:S01]  /*9bb0*/  ULDC UR4, c[0x0][0x3f4] ;  /* 0x0000fd0000047ab9 */ /* 0x000fe20000000800 */
[----:B------:R-:W-:Y:S02]  /*9bc0*/  CS2R R40, SRZ ;  /* 0x0000000000287805 */ /* 0x000fe4000001ff00 */
[----:B------:R-:W-:Y:S02]  /*9bd0*/  ISETP.GE.AND P4, PT, R18, UR4, PT ;  /* 0x0000000412007c0c */ /* 0x000fe4000bf86270 */
[----:B------:R-:W-:Y:S02]  /*9be0*/  CS2R R44, SRZ ;  /* 0x00000000002c7805 */ /* 0x000fe4000001ff00 */
[----:B------:R-:W-:-:S09]  /*9bf0*/  ISETP.GE.AND P5, PT, R185, UR4, PT ;  /* 0x00000004b9007c0c */ /* 0x000fd2000bfa6270 */
[C---:B------:R-:W-:Y:S01]  /*9c00*/  @!P4 IMAD.SHL.U32 R12, R18.reuse, 0x2, RZ ;  /* 0x00000002120cc824 */ /* 0x040fe200078e00ff */
[----:B------:R-:W-:-:S03]  /*9c10*/  @!P4 SHF.L.U64.HI R13, R18, 0x1, R19 ;  /* 0x00000001120dc819 */ /* 0x000fc60000010213 */
[C---:B------:R-:W-:Y:S01]  /*9c20*/  @!P5 IMAD.SHL.U32 R15, R185.reuse, 0x2, RZ ;  /* 0x00000002b90fd824 */ /* 0x040fe200078e00ff */
[----:B------:R-:W-:Y:S02]  /*9c30*/  @!P5 SHF.L.U64.HI R9, R185, 0x1, R216 ;  /* 0x00000001b909d819 */ /* 0x000fe400000102d8 */
[CC--:B---3--:R-:W-:Y:S02]  /*9c40*/  @!P4 IADD3 R10, P0, R3.reuse, R12.reuse, RZ ;  /* 0x0000000c030ac210 */ /* 0x0c8fe40007f1e0ff */
[----:B0-----:R-:W-:Y:S02]  /*9c50*/  @!P4 IADD3 R12, P1, R14, R12, RZ ;  /* 0x0000000c0e0cc210 */ /* 0x001fe40007f3e0ff */
[-C--:B------:R-:W-:Y:S01]  /*9c60*/  @!P5 IADD3 R20, P2, R3, R15.reuse, RZ ;  /* 0x0000000f0314d210 */ /* 0x080fe20007f5e0ff */
[----:B--2---:R-:W-:Y:S01]  /*9c70*/  @!P4 IMAD.X R11, R0, 0x1, R13, P0 ;  /* 0x00000001000bc824 */ /* 0x004fe200000e060d */
[----:B------:R-:W-:Y:S02]  /*9c80*/  @!P5 IADD3 R14, P3, R14, R15, RZ ;  /* 0x0000000f0e0ed210 */ /* 0x000fe40007f7e0ff */
[----:B------:R-:W-:-:S02]  /*9c90*/  CS2R R46, SRZ ;  /* 0x00000000002e7805 */ /* 0x000fc4000001ff00 */
[----:B------:R-:W-:Y:S01]  /*9ca0*/  CS2R R48, SRZ ;  /* 0x0000000000307805 */ /* 0x000fe2000001ff00 */
[----:B------:R-:W-:Y:S02]  /*9cb0*/  @!P5 IMAD.X R21, R0, 0x1, R9, P2 ;  /* 0x000000010015d824 */ /* 0x000fe400010e0609 */
[C---:B----4-:R-:W-:Y:S02]  /*9cc0*/  @!P4 IMAD.X R13, R4.reuse, 0x1, R13, P1 ;  /* 0x00000001040dc824 */ /* 0x050fe400008e060d */
[----:B------:R-:W-:Y:S01]  /*9cd0*/  @!P5 IMAD.X R15, R4, 0x1, R9, P3 ;  /* 0x00000001040fd824 */ /* 0x000fe200018e0609 */
[----:B------:R0:W5:Y:S04]  /*9ce0*/  @!P5 LD.E.64 R40, desc[UR38][R20.64] ;  /* 0x000000261428d980 */ /* 0x000168000c101b00 */
[----:B------:R0:W5:Y:S04]  /*9cf0*/  @!P5 LD.E.64 R44, desc[UR38][R14.64] ;  /* 0x000000260e2cd980 */ /* 0x000168000c101b00 */
[----:B------:R0:W5:Y:S04]  /*9d00*/  @!P4 LD.E.64 R46, desc[UR38][R10.64] ;  /* 0x000000260a2ec980 */ /* 0x000168000c101b00 */
[----:B------:R0:W5:Y:S02]  /*9d10*/  @!P4 LD.E.64 R48, desc[UR38][R12.64] ;  /* 0x000000260c30c980 */ /* 0x000164000c101b00 */
.L_x_1789:
[----:B------:R-:W-:Y:S05]  /*9d20*/  BSYNC B1 ;  /* 0x0000000000017941 */ /* 0x000fea0003800000 */
.L_x_1788:
[----:B--2--5:R-:W-:Y:S01]  /*9d30*/  IMAD.MOV.U32 R0, RZ, RZ, R48 ;  /* 0x000000ffff007224 */ /* 0x024fe200078e0030 */
[----:B------:R-:W-:Y:S01]  /*9d40*/  UMOV UR4, 0xffffffff ;  /* 0xffffffff00047882 */ /* 0x000fe20000000000 */
[----:B---3--:R-:W-:Y:S01]  /*9d50*/  IMAD.MOV.U32 R3, RZ, RZ, R49 ;  /* 0x000000ffff037224 */ /* 0x008fe200078e0031 */
[----:B------:R-:W-:Y:S01]  /*9d60*/  CS2R R38, SRZ ;  /* 0x0000000000267805 */ /* 0x000fe2000001ff00 */
[----:B----4-:R-:W-:Y:S01]  /*9d70*/  IMAD.MOV.U32 R4, RZ, RZ, R44 ;  /* 0x000000ffff047224 */ /* 0x010fe200078e002c */
        /* <DEDUP_REMOVED lines=13> */
[----:B------:R-:W-:Y:S06]  /*9e50*/  BRA.DIV UR4, `(.L_x_1790) ;  /* 0x000001d204c87947 */ /* 0x000fec000b800000 */
[----:B------:R2:W3:Y:S04]  /*9e60*/  SHFL.IDX PT, R0, R6, 0x1, 0x181f ;  /* 0x00381f0006007f89 */ /* 0x0004e800000e0000 */
[----:B------:R2:W4:Y:S04]  /*9e70*/  SHFL.IDX PT, R3, R5, 0x1, 0x181f ;  /* 0x00381f0005037f89 */ /* 0x00052800000e0000 */
[----:B------:R2:W1:Y:S04]  /*9e80*/  SHFL.IDX PT, R4, R8, 0x1, 0x181f ;  /* 0x00381f0008047f89 */ /* 0x00046800000e0000 */
[----:B0-----:R2:W0:Y:S02]  /*9e90*/  SHFL.IDX PT, R14, R7, 0x1, 0x181f ;  /* 0x00381f00070e7f89 */ /* 0x00142400000e0000 */
.L_x_2116:
[----:B------:R-:W-:Y:S01]  /*9ea0*/  VIADD R9, R57, 0x20 ;  /* 0x0000002039097836 */ /* 0x000fe20000000000 */
[----:B------:R-:W-:Y:S01]  /*9eb0*/  BSSY B1, `(.L_x_1791) ;  /* 0x000001d000017945 */ /* 0x000fe20003800000 */
[----:B------:R-:W-:Y:S02]  /*9ec0*/  CS2R R34, SRZ ;  /* 0x0000000000227805 */ /* 0x000fe4000001ff00 */
[----:B------:R-:W-:Y:S02]  /*9ed0*/  CS2R R36, SRZ ;  /* 0x0000000000247805 */ /* 0x000fe4000001ff00 */
[----:B------:R-:W-:Y:S02]  /*9ee0*/  CS2R R32, SRZ ;  /* 0x0000000000207805 */ /* 0x000fe4000001ff00 */
[----:B------:R-:W-:-:S13]  /*9ef0*/  ISETP.GE.AND P0, PT, R9, R74, PT ;  /* 0x0000004a0900720c */ /* 0x000fda0003f06270 */
        /* <DEDUP_REMOVED lines=10> */
[CC--:B----4-:R-:W-:Y:S02]  /*9fa0*/  @!P4 IADD3 R10, P0, R3.reuse, R12.reuse, RZ ;  /* 0x0000000c030ac210 */ /* 0x0d0fe40007f1e0ff */
[-C--:B------:R-:W-:Y:S02]  /*9fb0*/  @!P5 IADD3 R20, P2, R3, R11.reuse, RZ ;  /* 0x0000000b0314d210 */ /* 0x080fe40007f5e0ff */
[C---:B0-----:R-:W-:Y:S02]  /*9fc0*/  @!P4 IADD3 R12, P1, R14.reuse, R12, RZ ;  /* 0x0000000c0e0cc210 */ /* 0x041fe40007f3e0ff */
[----:B------:R-:W-:Y:S01]  /*9fd0*/  @!P5 IADD3 R14, P3, R14, R11, RZ ;  /* 0x0000000b0e0ed210 */ /* 0x000fe20007f7e0ff */
[----:B---3--:R-:W-:Y:S01]  /*9fe0*/  @!P5 IMAD.X R21, R0, 0x1, R15, P2 ;  /* 0x000000010015d824 */ /* 0x008fe200010e060f */
[----:B------:R-:W-:-:S02]  /*9ff0*/  CS2R R36, SRZ ;  /* 0x0000000000247805 */ /* 0x000fc4000001ff00 */
[----:B------:R-:W-:Y:S01]  /*a000*/  CS2R R38, SRZ ;  /* 0x0000000000267805 */ /* 0x000fe2000001ff00 */
[--C-:B------:R-:W-:Y:S02]  /*a010*/  @!P4 IMAD.X R11, R0, 0x1, R9.reuse, P0 ;  /* 0x00000001000bc824 */ /* 0x100fe400000e0609 */
[C---:B-1----:R-:W-:Y:S01]  /*a020*/  @!P4 IMAD.X R13, R4.reuse, 0x1, R9, P1 ;  /* 0x00000001040dc824 */ /* 0x042fe200008e0609 */
[----:B------:R0:W5:Y:S01]  /*a030*/  @!P5 LD.E.64 R32, desc[UR38][R20.64] ;  /* 0x000000261420d980 */ /* 0x000162000c101b00 */
[----:B------:R-:W-:-:S03]  /*a040*/  @!P5 IMAD.X R15, R4, 0x1, R15, P3 ;  /* 0x00000001040fd824 */ /* 0x000fc600018e060f */
[----:B------:R0:W5:Y:S04]  /*a050*/  @!P4 LD.E.64 R36, desc[UR38][R10.64] ;  /* 0x000000260a24c980 */ /* 0x000168000c101b00 */
[----:B------:R0:W5:Y:S04]  /*a060*/  @!P5 LD.E.64 R34, desc[UR38][R14.64] ;  /* 0x000000260e22d980 */ /* 0x000168000c101b00 */
[----:B------:R0:W5:Y:S02]  /*a070*/  @!P4 LD.E.64 R38, desc[UR38][R12.64] ;  /* 0x000000260c26c980 */ /* 0x000164000c101b00 */
.L_x_1792:
[----:B------:R-:W-:Y:S05]  /*a080*/  BSYNC B1 ;  /* 0x0000000000017941 */ /* 0x000fea0003800000 */
.L_x_1791:
[----:B---3-5:R-:W-:Y:S01]  /*a090*/  IMAD.MOV.U32 R0, RZ, RZ, R38 ;  /* 0x000000ffff007224 */ /* 0x028fe200078e0026 */
[----:B------:R-:W-:Y:S01]  /*a0a0*/  UMOV UR4, 0xffffffff ;  /* 0xffffffff00047882 */ /* 0x000fe20000000000 */
[----:B----4-:R-:W-:Y:S02]  /*a0b0*/  IMAD.MOV.U32 R3, RZ, RZ, R39 ;  /* 0x000000ffff037224 */ /* 0x010fe400078e0027 */
[----:B-1----:R-:W-:Y:S01]  /*a0c0*/  IMAD.MOV.U32 R4, RZ, RZ, R34 ;  /* 0x000000ffff047224 */ /* 0x002fe200078e0022 */
        /* <DEDUP_REMOVED lines=18> */
.L_x_2122:
[----:B------:R-:W-:Y:S01]  /*a1f0*/  VIADD R9, R57, 0x40 ;  /* 0x0000004039097836 */ /* 0x000fe20000000000 */
        /* <DEDUP_REMOVED lines=30> */
.L_x_1795:
[----:B------:R-:W-:Y:S05]  /*a3e0*/  BSYNC B1 ;  /* 0x0000000000017941 */ /* 0x000fea0003800000 */
.L_x_1794:
[----:B---3-5:R-:W-:Y:S01]  /*a3f0*/  IMAD.MOV.U32 R0, RZ, RZ, R30 ;  /* 0x000000ffff007224 */ /* 0x028fe200078e001e */
[----:B------:R-:W-:Y:S01]  /*a400*/  UMOV UR4, 0xffffffff ;  /* 0xffffffff00047882 */ /* 0x000fe20000000000 */
[----:B----4-:R-:W-:Y:S01]  /*a410*/  IMAD.MOV.U32 R3, RZ, RZ, R31 ;  /* 0x000000ffff037224 */ /* 0x010fe200078e001f */
[----:B0-----:R-:W-:Y:S01]  /*a420*/  CS2R R26, SRZ ;  /* 0x00000000001a7805 */ /* 0x001fe2000001ff00 */
        /* <DEDUP_REMOVED lines=15> */
[----:B------:R0:W1:Y:S04]  /*a520*/  SHFL.IDX PT, R0, R6, 0x3, 0x181f ;  /* 0x00781f0006007f89 */ /* 0x00006800000e0000 */
[----:B------:R0:W3:Y:S04]  /*a530*/  SHFL.IDX PT, R3, R5, 0x3, 0x181f ;  /* 0x00781f0005037f89 */ /* 0x0000e800000e0000 */
[----:B------:R0:W4:Y:S04]  /*a540*/  SHFL.IDX PT, R4, R8, 0x3, 0x181f ;  /* 0x00781f0008047f89 */ /* 0x00012800000e0000 */
[----:B------:R0:W0:Y:S02]  /*a550*/  SHFL.IDX PT, R14, R7, 0x3, 0x181f ;  /* 0x00781f00070e7f89 */ /* 0x00002400000e0000 */
.L_x_2128:
[----:B------:R-:W-:Y:S01]  /*a560*/  VIADD R57, R57, 0x60 ;  /* 0x0000006039397836 */ /* 0x000fe20000000000 */
[----:B0-2---:R-:W-:Y:S01]  /*a570*/  LEA.HI R5, R213, R213, RZ, 0x1 ;  /* 0x000000d5d5057211 */ /* 0x005fe200078f08ff */
[----:B------:R-:W-:Y:S01]  /*a580*/  BSSY B1, `(.L_x_1797) ;  /* 0x0000020000017945 */ /* 0x000fe20003800000 */
[----:B------:R-:W-:Y:S02]  /*a590*/  CS2R R10, SRZ ;  /* 0x00000000000a7805 */ /* 0x000fe4000001ff00 */
[----:B------:R-:W-:Y:S02]  /*a5a0*/  CS2R R12, SRZ ;  /* 0x00000000000c7805 */ /* 0x000fe4000001ff00 */
[----:B------:R-:W-:Y:S02]  /*a5b0*/  ISETP.GE.AND P0, PT, R57, R74, PT ;  /* 0x0000004a3900720c */ /* 0x000fe40003f06270 */
[----:B------:R-:W-:Y:S02]  /*a5c0*/  CS2R R8, SRZ ;  /* 0x0000000000087805 */ /* 0x000fe4000001ff00 */
[----:B------:R-:W-:-:S05]  /*a5d0*/  LOP3.LUT R6, R5, 0xfffffffe, RZ, 0xc0, !PT ;  /* 0xfffffffe05067812 */ /* 0x000fca00078ec0ff */
[----:B------:R-:W-:-:S05]  /*a5e0*/  IMAD.IADD R5, R213, 0x1, -R6 ;  /* 0x00000001d5057824 */ /* 0x000fca00078e0a06 */
[----:B------:R-:W-:Y:S01]  /*a5f0*/  SHF.L.U32 R5, R5, 0x1f, RZ ;  /* 0x0000001f05057819 */ /* 0x000fe200000006ff */
[----:B------:R-:W-:Y:S06]  /*a600*/  @P0 BRA `(.L_x_1798) ;  /* 0x00000000005c0947 */ /* 0x000fec0003800000 */
[----:B------:R-:W-:Y:S01]  /*a610*/  ULDC UR4, c[0x0][0x3f4] ;  /* 0x0000fd0000047ab9 */ /* 0x000fe20000000800 */
[----:B------:R-:W-:Y:S02]  /*a620*/  CS2R R8, SRZ ;  /* 0x0000000000087805 */ /* 0x000fe4000001ff00 */
[----:B------:R-:W-:Y:S02]  /*a630*/  ISETP.GE.AND P4, PT, R18, UR4, PT ;  /* 0x0000000412007c0c */ /* 0x000fe4000bf86270 */
[----:B------:R-:W-:-:S11]  /*a640*/  ISETP.GE.AND P5, PT, R185, UR4, PT ;  /* 0x00000004b9007c0c */ /* 0x000fd6000bfa6270 */
[C---:B------:R-:W-:Y:S01]  /*a650*/  @!P4 IMAD.SHL.U32 R62, R18.reuse, 0x2, RZ ;  /* 0x00000002123ec824 */ /* 0x040fe200078e00ff */
[----:B------:R-:W-:Y:S01]  /*a660*/  @!P4 SHF.L.U64.HI R11, R18, 0x1, R19 ;  /* 0x00000001120bc819 */ /* 0x000fe20000010213 */
[C---:B------:R-:W-:Y:S01]  /*a670*/  @!P5 IMAD.SHL.U32 R15, R185.reuse, 0x2, RZ ;  /* 0x00000002b90fd824 */ /* 0x040fe200078e00ff */
[----:B------:R-:W-:Y:S02]  /*a680*/  @!P5 SHF.L.U64.HI R13, R185, 0x1, R216 ;  /* 0x00000001b90dd819 */ /* 0x000fe400000102d8 */
[CC--:B---3--:R-:W-:Y:S02]  /*a690*/  @!P4 IADD3 R6, P0, R3.reuse, R62.reuse, RZ ;  /* 0x0000003e0306c210 */ /* 0x0c8fe40007f1e0ff */
[----:B------:R-:W-:Y:S02]  /*a6a0*/  @!P4 IADD3 R62, P1, R14, R62, RZ ;  /* 0x0000003e0e3ec210 */ /* 0x000fe40007f3e0ff */
[-C--:B------:R-:W-:Y:S01]  /*a6b0*/  @!P5 IADD3 R64, P2, R3, R15.reuse, RZ ;  /* 0x0000000f0340d210 */ /* 0x080fe20007f5e0ff */
[--C-:B-1----:R-:W-:Y:S01]  /*a6c0*/  @!P4 IMAD.X R7, R0, 0x1, R11.reuse, P0 ;  /* 0x000000010007c824 */ /* 0x102fe200000e060b */
[----:B------:R-:W-:Y:S01]  /*a6d0*/  @!P5 IADD3 R14, P3, R14, R15, RZ ;  /* 0x0000000f0e0ed210 */ /* 0x000fe20007f7e0ff */
[----:B----4-:R-:W-:Y:S01]  /*a6e0*/  @!P4 IMAD.X R63, R4, 0x1, R11, P1 ;  /* 0x00000001043fc824 */ /* 0x010fe200008e060b */
[----:B------:R-:W-:Y:S01]  /*a6f0*/  CS2R R10, SRZ ;  /* 0x00000000000a7805 */ /* 0x000fe2000001ff00 */
[--C-:B------:R-:W-:Y:S01]  /*a700*/  @!P5 IMAD.X R65, R0, 0x1, R13.reuse, P2 ;  /* 0x000000010041d824 */ /* 0x100fe200010e060d */
[----:B------:R-:W-:Y:S01]  /*a710*/  CS2R R26, SRZ ;  /* 0x00000000001a7805 */ /* 0x000fe2000001ff00 */
[----:B------:R-:W-:Y:S01]  /*a720*/  @!P5 IMAD.X R15, R4, 0x1, R13, P3 ;  /* 0x00000001040fd824 */ /* 0x000fe200018e060d */
[----:B------:R-:W-:-:S02]  /*a730*/  CS2R R12, SRZ ;  /* 0x00000000000c7805 */ /* 0x000fc4000001ff00 */
[----:B------:R0:W5:Y:S04]  /*a740*/  @!P5 LD.E.64 R8, desc[UR38][R64.64] ;  /* 0x000000264008d980 */ /* 0x000168000c101b00 */
[----:B------:R0:W5:Y:S04]  /*a750*/  @!P5 LD.E.64 R10, desc[UR38][R14.64] ;  /* 0x000000260e0ad980 */ /* 0x000168000c101b00 */
[----:B------:R0:W5:Y:S04]  /*a760*/  @!P4 LD.E.64 R12, desc[UR38][R6.64] ;  /* 0x00000026060cc980 */ /* 0x000168000c101b00 */
[----:B------:R0:W5:Y:S02]  /*a770*/  @!P4 LD.E.64 R26, desc[UR38][R62.64] ;  /* 0x000000263e1ac980 */ /* 0x000164000c101b00 */
.L_x_1798:
[----:B------:R-:W-:Y:S05]  /*a780*/  BSYNC B1 ;  /* 0x0000000000017941 */ /* 0x000fea0003800000 */
.L_x_1797:
[----:B------:R-:W2:Y:S01]  /*a790*/  SYNCS.PHASECHK.TRANS64.TRYWAIT P0, [R2+URZ+0x28800], R5 ;  /* 0x02880005020075a7 */ /* 0x000ea2000800017f */
[----:B----45:R-:W-:Y:S01]  /*a7a0*/  IMAD.MOV.U32 R4, RZ, RZ, R27 ;  /* 0x000000ffff047224 */ /* 0x030fe200078e001b */
[----:B-1----:R-:W-:Y:S01]  /*a7b0*/  VIADDMNMX R0, R74, -R193, 0x80, PT ;  /* 0x000000804a007446 */ /* 0x002fe200038009c1 */
[----:B---3--:R-:W-:Y:S01]  /*a7c0*/  IMAD.MOV.U32 R3, RZ, RZ, R26 ;  /* 0x000000ffff037224 */ /* 0x008fe200078e001a */
[----:B------:R-:W-:Y:S01]  /*a7d0*/  BSSY B1, `(.L_x_1799) ;  /* 0x000000e000017945 */ /* 0x000fe20003800000 */
[----:B0-----:R-:W-:Y:S01]  /*a7e0*/  IMAD.MOV.U32 R6, RZ, RZ, R12 ;  /* 0x000000ffff067224 */ /* 0x001fe200078e000c */
        /* <DEDUP_REMOVED lines=8> */
[----:B------:R-:W-:Y:S01]  /*a870*/  ISETP.GE.AND P1, PT, R23, R0, PT ;  /* 0x000000001700720c */ /* 0x000fe20003f26270 */
[----:B------:R-:W-:Y:S01]  /*a880*/  IMAD.MOV.U32 R6, RZ, RZ, R9 ;  /* 0x000000ffff067224 */ /* 0x000fe200078e0009 */
[----:B------:R-:W-:Y:S01]  /*a890*/  PRMT R65, R7, 0x7610, R65 ;  /* 0x0000761007417816 */ /* 0x000fe20000000041 */
[----:B--2---:R-:W-:Y:S10]  /*a8a0*/  @!P0 BRA `(.L_x_1800) ;  /* 0x000001cc00848947 */ /* 0x004ff40003800000 */
.L_x_2129:
[----:B------:R-:W-:Y:S05]  /*a8b0*/  BSYNC B1 ;  /* 0x0000000000017941 */ /* 0x000fea0003800000 */
.L_x_1799:
[----:B------:R-:W-:Y:S01]  /*a8c0*/  BSSY B1, `(.L_x_1801) ;  /* 0x0000067000017945 */ /* 0x000fe20003800000 */
[----:B------:R-:W-:Y:S02]  /*a8d0*/  PRMT R15, R4, 0x7610, R15 ;  /* 0x00007610040f7816 */ /* 0x000fe4000000000f */
[----:B------:R-:W-:Y:S01]  /*a8e0*/  PRMT R57, R6, 0x7610, R57 ;  /* 0x0000761006397816 */ /* 0x000fe20000000039 */
[----:B------:R-:W-:Y:S06]  /*a8f0*/  @P1 BRA `(.L_x_1802) ;  /* 0x00000004008c1947 */ /* 0x000fec0003800000 */
[----:B------:R-:W1:Y:S01]  /*a900*/  LDC R4, c[0x0][0x3f4] ;  /* 0x0000fd00ff047b82 */ /* 0x000e620000000800 */
[----:B------:R-:W-:Y:S01]  /*a910*/  BSSY B2, `(.L_x_1803) ;  /* 0x0000032000027945 */ /* 0x000fe20003800000 */
[-C--:B-1----:R-:W-:Y:S02]  /*a920*/  ISETP.GE.AND P0, PT, R18, R4.reuse, PT ;  /* 0x000000041200720c */ /* 0x082fe40003f06270 */
[----:B------:R-:W-:-:S11]  /*a930*/  ISETP.GE.AND P1, PT, R185, R4, PT ;  /* 0x00000004b900720c */ /* 0x000fd60003f26270 */
[----:B------:R-:W-:Y:S05]  /*a940*/  @P0 BRA `(.L_x_1804) ;  /* 0x0000000000b80947 */ /* 0x000fea0003800000 */
[----:B0-----:R-:W0:Y:S01]  /*a950*/  LDS.128 R4, [R205] ;  /* 0x00000000cd047984 */ /* 0x001e220000000c00 */
[----:B------:R-:W-:Y:S02]  /*a960*/  SHF.R.U32.HI R78, RZ, 0x10, R49 ;  /* 0x00000010ff4e7819 */ /* 0x000fe40000011631 */
[----:B------:R-:W-:Y:S02]  /*a970*/  SHF.R.U32.HI R75, RZ, 0x10, R47 ;  /* 0x00000010ff4b7819 */ /* 0x000fe4000001162f */
[----:B------:R-:W-:Y:S02]  /*a980*/  PRMT R78, R43, 0x5432, R78 ;  /* 0x000054322b4e7816 */ /* 0x000fe4000000004e */
[----:B------:R-:W-:Y:S02]  /*a990*/  SHF.R.U64 R77, R48, 0x10, R49 ;  /* 0x00000010304d7819 */ /* 0x000fe40000001231 */
[----:B------:R-:W-:Y:S01]  /*a9a0*/  PRMT R75, R79, 0x5410, R75 ;  /* 0x000054104f4b7816 */ /* 0x000fe2000000004b */
[----:B------:R-:W-:Y:S01]  /*a9b0*/  IMAD.U32 R79, R78, 0x10000, RZ ;  /* 0x000100004e4f7824 */ /* 0x000fe200078e00ff */
[----:B------:R-:W-:-:S02]  /*a9c0*/  SHF.R.U64 R74, R46, 0x10, R47 ;  /* 0x000000102e4a7819 */ /* 0x000fc4000000122f */
[----:B------:R-:W-:Y:S01]  /*a9d0*/  PRMT R77, R76, 0x5410, R77 ;  /* 0x000054104c4d7816 */ /* 0x000fe2000000004d */
[C---:B------:R-:W-:Y:S01]  /*a9e0*/  IMAD.U32 R76, R75.reuse, 0x10000, RZ ;  /* 0x000100004b4c7824 */ /* 0x040fe200078e00ff */
[----:B------:R-:W-:Y:S02]  /*a9f0*/  LOP3.LUT R78, R78, 0xffff0000, RZ, 0xc0, !PT ;  /* 0xffff00004e4e7812 */ /* 0x000fe400078ec0ff */
[----:B------:R-:W-:Y:S02]  /*aa00*/  LOP3.LUT R75, R75, 0xffff0000, RZ, 0xc0, !PT ;  /* 0xffff00004b4b7812 */ /* 0x000fe400078ec0ff */
[----:B------:R-:W-:Y:S02]  /*aa10*/  PRMT R74, R50, 0x5432, R74 ;  /* 0x00005432324a7816 */ /* 0x000fe4000000004a */
[C---:B0-----:R-:W-:Y:S01]  /*aa20*/  LOP3.LUT R47, R6.reuse, 0xffff0000, RZ, 0xc0, !PT ;  /* 0xffff0000062f7812 */ /* 0x041fe200078ec0ff */
[----:B------:R-:W-:Y:S01]  /*aa30*/  IMAD.U32 R46, R6, 0x10000, RZ ;  /* 0x00010000062e7824 */ /* 0x000fe200078e00ff */
[C---:B------:R-:W-:Y:S01]  /*aa40*/  LOP3.LUT R49, R7.reuse, 0xffff0000, RZ, 0xc0, !PT ;  /* 0xffff000007317812 */ /* 0x040fe200078ec0ff */
[----:B------:R-:W-:-:S02]  /*aa50*/  IMAD.U32 R48, R7, 0x10000, RZ ;  /* 0x0001000007307824 */ /* 0x000fc400078e00ff */
[CC--:B------:R-:W-:Y:S01]  /*aa60*/  FMUL.FTZ R81, R47.reuse, R79.reuse ;  /* 0x0000004f2f517220 */ /* 0x0c0fe20000410000 */
[----:B------:R-:W-:Y:S01]  /*aa70*/  FMUL.FTZ R80, R47, R76 ;  /* 0x0000004c2f507220 */ /* 0x000fe20000410000 */
[----:B------:R-:W-:Y:S01]  /*aa80*/  FMUL.FTZ R47, R49, R78 ;  /* 0x0000004e312f7220 */ /* 0x000fe20000410000 */
[----:B------:R-:W-:Y:S02]  /*aa90*/  IMAD.U32 R6, R4, 0x10000, RZ ;  /* 0x0001000004067824 */ /* 0x000fe400078e00ff */
[C---:B------:R-:W-:Y:S01]  /*aaa0*/  FFMA.FTZ R81, R46.reuse, R76, -R81 ;  /* 0x0000004c2e517223 */ /* 0x040fe20000010851 */
[----:B------:R-:W-:Y:S01]  /*aab0*/  FFMA.FTZ R80, R46, R79, R80 ;  /* 0x0000004f2e507223 */ /* 0x000fe20000010050 */
[-C--:B------:R-:W-:Y:S01]  /*aac0*/  FFMA.FTZ R79, R48, R75.reuse, -R47 ;  /* 0x0000004b304f7223 */ /* 0x080fe2000001082f */
[C---:B------:R-:W-:Y:S01]  /*aad0*/  IMAD.U32 R7, R5.reuse, 0x10000, RZ ;  /* 0x0001000005077824 */ /* 0x040fe200078e00ff */
[----:B------:R-:W-:Y:S01]  /*aae0*/  LOP3.LUT R4, R4, 0xffff0000, RZ, 0xc0, !PT ;  /* 0xffff000004047812 */ /* 0x000fe200078ec0ff */
[C---:B------:R-:W-:Y:S01]  /*aaf0*/  IMAD.U32 R47, R74.reuse, 0x10000, RZ ;  /* 0x000100004a2f7824 */ /* 0x040fe200078e00ff */
[----:B------:R-:W-:Y:S01]  /*ab00*/  LOP3.LUT R5, R5, 0xffff0000, RZ, 0xc0, !PT ;  /* 0xffff000005057812 */ /* 0x000fe200078ec0ff */
[----:B------:R-:W-:Y:S01]  /*ab10*/  FMUL.FTZ R83, R49, R75 ;  /* 0x0000004b31537220 */ /* 0x000fe20000410000 */
[C---:B------:R-:W-:Y:S01]  /*ab20*/  LOP3.LUT R46, R77.reuse, 0xffff0000, RZ, 0xc0, !PT ;  /* 0xffff00004d2e7812 */ /* 0x040fe200078ec0ff */
[----:B------:R-:W-:Y:S01]  /*ab30*/  IMAD.U32 R49, R77, 0x10000, RZ ;  /* 0x000100004d317824 */ /* 0x000fe200078e00ff */
[----:B------:R-:W-:Y:S01]  /*ab40*/  LOP3.LUT R74, R74, 0xffff0000, RZ, 0xc0, !PT ;  /* 0xffff00004a4a7812 */ /* 0x000fe200078ec0ff */
[----:B------:R-:W-:Y:S01]  /*ab50*/  FFMA.FTZ R78, R48, R78, R83 ;  /* 0x0000004e304e7223 */ /* 0x000fe20000010053 */
[C---:B------:R-:W-:Y:S01]  /*ab60*/  FMUL.FTZ R48, R4.reuse, R47 ;  /* 0x0000002f04307220 */ /* 0x040fe20000410000 */
[-C--:B------:R-:W-:Y:S01]  /*ab70*/  FMUL.FTZ R75, R4, R49.reuse ;  /* 0x00000031044b7220 */ /* 0x080fe20000410000 */
[C---:B------:R-:W-:Y:S01]  /*ab80*/  FMUL.FTZ R76, R5.reuse, R46 ;  /* 0x0000002e054c7220 */ /* 0x040fe20000410000 */
[-C--:B------:R-:W-:Y:S01]  /*ab90*/  FMUL.FTZ R77, R5, R74.reuse ;  /* 0x0000004a054d7220 */ /* 0x080fe20000410000 */
[C---:B------:R-:W-:Y:S01]  /*aba0*/  FFMA.FTZ R49, R6.reuse, R49, R48 ;  /* 0x0000003106317223 */ /* 0x040fe20000010030 */
[----:B------:R-:W-:Y:S01]  /*abb0*/  FFMA.FTZ R4, R6, R47, -R75 ;  /* 0x0000002f06047223 */ /* 0x000fe2000001084b */
[C---:B------:R-:W-:Y:S01]  /*abc0*/  FFMA.FTZ R5, R7.reuse, R74, -R76 ;  /* 0x0000004a07057223 */ /* 0x040fe2000001084c */
[----:B------:R-:W-:Y:S01]  /*abd0*/  FFMA.FTZ R46, R7, R46, R77 ;  /* 0x0000002e072e7223 */ /* 0x000fe2000001004d */
[----:B------:R-:W-:-:S02]  /*abe0*/  F2FP.BF16.F32.PACK_AB R6, R80, R81 ;  /* 0x000000515006723e */ /* 0x000fc400000010ff */
[----:B------:R-:W-:Y:S02]  /*abf0*/  F2FP.BF16.F32.PACK_AB R7, R78, R79 ;  /* 0x0000004f4e07723e */ /* 0x000fe400000010ff */
[----:B------:R-:W-:Y:S02]  /*ac00*/  F2FP.BF16.F32.PACK_AB R4, R49, R4 ;  /* 0x000000043104723e */ /* 0x000fe400000010ff */
[----:B------:R-:W-:-:S05]  /*ac10*/  F2FP.BF16.F32.PACK_AB R5, R46, R5 ;  /* 0x000000052e05723e */ /* 0x000fca00000010ff */
[----:B------:R1:W-:Y:S02]  /*ac20*/  STS.128 [R205], R4 ;  /* 0x00000004cd007388 */ /* 0x0003e40000000c00 */
.L_x_1804:
[----:B------:R-:W-:Y:S05]  /*ac30*/  BSYNC B2 ;  /* 0x0000000000027941 */ /* 0x000fea0003800000 */
.L_x_1803:
[----:B------:R-:W-:Y:S05]  /*ac40*/  @P1 BRA `(.L_x_1802) ;  /* 0x0000000000b81947 */ /* 0x000fea0003800000 */
[----:B01----:R-:W0:Y:S01]  /*ac50*/  LDS.128 R4, [R205+0x4000] ;  /* 0x00400000cd047984 */ /* 0x003e220000000c00 */
[--C-:B------:R-:W-:Y:S02]  /*ac60*/  SHF.R.U64 R47, R40, 0x10, R41.reuse ;  /* 0x00000010282f7819 */ /* 0x100fe40000001229 */
[----:B------:R-:W-:Y:S02]  /*ac70*/  SHF.R.U32.HI R40, RZ, 0x10, R41 ;  /* 0x00000010ff287819 */ /* 0x000fe40000011629 */
[--C-:B------:R-:W-:Y:S02]  /*ac80*/  SHF.R.U64 R41, R44, 0x10, R45.reuse ;  /* 0x000000102c297819 */ /* 0x100fe4000000122d */
[----:B------:R-:W-:Y:S02]  /*ac90*/  SHF.R.U32.HI R44, RZ, 0x10, R45 ;  /* 0x00000010ff2c7819 */ /* 0x000fe4000001162d */
[----:B------:R-:W-:Y:S02]  /*aca0*/  PRMT R73, R73, 0x5410, R40 ;  /* 0x0000541049497816 */ /* 0x000fe40000000028 */
[----:B------:R-:W-:-:S02]  /*acb0*/  PRMT R71, R71, 0x5410, R44 ;  /* 0x0000541047477816 */ /* 0x000fc4000000002c */
[----:B------:R-:W-:Y:S01]  /*acc0*/  PRMT R70, R70, 0x5410, R41 ;  /* 0x0000541046467816 */ /* 0x000fe20000000029 */
[----:B------:R-:W-:Y:S01]  /*acd0*/  IMAD.U32 R46, R73, 0x10000, RZ ;  /* 0x00010000492e7824 */ /* 0x000fe200078e00ff */
[----:B------:R-:W-:Y:S01]  /*ace0*/  PRMT R72, R72, 0x5410, R47 ;  /* 0x0000541048487816 */ /* 0x000fe2000000002f */
[C---:B------:R-:W-:Y:S01]  /*acf0*/  IMAD.U32 R47, R71.reuse, 0x10000, RZ ;  /* 0x00010000472f7824 */ /* 0x040fe200078e00ff */
[----:B------:R-:W-:Y:S02]  /*ad00*/  LOP3.LUT R71, R71, 0xffff0000, RZ, 0xc0, !PT ;  /* 0xffff000047477812 */ /* 0x000fe400078ec0ff */
[----:B------:R-:W-:Y:S02]  /*ad10*/  LOP3.LUT R73, R73, 0xffff0000, RZ, 0xc0, !PT ;  /* 0xffff000049497812 */ /* 0x000fe400078ec0ff */
[C---:B0-----:R-:W-:Y:S01]  /*ad20*/  LOP3.LUT R41, R6.reuse, 0xffff0000, RZ, 0xc0, !PT ;  /* 0xffff000006297812 */ /* 0x041fe200078ec0ff */
[----:B------:R-:W-:Y:S01]  /*ad30*/  IMAD.U32 R40, R6, 0x10000, RZ ;  /* 0x0001000006287824 */ /* 0x000fe200078e00ff */
[C---:B------:R-:W-:Y:S01]  /*ad40*/  LOP3.LUT R45, R7.reuse, 0xffff0000, RZ, 0xc0, !PT ;  /* 0xffff0000072d7812 */ /* 0x040fe200078ec0ff */
[----:B------:R-:W-:-:S02]  /*ad50*/  IMAD.U32 R44, R7, 0x10000, RZ ;  /* 0x00010000072c7824 */ /* 0x000fc400078e00ff */
[CC--:B------:R-:W-:Y:S01]  /*ad60*/  FMUL.FTZ R48, R41.reuse, R46.reuse ;  /* 0x0000002e29307220 */ /* 0x0c0fe20000410000 */
[----:B------:R-:W-:Y:S01]  /*ad70*/  FMUL.FTZ R49, R41, R47 ;  /* 0x0000002f29317220 */ /* 0x000fe20000410000 */
[C---:B------:R-:W-:Y:S01]  /*ad80*/  FMUL.FTZ R41, R45.reuse, R71 ;  /* 0x000000472d297220 */ /* 0x040fe20000410000 */
[----:B------:R-:W-:Y:S02]  /*ad90*/  IMAD.U32 R6, R4, 0x10000, RZ ;  /* 0x0001000004067824 */ /* 0x000fe400078e00ff */
[----:B------:R-:W-:Y:S01]  /*ada0*/  FFMA.FTZ R75, R40, R47, R48 ;  /* 0x0000002f284b7223 */ /* 0x000fe20000010030 */
[-C--:B------:R-:W-:Y:S01]  /*adb0*/  FMUL.FTZ R47, R45, R73.reuse ;  /* 0x000000492d2f7220 */ /* 0x080fe20000410000 */
[----:B------:R-:W-:Y:S01]  /*adc0*/  FFMA.FTZ R73, R44, R73, -R41 ;  /* 0x000000492c497223 */ /* 0x000fe20000010829 */
[C---:B------:R-:W-:Y:S01]  /*add0*/  IMAD.U32 R7, R5.reuse, 0x10000, RZ ;  /* 0x0001000005077824 */ /* 0x040fe200078e00ff */
[----:B------:R-:W-:Y:S01]  /*ade0*/  LOP3.LUT R4, R4, 0xffff0000, RZ, 0xc0, !PT ;  /* 0xffff000004047812 */ /* 0x000fe200078ec0ff */
[----:B------:R-:W-:Y:S01]  /*adf0*/  IMAD.U32 R45, R70, 0x10000, RZ ;  /* 0x00010000462d7824 */ /* 0x000fe200078e00ff */
[----:B------:R-:W-:Y:S01]  /*ae00*/  LOP3.LUT R5, R5, 0xffff0000, RZ, 0xc0, !PT ;  /* 0xffff000005057812 */ /* 0x000fe200078ec0ff */
[----:B------:R-:W-:Y:S01]  /*ae10*/  IMAD.U32 R41, R72, 0x10000, RZ ;  /* 0x0001000048297824 */ /* 0x000fe200078e00ff */
[----:B------:R-:W-:Y:S01]  /*ae20*/  LOP3.LUT R70, R70, 0xffff0000, RZ, 0xc0, !PT ;  /* 0xffff000046467812 */ /* 0x000fe200078ec0ff */
[----:B------:R-:W-:Y:S01]  /*ae30*/  FFMA.FTZ R46, R40, R46, -R49 ;  /* 0x0000002e282e7223 */ /* 0x000fe20000010831 */
        /* <DEDUP_REMOVED lines=15> */
.L_x_1802:
[----:B------:R-:W-:Y:S05]  /*af30*/  BSYNC B1 ;  /* 0x0000000000017941 */ /* 0x000fea0003800000 */
.L_x_1801:
[----:B------:R-:W-:Y:S01]  /*af40*/  ISETP.GE.AND P0, PT, R212, R0, PT ;  /* 0x00000000d400720c */ /* 0x000fe20003f06270 */
[----:B------:R-:W-:-:S12]  /*af50*/  BSSY B1, `(.L_x_1805) ;  /* 0x0000065000017945 */ /* 0x000fd80003800000 */
[----:B------:R-:W-:Y:S05]  /*af60*/  @P0 BRA `(.L_x_1806) ;  /* 0x00000004008c0947 */ /* 0x000fea0003800000 */
[----:B-12---:R-:W1:Y:S01]  /*af70*/  LDC R4, c[0x0][0x3f4] ;  /* 0x0000fd00ff047b82 */ /* 0x006e620000000800 */
[----:B------:R-:W-:Y:S01]  /*af80*/  BSSY B2, `(.L_x_1807) ;  /* 0x0000032000027945 */ /* 0x000fe20003800000 */
[-C--:B-1----:R-:W-:Y:S02]  /*af90*/  ISETP.GE.AND P0, PT, R18, R4.reuse, PT ;  /* 0x000000041200720c */ /* 0x082fe40003f06270 */
[----:B------:R-:W-:-:S11]  /*afa0*/  ISETP.GE.AND P1, PT, R185, R4, PT ;  /* 0x00000004b900720c */ /* 0x000fd60003f26270 */
[----:B------:R-:W-:Y:S05]  /*afb0*/  @P0 BRA `(.L_x_1808) ;  /* 0x0000000000b80947 */ /* 0x000fea0003800000 */
[----:B0-----:R-:W0:Y:S01]  /*afc0*/  LDS.128 R4, [R205+0x1000] ;  /* 0x00100000cd047984 */ /* 0x001e220000000c00 */
[----:B------:R-:W-:Y:S02]  /*afd0*/  SHF.R.U64 R40, R36, 0x10, R37 ;  /* 0x0000001024287819 */ /* 0x000fe40000001225 */
[----:B------:R-:W-:Y:S02]  /*afe0*/  SHF.R.U64 R36, R38, 0x10, R39 ;  /* 0x0000001026247819 */ /* 0x000fe40000001227 */
[----:B------:R-:W-:Y:S02]  /*aff0*/  SHF.R.U32.HI R37, RZ, 0x10, R37 ;  /* 0x00000010ff257819 */ /* 0x000fe40000011625 */
        /* <DEDUP_REMOVED lines=13> */
[C---:B------:R-:W-:Y:S01]  /*b0d0*/  FMUL.FTZ R44, R37.reuse, R40 ;  /* 0x00000028252c7220 */ /* 0x040fe20000410000 */
[-C--:B------:R-:W-:Y:S01]  /*b0e0*/  FMUL.FTZ R45, R37, R41.reuse ;  /* 0x00000029252d7220 */ /* 0x080fe20000410000 */
[----:B------:R-:W-:Y:S01]  /*b0f0*/  FMUL.FTZ R37, R39, R66 ;  /* 0x0000004227257220 */ /* 0x000fe20000410000 */
[----:B------:R-:W-:Y:S02]  /*b100*/  IMAD.U32 R6, R4, 0x10000, RZ ;  /* 0x0001000004067824 */ /* 0x000fe400078e00ff */
[C---:B------:R-:W-:Y:S01]  /*b110*/  FFMA.FTZ R47, R36.reuse, R41, R44 ;  /* 0x00000029242f7223 */ /* 0x040fe2000001002c */
[----:B------:R-:W-:Y:S02]  /*b120*/  IMAD.U32 R7, R5, 0x10000, RZ ;  /* 0x0001000005077824 */ /* 0x000fe400078e00ff */
[----:B------:R-:W-:Y:S01]  /*b130*/  FFMA.FTZ R46, R36, R40, -R45 ;  /* 0x00000028242e7223 */ /* 0x000fe2000001082d */
[-C--:B------:R-:W-:Y:S01]  /*b140*/  FMUL.FTZ R41, R39, R68.reuse ;  /* 0x0000004427297220 */ /* 0x080fe20000410000 */
[----:B------:R-:W-:Y:S01]  /*b150*/  LOP3.LUT R4, R4, 0xffff0000, RZ, 0xc0, !PT ;  /* 0xffff000004047812 */ /* 0x000fe200078ec0ff */
[C---:B------:R-:W-:Y:S01]  /*b160*/  FFMA.FTZ R68, R38.reuse, R68, -R37 ;  /* 0x0000004426447223 */ /* 0x040fe20000010825 */
[----:B------:R-:W-:Y:S01]  /*b170*/  LOP3.LUT R5, R5, 0xffff0000, RZ, 0xc0, !PT ;  /* 0xffff000005057812 */ /* 0x000fe200078ec0ff */
[C---:B------:R-:W-:Y:S01]  /*b180*/  IMAD.U32 R39, R67.reuse, 0x10000, RZ ;  /* 0x0001000043277824 */ /* 0x040fe200078e00ff */
[----:B------:R-:W-:Y:S01]  /*b190*/  LOP3.LUT R40, R67, 0xffff0000, RZ, 0xc0, !PT ;  /* 0xffff000043287812 */ /* 0x000fe200078ec0ff */
[C---:B------:R-:W-:Y:S01]  /*b1a0*/  IMAD.U32 R37, R69.reuse, 0x10000, RZ ;  /* 0x0001000045257824 */ /* 0x040fe200078e00ff */
        /* <DEDUP_REMOVED lines=15> */
.L_x_1808:
[----:B------:R-:W-:Y:S05]  /*b2a0*/  BSYNC B2 ;  /* 0x0000000000027941 */ /* 0x000fea0003800000 */
.L_x_1807:
[----:B------:R-:W-:Y:S05]  /*b2b0*/  @P1 BRA `(.L_x_1806) ;  /* 0x0000000000b81947 */ /* 0x000fea0003800000 */
[----:B01----:R-:W0:Y:S01]  /*b2c0*/  LDS.128 R4, [R205+0x5000] ;  /* 0x00500000cd047984 */ /* 0x003e220000000c00 */
        /* <DEDUP_REMOVED lines=45> */
.L_x_1806:
[----:B------:R-:W-:Y:S05]  /*b5a0*/  BSYNC B1 ;  /* 0x0000000000017941 */ /* 0x000fea0003800000 */
.L_x_1805:
[----:B------:R-:W-:Y:S01]  /*b5b0*/  ISETP.GE.AND P0, PT, R211, R0, PT ;  /* 0x00000000d300720c */ /* 0x000fe20003f06270 */
[----:B------:R-:W-:-:S12]  /*b5c0*/  BSSY B1, `(.L_x_1809) ;  /* 0x0000065000017945 */ /* 0x000fd80003800000 */
[----:B------:R-:W-:Y:S05]  /*b5d0*/  @P0 BRA `(.L_x_1810) ;  /* 0x00000004008c0947 */ /* 0x000fea0003800000 */
[----:B-123--:R-:W1:Y:S01]  /*b5e0*/  LDC R4, c[0x0][0x3f4] ;  /* 0x0000fd00ff047b82 */ /* 0x00ee620000000800 */
[----:B------:R-:W-:Y:S01]  /*b5f0*/  BSSY B2, `(.L_x_1811) ;  /* 0x0000032000027945 */ /* 0x000fe20003800000 */
[-C--:B-1----:R-:W-:Y:S02]  /*b600*/  ISETP.GE.AND P0, PT, R18, R4.reuse, PT ;  /* 0x000000041200720c */ /* 0x082fe40003f06270 */
[----:B------:R-:W-:-:S11]  /*b610*/  ISETP.GE.AND P1, PT, R185, R4, PT ;  /* 0x00000004b900720c */ /* 0x000fd60003f26270 */
[----:B------:R-:W-:Y:S05]  /*b620*/  @P0 BRA `(.L_x_1812) ;  /* 0x0000000000b80947 */ /* 0x000fea0003800000 */
[----:B0-----:R-:W0:Y:S01]  /*b630*/  LDS.128 R4, [R205+0x2000] ;  /* 0x00200000cd047984 */ /* 0x001e220000000c00 */
        /* <DEDUP_REMOVED lines=45> */
.L_x_1812:
[----:B------:R-:W-:Y:S05]  /*b910*/  BSYNC B2 ;  /* 0x0000000000027941 */ /* 0x000fea0003800000 */
.L_x_1811:
        /* <DEDUP_REMOVED lines=9> */
[C---:B------:R-:W-:Y:S01]  /*b9b0*/  IMAD.U32 R28, R52.reuse, 0x10000, RZ ;  /* 0x00010000341c7824 */ /* 0x040fe200078e00ff */
[----:B------:R-:W-:Y:S01]  /*b9c0*/  LOP3.LUT R52, R52, 0xffff0000, RZ, 0xc0, !PT ;  /* 0xffff000034347812 */ /* 0x000fe200078ec0ff */
[C---:B------:R-:W-:Y:S01]  /*b9d0*/  IMAD.U32 R29, R50.reuse, 0x10000, RZ ;  /* 0x00010000321d7824 */ /* 0x040fe200078e00ff */
[----:B------:R-:W-:Y:S02]  /*b9e0*/  LOP3.LUT R50, R50, 0xffff0000, RZ, 0xc0, !PT ;  /* 0xffff000032327812 */ /* 0x000fe400078ec0ff */
[----:B------:R-:W-:Y:S02]  /*b9f0*/  PRMT R51, R51, 0x5410, R24 ;  /* 0x0000541033337816 */ /* 0x000fe40000000018 */
        /* <DEDUP_REMOVED lines=33> */
.L_x_1810:
[----:B------:R-:W-:Y:S05]  /*bc10*/  BSYNC B1 ;  /* 0x0000000000017941 */ /* 0x000fea0003800000 */
.L_x_1809:
[----:B------:R-:W-:-:S13]  /*bc20*/  ISETP.GE.AND P0, PT, R210, R0, PT ;  /* 0x00000000d200720c */ /* 0x000fda0003f06270 */
[----:B------:R-:W-:Y:S05]  /*bc30*/  @P0 BRA `(.L_x_1813) ;  /* 0x0000002c00700947 */ /* 0x000fea0003800000 */
[----:B------:R-:W5:Y:S01]  /*bc40*/  LDC R0, c[0x0][0x3f4] ;  /* 0x0000fd00ff007b82 */ /* 0x000f620000000800 */
[----:B------:R-:W-:Y:S01]  /*bc50*/  BSSY B1, `(.L_x_1814) ;  /* 0x0000032000017945 */ /* 0x000fe20003800000 */
[-C--:B-----5:R-:W-:Y:S02]  /*bc60*/  ISETP.GE.AND P0, PT, R18, R0.reuse, PT ;  /* 0x000000001200720c */ /* 0x0a0fe40003f06270 */
[----:B------:R-:W-:-:S11]  /*bc70*/  ISETP.GE.AND P1, PT, R185, R0, PT ;  /* 0x00000000b900720c */ /* 0x000fd60003f26270 */
[----:B------:R-:W-:Y:S05]  /*bc80*/  @P0 BRA `(.L_x_1815) ;  /* 0x0000000000b80947 */ /* 0x000fea0003800000 */
[----:B01234-:R-:W0:Y:S01]  /*bc90*/  LDS.128 R4, [R205+0x3000] ;  /* 0x00300000cd047984 */ /* 0x01fe220000000c00 */
[--C-:B------:R-:W-:Y:S02]  /*bca0*/  SHF.R.U64 R21, R12, 0x10, R13.reuse ;  /* 0x000000100c157819 */ /* 0x100fe4000000120d */
[----:B------:R-:W-:Y:S02]  /*bcb0*/  SHF.R.U32.HI R12, RZ, 0x10, R13 ;  /* 0x00000010ff0c7819 */ /* 0x000fe4000001160d */
[--C-:B------:R-:W-:Y:S02]  /*bcc0*/  SHF.R.U64 R13, R26, 0x10, R27.reuse ;  /* 0x000000101a0d7819 */ /* 0x100fe4000000121b */
[----:B------:R-:W-:Y:S02]  /*bcd0*/  SHF.R.U32.HI R26, RZ, 0x10, R27 ;  /* 0x00000010ff1a7819 */ /* 0x000fe4000001161b */
[----:B------:R-:W-:Y:S02]  /*bce0*/  PRMT R65, R65, 0x5410, R12 ;  /* 0x0000541041417816 */ /* 0x000fe4000000000c */
[----:B------:R-:W-:-:S02]  /*bcf0*/  PRMT R63, R63, 0x5410, R26 ;  /* 0x000054103f3f7816 */ /* 0x000fc4000000001a */
[----:B------:R-:W-:Y:S02]  /*bd00*/  PRMT R62, R62, 0x5410, R13 ;  /* 0x000054103e3e7816 */ /* 0x000fe4000000000d */
[----:B------:R-:W-:Y:S01]  /*bd10*/  PRMT R64, R64, 0x5410, R21 ;  /* 0x0000541040407816 */ /* 0x000fe20000000015 */
[C---:B------:R-:W-:Y:S01]  /*bd20*/  IMAD.U32 R24, R63.reuse, 0x10000, RZ ;  /* 0x000100003f187824 */ /* 0x040fe200078e00ff */
[----:B------:R-:W-:Y:S01]  /*bd30*/  LOP3.LUT R63, R63, 0xffff0000, RZ, 0xc0, !PT ;  /* 0xffff00003f3f7812 */ /* 0x000fe200078ec0ff */
[C---:B------:R-:W-:Y:S01]  /*bd40*/  IMAD.U32 R21, R65.reuse, 0x10000, RZ ;  /* 0x0001000041157824 */ /* 0x040fe200078e00ff */
[----:B------:R-:W-:Y:S02]  /*bd50*/  LOP3.LUT R65, R65, 0xffff0000, RZ, 0xc0, !PT ;  /* 0xffff000041417812 */ /* 0x000fe400078ec0ff */
[C---:B0-----:R-:W-:Y:S01]  /*bd60*/  LOP3.LUT R13, R6.reuse, 0xffff0000, RZ, 0xc0, !PT ;  /* 0xffff0000060d7812 */ /* 0x041fe200078ec0ff */
[C---:B------:R-:W-:Y:S01]  /*bd70*/  IMAD.U32 R20, R7.reuse, 0x10000, RZ ;  /* 0x0001000007147824 */ /* 0x040fe200078e00ff */
[----:B------:R-:W-:Y:S01]  /*bd80*/  LOP3.LUT R7, R7, 0xffff0000, RZ, 0xc0, !PT ;  /* 0xffff000007077812 */ /* 0x000fe200078ec0ff */
[----:B------:R-:W-:-:S02]  /*bd90*/  IMAD.U32 R12, R6, 0x10000, RZ ;  /* 0x00010000060c7824 */ /* 0x000fc400078e00ff */
[CC--:B------:R-:W-:Y:S01]  /*bda0*/  FMUL.FTZ R25, R13.reuse, R24.reuse ;  /* 0x000000180d197220 */ /* 0x0c0fe20000410000 */
[----:B------:R-:W-:Y:S01]  /*bdb0*/  FMUL.FTZ R13, R13, R21 ;  /* 0x000000150d0d7220 */ /* 0x000fe20000410000 */
[C---:B------:R-:W-:Y:S01]  /*bdc0*/  FMUL.FTZ R27, R7.reuse, R63 ;  /* 0x0000003f071b7220 */ /* 0x040fe20000410000 */
[----:B------:R-:W-:Y:S02]  /*bdd0*/  IMAD.U32 R0, R4, 0x10000, RZ ;  /* 0x0001000004007824 */ /* 0x000fe400078e00ff */
[C---:B------:R-:W-:Y:S01]  /*bde0*/  FFMA.FTZ R26, R12.reuse, R21, -R25 ;  /* 0x000000150c1a7223 */ /* 0x040fe20000010819 */
[----:B------:R-:W-:Y:S01]  /*bdf0*/  FFMA.FTZ R29, R12, R24, R13 ;  /* 0x000000180c1d7223 */ /* 0x000fe2000001000d */
[-C--:B------:R-:W-:Y:S01]  /*be00*/  FMUL.FTZ R21, R7, R65.reuse ;  /* 0x0000004107157220 */ /* 0x080fe20000410000 */
        /* <DEDUP_REMOVED lines=22> */
.L_x_1815:
[----:B------:R-:W-:Y:S05]  /*bf70*/  BSYNC B1 ;  /* 0x0000000000017941 */ /* 0x000fea0003800000 */
.L_x_1814:
[----:B------:R-:W-:Y:S05]  /*bf80*/  @P1 BRA `(.L_x_1813) ;  /* 0x00000028009c1947 */ /* 0x000fea0003800000 */
[----:B01234-:R-:W0:Y:S01]  /*bf90*/  LDS.128 R4, [R205+0x7000] ;  /* 0x00700000cd047984 */ /* 0x01fe220000000c00 */
        /* <DEDUP_REMOVED lines=11> */
[----:B------:R-:W-:Y:S01]  /*c050*/  PRMT R15, R15, 0x5410, R0 ;  /* 0x000054100f0f7816 */ /* 0x000fe20000000000 */
        /* <DEDUP_REMOVED lines=11> */
[----:B------:R-:W-:Y:S01]  /*c110*/  FFMA.FTZ R20, R8, R13, R6 ;  /* 0x0000000d08147223 */ /* 0x000fe20000010006 */
[-C--:B------:R-:W-:Y:S01]  /*c120*/  FMUL.FTZ R8, R7, R10.reuse ;  /* 0x0000000a07087220 */ /* 0x080fe20000410000 */
[C---:B------:R-:W-:Y:S01]  /*c130*/  IMAD.U32 R7, R12.reuse, 0x10000, RZ ;  /* 0x000100000c077824 */ /* 0x040fe200078e00ff */
[----:B------:R-:W-:Y:S01]  /*c140*/  LOP3.LUT R5, R5, 0xffff0000, RZ, 0xc0, !PT ;  /* 0xffff000005057812 */ /* 0x000fe200078ec0ff */
[----:B------:R-:W-:Y:S01]  /*c150*/  IMAD.U32 R6, R15, 0x10000, RZ ;  /* 0x000100000f067824 */ /* 0x000fe200078e00ff */
[----:B------:R-:W-:Y:S01]  /*c160*/  LOP3.LUT R12, R12, 0xffff0000, RZ, 0xc0, !PT ;  /* 0xffff00000c0c7812 */ /* 0x000fe200078ec0ff */
[----:B------:R-:W-:Y:S01]  /*c170*/  FFMA.FTZ R24, R9, R10, -R24 ;  /* 0x0000000a09187223 */ /* 0x000fe20000010818 */
[----:B------:R-:W-:Y:S01]  /*c180*/  LOP3.LUT R15, R15, 0xffff0000, RZ, 0xc0, !PT ;  /* 0xffff00000f0f7812 */ /* 0x000fe200078ec0ff */
[----:B------:R-:W-:Y:S01]  /*c190*/  FFMA.FTZ R11, R9, R14, R8 ;  /* 0x0000000e090b7223 */ /* 0x000fe20000010008 */
[C---:B------:R-:W-:Y:S01]  /*c1a0*/  FMUL.FTZ R9, R3.reuse, R7 ;  /* 0x0000000703097220 */ /* 0x040fe20000410000 */
[----:B------:R-:W-:Y:S01]  /*c1b0*/  FMUL.FTZ R8, R3, R6 ;  /* 0x0000000603087220 */ /* 0x000fe20000410000 */
        /* <DEDUP_REMOVED lines=10> */
[----:B------:R0:W-:Y:S01]  /*c260*/  STS.128 [R205+0x7000], R4 ;  /* 0x00700004cd007388 */ /* 0x0001e20000000c00 */
[----:B------:R-:W-:Y:S05]  /*c270*/  BRA `(.L_x_1813) ;  /* 0x0000002400e07947 */ /* 0x000fea0003800000 */
.L_x_1786:
[----:B------:R-:W1:Y:S01]  /*c280*/  LDC R0, c[0x0][0x448] ;  /* 0x00011200ff007b82 */ /* 0x000e620000000800 */
[----:B------:R-:W-:Y:S01]  /*c290*/  ULDC.64 UR4, c[0x0][0x3f8] ;  /* 0x0000fe0000047ab9 */ /* 0x000fe20000000a00 */
[----:B------:R-:W-:Y:S01]  /*c2a0*/  ULDC.64 UR6, c[0x0][0x408] ;  /* 0x0001020000067ab9 */ /* 0x000fe20000000a00 */
        /* <DEDUP_REMOVED lines=24> */
[----:B------:R-:W1:Y:S01]  /*c430*/  LDC R56, c[0x0][0x3f4] ;  /* 0x0000fd00ff387b82 */ /* 0x000e620000000800 */
[----:B------:R-:W2:Y:S01]  /*c440*/  SHFL.IDX PT, R4, R32, RZ, 0x181f ;  /* 0x00181fff20047589 */ /* 0x000ea200000e0000 */
[----:B------:R-:W-:-:S03]  /*c450*/  IMAD R0, R187, R0, RZ ;  /* 0x00000000bb007224 */ /* 0x000fc600078e02ff */
[----:B------:R-:W3:Y:S04]  /*c460*/  SHFL.IDX PT, R3, R35, RZ, 0x181f ;  /* 0x00181fff23037589 */ /* 0x000ee800000e0000 */
[----:B------:R-:W4:Y:S04]  /*c470*/  SHFL.IDX PT, R14, R34, RZ, 0x181f ;  /* 0x00181fff220e7589 */ /* 0x000f2800000e0000 */
[----:B------:R-:W5:Y:S01]  /*c480*/  SHFL.IDX PT, R5, R33, RZ, 0x181f ;  /* 0x00181fff21057589 */ /* 0x000f6200000e0000 */
[----:B-1----:R-:W-:-:S04]  /*c490*/  ISETP.GE.AND P0, PT, R16, R56, PT ;  /* 0x000000381000720c */ /* 0x002fc80003f06270 */
[----:B------:R-:W-:-:S13]  /*c4a0*/  ISETP.GE.OR P1, PT, R57, R0, P0 ;  /* 0x000000003900720c */ /* 0x000fda0000726670 */
[C---:B------:R-:W-:Y:S01]  /*c4b0*/  @!P1 IMAD.SHL.U32 R7, R16.reuse, 0x2, RZ ;  /* 0x0000000210079824 */ /* 0x040fe200078e00ff */
[----:B------:R-:W-:-:S04]  /*c4c0*/  @!P1 SHF.L.U64.HI R6, R16, 0x1, R17 ;  /* 0x0000000110069819 */ /* 0x000fc80000010211 */
[----:B--2---:R-:W-:-:S05]  /*c4d0*/  @!P1 IADD3 R4, P2, R4, R7, RZ ;  /* 0x0000000704049210 */ /* 0x004fca0007f5e0ff */
[----:B---3--:R-:W-:Y:S02]  /*c4e0*/  @!P1 IMAD.X R3, R3, 0x1, R6, P2 ;  /* 0x0000000103039824 */ /* 0x008fe400010e0606 */
[----:B------:R-:W-:Y:S02]  /*c4f0*/  @!P1 IMAD.MOV.U32 R24, RZ, RZ, R4 ;  /* 0x000000ffff189224 */ /* 0x000fe400078e0004 */
[----:B------:R-:W-:-:S06]  /*c500*/  @!P1 IMAD.MOV.U32 R25, RZ, RZ, R3 ;  /* 0x000000ffff199224 */ /* 0x000fcc00078e0003 */
[----:B------:R-:W2:Y:S01]  /*c510*/  @!P1 LD.E.128 R24, desc[UR38][R24.64] ;  /* 0x0000002618189980 */ /* 0x000ea2000c101d00 */
[----:B----4-:R-:W-:-:S05]  /*c520*/  @!P1 IADD3 R14, P2, R14, R7, RZ ;  /* 0x000000070e0e9210 */ /* 0x010fca0007f5e0ff */
[----:B-----5:R-:W-:Y:S02]  /*c530*/  @!P1 IMAD.X R5, R5, 0x1, R6, P2 ;  /* 0x0000000105059824 */ /* 0x020fe400010e0606 */
[----:B------:R-:W-:-:S06]  /*c540*/  @!P1 IMAD.MOV.U32 R4, RZ, RZ, R14 ;  /* 0x000000ffff049224 */ /* 0x000fcc00078e000e */
[----:B------:R-:W3:Y:S01]  /*c550*/  @!P1 LD.E.128 R4, desc[UR38][R4.64] ;  /* 0x0000002604049980 */ /* 0x000ee2000c101d00 */
[----:B------:R-:W-:Y:S02]  /*c560*/  CS2R R48, SRZ ;  /* 0x0000000000307805 */ /* 0x000fe4000001ff00 */
[----:B------:R-:W-:Y:S02]  /*c570*/  CS2R R50, SRZ ;  /* 0x0000000000327805 */ /* 0x000fe4000001ff00 */
[----:B------:R-:W-:Y:S01]  /*c580*/  CS2R R20, SRZ ;  /* 0x0000000000147805 */ /* 0x000fe2000001ff00 */
[----:B------:R1:W4:Y:S01]  /*c590*/  SHFL.IDX PT, R9, R33, 0x1, 0x181f ;  /* 0x00381f0021097f89 */ /* 0x00032200000e0000 */
[----:B------:R-:W-:-:S03]  /*c5a0*/  CS2R R36, SRZ ;  /* 0x0000000000247805 */ /* 0x000fc6000001ff00 */
[----:B------:R1:W0:Y:S01]  /*c5b0*/  SHFL.IDX PT, R14, R34, 0x1, 0x181f ;  /* 0x00381f00220e7f89 */ /* 0x00022200000e0000 */
[----:B--2---:R-:W-:Y:S02]  /*c5c0*/  @!P1 IMAD.MOV.U32 R48, RZ, RZ, R24 ;  /* 0x000000ffff309224 */ /* 0x004fe400078e0018 */
[----:B------:R-:W-:Y:S01]  /*c5d0*/  @!P1 IMAD.MOV.U32 R49, RZ, RZ, R25 ;  /* 0x000000ffff319224 */ /* 0x000fe200078e0019 */
[----:B------:R-:W-:Y:S01]  /*c5e0*/  CS2R R24, SRZ ;  /* 0x0000000000187805 */ /* 0x000fe2000001ff00 */
[----:B------:R-:W-:Y:S02]  /*c5f0*/  IMAD.MOV.U32 R3, RZ, RZ, R48 ;  /* 0x000000ffff037224 */ /* 0x000fe400078e0030 */
[----:B------:R-:W-:Y:S02]  /*c600*/  IMAD.MOV.U32 R8, RZ, RZ, R49 ;  /* 0x000000ffff087224 */ /* 0x000fe400078e0031 */
[----:B------:R-:W-:Y:S01]  /*c610*/  @!P1 IMAD.MOV.U32 R50, RZ, RZ, R26 ;  /* 0x000000ffff329224 */ /* 0x000fe200078e001a */
[----:B------:R-:W-:Y:S01]  /*c620*/  PRMT R46, R46, 0x5410, R3 ;  /* 0x000054102e2e7816 */ /* 0x000fe20000000003 */
[----:B------:R-:W-:Y:S01]  /*c630*/  @!P1 IMAD.MOV.U32 R51, RZ, RZ, R27 ;  /* 0x000000ffff339224 */ /* 0x000fe200078e001b */
[----:B------:R-:W-:Y:S01]  /*c640*/  PRMT R83, R8, 0x7610, R83 ;  /* 0x0000761008537816 */ /* 0x000fe20000000053 */
[----:B------:R1:W2:Y:S01]  /*c650*/  SHFL.IDX PT, R3, R35, 0x1, 0x181f ;  /* 0x00381f0023037f89 */ /* 0x0002a200000e0000 */
[----:B------:R-:W-:-:S02]  /*c660*/  IMAD.MOV.U32 R10, RZ, RZ, R50 ;  /* 0x000000ffff0a7224 */ /* 0x000fc400078e0032 */
[----:B------:R-:W-:Y:S01]  /*c670*/  IMAD.MOV.U32 R11, RZ, RZ, R51 ;  /* 0x000000ffff0b7224 */ /* 0x000fe200078e0033 */
[----:B------:R1:W0:Y:S01]  /*c680*/  SHFL.IDX PT, R8, R32, 0x1, 0x181f ;  /* 0x00381f0020087f89 */ /* 0x00022200000e0000 */
[----:B---3--:R-:W-:Y:S01]  /*c690*/  @!P1 IMAD.MOV.U32 R20, RZ, RZ, R4 ;  /* 0x000000ffff149224 */ /* 0x008fe200078e0004 */
[----:B------:R-:W-:Y:S01]  /*c6a0*/  PRMT R43, R10, 0x7610, R43 ;  /* 0x000076100a2b7816 */ /* 0x000fe2000000002b */
[----:B------:R-:W-:Y:S01]  /*c6b0*/  @!P1 IMAD.MOV.U32 R21, RZ, RZ, R5 ;  /* 0x000000ffff159224 */ /* 0x000fe200078e0005 */
[----:B------:R-:W-:Y:S01]  /*c6c0*/  PRMT R44, R11, 0x7610, R44 ;  /* 0x000076100b2c7816 */ /* 0x000fe2000000002c */
[----:B------:R-:W-:Y:S02]  /*c6d0*/  @!P1 IMAD.MOV.U32 R36, RZ, RZ, R6 ;  /* 0x000000ffff249224 */ /* 0x000fe400078e0006 */
[----:B------:R-:W-:Y:S02]  /*c6e0*/  @!P1 IMAD.MOV.U32 R37, RZ, RZ, R7 ;  /* 0x000000ffff259224 */ /* 0x000fe400078e0007 */
[----:B------:R-:W-:-:S02]  /*c6f0*/  IMAD.MOV.U32 R4, RZ, RZ, R20 ;  /* 0x000000ffff047224 */ /* 0x000fc400078e0014 */
[----:B------:R-:W-:Y:S02]  /*c700*/  IMAD.MOV.U32 R5, RZ, RZ, R21 ;  /* 0x000000ffff057224 */ /* 0x000fe400078e0015 */
[----:B------:R-:W-:Y:S01]  /*c710*/  IMAD.MOV.U32 R6, RZ, RZ, R36 ;  /* 0x000000ffff067224 */ /* 0x000fe200078e0024 */
[----:B------:R-:W-:Y:S01]  /*c720*/  PRMT R43, R43, 0x5410, R4 ;  /* 0x000054102b2b7816 */ /* 0x000fe20000000004 */
[----:B------:R-:W-:Y:S01]  /*c730*/  IMAD.MOV.U32 R7, RZ, RZ, R37 ;  /* 0x000000ffff077224 */ /* 0x000fe200078e0025 */
[----:B------:R-:W-:Y:S02]  /*c740*/  PRMT R44, R44, 0x5410, R5 ;  /* 0x000054102c2c7816 */ /* 0x000fe40000000005 */
[----:B------:R-:W-:Y:S02]  /*c750*/  PRMT R45, R45, 0x5410, R6 ;  /* 0x000054102d2d7816 */ /* 0x000fe40000000006 */
[----:B-12-4-:R-:W-:-:S07]  /*c760*/  PRMT R81, R7, 0x7610, R81 ;  /* 0x0000761007517816 */ /* 0x016fce0000000051 */
.L_x_2139:
[----:B------:R-:W-:Y:S01]  /*c770*/  VIADD R5, R57, 0x20 ;  /* 0x0000002039057836 */ /* 0x000fe20000000000 */
[----:B------:R-:W-:Y:S01]  /*c780*/  BSSY B1, `(.L_x_1817) ;  /* 0x0000012000017945 */ /* 0x000fe20003800000 */
[----:B------:R-:W-:Y:S02]  /*c790*/  CS2R R26, SRZ ;  /* 0x00000000001a7805 */ /* 0x000fe4000001ff00 */
[----:B------:R-:W-:Y:S02]  /*c7a0*/  CS2R R6, SRZ ;  /* 0x0000000000067805 */ /* 0x000fe4000001ff00 */
[----:B------:R-:W-:Y:S02]  /*c7b0*/  ISETP.GE.AND P1, PT, R5, R0, PT ;  /* 0x000000000500720c */ /* 0x000fe40003f26270 */
[----:B------:R-:W-:-:S11]  /*c7c0*/  CS2R R4, SRZ ;  /* 0x0000000000047805 */ /* 0x000fd6000001ff00 */
[----:B------:R-:W-:Y:S05]  /*c7d0*/  @P1 BRA `(.L_x_1818) ;  /* 0x0000000000301947 */ /* 0x000fea0003800000 */
[----:B------:R-:W-:Y:S02]  /*c7e0*/  CS2R R26, SRZ ;  /* 0x00000000001a7805 */ /* 0x000fe4000001ff00 */
[----:B------:R-:W-:Y:S02]  /*c7f0*/  CS2R R4, SRZ ;  /* 0x0000000000047805 */ /* 0x000fe4000001ff00 */
[----:B------:R-:W-:Y:S01]  /*c800*/  CS2R R6, SRZ ;  /* 0x0000000000067805 */ /* 0x000fe2000001ff00 */
[----:B------:R-:W-:Y:S06]  /*c810*/  @P0 BRA `(.L_x_1818) ;  /* 0x0000000000200947 */ /* 0x000fec0003800000 */
[C---:B------:R-:W-:Y:S01]  /*c820*/  IMAD.SHL.U32 R15, R16.reuse, 0x2, RZ ;  /* 0x00000002100f7824 */ /* 0x040fe200078e00ff */
[----:B------:R-:W-:-:S04]  /*c830*/  SHF.L.U64.HI R6, R16, 0x1, R17 ;  /* 0x0000000110067819 */ /* 0x000fc80000010211 */
[-C--:B0-----:R-:W-:Y:S02]  /*c840*/  IADD3 R4, P1, R8, R15.reuse, RZ ;  /* 0x0000000f08047210 */ /* 0x081fe40007f3e0ff */
[----:B------:R-:W-:-:S03]  /*c850*/  IADD3 R14, P2, R14, R15, RZ ;  /* 0x0000000f0e0e7210 */ /* 0x000fc60007f5e0ff */
[--C-:B------:R-:W-:Y:S02]  /*c860*/  IMAD.X R5, R3, 0x1, R6.reuse, P1 ;  /* 0x0000000103057824 */ /* 0x100fe400008e0606 */
[----:B------:R-:W-:-:S04]  /*c870*/  IMAD.X R15, R9, 0x1, R6, P2 ;  /* 0x00000001090f7824 */ /* 0x000fc800010e0606 */
[----:B------:R-:W5:Y:S04]  /*c880*/  LD.E.128 R4, desc[UR38][R4.64] ;  /* 0x0000002604047980 */ /* 0x000f68000c101d00 */
[----:B------:R1:W5:Y:S02]  /*c890*/  LD.E.128 R24, desc[UR38][R14.64] ;  /* 0x000000260e187980 */ /* 0x000364000c101d00 */
.L_x_1818:
[----:B------:R-:W-:Y:S05]  /*c8a0*/  BSYNC B1 ;  /* 0x0000000000017941 */ /* 0x000fea0003800000 */
.L_x_1817:
[----:B-----5:R-:W-:Y:S01]  /*c8b0*/  IMAD.MOV.U32 R3, RZ, RZ, R24 ;  /* 0x000000ffff037224 */ /* 0x020fe200078e0018 */
[----:B------:R-:W-:Y:S01]  /*c8c0*/  UMOV UR4, 0xffffffff ;  /* 0xffffffff00047882 */ /* 0x000fe20000000000 */
[----:B0-----:R-:W-:Y:S02]  /*c8d0*/  IMAD.MOV.U32 R8, RZ, RZ, R25 ;  /* 0x000000ffff087224 */ /* 0x001fe400078e0019 */
        /* <DEDUP_REMOVED lines=15> */
[----:B------:R-:W0:Y:S01]  /*c9d0*/  SHFL.IDX PT, R8, R32, 0x2, 0x181f ;  /* 0x00581f0020087f89 */ /* 0x000e2200000e0000 */
[----:B------:R-:W-:-:S03]  /*c9e0*/  VIADD R9, R57, 0x40 ;  /* 0x0000004039097836 */ /* 0x000fc60000000000 */
[----:B------:R-:W2:Y:S02]  /*c9f0*/  SHFL.IDX PT, R3, R35, 0x2, 0x181f ;  /* 0x00581f0023037f89 */ /* 0x000ea400000e0000 */
[----:B------:R-:W-:Y:S02]  /*ca00*/  ISETP.GE.OR P1, PT, R9, R0, P0 ;  /* 0x000000000900720c */ /* 0x000fe40000726670 */
[----:B-1----:R-:W1:Y:S04]  /*ca10*/  SHFL.IDX PT, R14, R34, 0x2, 0x181f ;  /* 0x00581f00220e7f89 */ /* 0x002e6800000e0000 */
[----:B------:R-:W3:Y:S07]  /*ca20*/  SHFL.IDX PT, R28, R33, 0x2, 0x181f ;  /* 0x00581f00211c7f89 */ /* 0x000eee00000e0000 */
[C---:B------:R-:W-:Y:S01]  /*ca30*/  @!P1 IMAD.SHL.U32 R31, R16.reuse, 0x2, RZ ;  /* 0x00000002101f9824 */ /* 0x040fe200078e00ff */
[----:B------:R-:W-:-:S04]  /*ca40*/  @!P1 SHF.L.U64.HI R29, R16, 0x1, R17 ;  /* 0x00000001101d9819 */ /* 0x000fc80000010211 */
[----:B0-----:R-:W-:-:S05]  /*ca50*/  @!P1 IADD3 R8, P2, R8, R31, RZ ;  /* 0x0000001f08089210 */ /* 0x001fca0007f5e0ff */
[----:B--2---:R-:W-:-:S06]  /*ca60*/  @!P1 IMAD.X R9, R3, 0x1, R29, P2 ;  /* 0x0000000103099824 */ /* 0x004fcc00010e061d */
[----:B------:R-:W2:Y:S01]  /*ca70*/  @!P1 LD.E.128 R8, desc[UR38][R8.64] ;  /* 0x0000002608089980 */ /* 0x000ea2000c101d00 */
[----:B-1----:R-:W-:-:S05]  /*ca80*/  @!P1 IADD3 R14, P2, R14, R31, RZ ;  /* 0x0000001f0e0e9210 */ /* 0x002fca0007f5e0ff */
[----:B---3--:R-:W-:-:S04]  /*ca90*/  @!P1 IMAD.X R3, R28, 0x1, R29, P2 ;  /* 0x000000011c039824 */ /* 0x008fc800010e061d */
[----:B------:R-:W-:-:S05]  /*caa0*/  @!P1 IMAD.MOV.U32 R15, RZ, RZ, R3 ;  /* 0x000000ffff0f9224 */ /* 0x000fca00078e0003 */
[----:B------:R-:W3:Y:S01]  /*cab0*/  @!P1 LD.E.128 R28, desc[UR38][R14.64] ;  /* 0x000000260e1c9980 */ /* 0x000ee2000c101d00 */
[----:B------:R-:W-:Y:S02]  /*cac0*/  CS2R R52, SRZ ;  /* 0x0000000000347805 */ /* 0x000fe4000001ff00 */
[----:B------:R-:W-:Y:S02]  /*cad0*/  CS2R R54, SRZ ;  /* 0x0000000000367805 */ /* 0x000fe4000001ff00 */
[----:B------:R-:W-:Y:S01]  /*cae0*/  CS2R R38, SRZ ;  /* 0x0000000000267805 */ /* 0x000fe2000001ff00 */
[----:B------:R-:W0:Y:S01]  /*caf0*/  SHFL.IDX PT, R32, R32, 0x3, 0x181f ;  /* 0x00781f0020207f89 */ /* 0x000e2200000e0000 */
[----:B------:R-:W-:-:S03]  /*cb00*/  CS2R R40, SRZ ;  /* 0x0000000000287805 */ /* 0x000fc6000001ff00 */
[----:B------:R-:W1:Y:S04]  /*cb10*/  SHFL.IDX PT, R34, R34, 0x3, 0x181f ;  /* 0x00781f0022227f89 */ /* 0x000e6800000e0000 */
[----:B------:R-:W4:Y:S01]  /*cb20*/  SHFL.IDX PT, R33, R33, 0x3, 0x181f ;  /* 0x00781f0021217f89 */ /* 0x000f2200000e0000 */
[----:B--2---:R-:W-:Y:S02]  /*cb30*/  @!P1 IMAD.MOV.U32 R52, RZ, RZ, R8 ;  /* 0x000000ffff349224 */ /* 0x004fe400078e0008 */
[----:B------:R-:W-:Y:S02]  /*cb40*/  @!P1 IMAD.MOV.U32 R54, RZ, RZ, R10 ;  /* 0x000000ffff369224 */ /* 0x000fe400078e000a */
[----:B------:R-:W-:Y:S02]  /*cb50*/  IMAD.MOV.U32 R3, RZ, RZ, R52 ;  /* 0x000000ffff037224 */ /* 0x000fe400078e0034 */
[----:B------:R-:W-:-:S02]  /*cb60*/  @!P1 IMAD.MOV.U32 R55, RZ, RZ, R11 ;  /* 0x000000ffff379224 */ /* 0x000fc400078e000b */
[----:B------:R-:W-:Y:S01]  /*cb70*/  @!P1 IMAD.MOV.U32 R53, RZ, RZ, R9 ;  /* 0x000000ffff359224 */ /* 0x000fe200078e0009 */
[----:B------:R-:W-:Y:S01]  /*cb80*/  PRMT R65, R3, 0x7610, R65 ;  /* 0x0000761003417816 */ /* 0x000fe20000000041 */
[----:B------:R-:W-:Y:S01]  /*cb90*/  IMAD.MOV.U32 R8, RZ, RZ, R54 ;  /* 0x000000ffff087224 */ /* 0x000fe200078e0036 */
[----:B------:R2:W0:Y:S01]  /*cba0*/  SHFL.IDX PT, R3, R35, 0x3, 0x181f ;  /* 0x00781f0023037f89 */ /* 0x00042200000e0000 */
[----:B------:R-:W-:Y:S02]  /*cbb0*/  IMAD.MOV.U32 R9, RZ, RZ, R55 ;  /* 0x000000ffff097224 */ /* 0x000fe400078e0037 */
[----:B------:R-:W-:Y:S01]  /*cbc0*/  IMAD.MOV.U32 R12, RZ, RZ, R53 ;  /* 0x000000ffff0c7224 */ /* 0x000fe200078e0035 */
[----:B------:R-:W-:Y:S01]  /*cbd0*/  PRMT R45, R8, 0x7610, R45 ;  /* 0x00007610082d7816 */ /* 0x000fe2000000002d */
[----:B---3--:R-:W-:Y:S01]  /*cbe0*/  @!P1 IMAD.MOV.U32 R38, RZ, RZ, R28 ;  /* 0x000000ffff269224 */ /* 0x008fe200078e001c */
[----:B------:R-:W-:Y:S01]  /*cbf0*/  PRMT R46, R9, 0x7610, R46 ;  /* 0x00007610092e7816 */ /* 0x000fe2000000002e */
[----:B------:R-:W-:Y:S01]  /*cc00*/  @!P1 IMAD.MOV.U32 R39, RZ, RZ, R29 ;  /* 0x000000ffff279224 */ /* 0x000fe200078e001d */
[----:B------:R-:W-:Y:S01]  /*cc10*/  PRMT R66, R12, 0x7610, R66 ;  /* 0x000076100c427816 */ /* 0x000fe20000000042 */
[----:B------:R-:W-:-:S02]  /*cc20*/  @!P1 IMAD.MOV.U32 R40, RZ, RZ, R30 ;  /* 0x000000ffff289224 */ /* 0x000fc400078e001e */
[----:B------:R-:W-:Y:S02]  /*cc30*/  @!P1 IMAD.MOV.U32 R41, RZ, RZ, R31 ;  /* 0x000000ffff299224 */ /* 0x000fe400078e001f */
[----:B------:R-:W-:Y:S02]  /*cc40*/  IMAD.MOV.U32 R8, RZ, RZ, R38 ;  /* 0x000000ffff087224 */ /* 0x000fe400078e0026 */
[----:B------:R-:W-:Y:S02]  /*cc50*/  IMAD.MOV.U32 R9, RZ, RZ, R39 ;  /* 0x000000ffff097224 */ /* 0x000fe400078e0027 */
[----:B------:R-:W-:Y:S01]  /*cc60*/  IMAD.MOV.U32 R10, RZ, RZ, R40 ;  /* 0x000000ffff0a7224 */ /* 0x000fe200078e0028 */
[----:B------:R-:W-:Y:S01]  /*cc70*/  PRMT R72, R8, 0x7610, R72 ;  /* 0x0000761008487816 */ /* 0x000fe20000000048 */
[----:B------:R-:W-:Y:S01]  /*cc80*/  IMAD.MOV.U32 R11, RZ, RZ, R41 ;  /* 0x000000ffff0b7224 */ /* 0x000fe200078e0029 */
[----:B------:R-:W-:Y:S02]  /*cc90*/  PRMT R73, R9, 0x7610, R73 ;  /* 0x0000761009497816 */ /* 0x000fe40000000049 */
[----:B------:R-:W-:-:S02]  /*cca0*/  CS2R R8, SRZ ;  /* 0x0000000000087805 */ /* 0x000fc4000001ff00 */
[----:B------:R-:W-:Y:S02]  /*ccb0*/  PRMT R74, R10, 0x7610, R74 ;  /* 0x000076100a4a7816 */ /* 0x000fe4000000004a */
[----:B012-4-:R-:W-:-:S07]  /*ccc0*/  PRMT R75, R11, 0x7610, R75 ;  /* 0x000076100b4b7816 */ /* 0x017fce000000004b */
.L_x_2149:
[----:B------:R-:W-:Y:S01]  /*ccd0*/  VIADD R57, R57, 0x60 ;  /* 0x0000006039397836 */ /* 0x000fe20000000000 */
[----:B------:R-:W-:Y:S01]  /*cce0*/  LEA.HI R10, R213, R213, RZ, 0x1 ;  /* 0x000000d5d50a7211 */ /* 0x000fe200078f08ff */
[----:B------:R-:W-:Y:S01]  /*ccf0*/  BSSY B1, `(.L_x_1820) ;  /* 0x0000015000017945 */ /* 0x000fe20003800000 */
[----:B------:R-:W-:Y:S02]  /*cd00*/  CS2R R12, SRZ ;  /* 0x00000000000c7805 */ /* 0x000fe4000001ff00 */
[----:B------:R-:W-:Y:S02]  /*cd10*/  CS2R R14, SRZ ;  /* 0x00000000000e7805 */ /* 0x000fe4000001ff00 */
[----:B------:R-:W-:Y:S02]  /*cd20*/  ISETP.GE.AND P1, PT, R57, R0, PT ;  /* 0x000000003900720c */ /* 0x000fe40003f26270 */
[----:B------:R-:W-:-:S05]  /*cd30*/  LOP3.LUT R10, R10, 0xfffffffe, RZ, 0xc0, !PT ;  /* 0xfffffffe0a0a7812 */ /* 0x000fca00078ec0ff */
[----:B------:R-:W-:Y:S01]  /*cd40*/  IMAD.IADD R29, R213, 0x1, -R10 ;  /* 0x00000001d51d7824 */ /* 0x000fe200078e0a0a */
[----:B------:R-:W-:-:S04]  /*cd50*/  CS2R R10, SRZ ;  /* 0x00000000000a7805 */ /* 0x000fc8000001ff00 */
[----:B------:R-:W-:Y:S01]  /*cd60*/  SHF.L.U32 R29, R29, 0x1f, RZ ;  /* 0x0000001f1d1d7819 */ /* 0x000fe200000006ff */
[----:B------:R-:W-:Y:S06]  /*cd70*/  @P1 BRA `(.L_x_1821) ;  /* 0x0000000000301947 */ /* 0x000fec0003800000 */
[----:B------:R-:W-:Y:S02]  /*cd80*/  CS2R R10, SRZ ;  /* 0x00000000000a7805 */ /* 0x000fe4000001ff00 */
[----:B------:R-:W-:Y:S02]  /*cd90*/  CS2R R12, SRZ ;  /* 0x00000000000c7805 */ /* 0x000fe4000001ff00 */
[----:B------:R-:W-:Y:S01]  /*cda0*/  CS2R R14, SRZ ;  /* 0x00000000000e7805 */ /* 0x000fe2000001ff00 */
[----:B------:R-:W-:Y:S06]  /*cdb0*/  @P0 BRA `(.L_x_1821) ;  /* 0x0000000000200947 */ /* 0x000fec0003800000 */
[C---:B------:R-:W-:Y:S01]  /*cdc0*/  IMAD.SHL.U32 R9, R16.reuse, 0x2, RZ ;  /* 0x0000000210097824 */ /* 0x040fe200078e00ff */
[----:B------:R-:W-:-:S04]  /*cdd0*/  SHF.L.U64.HI R10, R16, 0x1, R17 ;  /* 0x00000001100a7819 */ /* 0x000fc80000010211 */
[-C--:B------:R-:W-:Y:S02]  /*cde0*/  IADD3 R12, P1, R32, R9.reuse, RZ ;  /* 0x00000009200c7210 */ /* 0x080fe40007f3e0ff */
[----:B------:R-:W-:-:S03]  /*cdf0*/  IADD3 R8, P2, R34, R9, RZ ;  /* 0x0000000922087210 */ /* 0x000fc60007f5e0ff */
[--C-:B------:R-:W-:Y:S02]  /*ce00*/  IMAD.X R13, R3, 0x1, R10.reuse, P1 ;  /* 0x00000001030d7824 */ /* 0x100fe400008e060a */
[----:B------:R-:W-:-:S04]  /*ce10*/  IMAD.X R9, R33, 0x1, R10, P2 ;  /* 0x0000000121097824 */ /* 0x000fc800010e060a */
[----:B------:R-:W5:Y:S04]  /*ce20*/  LD.E.128 R12, desc[UR38][R12.64] ;  /* 0x000000260c0c7980 */ /* 0x000f68000c101d00 */
[----:B------:R-:W5:Y:S02]  /*ce30*/  LD.E.128 R8, desc[UR38][R8.64] ;  /* 0x0000002608087980 */ /* 0x000f64000c101d00 */
.L_x_1821:
[----:B------:R-:W-:Y:S05]  /*ce40*/  BSYNC B1 ;  /* 0x0000000000017941 */ /* 0x000fea0003800000 */
.L_x_1820:
[----:B------:R-:W0:Y:S01]  /*ce50*/  SYNCS.PHASECHK.TRANS64.TRYWAIT P4, [R2+URZ+0x28800], R29 ;  /* 0x0288001d020075a7 */ /* 0x000e22000808017f */
[----:B------:R-:W-:Y:S01]  /*ce60*/  VIADDMNMX R0, R0, -R193, 0x80, PT ;  /* 0x0000008000007446 */ /* 0x000fe200038009c1 */
[----:B-----5:R-:W-:Y:S01]  /*ce70*/  IMAD.MOV.U32 R3, RZ, RZ, R8 ;  /* 0x000000ffff037224 */ /* 0x020fe200078e0008 */
[----:B------:R-:W-:Y:S01]  /*ce80*/  BSSY B1, `(.L_x_1822) ;  /* 0x0000013000017945 */ /* 0x000fe20003800000 */
[----:B------:R-:W-:Y:S01]  /*ce90*/  IMAD.MOV.U32 R28, RZ, RZ, R9 ;  /* 0x000000ffff1c7224 */ /* 0x000fe200078e0009 */
[-C--:B------:R-:W-:Y:S01]  /*cea0*/  ISETP.GE.OR P3, PT, R23, R0.reuse, P0 ;  /* 0x000000001700720c */ /* 0x080fe20000766670 */
[----:B------:R-:W-:Y:S01]  /*ceb0*/  IMAD.MOV.U32 R30, RZ, RZ, R13 ;  /* 0x000000ffff1e7224 */ /* 0x000fe200078e000d */
[-C--:B------:R-:W-:Y:S02]  /*cec0*/  ISETP.GE.OR P2, PT, R212, R0.reuse, P0 ;  /* 0x00000000d400720c */ /* 0x080fe40000746670 */
[-C--:B------:R-:W-:Y:S02]  /*ced0*/  ISETP.GE.OR P1, PT, R211, R0.reuse, P0 ;  /* 0x00000000d300720c */ /* 0x080fe40000726670 */
[----:B------:R-:W-:Y:S01]  /*cee0*/  ISETP.GE.OR P0, PT, R210, R0, P0 ;  /* 0x00000000d200720c */ /* 0x000fe20000706670 */
        /* <DEDUP_REMOVED lines=11> */
[----:B0-----:R-:W-:Y:S06]  /*cfa0*/  @!P4 BRA `(.L_x_1823) ;  /* 0x000001b000b4c947 */ /* 0x001fec0003800000 */
.L_x_2150:
[----:B------:R-:W-:Y:S05]  /*cfb0*/  BSYNC B1 ;  /* 0x0000000000017941 */ /* 0x000fea0003800000 */
.L_x_1822:
[----:B------:R-:W-:Y:S04]  /*cfc0*/  BSSY B1, `(.L_x_1824) ;  /* 0x0000069000017945 */ /* 0x000fe80003800000 */
[----:B------:R-:W-:Y:S05]  /*cfd0*/  @P3 BRA `(.L_x_1825) ;  /* 0x00000004009c3947 */ /* 0x000fea0003800000 */
[----:B------:R-:W-:Y:S02]  /*cfe0*/  LEA.HI R28, R56, R207, RZ, 0x1d ;  /* 0x000000cf381c7211 */ /* 0x000fe400078fe8ff */
[----:B------:R-:W-:Y:S02]  /*cff0*/  SHF.R.U64 R48, R48, 0x10, R49 ;  /* 0x0000001030307819 */ /* 0x000fe40000001231 */
[----:B------:R-:W-:Y:S01]  /*d000*/  SHF.R.S32.HI R31, RZ, 0x1f, R28 ;  /* 0x0000001fff1f7819 */ /* 0x000fe2000001141c */
[----:B0-----:R-:W-:Y:S01]  /*d010*/  IMAD.SHL.U32 R29, R28, 0x8, RZ ;  /* 0x000000081c1d7824 */ /* 0x001fe200078e00ff */
[----:B------:R-:W-:Y:S02]  /*d020*/  SHF.R.U64 R80, R20, 0x10, R21 ;  /* 0x0000001014507819 */ /* 0x000fe40000001215 */
[----:B------:R-:W-:Y:S02]  /*d030*/  LEA.HI R31, R31, R28, RZ, 0x3 ;  /* 0x0000001c1f1f7211 */ /* 0x000fe400078f18ff */
[----:B------:R-:W-:-:S02]  /*d040*/  LOP3.LUT R30, R29, 0x38, RZ, 0xc0, !PT ;  /* 0x000000381d1e7812 */ /* 0x000fc400078ec0ff */
[----:B------:R-:W-:Y:S01]  /*d050*/  SHF.R.U64 R78, R50, 0x10, R51 ;  /* 0x00000010324e7819 */ /* 0x000fe20000001233 */
[----:B------:R-:W-:Y:S01]  /*d060*/  IMAD.SHL.U32 R31, R31, 0x400, RZ ;  /* 0x000004001f1f7824 */ /* 0x000fe200078e00ff */
[----:B------:R-:W-:Y:S02]  /*d070*/  LOP3.LUT R30, R30, 0x1c0, R225, 0xf8, !PT ;  /* 0x000001c01e1e7812 */ /* 0x000fe400078ef8e1 */
[----:B------:R-:W-:Y:S02]  /*d080*/  SHF.R.U32.HI R85, RZ, 0x10, R37 ;  /* 0x00000010ff557819 */ /* 0x000fe40000011625 */
[----:B------:R-:W-:Y:S02]  /*d090*/  LOP3.LUT R30, R30, R203, RZ, 0x3c, !PT ;  /* 0x000000cb1e1e7212 */ /* 0x000fe400078e3cff */
[----:B------:R-:W-:Y:S02]  /*d0a0*/  LOP3.LUT R31, R31, 0x7fffe000, RZ, 0xc0, !PT ;  /* 0x7fffe0001f1f7812 */ /* 0x000fe400078ec0ff */
[----:B------:R-:W-:-:S02]  /*d0b0*/  PRMT R50, R46, 0x5432, R48 ;  /* 0x000054322e327816 */ /* 0x000fc40000000030 */
[----:B------:R-:W-:Y:S02]  /*d0c0*/  IADD3 R33, R30, R31, R204 ;  /* 0x0000001f1e217210 */ /* 0x000fe40007ffe0cc */
[----:B------:R-:W0:Y:S01]  /*d0d0*/  LDS.128 R28, [R205] ;  /* 0x00000000cd1c7984 */ /* 0x000e220000000c00 */
[----:B------:R-:W-:Y:S02]  /*d0e0*/  PRMT R80, R43, 0x5432, R80 ;  /* 0x000054322b507816 */ /* 0x000fe40000000050 */
[----:B------:R-:W-:Y:S01]  /*d0f0*/  IMAD R76, R33, 0x2, R2 ;  /* 0x00000002214c7824 */ /* 0x000fe200078e0202 */
[----:B------:R-:W-:Y:S02]  /*d100*/  SHF.R.U32.HI R77, RZ, 0x10, R49 ;  /* 0x00000010ff4d7819 */ /* 0x000fe40000011631 */
[----:B------:R-:W-:Y:S02]  /*d110*/  SHF.R.U32.HI R82, RZ, 0x10, R21 ;  /* 0x00000010ff527819 */ /* 0x000fe40000011615 */
[----:B------:R-:W1:Y:S01]  /*d120*/  LDS.128 R32, [R76+0x10400] ;  /* 0x010400004c207984 */ /* 0x000e620000000c00 */
[----:B------:R-:W-:Y:S01]  /*d130*/  SHF.R.U32.HI R79, RZ, 0x10, R51 ;  /* 0x00000010ff4f7819 */ /* 0x000fe20000011633 */
[----:B------:R-:W-:Y:S01]  /*d140*/  IMAD.U32 R51, R50, 0x10000, RZ ;  /* 0x0001000032337824 */ /* 0x000fe200078e00ff */
[----:B------:R-:W-:-:S02]  /*d150*/  PRMT R78, R43, 0x5410, R78 ;  /* 0x000054102b4e7816 */ /* 0x000fc4000000004e */
[----:B------:R-:W-:Y:S01]  /*d160*/  PRMT R85, R81, 0x5410, R85 ;  /* 0x0000541051557816 */ /* 0x000fe20000000055 */
[----:B------:R-:W-:Y:S01]  /*d170*/  IMAD.U32 R81, R80, 0x10000, RZ ;  /* 0x0001000050517824 */ /* 0x000fe200078e00ff */
[----:B------:R-:W-:Y:S02]  /*d180*/  PRMT R77, R83, 0x5410, R77 ;  /* 0x00005410534d7816 */ /* 0x000fe4000000004d */
[C---:B------:R-:W-:Y:S01]  /*d190*/  PRMT R82, R44.reuse, 0x5432, R82 ;  /* 0x000054322c527816 */ /* 0x040fe20000000052 */
[----:B------:R-:W-:Y:S01]  /*d1a0*/  IMAD.U32 R86, R85, 0x10000, RZ ;  /* 0x0001000055567824 */ /* 0x000fe200078e00ff */
[----:B------:R-:W-:Y:S02]  /*d1b0*/  PRMT R79, R44, 0x5410, R79 ;  /* 0x000054102c4f7816 */ /* 0x000fe4000000004f */
[----:B------:R-:W-:Y:S01]  /*d1c0*/  SHF.R.U64 R84, R36, 0x10, R37 ;  /* 0x0000001024547819 */ /* 0x000fe20000001225 */
[----:B------:R-:W-:Y:S01]  /*d1d0*/  IMAD.U32 R83, R82, 0x10000, RZ ;  /* 0x0001000052537824 */ /* 0x000fe200078e00ff */
[----:B------:R-:W-:-:S02]  /*d1e0*/  LOP3.LUT R80, R80, 0xffff0000, RZ, 0xc0, !PT ;  /* 0xffff000050507812 */ /* 0x000fc400078ec0ff */
[----:B------:R-:W-:Y:S02]  /*d1f0*/  LOP3.LUT R50, R50, 0xffff0000, RZ, 0xc0, !PT ;  /* 0xffff000032327812 */ /* 0x000fe400078ec0ff */
[----:B------:R-:W-:Y:S02]  /*d200*/  PRMT R84, R45, 0x5432, R84 ;  /* 0x000054322d547816 */ /* 0x000fe40000000054 */
[----:B------:R-:W-:Y:S01]  /*d210*/  LOP3.LUT R82, R82, 0xffff0000, RZ, 0xc0, !PT ;  /* 0xffff000052527812 */ /* 0x000fe200078ec0ff */
        /* <DEDUP_REMOVED lines=14> */
[C---:B------:R-:W-:Y:S01]  /*d300*/  IMAD.U32 R43, R77.reuse, 0x10000, RZ ;  /* 0x000100004d2b7824 */ /* 0x040fe200078e00ff */
[----:B------:R-:W-:Y:S01]  /*d310*/  LOP3.LUT R77, R77, 0xffff0000, RZ, 0xc0, !PT ;  /* 0xffff00004d4d7812 */ /* 0x000fe200078ec0ff */
[----:B------:R-:W-:-:S02]  /*d320*/  IMAD.U32 R49, R35, 0x10000, RZ ;  /* 0x0001000023317824 */ /* 0x000fc400078e00ff */
[C---:B------:R-:W-:Y:S01]  /*d330*/  FFMA.FTZ R87, R20.reuse, R51, -R87 ;  /* 0x0000003314577223 */ /* 0x040fe20000010857 */
[----:B------:R-:W-:Y:S01]  /*d340*/  FFMA.FTZ R89, R20, R81, R89 ;  /* 0x0000005114597223 */ /* 0x000fe20000010059 */
[C---:B------:R-:W-:Y:S01]  /*d350*/  FMUL.FTZ R51, R44.reuse, R83 ;  /* 0x000000532c337220 */ /* 0x040fe20000410000 */
[----:B------:R-:W-:Y:S02]  /*d360*/  IMAD.U32 R20, R79, 0x10000, RZ ;  /* 0x000100004f147824 */ /* 0x000fe400078e00ff */
[-C--:B------:R-:W-:Y:S01]  /*d370*/  FMUL.FTZ R81, R44, R43.reuse ;  /* 0x0000002b2c517220 */ /* 0x080fe20000410000 */
[C---:B------:R-:W-:Y:S01]  /*d380*/  FMUL.FTZ R44, R49.reuse, R86 ;  /* 0x00000056312c7220 */ /* 0x040fe20000410000 */
[C---:B------:R-:W-:Y:S01]  /*d390*/  FFMA.FTZ R51, R36.reuse, R43, -R51 ;  /* 0x0000002b24337223 */ /* 0x040fe20000010833 */
[-C--:B------:R-:W-:Y:S01]  /*d3a0*/  FMUL.FTZ R49, R49, R20.reuse ;  /* 0x0000001431317220 */ /* 0x080fe20000410000 */
[----:B------:R-:W-:Y:S01]  /*d3b0*/  FFMA.FTZ R81, R36, R83, R81 ;  /* 0x0000005324517223 */ /* 0x000fe20000010051 */
[----:B------:R-:W-:Y:S01]  /*d3c0*/  FFMA.FTZ R43, R37, R20, -R44 ;  /* 0x00000014252b7223 */ /* 0x000fe2000001082c */
[C---:B------:R-:W-:Y:S01]  /*d3d0*/  FMUL.FTZ R20, R32.reuse, R80 ;  /* 0x0000005020147220 */ /* 0x040fe20000410000 */
[----:B------:R-:W-:Y:S01]  /*d3e0*/  FMUL.FTZ R36, R32, R50 ;  /* 0x0000003220247220 */ /* 0x000fe20000410000 */
[----:B------:R-:W-:-:S02]  /*d3f0*/  IMAD.U32 R48, R34, 0x10000, RZ ;  /* 0x0001000022307824 */ /* 0x000fc400078e00ff */
[----:B------:R-:W-:Y:S01]  /*d400*/  FFMA.FTZ R49, R37, R86, R49 ;  /* 0x0000005625317223 */ /* 0x000fe20000010031 */
[----:B------:R-:W-:Y:S02]  /*d410*/  IMAD.U32 R32, R84, 0x10000, RZ ;  /* 0x0001000054207824 */ /* 0x000fe400078e00ff */
[----:B------:R-:W-:Y:S01]  /*d420*/  FMUL.FTZ R37, R33, R82 ;  /* 0x0000005221257220 */ /* 0x000fe20000410000 */
[----:B------:R-:W-:Y:S01]  /*d430*/  FFMA.FTZ R50, R21, R50, -R20 ;  /* 0x0000003215327223 */ /* 0x000fe20000010814 */
[-C--:B------:R-:W-:Y:S01]  /*d440*/  FMUL.FTZ R33, R33, R77.reuse ;  /* 0x0000004d21217220 */ /* 0x080fe20000410000 */
[----:B------:R-:W-:Y:S02]  /*d450*/  IMAD.U32 R20, R78, 0x10000, RZ ;  /* 0x000100004e147824 */ /* 0x000fe400078e00ff */
[----:B------:R-:W-:Y:S01]  /*d460*/  FFMA.FTZ R36, R21, R80, R36 ;  /* 0x0000005015247223 */ /* 0x000fe20000010024 */
[----:B------:R-:W-:Y:S01]  /*d470*/  FMUL.FTZ R80, R48, R32 ;  /* 0x0000002030507220 */ /* 0x000fe20000410000 */
[----:B------:R-:W-:Y:S01]  /*d480*/  FFMA.FTZ R82, R28, R82, R33 ;  /* 0x000000521c527223 */ /* 0x000fe20000010021 */
[----:B------:R-:W-:Y:S01]  /*d490*/  LOP3.LUT R34, R34, 0xffff0000, RZ, 0xc0, !PT ;  /* 0xffff000022227812 */ /* 0x000fe200078ec0ff */
[----:B------:R-:W-:Y:S01]  /*d4a0*/  FFMA.FTZ R44, R28, R77, -R37 ;  /* 0x0000004d1c2c7223 */ /* 0x000fe20000010825 */
[-C--:B------:R-:W-:Y:S01]  /*d4b0*/  FMUL.FTZ R48, R48, R20.reuse ;  /* 0x0000001430307220 */ /* 0x080fe20000410000 */
[----:B------:R-:W-:Y:S01]  /*d4c0*/  LOP3.LUT R33, R84, 0xffff0000, RZ, 0xc0, !PT ;  /* 0xffff000054217812 */ /* 0x000fe200078ec0ff */
[----:B------:R-:W-:Y:S01]  /*d4d0*/  FFMA.FTZ R80, R29, R20, -R80 ;  /* 0x000000141d507223 */ /* 0x000fe20000010850 */
[----:B------:R-:W-:Y:S01]  /*d4e0*/  LOP3.LUT R35, R35, 0xffff0000, RZ, 0xc0, !PT ;  /* 0xffff000023237812 */ /* 0x000fe200078ec0ff */
[----:B------:R-:W-:Y:S01]  /*d4f0*/  FFMA.FTZ R48, R29, R32, R48 ;  /* 0x000000201d307223 */ /* 0x000fe20000010030 */
[----:B------:R-:W-:Y:S01]  /*d500*/  LOP3.LUT R21, R78, 0xffff0000, RZ, 0xc0, !PT ;  /* 0xffff00004e157812 */ /* 0x000fe200078ec0ff */
[----:B------:R-:W-:Y:S01]  /*d510*/  FMUL.FTZ R29, R34, R33 ;  /* 0x00000021221d7220 */ /* 0x000fe20000410000 */
[----:B------:R-:W-:-:S02]  /*d520*/  LOP3.LUT R28, R85, 0xffff0000, RZ, 0xc0, !PT ;  /* 0xffff0000551c7812 */ /* 0x000fc400078ec0ff */
[----:B------:R-:W-:Y:S01]  /*d530*/  LOP3.LUT R20, R79, 0xffff0000, RZ, 0xc0, !PT ;  /* 0xffff00004f147812 */ /* 0x000fe200078ec0ff */
[-C--:B------:R-:W-:Y:S01]  /*d540*/  FMUL.FTZ R34, R34, R21.reuse ;  /* 0x0000001522227220 */ /* 0x080fe20000410000 */
[----:B------:R-:W-:Y:S01]  /*d550*/  FFMA.FTZ R21, R30, R21, -R29 ;  /* 0x000000151e157223 */ /* 0x000fe2000001081d */
[C---:B------:R-:W-:Y:S01]  /*d560*/  FMUL.FTZ R32, R35.reuse, R28 ;  /* 0x0000001c23207220 */ /* 0x040fe20000410000 */
[----:B------:R-:W-:Y:S01]  /*d570*/  F2FP.BF16.F32.PACK_AB R29, R44, R51 ;  /* 0x000000332c1d723e */ /* 0x000fe200000010ff */
[-C--:B------:R-:W-:Y:S01]  /*d580*/  FMUL.FTZ R37, R35, R20.reuse ;  /* 0x0000001423257220 */ /* 0x080fe20000410000 */
[----:B------:R-:W-:Y:S01]  /*d590*/  FFMA.FTZ R35, R30, R33, R34 ;  /* 0x000000211e237223 */ /* 0x000fe20000010022 */
[----:B------:R-:W-:Y:S01]  /*d5a0*/  FFMA.FTZ R20, R31, R20, -R32 ;  /* 0x000000141f147223 */ /* 0x000fe20000010820 */
        /* <DEDUP_REMOVED lines=8> */
[----:B------:R-:W-:-:S05]  /*d630*/  F2FP.BF16.F32.PACK_AB R35, R78, R49 ;  /* 0x000000314e23723e */ /* 0x000fca00000010ff */
[----:B------:R1:W-:Y:S02]  /*d640*/  STS.128 [R76+0x10400], R32 ;  /* 0x010400204c007388 */ /* 0x0003e40000000c00 */
.L_x_1825:
[----:B------:R-:W-:Y:S05]  /*d650*/  BSYNC B1 ;  /* 0x0000000000017941 */ /* 0x000fea0003800000 */
.L_x_1824:
[----:B------:R-:W-:Y:S04]  /*d660*/  BSSY B1, `(.L_x_1826) ;  /* 0x0000068000017945 */ /* 0x000fe80003800000 */
[----:B------:R-:W-:Y:S05]  /*d670*/  @P2 BRA `(.L_x_1827) ;  /* 0x0000000400982947 */ /* 0x000fea0003800000 */
[----:B------:R-:W-:Y:S02]  /*d680*/  LEA.HI R20, R56, R207, RZ, 0x1d ;  /* 0x000000cf38147211 */ /* 0x000fe400078fe8ff */
[--C-:B------:R-:W-:Y:S02]  /*d690*/  SHF.R.U64 R36, R4, 0x10, R5.reuse ;  /* 0x0000001004247819 */ /* 0x100fe40000001205 */
[----:B------:R-:W-:Y:S01]  /*d6a0*/  SHF.R.S32.HI R21, RZ, 0x1f, R20 ;  /* 0x0000001fff157819 */ /* 0x000fe20000011414 */
[----:B-1----:R-:W-:Y:S01]  /*d6b0*/  IMAD.SHL.U32 R28, R20, 0x8, RZ ;  /* 0x00000008141c7824 */ /* 0x002fe200078e00ff */
[----:B------:R-:W-:Y:S02]  /*d6c0*/  SHF.R.U32.HI R5, RZ, 0x10, R5 ;  /* 0x00000010ff057819 */ /* 0x000fe40000011605 */
[----:B------:R-:W-:Y:S02]  /*d6d0*/  LEA.HI R20, R21, R20, RZ, 0x3 ;  /* 0x0000001415147211 */ /* 0x000fe400078f18ff */
[----:B------:R-:W-:-:S02]  /*d6e0*/  LOP3.LUT R21, R199, 0x38, R28, 0xf8, !PT ;  /* 0x00000038c7157812 */ /* 0x000fc400078ef81c */
[----:B0-----:R-:W0:Y:S01]  /*d6f0*/  LDS.128 R28, [R221] ;  /* 0x00000000dd1c7984 */ /* 0x001e220000000c00 */
[----:B------:R-:W-:Y:S01]  /*d700*/  IMAD.SHL.U32 R20, R20, 0x400, RZ ;  /* 0x0000040014147824 */ /* 0x000fe200078e00ff */
[----:B------:R-:W-:Y:S02]  /*d710*/  LOP3.LUT R21, R21, R228, RZ, 0x3c, !PT ;  /* 0x000000e415157212 */ /* 0x000fe400078e3cff */
[--C-:B------:R-:W-:Y:S02]  /*d720*/  SHF.R.U64 R4, R26, 0x10, R27.reuse ;  /* 0x000000101a047819 */ /* 0x100fe4000000121b */
[----:B------:R-:W-:Y:S02]  /*d730*/  LOP3.LUT R20, R20, 0x7fffe000, RZ, 0xc0, !PT ;  /* 0x7fffe00014147812 */ /* 0x000fe400078ec0ff */
[----:B------:R-:W-:Y:S02]  /*d740*/  SHF.R.U32.HI R27, RZ, 0x10, R27 ;  /* 0x00000010ff1b7819 */ /* 0x000fe4000001161b */
[----:B------:R-:W-:-:S02]  /*d750*/  IADD3 R21, R21, R20, R202 ;  /* 0x0000001415157210 */ /* 0x000fc40007ffe0ca */
[----:B------:R-:W-:Y:S02]  /*d760*/  SHF.R.U64 R20, R6, 0x10, R7 ;  /* 0x0000001006147819 */ /* 0x000fe40000001207 */
[----:B------:R-:W-:Y:S01]  /*d770*/  SHF.R.U64 R6, R24, 0x10, R25 ;  /* 0x0000001018067819 */ /* 0x000fe20000001219 */
[----:B------:R-:W-:Y:S01]  /*d780*/  IMAD R21, R21, 0x2, R2 ;  /* 0x0000000215157824 */ /* 0x000fe200078e0202 */
[----:B------:R-:W-:Y:S02]  /*d790*/  SHF.R.U32.HI R7, RZ, 0x10, R7 ;  /* 0x00000010ff077819 */ /* 0x000fe40000011607 */
[----:B------:R-:W-:Y:S02]  /*d7a0*/  SHF.R.U32.HI R25, RZ, 0x10, R25 ;  /* 0x00000010ff197819 */ /* 0x000fe40000011619 */
[----:B------:R-:W1:Y:S01]  /*d7b0*/  LDS.128 R32, [R21+0x10400] ;  /* 0x0104000015207984 */ /* 0x000e620000000c00 */
[----:B------:R-:W-:Y:S02]  /*d7c0*/  PRMT R47, R47, 0x5410, R6 ;  /* 0x000054102f2f7816 */ /* 0x000fe40000000006 */
[----:B------:R-:W-:-:S02]  /*d7d0*/  PRMT R61, R61, 0x5410, R36 ;  /* 0x000054103d3d7816 */ /* 0x000fc40000000024 */
[----:B------:R-:W-:Y:S01]  /*d7e0*/  PRMT R62, R62, 0x5410, R5 ;  /* 0x000054103e3e7816 */ /* 0x000fe20000000005 */
[----:B------:R-:W-:Y:S01]  /*d7f0*/  IMAD.U32 R37, R47, 0x10000, RZ ;  /* 0x000100002f257824 */ /* 0x000fe200078e00ff */
[----:B------:R-:W-:Y:S01]  /*d800*/  PRMT R63, R63, 0x5410, R20 ;  /* 0x000054103f3f7816 */ /* 0x000fe20000000014 */
[----:B------:R-:W-:Y:S01]  /*d810*/  IMAD.U32 R36, R61, 0x10000, RZ ;  /* 0x000100003d247824 */ /* 0x000fe200078e00ff */
[----:B------:R-:W-:Y:S02]  /*d820*/  PRMT R64, R64, 0x5410, R7 ;  /* 0x0000541040407816 */ /* 0x000fe40000000007 */
[----:B------:R-:W-:Y:S02]  /*d830*/  PRMT R58, R58, 0x5410, R25 ;  /* 0x000054103a3a7816 */ /* 0x000fe40000000019 */
[----:B------:R-:W-:Y:S02]  /*d840*/  PRMT R59, R59, 0x5410, R4 ;  /* 0x000054103b3b7816 */ /* 0x000fe40000000004 */
[----:B------:R-:W-:-:S02]  /*d850*/  PRMT R60, R60, 0x5410, R27 ;  /* 0x000054103c3c7816 */ /* 0x000fc4000000001b */
        /* <DEDUP_REMOVED lines=21> */
[----:B------:R-:W-:Y:S02]  /*d9b0*/  IMAD.U32 R25, R62, 0x10000, RZ ;  /* 0x000100003e197824 */ /* 0x000fe400078e00ff */
[----:B------:R-:W-:Y:S01]  /*d9c0*/  FFMA.FTZ R43, R4, R36, -R43 ;  /* 0x00000024042b7223 */ /* 0x000fe2000001082b */
[C---:B------:R-:W-:Y:S01]  /*d9d0*/  FMUL.FTZ R51, R27.reuse, R35 ;  /* 0x000000231b337220 */ /* 0x040fe20000410000 */
[----:B------:R-:W-:Y:S02]  /*d9e0*/  IMAD.U32 R36, R60, 0x10000, RZ ;  /* 0x000100003c247824 */ /* 0x000fe400078e00ff */
[----:B------:R-:W-:Y:S01]  /*d9f0*/  FFMA.FTZ R49, R4, R37, R49 ;  /* 0x0000002504317223 */ /* 0x000fe20000010031 */
[-C--:B------:R-:W-:Y:S01]  /*da00*/  FMUL.FTZ R27, R27, R25.reuse ;  /* 0x000000191b1b7220 */ /* 0x080fe20000410000 */
[----:B------:R-:W-:Y:S01]  /*da10*/  FFMA.FTZ R51, R6, R25, -R51 ;  /* 0x0000001906337223 */ /* 0x000fe20000010833 */
[----:B------:R-:W-:-:S02]  /*da20*/  IMAD.U32 R4, R64, 0x10000, RZ ;  /* 0x0001000040047824 */ /* 0x000fc400078e00ff */
[C---:B------:R-:W-:Y:S01]  /*da30*/  FMUL.FTZ R25, R33.reuse, R36 ;  /* 0x0000002421197220 */ /* 0x040fe20000410000 */
[----:B------:R-:W-:Y:S01]  /*da40*/  FFMA.FTZ R35, R6, R35, R27 ;  /* 0x0000002306237223 */ /* 0x000fe2000001001b */
[----:B------:R-:W-:Y:S01]  /*da50*/  LOP3.LUT R27, R58, 0xffff0000, RZ, 0xc0, !PT ;  /* 0xffff00003a1b7812 */ /* 0x000fe200078ec0ff */
[-C--:B------:R-:W-:Y:S01]  /*da60*/  FMUL.FTZ R33, R33, R4.reuse ;  /* 0x0000000421217220 */ /* 0x080fe20000410000 */
[----:B------:R-:W-:Y:S01]  /*da70*/  FFMA.FTZ R37, R24, R4, -R25 ;  /* 0x0000000418257223 */ /* 0x000fe20000010819 */
[----:B------:R-:W-:Y:S01]  /*da80*/  LOP3.LUT R25, R62, 0xffff0000, RZ, 0xc0, !PT ;  /* 0xffff00003e197812 */ /* 0x000fe200078ec0ff */
[----:B------:R-:W-:Y:S01]  /*da90*/  FMUL.FTZ R4, R26, R47 ;  /* 0x0000002f1a047220 */ /* 0x000fe20000410000 */
[----:B------:R-:W-:Y:S01]  /*daa0*/  FFMA.FTZ R48, R24, R36, R33 ;  /* 0x0000002418307223 */ /* 0x000fe20000010021 */
[C---:B------:R-:W-:Y:S01]  /*dab0*/  FMUL.FTZ R33, R32.reuse, R27 ;  /* 0x0000001b20217220 */ /* 0x040fe20000410000 */
[----:B------:R-:W-:Y:S02]  /*dac0*/  IMAD.U32 R6, R59, 0x10000, RZ ;  /* 0x000100003b067824 */ /* 0x000fe400078e00ff */
[----:B------:R-:W-:Y:S01]  /*dad0*/  FFMA.FTZ R24, R5, R61, -R4 ;  /* 0x0000003d05187223 */ /* 0x000fe20000010804 */
[----:B------:R-:W-:Y:S01]  /*dae0*/  FMUL.FTZ R36, R32, R25 ;  /* 0x0000001920247220 */ /* 0x000fe20000410000 */
[----:B------:R-:W-:-:S02]  /*daf0*/  IMAD.U32 R4, R63, 0x10000, RZ ;  /* 0x000100003f047824 */ /* 0x000fc400078e00ff */
[----:B------:R-:W-:Y:S01]  /*db00*/  FMUL.FTZ R26, R26, R61 ;  /* 0x0000003d1a1a7220 */ /* 0x000fe20000410000 */
[C---:B------:R-:W-:Y:S01]  /*db10*/  FFMA.FTZ R32, R28.reuse, R25, -R33 ;  /* 0x000000191c207223 */ /* 0x040fe20000010821 */
[----:B------:R-:W-:Y:S01]  /*db20*/  FFMA.FTZ R36, R28, R27, R36 ;  /* 0x0000001b1c247223 */ /* 0x000fe20000010024 */
[C---:B------:R-:W-:Y:S01]  /*db30*/  FMUL.FTZ R44, R29.reuse, R6 ;  /* 0x000000061d2c7220 */ /* 0x040fe20000410000 */
[-C--:B------:R-:W-:Y:S01]  /*db40*/  FMUL.FTZ R28, R29, R4.reuse ;  /* 0x000000041d1c7220 */ /* 0x080fe20000410000 */
[----:B------:R-:W-:Y:S01]  /*db50*/  LOP3.LUT R59, R59, 0xffff0000, RZ, 0xc0, !PT ;  /* 0xffff00003b3b7812 */ /* 0x000fe200078ec0ff */
[----:B------:R-:W-:Y:S01]  /*db60*/  FFMA.FTZ R26, R5, R47, R26 ;  /* 0x0000002f051a7223 */ /* 0x000fe2000001001a */
[----:B------:R-:W-:Y:S01]  /*db70*/  LOP3.LUT R63, R63, 0xffff0000, RZ, 0xc0, !PT ;  /* 0xffff00003f3f7812 */ /* 0x000fe200078ec0ff */
[C---:B------:R-:W-:Y:S01]  /*db80*/  FFMA.FTZ R44, R7.reuse, R4, -R44 ;  /* 0x00000004072c7223 */ /* 0x040fe2000001082c */
[----:B------:R-:W-:Y:S01]  /*db90*/  LOP3.LUT R25, R60, 0xffff0000, RZ, 0xc0, !PT ;  /* 0xffff00003c197812 */ /* 0x000fe200078ec0ff */
[----:B------:R-:W-:Y:S01]  /*dba0*/  FFMA.FTZ R28, R7, R6, R28 ;  /* 0x00000006071c7223 */ /* 0x000fe2000001001c */
[----:B------:R-:W-:Y:S01]  /*dbb0*/  LOP3.LUT R5, R64, 0xffff0000, RZ, 0xc0, !PT ;  /* 0xffff000040057812 */ /* 0x000fe200078ec0ff */
[C---:B------:R-:W-:Y:S01]  /*dbc0*/  FMUL.FTZ R7, R31.reuse, R59 ;  /* 0x0000003b1f077220 */ /* 0x040fe20000410000 */
[----:B------:R-:W-:Y:S01]  /*dbd0*/  FMUL.FTZ R4, R31, R63 ;  /* 0x0000003f1f047220 */ /* 0x000fe20000410000 */
[----:B------:R-:W-:-:S02]  /*dbe0*/  FMUL.FTZ R27, R34, R25 ;  /* 0x00000019221b7220 */ /* 0x000fc40000410000 */
[----:B------:R-:W-:Y:S01]  /*dbf0*/  FMUL.FTZ R34, R34, R5 ;  /* 0x0000000522227220 */ /* 0x000fe20000410000 */
[C---:B------:R-:W-:Y:S01]  /*dc00*/  FFMA.FTZ R7, R20.reuse, R63, -R7 ;  /* 0x0000003f14077223 */ /* 0x040fe20000010807 */
[----:B------:R-:W-:Y:S01]  /*dc10*/  FFMA.FTZ R59, R20, R59, R4 ;  /* 0x0000003b143b7223 */ /* 0x000fe20000010004 */
[C---:B------:R-:W-:Y:S01]  /*dc20*/  FFMA.FTZ R20, R30.reuse, R5, -R27 ;  /* 0x000000051e147223 */ /* 0x040fe2000001081b */
[----:B------:R-:W-:Y:S01]  /*dc30*/  FFMA.FTZ R27, R30, R25, R34 ;  /* 0x000000191e1b7223 */ /* 0x000fe20000010022 */
[----:B------:R-:W-:Y:S02]  /*dc40*/  F2FP.BF16.F32.PACK_AB R4, R24, R43 ;  /* 0x0000002b1804723e */ /* 0x000fe400000010ff */
[----:B------:R-:W-:Y:S02]  /*dc50*/  F2FP.BF16.F32.PACK_AB R6, R7, R44 ;  /* 0x0000002c0706723e */ /* 0x000fe400000010ff */
[----:B------:R-:W-:Y:S02]  /*dc60*/  F2FP.BF16.F32.PACK_AB R24, R26, R49 ;  /* 0x000000311a18723e */ /* 0x000fe400000010ff */
[----:B------:R-:W-:-:S02]  /*dc70*/  F2FP.BF16.F32.PACK_AB R5, R32, R51 ;  /* 0x000000332005723e */ /* 0x000fc400000010ff */
[----:B------:R-:W-:Y:S02]  /*dc80*/  F2FP.BF16.F32.PACK_AB R7, R20, R37 ;  /* 0x000000251407723e */ /* 0x000fe400000010ff */
[----:B------:R-:W-:Y:S02]  /*dc90*/  F2FP.BF16.F32.PACK_AB R25, R36, R35 ;  /* 0x000000232419723e */ /* 0x000fe400000010ff */
[----:B------:R-:W-:Y:S01]  /*dca0*/  F2FP.BF16.F32.PACK_AB R26, R59, R28 ;  /* 0x0000001c3b1a723e */ /* 0x000fe200000010ff */
[----:B------:R2:W-:Y:S01]  /*dcb0*/  STS.128 [R221], R4 ;  /* 0x00000004dd007388 */ /* 0x0005e20000000c00 */
[----:B------:R-:W-:-:S05]  /*dcc0*/  F2FP.BF16.F32.PACK_AB R27, R27, R48 ;  /* 0x000000301b1b723e */ /* 0x000fca00000010ff */
[----:B------:R2:W-:Y:S02]  /*dcd0*/  STS.128 [R21+0x10400], R24 ;  /* 0x0104001815007388 */ /* 0x0005e40000000c00 */
.L_x_1827:
[----:B------:R-:W-:Y:S05]  /*dce0*/  BSYNC B1 ;  /* 0x0000000000017941 */ /* 0x000fea0003800000 */
.L_x_1826:
[----:B------:R-:W-:Y:S04]  /*dcf0*/  BSSY B1, `(.L_x_1828) ;  /* 0x0000068000017945 */ /* 0x000fe80003800000 */
[----:B------:R-:W-:Y:S05]  /*dd00*/  @P1 BRA `(.L_x_1829) ;  /* 0x0000000400981947 */ /* 0x000fea0003800000 */
[----:B--2---:R-:W-:Y:S02]  /*dd10*/  LEA.HI R4, R56, R207, RZ, 0x1d ;  /* 0x000000cf38047211 */ /* 0x004fe400078fe8ff */
[----:B-1----:R-:W-:Y:S02]  /*dd20*/  SHF.R.U64 R31, R38, 0x10, R39 ;  /* 0x00000010261f7819 */ /* 0x002fe40000001227 */
[----:B------:R-:W-:Y:S01]  /*dd30*/  SHF.R.S32.HI R7, RZ, 0x1f, R4 ;  /* 0x0000001fff077819 */ /* 0x000fe20000011404 */
[----:B------:R-:W-:Y:S01]  /*dd40*/  IMAD.SHL.U32 R5, R4, 0x8, RZ ;  /* 0x0000000804057824 */ /* 0x000fe200078e00ff */
[----:B------:R-:W-:Y:S02]  /*dd50*/  SHF.R.U64 R28, R52, 0x10, R53 ;  /* 0x00000010341c7819 */ /* 0x000fe40000001235 */
[----:B------:R-:W-:Y:S02]  /*dd60*/  LEA.HI R7, R7, R4, RZ, 0x3 ;  /* 0x0000000407077211 */ /* 0x000fe400078f18ff */
[----:B------:R-:W-:-:S02]  /*dd70*/  LOP3.LUT R4, R198, 0x38, R5, 0xf8, !PT ;  /* 0x00000038c6047812 */ /* 0x000fc400078ef805 */
[----:B------:R-:W-:Y:S01]  /*dd80*/  SHF.R.U32.HI R38, RZ, 0x10, R39 ;  /* 0x00000010ff267819 */ /* 0x000fe20000011627 */
[----:B------:R-:W-:Y:S01]  /*dd90*/  IMAD.SHL.U32 R7, R7, 0x400, RZ ;  /* 0x0000040007077824 */ /* 0x000fe200078e00ff */
[----:B------:R-:W-:Y:S02]  /*dda0*/  LOP3.LUT R4, R4, R227, RZ, 0x3c, !PT ;  /* 0x000000e304047212 */ /* 0x000fe400078e3cff */
[----:B------:R-:W-:Y:S02]  /*ddb0*/  PRMT R72, R72, 0x5410, R31 ;  /* 0x0000541048487816 */ /* 0x000fe4000000001f */
[----:B------:R-:W-:Y:S02]  /*ddc0*/  LOP3.LUT R7, R7, 0x7fffe000, RZ, 0xc0, !PT ;  /* 0x7fffe00007077812 */ /* 0x000fe400078ec0ff */
[----:B------:R-:W-:Y:S01]  /*ddd0*/  PRMT R65, R65, 0x5410, R28 ;  /* 0x0000541041417816 */ /* 0x000fe2000000001c */
[----:B------:R-:W-:Y:S01]  /*dde0*/  IMAD.U32 R36, R72, 0x10000, RZ ;  /* 0x0001000048247824 */ /* 0x000fe200078e00ff */
[----:B------:R-:W-:-:S02]  /*ddf0*/  IADD3 R21, R4, R7, R201 ;  /* 0x0000000704157210 */ /* 0x000fc40007ffe0c9 */
[----:B------:R-:W1:Y:S01]  /*de00*/  LDS.128 R4, [R220] ;  /* 0x00000000dc047984 */ /* 0x000e620000000c00 */
[----:B------:R-:W-:Y:S01]  /*de10*/  SHF.R.U32.HI R53, RZ, 0x10, R53 ;  /* 0x00000010ff357819 */ /* 0x000fe20000011635 */
[----:B------:R-:W-:Y:S01]  /*de20*/  IMAD.U32 R35, R65, 0x10000, RZ ;  /* 0x0001000041237824 */ /* 0x000fe200078e00ff */
[----:B------:R-:W-:Y:S01]  /*de30*/  SHF.R.U64 R20, R54, 0x10, R55 ;  /* 0x0000001036147819 */ /* 0x000fe20000001237 */
[----:B------:R-:W-:Y:S01]  /*de40*/  IMAD R21, R21, 0x2, R2 ;  /* 0x0000000215157824 */ /* 0x000fe200078e0202 */
[--C-:B0-----:R-:W-:Y:S02]  /*de50*/  SHF.R.U64 R29, R40, 0x10, R41.reuse ;  /* 0x00000010281d7819 */ /* 0x101fe40000001229 */
[----:B------:R-:W-:Y:S02]  /*de60*/  PRMT R73, R73, 0x5410, R38 ;  /* 0x0000541049497816 */ /* 0x000fe40000000026 */
[----:B------:R-:W0:Y:S01]  /*de70*/  LDS.128 R24, [R21+0x10400] ;  /* 0x0104000015187984 */ /* 0x000e220000000c00 */
[----:B------:R-:W-:-:S02]  /*de80*/  SHF.R.U32.HI R40, RZ, 0x10, R41 ;  /* 0x00000010ff287819 */ /* 0x000fc40000011629 */
[----:B------:R-:W-:Y:S01]  /*de90*/  PRMT R66, R66, 0x5410, R53 ;  /* 0x0000541042427816 */ /* 0x000fe20000000035 */
[----:B------:R-:W-:Y:S01]  /*dea0*/  IMAD.U32 R37, R73, 0x10000, RZ ;  /* 0x0001000049257824 */ /* 0x000fe200078e00ff */
[----:B------:R-:W-:Y:S02]  /*deb0*/  PRMT R45, R45, 0x5410, R20 ;  /* 0x000054102d2d7816 */ /* 0x000fe40000000014 */
[----:B------:R-:W-:Y:S02]  /*dec0*/  SHF.R.U32.HI R55, RZ, 0x10, R55 ;  /* 0x00000010ff377819 */ /* 0x000fe40000011637 */
[----:B------:R-:W-:Y:S02]  /*ded0*/  PRMT R75, R75, 0x5410, R40 ;  /* 0x000054104b4b7816 */ /* 0x000fe40000000028 */
[----:B------:R-:W-:Y:S02]  /*dee0*/  PRMT R46, R46, 0x5410, R55 ;  /* 0x000054102e2e7816 */ /* 0x000fe40000000037 */
[----:B------:R-:W-:-:S02]  /*def0*/  LOP3.LUT R65, R65, 0xffff0000, RZ, 0xc0, !PT ;  /* 0xffff000041417812 */ /* 0x000fc400078ec0ff */
[----:B------:R-:W-:Y:S01]  /*df00*/  PRMT R74, R74, 0x5410, R29 ;  /* 0x000054104a4a7816 */ /* 0x000fe2000000001d */
        /* <DEDUP_REMOVED lines=12> */
[C---:B------:R-:W-:Y:S01]  /*dfd0*/  FMUL.FTZ R39, R31.reuse, R36 ;  /* 0x000000241f277220 */ /* 0x040fe20000410000 */
[----:B------:R-:W-:Y:S01]  /*dfe0*/  FMUL.FTZ R41, R31, R35 ;  /* 0x000000231f297220 */ /* 0x000fe20000410000 */
[----:B------:R-:W-:-:S02]  /*dff0*/  IMAD.U32 R31, R66, 0x10000, RZ ;  /* 0x00010000421f7824 */ /* 0x000fc400078e00ff */
[----:B------:R-:W-:Y:S01]  /*e000*/  FMUL.FTZ R43, R32, R37 ;  /* 0x00000025202b7220 */ /* 0x000fe20000410000 */
[----:B------:R-:W-:Y:S01]  /*e010*/  FFMA.FTZ R38, R20, R35, -R39 ;  /* 0x0000002314267223 */ /* 0x000fe20000010827 */
[----:B------:R-:W-:Y:S02]  /*e020*/  IMAD.U32 R34, R27, 0x10000, RZ ;  /* 0x000100001b227824 */ /* 0x000fe400078e00ff */
[-C--:B------:R-:W-:Y:S01]  /*e030*/  FMUL.FTZ R47, R32, R31.reuse ;  /* 0x0000001f202f7220 */ /* 0x080fe20000410000 */
[----:B------:R-:W-:Y:S02]  /*e040*/  IMAD.U32 R39, R75, 0x10000, RZ ;  /* 0x000100004b277824 */ /* 0x000fe400078e00ff */
[----:B------:R-:W-:Y:S01]  /*e050*/  FFMA.FTZ R43, R28, R31, -R43 ;  /* 0x0000001f1c2b7223 */ /* 0x000fe2000001082b */
[----:B------:R-:W-:Y:S01]  /*e060*/  IMAD.U32 R35, R46, 0x10000, RZ ;  /* 0x000100002e237824 */ /* 0x000fe200078e00ff */
[----:B------:R-:W-:Y:S01]  /*e070*/  LOP3.LUT R31, R72, 0xffff0000, RZ, 0xc0, !PT ;  /* 0xffff0000481f7812 */ /* 0x000fe200078ec0ff */
[----:B------:R-:W-:Y:S01]  /*e080*/  FMUL.FTZ R49, R34, R39 ;  /* 0x0000002722317220 */ /* 0x000fe20000410000 */
[----:B------:R-:W-:Y:S01]  /*e090*/  FFMA.FTZ R47, R28, R37, R47 ;  /* 0x000000251c2f7223 */ /* 0x000fe2000001002f */
[----:B------:R-:W-:Y:S01]  /*e0a0*/  LOP3.LUT R28, R73, 0xffff0000, RZ, 0xc0, !PT ;  /* 0xffff0000491c7812 */ /* 0x000fe200078ec0ff */
[-C--:B------:R-:W-:Y:S01]  /*e0b0*/  FMUL.FTZ R34, R34, R35.reuse ;  /* 0x0000002322227220 */ /* 0x080fe20000410000 */
[----:B------:R-:W-:Y:S01]  /*e0c0*/  FFMA.FTZ R49, R30, R35, -R49 ;  /* 0x000000231e317223 */ /* 0x000fe20000010831 */
[----:B------:R-:W-:Y:S01]  /*e0d0*/  LOP3.LUT R66, R66, 0xffff0000, RZ, 0xc0, !PT ;  /* 0xffff000042427812 */ /* 0x000fe200078ec0ff */
[C---:B------:R-:W-:Y:S01]  /*e0e0*/  FMUL.FTZ R35, R24.reuse, R31 ;  /* 0x0000001f18237220 */ /* 0x040fe20000410000 */
[----:B------:R-:W-:Y:S01]  /*e0f0*/  FMUL.FTZ R37, R24, R65 ;  /* 0x0000004118257220 */ /* 0x000fe20000410000 */
[----:B------:R-:W-:-:S02]  /*e100*/  IMAD.U32 R33, R26, 0x10000, RZ ;  /* 0x000100001a217824 */ /* 0x000fc400078e00ff */
[----:B------:R-:W-:Y:S01]  /*e110*/  FFMA.FTZ R41, R20, R36, R41 ;  /* 0x0000002414297223 */ /* 0x000fe20000010029 */
[----:B------:R-:W-:Y:S02]  /*e120*/  IMAD.U32 R24, R74, 0x10000, RZ ;  /* 0x000100004a187824 */ /* 0x000fe400078e00ff */
[----:B------:R-:W-:Y:S01]  /*e130*/  FFMA.FTZ R39, R30, R39, R34 ;  /* 0x000000271e277223 */ /* 0x000fe20000010022 */
[----:B------:R-:W-:Y:S01]  /*e140*/  FMUL.FTZ R32, R25, R28 ;  /* 0x0000001c19207220 */ /* 0x000fe20000410000 */
[C---:B------:R-:W-:Y:S01]  /*e150*/  FFMA.FTZ R35, R4.reuse, R65, -R35 ;  /* 0x0000004104237223 */ /* 0x040fe20000010823 */
[----:B------:R-:W-:Y:S02]  /*e160*/  IMAD.U32 R20, R45, 0x10000, RZ ;  /* 0x000100002d147824 */ /* 0x000fe400078e00ff */
[----:B------:R-:W-:Y:S01]  /*e170*/  FMUL.FTZ R25, R25, R66 ;  /* 0x0000004219197220 */ /* 0x000fe20000410000 */
[----:B------:R-:W-:Y:S01]  /*e180*/  FFMA.FTZ R30, R4, R31, R37 ;  /* 0x0000001f041e7223 */ /* 0x000fe20000010025 */
[----:B------:R-:W-:Y:S01]  /*e190*/  FMUL.FTZ R4, R33, R24 ;  /* 0x0000001821047220 */ /* 0x000fe20000410000 */
[C---:B------:R-:W-:Y:S01]  /*e1a0*/  FFMA.FTZ R32, R5.reuse, R66, -R32 ;  /* 0x0000004205207223 */ /* 0x040fe20000010820 */
[----:B------:R-:W-:Y:S01]  /*e1b0*/  FFMA.FTZ R28, R5, R28, R25 ;  /* 0x0000001c051c7223 */ /* 0x000fe20000010019 */
[-C--:B------:R-:W-:Y:S01]  /*e1c0*/  FMUL.FTZ R34, R33, R20.reuse ;  /* 0x0000001421227220 */ /* 0x080fe20000410000 */
[----:B------:R-:W-:Y:S01]  /*e1d0*/  LOP3.LUT R26, R26, 0xffff0000, RZ, 0xc0, !PT ;  /* 0xffff00001a1a7812 */ /* 0x000fe200078ec0ff */
[C---:B------:R-:W-:Y:S01]  /*e1e0*/  FFMA.FTZ R20, R29.reuse, R20, -R4 ;  /* 0x000000141d147223 */ /* 0x040fe20000010804 */
[----:B------:R-:W-:Y:S01]  /*e1f0*/  LOP3.LUT R5, R74, 0xffff0000, RZ, 0xc0, !PT ;  /* 0xffff00004a057812 */ /* 0x000fe200078ec0ff */
[----:B------:R-:W-:Y:S01]  /*e200*/  FFMA.FTZ R34, R29, R24, R34 ;  /* 0x000000181d227223 */ /* 0x000fe20000010022 */
[----:B------:R-:W-:-:S02]  /*e210*/  LOP3.LUT R27, R27, 0xffff0000, RZ, 0xc0, !PT ;  /* 0xffff00001b1b7812 */ /* 0x000fc400078ec0ff */
[----:B------:R-:W-:Y:S01]  /*e220*/  LOP3.LUT R45, R45, 0xffff0000, RZ, 0xc0, !PT ;  /* 0xffff00002d2d7812 */ /* 0x000fe200078ec0ff */
[----:B------:R-:W-:Y:S01]  /*e230*/  FMUL.FTZ R25, R26, R5 ;  /* 0x000000051a197220 */ /* 0x000fe20000410000 */
[----:B------:R-:W-:Y:S02]  /*e240*/  LOP3.LUT R4, R75, 0xffff0000, RZ, 0xc0, !PT ;  /* 0xffff00004b047812 */ /* 0x000fe400078ec0ff */
[----:B------:R-:W-:Y:S01]  /*e250*/  LOP3.LUT R46, R46, 0xffff0000, RZ, 0xc0, !PT ;  /* 0xffff00002e2e7812 */ /* 0x000fe200078ec0ff */
[-C--:B------:R-:W-:Y:S01]  /*e260*/  FMUL.FTZ R26, R26, R45.reuse ;  /* 0x0000002d1a1a7220 */ /* 0x080fe20000410000 */
[----:B------:R-:W-:Y:S01]  /*e270*/  FFMA.FTZ R45, R6, R45, -R25 ;  /* 0x0000002d062d7223 */ /* 0x000fe20000010819 */
[C---:B------:R-:W-:Y:S01]  /*e280*/  FMUL.FTZ R24, R27.reuse, R4 ;  /* 0x000000041b187220 */ /* 0x040fe20000410000 */
[----:B------:R-:W-:Y:S01]  /*e290*/  F2FP.BF16.F32.PACK_AB R25, R28, R47 ;  /* 0x0000002f1c19723e */ /* 0x000fe200000010ff */
[-C--:B------:R-:W-:Y:S01]  /*e2a0*/  FMUL.FTZ R29, R27, R46.reuse ;  /* 0x0000002e1b1d7220 */ /* 0x080fe20000410000 */
[----:B------:R-:W-:Y:S01]  /*e2b0*/  FFMA.FTZ R27, R6, R5, R26 ;  /* 0x00000005061b7223 */ /* 0x000fe2000001001a */
[C---:B------:R-:W-:Y:S01]  /*e2c0*/  FFMA.FTZ R46, R7.reuse, R46, -R24 ;  /* 0x0000002e072e7223 */ /* 0x040fe20000010818 */
[----:B------:R-:W-:Y:S01]  /*e2d0*/  F2FP.BF16.F32.PACK_AB R5, R32, R43 ;  /* 0x0000002b2005723e */ /* 0x000fe200000010ff */
[----:B------:R-:W-:Y:S01]  /*e2e0*/  FFMA.FTZ R36, R7, R4, R29 ;  /* 0x0000000407247223 */ /* 0x000fe2000001001d */
[----:B------:R-:W-:-:S02]  /*e2f0*/  F2FP.BF16.F32.PACK_AB R4, R35, R38 ;  /* 0x000000262304723e */ /* 0x000fc400000010ff */
[----:B------:R-:W-:Y:S02]  /*e300*/  F2FP.BF16.F32.PACK_AB R6, R45, R20 ;  /* 0x000000142d06723e */ /* 0x000fe400000010ff */
[----:B------:R-:W-:Y:S02]  /*e310*/  F2FP.BF16.F32.PACK_AB R26, R27, R34 ;  /* 0x000000221b1a723e */ /* 0x000fe400000010ff */
[----:B------:R-:W-:Y:S02]  /*e320*/  F2FP.BF16.F32.PACK_AB R7, R46, R49 ;  /* 0x000000312e07723e */ /* 0x000fe400000010ff */
[----:B------:R-:W-:Y:S02]  /*e330*/  F2FP.BF16.F32.PACK_AB R24, R30, R41 ;  /* 0x000000291e18723e */ /* 0x000fe400000010ff */
[----:B------:R-:W-:Y:S01]  /*e340*/  F2FP.BF16.F32.PACK_AB R27, R36, R39 ;  /* 0x00000027241b723e */ /* 0x000fe200000010ff */
[----:B------:R3:W-:Y:S04]  /*e350*/  STS.128 [R220], R4 ;  /* 0x00000004dc007388 */ /* 0x0007e80000000c00 */
[----:B------:R3:W-:Y:S02]  /*e360*/  STS.128 [R21+0x10400], R24 ;  /* 0x0104001815007388 */ /* 0x0007e40000000c00 */
.L_x_1829:
[----:B------:R-:W-:Y:S05]  /*e370*/  BSYNC B1 ;  /* 0x0000000000017941 */ /* 0x000fea0003800000 */
.L_x_1828:
[----:B------:R-:W-:Y:S01]  /*e380*/  PRMT R20, R3, 0x5410, R0 ;  /* 0x0000541003147816 */ /* 0x000fe20000000000 */
[----:B------:R-:W-:Y:S06]  /*e390*/  @P0 BRA `(.L_x_1813) ;  /* 0x0000000400980947 */ /* 0x000fec0003800000 */
[----:B------:R-:W-:Y:S01]  /*e3a0*/  LEA.HI R56, R56, R207, RZ, 0x1d ;  /* 0x000000cf38387211 */ /* 0x000fe200078fe8ff */
[----:B--23--:R-:W2:Y:S01]  /*e3b0*/  LDS.128 R4, [R219] ;  /* 0x00000000db047984 */ /* 0x00cea20000000c00 */
[--C-:B------:R-:W-:Y:S02]  /*e3c0*/  SHF.R.U64 R21, R12, 0x10, R13.reuse ;  /* 0x000000100c157819 */ /* 0x100fe4000000120d */
[----:B------:R-:W-:Y:S01]  /*e3d0*/  SHF.R.S32.HI R3, RZ, 0x1f, R56 ;  /* 0x0000001fff037819 */ /* 0x000fe20000011438 */
[----:B------:R-:W-:Y:S01]  /*e3e0*/  IMAD.SHL.U32 R0, R56, 0x8, RZ ;  /* 0x0000000838007824 */ /* 0x000fe200078e00ff */
[----:B------:R-:W-:Y:S02]  /*e3f0*/  SHF.R.U32.HI R12, RZ, 0x10, R13 ;  /* 0x00000010ff0c7819 */ /* 0x000fe4000001160d */
[----:B------:R-:W-:Y:S02]  /*e400*/  LEA.HI R56, R3, R56, RZ, 0x3 ;  /* 0x0000003803387211 */ /* 0x000fe400078f18ff */
[----:B------:R-:W-:-:S02]  /*e410*/  LOP3.LUT R3, R197, 0x38, R0, 0xf8, !PT ;  /* 0x00000038c5037812 */ /* 0x000fc400078ef800 */
[--C-:B------:R-:W-:Y:S01]  /*e420*/  SHF.R.U64 R0, R8, 0x10, R9.reuse ;  /* 0x0000001008007819 */ /* 0x100fe20000001209 */
[----:B------:R-:W-:Y:S01]  /*e430*/  IMAD.SHL.U32 R56, R56, 0x400, RZ ;  /* 0x0000040038387824 */ /* 0x000fe200078e00ff */
[----:B------:R-:W-:Y:S02]  /*e440*/  LOP3.LUT R3, R3, R226, RZ, 0x3c, !PT ;  /* 0x000000e203037212 */ /* 0x000fe400078e3cff */
[----:B------:R-:W-:Y:S02]  /*e450*/  SHF.R.U32.HI R8, RZ, 0x10, R9 ;  /* 0x00000010ff087819 */ /* 0x000fe40000011609 */
[----:B------:R-:W-:Y:S02]  /*e460*/  LOP3.LUT R56, R56, 0x7fffe000, RZ, 0xc0, !PT ;  /* 0x7fffe00038387812 */ /* 0x000fe400078ec0ff */
[----:B------:R-:W-:Y:S02]  /*e470*/  PRMT R57, R57, 0x5410, R0 ;  /* 0x0000541039397816 */ /* 0x000fe40000000000 */
[----:B------:R-:W-:-:S02]  /*e480*/  IADD3 R3, R3, R56, R200 ;  /* 0x0000003803037210 */ /* 0x000fc40007ffe0c8 */
[--C-:B------:R-:W-:Y:S02]  /*e490*/  SHF.R.U64 R9, R10, 0x10, R11.reuse ;  /* 0x000000100a097819 */ /* 0x100fe4000000120b */
[----:B------:R-:W-:Y:S01]  /*e4a0*/  SHF.R.U32.HI R10, RZ, 0x10, R11 ;  /* 0x00000010ff0a7819 */ /* 0x000fe2000001160b */
[----:B------:R-:W-:Y:S01]  /*e4b0*/  IMAD R3, R3, 0x2, R2 ;  /* 0x0000000203037824 */ /* 0x000fe200078e0202 */
[----:B------:R-:W-:Y:S02]  /*e4c0*/  PRMT R71, R71, 0x5410, R12 ;  /* 0x0000541047477816 */ /* 0x000fe4000000000c */
[--C-:B-1----:R-:W-:Y:S02]  /*e4d0*/  SHF.R.U64 R28, R14, 0x10, R15.reuse ;  /* 0x000000100e1c7819 */ /* 0x102fe4000000120f */
[----:B------:R-:W1:Y:S01]  /*e4e0*/  LDS.128 R24, [R3+0x10400] ;  /* 0x0104000003187984 */ /* 0x000e620000000c00 */
[----:B0-----:R-:W-:Y:S02]  /*e4f0*/  SHF.R.U32.HI R29, RZ, 0x10, R15 ;  /* 0x00000010ff1d7819 */ /* 0x001fe4000001160f */
[----:B------:R-:W-:-:S02]  /*e500*/  PRMT R70, R70, 0x5410, R21 ;  /* 0x0000541046467816 */ /* 0x000fc40000000015 */
[----:B------:R-:W-:Y:S02]  /*e510*/  PRMT R67, R67, 0x5410, R8 ;  /* 0x0000541043437816 */ /* 0x000fe40000000008 */
[----:B------:R-:W-:Y:S01]  /*e520*/  PRMT R28, R20, 0x5432, R28 ;  /* 0x00005432141c7816 */ /* 0x000fe2000000001c */
[----:B------:R-:W-:Y:S01]  /*e530*/  IMAD.U32 R21, R70, 0x10000, RZ ;  /* 0x0001000046157824 */ /* 0x000fe200078e00ff */
[----:B------:R-:W-:Y:S01]  /*e540*/  PRMT R29, R20, 0x5410, R29 ;  /* 0x00005410141d7816 */ /* 0x000fe2000000001d */
[----:B--2---:R-:W-:Y:S01]  /*e550*/  IMAD.U32 R0, R4, 0x10000, RZ ;  /* 0x0001000004007824 */ /* 0x004fe200078e00ff */
[----:B------:R-:W-:Y:S01]  /*e560*/  PRMT R69, R69, 0x5410, R10 ;  /* 0x0000541045457816 */ /* 0x000fe2000000000a */
[----:B------:R-:W-:Y:S01]  /*e570*/  IMAD.U32 R8, R5, 0x10000, RZ ;  /* 0x0001000005087824 */ /* 0x000fe200078e00ff */
[----:B------:R-:W-:Y:S01]  /*e580*/  PRMT R68, R68, 0x5410, R9 ;  /* 0x0000541044447816 */ /* 0x000fe20000000009 */
[----:B------:R-:W-:Y:S01]  /*e590*/  IMAD.U32 R10, R7, 0x10000, RZ ;  /* 0x00010000070a7824 */ /* 0x000fe200078e00ff */
[----:B------:R-:W-:Y:S01]  /*e5a0*/  LOP3.LUT R4, R4, 0xffff0000, RZ, 0xc0, !PT ;  /* 0xffff000004047812 */ /* 0x000fe200078ec0ff */
[----:B------:R-:W-:Y:S01]  /*e5b0*/  IMAD.U32 R9, R6, 0x10000, RZ ;  /* 0x0001000006097824 */ /* 0x000fe200078e00ff */
[----:B------:R-:W-:-:S02]  /*e5c0*/  LOP3.LUT R5, R5, 0xffff0000, RZ, 0xc0, !PT ;  /* 0xffff000005057812 */ /* 0x000fc400078ec0ff */
[----:B------:R-:W-:Y:S02]  /*e5d0*/  LOP3.LUT R6, R6, 0xffff0000, RZ, 0xc0, !PT ;  /* 0xffff000006067812 */ /* 0x000fe400078ec0ff */
[----:B------:R-:W-:Y:S01]  /*e5e0*/  LOP3.LUT R7, R7, 0xffff0000, RZ, 0xc0, !PT ;  /* 0xffff000007077812 */ /* 0x000fe200078ec0ff */
[C---:B-1----:R-:W-:Y:S01]  /*e5f0*/  IMAD.U32 R11, R24.reuse, 0x10000, RZ ;  /* 0x00010000180b7824 */ /* 0x042fe200078e00ff */
[----:B------:R-:W-:Y:S01]  /*e600*/  LOP3.LUT R12, R24, 0xffff0000, RZ, 0xc0, !PT ;  /* 0xffff0000180c7812 */ /* 0x000fe200078ec0ff */
[C---:B------:R-:W-:Y:S01]  /*e610*/  IMAD.U32 R13, R25.reuse, 0x10000, RZ ;  /* 0x00010000190d7824 */ /* 0x040fe200078e00ff */
[----:B------:R-:W-:Y:S01]  /*e620*/  LOP3.LUT R24, R25, 0xffff0000, RZ, 0xc0, !PT ;  /* 0xffff000019187812 */ /* 0x000fe200078ec0ff */
[----:B------:R-:W-:Y:S01]  /*e630*/  IMAD.U32 R25, R57, 0x10000, RZ ;  /* 0x0001000039197824 */ /* 0x000fe200078e00ff */
[C---:B------:R-:W-:Y:S01]  /*e640*/  LOP3.LUT R15, R26.reuse, 0xffff0000, RZ, 0xc0, !PT ;  /* 0xffff00001a0f7812 */ /* 0x040fe200078ec0ff */
[----:B------:R-:W-:Y:S01]  /*e650*/  IMAD.U32 R14, R26, 0x10000, RZ ;  /* 0x000100001a0e7824 */ /* 0x000fe200078e00ff */
[C---:B------:R-:W-:Y:S01]  /*e660*/  LOP3.LUT R26, R27.reuse, 0xffff0000, RZ, 0xc0, !PT ;  /* 0xffff00001b1a7812 */ /* 0x040fe200078ec0ff */
[----:B------:R-:W-:-:S02]  /*e670*/  IMAD.U32 R20, R27, 0x10000, RZ ;  /* 0x000100001b147824 */ /* 0x000fc400078e00ff */
[----:B------:R-:W-:Y:S01]  /*e680*/  FMUL.FTZ R31, R11, R25 ;  /* 0x000000190b1f7220 */ /* 0x000fe20000410000 */
[----:B------:R-:W-:Y:S02]  /*e690*/  IMAD.U32 R27, R67, 0x10000, RZ ;  /* 0x00010000431b7824 */ /* 0x000fe400078e00ff */
[-C--:B------:R-:W-:Y:S01]  /*e6a0*/  FMUL.FTZ R33, R11, R21.reuse ;  /* 0x000000150b217220 */ /* 0x080fe20000410000 */
[----:B------:R-:W-:Y:S02]  /*e6b0*/  IMAD.U32 R11, R71, 0x10000, RZ ;  /* 0x00010000470b7824 */ /* 0x000fe400078e00ff */
[----:B------:R-:W-:Y:S01]  /*e6c0*/  FFMA.FTZ R30, R0, R21, -R31 ;  /* 0x00000015001e7223 */ /* 0x000fe2000001081f */
[----:B------:R-:W-:Y:S01]  /*e6d0*/  FMUL.FTZ R35, R13, R27 ;  /* 0x0000001b0d237220 */ /* 0x000fe20000410000 */
[----:B------:R-:W-:Y:S02]  /*e6e0*/  IMAD.U32 R31, R69, 0x10000, RZ ;  /* 0x00010000451f7824 */ /* 0x000fe400078e00ff */
[----:B------:R-:W-:Y:S01]  /*e6f0*/  FMUL.FTZ R13, R13, R11 ;  /* 0x0000000b0d0d7220 */ /* 0x000fe20000410000 */
[----:B------:R-:W-:-:S02]  /*e700*/  IMAD.U32 R21, R29, 0x10000, RZ ;  /* 0x000100001d157824 */ /* 0x000fc400078e00ff */
[----:B------:R-:W-:Y:S01]  /*e710*/  FFMA.FTZ R35, R8, R11, -R35 ;  /* 0x0000000b08237223 */ /* 0x000fe20000010823 */
[----:B------:R-:W-:Y:S01]  /*e720*/  FMUL.FTZ R11, R20, R31 ;  /* 0x0000001f140b7220 */ /* 0x000fe20000410000 */
[----:B------:R-:W-:Y:S01]  /*e730*/  FFMA.FTZ R33, R0, R25, R33 ;  /* 0x0000001900217223 */ /* 0x000fe20000010021 */
[-C--:B------:R-:W-:Y:S01]  /*e740*/  FMUL.FTZ R0, R20, R21.reuse ;  /* 0x0000001514007220 */ /* 0x080fe20000410000 */
[----:B------:R-:W-:Y:S01]  /*e750*/  LOP3.LUT R57, R57, 0xffff0000, RZ, 0xc0, !PT ;  /* 0xffff000039397812 */ /* 0x000fe200078ec0ff */
[----:B------:R-:W-:Y:S01]  /*e760*/  FFMA.FTZ R20, R10, R21, -R11 ;  /* 0x000000150a147223 */ /* 0x000fe2000001080b */
[----:B------:R-:W-:Y:S01]  /*e770*/  LOP3.LUT R11, R70, 0xffff0000, RZ, 0xc0, !PT ;  /* 0xffff0000460b7812 */ /* 0x000fe200078ec0ff */
[----:B------:R-:W-:Y:S01]  /*e780*/  FFMA.FTZ R27, R8, R27, R13 ;  /* 0x0000001b081b7223 */ /* 0x000fe2000001000d */
[----:B------:R-:W-:Y:S01]  /*e790*/  LOP3.LUT R67, R67, 0xffff0000, RZ, 0xc0, !PT ;  /* 0xffff000043437812 */ /* 0x000fe200078ec0ff */
[C---:B------:R-:W-:Y:S01]  /*e7a0*/  FMUL.FTZ R13, R12.reuse, R57 ;  /* 0x000000390c0d7220 */ /* 0x040fe20000410000 */
[----:B------:R-:W-:Y:S01]  /*e7b0*/  LOP3.LUT R71, R71, 0xffff0000, RZ, 0xc0, !PT ;  /* 0xffff000047477812 */ /* 0x000fe200078ec0ff */
[----:B------:R-:W-:Y:S01]  /*e7c0*/  FMUL.FTZ R21, R12, R11 ;  /* 0x0000000b0c157220 */ /* 0x000fe20000410000 */
[----:B------:R-:W-:-:S02]  /*e7d0*/  IMAD.U32 R8, R68, 0x10000, RZ ;  /* 0x0001000044087824 */ /* 0x000fc400078e00ff */
[----:B------:R-:W-:Y:S01]  /*e7e0*/  FFMA.FTZ R31, R10, R31, R0 ;  /* 0x0000001f0a1f7223 */ /* 0x000fe20000010000 */
[----:B------:R-:W-:Y:S01]  /*e7f0*/  FFMA.FTZ R13, R4, R11, -R13 ;  /* 0x0000000b040d7223 */ /* 0x000fe2000001080d */
[----:B------:R-:W-:Y:S02]  /*e800*/  IMAD.U32 R0, R28, 0x10000, RZ ;  /* 0x000100001c007824 */ /* 0x000fe400078e00ff */
[----:B------:R-:W-:Y:S01]  /*e810*/  FMUL.FTZ R12, R24, R67 ;  /* 0x00000043180c7220 */ /* 0x000fe20000410000 */
[----:B------:R-:W-:Y:S01]  /*e820*/  FFMA.FTZ R10, R4, R57, R21 ;  /* 0x00000039040a7223 */ /* 0x000fe20000010015 */
[-C--:B------:R-:W-:Y:S01]  /*e830*/  FMUL.FTZ R24, R24, R71.reuse ;  /* 0x0000004718187220 */ /* 0x080fe20000410000 */
[----:B------:R-:W-:Y:S01]  /*e840*/  FMUL.FTZ R4, R14, R8 ;  /* 0x000000080e047220 */ /* 0x000fe20000410000 */
[----:B------:R-:W-:Y:S01]  /*e850*/  LOP3.LUT R68, R68, 0xffff0000, RZ, 0xc0, !PT ;  /* 0xffff000044447812 */ /* 0x000fe200078ec0ff */
[-C--:B------:R-:W-:Y:S01]  /*e860*/  FMUL.FTZ R14, R14, R0.reuse ;  /* 0x000000000e0e7220 */ /* 0x080fe20000410000 */
[----:B------:R-:W-:Y:S01]  /*e870*/  LOP3.LUT R69, R69, 0xffff0000, RZ, 0xc0, !PT ;  /* 0xffff000045457812 */ /* 0x000fe200078ec0ff */
[C---:B------:R-:W-:Y:S01]  /*e880*/  FFMA.FTZ R12, R5.reuse, R71, -R12 ;  /* 0x00000047050c7223 */ /* 0x040fe2000001080c */
[----:B------:R-:W-:Y:S01]  /*e890*/  LOP3.LUT R28, R28, 0xffff0000, RZ, 0xc0, !PT ;  /* 0xffff00001c1c7812 */ /* 0x000fe200078ec0ff */
[----:B------:R-:W-:Y:S01]  /*e8a0*/  FFMA.FTZ R24, R5, R67, R24 ;  /* 0x0000004305187223 */ /* 0x000fe20000010018 */
[----:B------:R-:W-:Y:S01]  /*e8b0*/  LOP3.LUT R29, R29, 0xffff0000, RZ, 0xc0, !PT ;  /* 0xffff00001d1d7812 */ /* 0x000fe200078ec0ff */
[----:B------:R-:W-:Y:S01]  /*e8c0*/  FFMA.FTZ R0, R9, R0, -R4 ;  /* 0x0000000009007223 */ /* 0x000fe20000010804 */
[C---:B------:R-:W-:Y:S01]  /*e8d0*/  FMUL.FTZ R5, R15.reuse, R68 ;  /* 0x000000440f057220 */ /* 0x040fe20000410000 */
[C---:B------:R-:W-:Y:S01]  /*e8e0*/  FMUL.FTZ R4, R26.reuse, R69 ;  /* 0x000000451a047220 */ /* 0x040fe20000410000 */
[-C--:B------:R-:W-:Y:S01]  /*e8f0*/  FMUL.FTZ R15, R15, R28.reuse ;  /* 0x0000001c0f0f7220 */ /* 0x080fe20000410000 */
[-C--:B------:R-:W-:Y:S01]  /*e900*/  FMUL.FTZ R26, R26, R29.reuse ;  /* 0x0000001d1a1a7220 */ /* 0x080fe20000410000 */
[C---:B------:R-:W-:Y:S01]  /*e910*/  FFMA.FTZ R11, R6.reuse, R28, -R5 ;  /* 0x0000001c060b7223 */ /* 0x040fe20000010805 */
        /* <DEDUP_REMOVED lines=10> */
[----:B------:R-:W-:Y:S01]  /*e9c0*/  F2FP.BF16.F32.PACK_AB R10, R15, R14 ;  /* 0x0000000e0f0a723e */ /* 0x000fe200000010ff */
[----:B------:R4:W-:Y:S01]  /*e9d0*/  STS.128 [R219], R4 ;  /* 0x00000004db007388 */ /* 0x0009e20000000c00 */
[----:B------:R-:W-:-:S05]  /*e9e0*/  F2FP.BF16.F32.PACK_AB R11, R26, R31 ;  /* 0x0000001f1a0b723e */ /* 0x000fca00000010ff */
[----:B------:R4:W-:Y:S02]  /*e9f0*/  STS.128 [R3+0x10400], R8 ;  /* 0x0104000803007388 */ /* 0x0009e40000000c00 */
.L_x_1813:
[----:B------:R-:W-:Y:S05]  /*ea00*/  BSYNC B0 ;  /* 0x0000000000007941 */ /* 0x000fea0003800000 */
.L_x_1785:
        /* <DEDUP_REMOVED lines=8> */
.L_x_1783:
[----:B------:R-:W-:-:S13]  /*ea90*/  ISETP.NE.AND P0, PT, R191, 0x3, PT ;  /* 0x00000003bf00780c */ /* 0x000fda0003f05270 */
[----:B------:R-:W-:Y:S05]  /*eaa0*/  @!P0 BRA `(.L_x_1830) ;  /* 0x0000000000048947 */ /* 0x000fea0003800000 */
[----:B------:R-:W-:Y:S01]  /*eab0*/  BPT.TRAP 0x1 ;  /* 0x000000040000795c */ /* 0x000fe20000300000 */
.L_x_1830:
[----:B----4-:R-:W-:Y:S01]  /*eac0*/  IMAD R8, R22, 0x8, R2 ;  /* 0x0000000816087824 */ /* 0x010fe200078e0202 */
[----:B-12---:R-:W-:-:S04]  /*ead0*/  SHF.L.U32 R3, R186, 0x1f, RZ ;  /* 0x0000001fba037819 */ /* 0x006fc800000006ff */
[----:B------:R1:W2:Y:S01]  /*eae0*/  SYNCS.PHASECHK.TRANS64.TRYWAIT P2, [R8+URZ+0x28830], R3 ;  /* 0x02883003080075a7 */ /* 0x0002a2000804017f */
[----:B------:R-:W-:Y:S05]  /*eaf0*/  @!P0 BRA `(.L_x_1831) ;  /* 0x0000000000048947 */ /* 0x000fea0003800000 */
[----:B------:R-:W-:Y:S01]  /*eb00*/  BPT.TRAP 0x1 ;  /* 0x000000040000795c */ /* 0x000fe20000300000 */
.L_x_1831:
[----:B------:R-:W4:Y:S02]  /*eb10*/  S2R R0, SR_TID.X ;  /* 0x0000000000007919 */ /* 0x000f240000002100 */
[----:B----4-:R-:W-:-:S04]  /*eb20*/  LOP3.LUT R0, R0, 0x7f, RZ, 0xc0, !PT ;  /* 0x0000007f00007812 */ /* 0x010fc800078ec0ff */
[----:B------:R-:W-:Y:S01]  /*eb30*/  ISETP.NE.AND P1, PT, R0, RZ, PT ;  /* 0x000000ff0000720c */ /* 0x000fe20003f25270 */
[----:B--2---:R-:W-:-:S12]  /*eb40*/  @P2 BRA `(.L_x_1832) ;  /* 0x0000000000082947 */ /* 0x004fd80003800000 */
[----:B------:R-:W2:Y:S02]  /*eb50*/  SYNCS.PHASECHK.TRANS64.TRYWAIT P2, [R8+URZ+0x28830], R3 ;  /* 0x02883003080075a7 */ /* 0x000ea4000804017f */
[----:B--2---:R-:W-:Y:S05]  /*eb60*/  @!P2 BRA `(.L_x_1833) ;  /* 0x0000019400d8a947 */ /* 0x004fea0003800000 */
.L_x_1832:
[----:B------:R-:W-:Y:S05]  /*eb70*/  WARPSYNC.ALL ;  /* 0x0000000000007948 */ /* 0x000fea0003800000 */
[----:B------:R-:W-:Y:S01]  /*eb80*/  VIADD R0, R2, 0x18400 ;  /* 0x0001840002007836 */ /* 0x000fe20000000000 */
[----:B------:R-:W-:Y:S01]  /*eb90*/  R2UR UR44, R42 ;  /* 0x000000002a2c72ca */ /* 0x000fe200000e0000 */
[----:B0--3--:R-:W-:Y:S01]  /*eba0*/  IMAD.MOV.U32 R7, RZ, RZ, 0x40000040 ;  /* 0x40000040ff077424 */ /* 0x009fe200078e00ff */
[----:B------:R-:W-:Y:S01]  /*ebb0*/  WARPGROUP.ARRIVE ;  /* 0x00000000000079c5 */ /* 0x000fe20000000000 */
[----:B------:R-:W-:Y:S01]  /*ebc0*/  UMOV UR45, 0x40000040 ;  /* 0x40000040002d7882 */ /* 0x000fe20000000000 */
[----:B------:R-:W-:Y:S01]  /*ebd0*/  SHF.R.U32.HI R0, RZ, 0x4, R0 ;  /* 0x00000004ff007819 */ /* 0x000fe20000011600 */
[----:B------:R-:W-:Y:S01]  /*ebe0*/  IMAD.MOV.U32 R11, RZ, RZ, 0x40000040 ;  /* 0x40000040ff0b7424 */ /* 0x000fe200078e00ff */
[----:B------:R-:W-:Y:S01]  /*ebf0*/  R2UR UR47, R7 ;  /* 0x00000000072f72ca */ /* 0x000fe200000e0000 */
[----:B------:R-:W-:Y:S01]  /*ec00*/  UMOV UR9, 0x40000040 ;  /* 0x4000004000097882 */ /* 0x000fe20000000000 */
[----:B------:R-:W-:Y:S01]  /*ec10*/  LOP3.LUT R0, R0, 0x3fff, RZ, 0xc0, !PT ;  /* 0x00003fff00007812 */ /* 0x000fe200078ec0ff */
[----:B------:R-:W-:Y:S01]  /*ec20*/  UMOV UR13, 0x40000040 ;  /* 0x40000040000d7882 */ /* 0x000fe20000000000 */
[----:B------:R-:W-:Y:S01]  /*ec30*/  R2UR UR11, R11 ;  /* 0x000000000b0b72ca */ /* 0x000fe200000e0000 */
[----:B------:R-:W-:Y:S01]  /*ec40*/  IMAD.MOV.U32 R11, RZ, RZ, 0x40000040 ;  /* 0x40000040ff0b7424 */ /* 0x000fe200078e00ff */
[----:B------:R-:W-:Y:S01]  /*ec50*/  LOP3.LUT R5, R0, 0x10000, RZ, 0xfc, !PT ;  /* 0x0001000000057812 */ /* 0x000fe200078efcff */
[----:B------:R-:W-:Y:S01]  /*ec60*/  ULOP3.LUT UR44, UR44, 0x10000, URZ, 0xfc, !UPT ;  /* 0x000100002c2c7892 */ /* 0x000fe2000f8efc3f */
[----:B------:R-:W-:Y:S01]  /*ec70*/  IMAD.MOV.U32 R7, RZ, RZ, 0x40000040 ;  /* 0x40000040ff077424 */ /* 0x000fe200078e00ff */
[----:B------:R-:W-:Y:S01]  /*ec80*/  UMOV UR17, 0x40000040 ;  /* 0x4000004000117882 */ /* 0x000fe20000000000 */
[----:B------:R-:W-:Y:S01]  /*ec90*/  R2UR UR15, R11 ;  /* 0x000000000b0f72ca */ /* 0x000fe200000e0000 */
[----:B------:R-:W-:Y:S01]  /*eca0*/  IMAD R6, R22, 0x800, R5 ;  /* 0x0000080016067824 */ /* 0x000fe200078e0205 */
[----:B------:R-:W-:Y:S01]  /*ecb0*/  UIADD3 UR8, UR44, 0x2, URZ ;  /* 0x000000022c087890 */ /* 0x000fe2000fffe03f */
[----:B------:R-:W-:Y:S01]  /*ecc0*/  IMAD.MOV.U32 R11, RZ, RZ, 0x40000040 ;  /* 0x40000040ff0b7424 */ /* 0x000fe200078e00ff */
[----:B------:R-:W-:Y:S01]  /*ecd0*/  UIADD3 UR12, UR44, 0x4, URZ ;  /* 0x000000042c0c7890 */ /* 0x000fe2000fffe03f */
[C---:B------:R-:W-:Y:S01]  /*ece0*/  VIADD R10, R6.reuse, 0x2 ;  /* 0x00000002060a7836 */ /* 0x040fe20000000000 */
[----:B------:R-:W-:Y:S01]  /*ecf0*/  R2UR UR46, R6 ;  /* 0x00000000062e72ca */ /* 0x000fe200000e0000 */
[----:B------:R-:W-:Y:S01]  /*ed00*/  UIADD3 UR16, UR44, 0x6, URZ ;  /* 0x000000062c107890 */ /* 0x000fe2000fffe03f */
[----:B------:R-:W-:Y:S01]  /*ed10*/  R2UR UR19, R11 ;  /* 0x000000000b1372ca */ /* 0x000fe200000e0000 */
[----:B------:R-:W-:Y:S01]  /*ed20*/  IMAD.MOV.U32 R11, RZ, RZ, 0x40000040 ;  /* 0x40000040ff0b7424 */ /* 0x000fe200078e00ff */
[----:B------:R-:W-:Y:S01]  /*ed30*/  R2UR UR10, R10 ;  /* 0x000000000a0a72ca */ /* 0x000fe200000e0000 */
[----:B------:R-:W-:Y:S01]  /*ed40*/  VIADD R10, R6, 0x4 ;  /* 0x00000004060a7836 */ /* 0x000fe20000000000 */
[----:B------:R-:W-:Y:S01]  /*ed50*/  UIADD3 UR20, UR44, 0x400, URZ ;  /* 0x000004002c147890 */ /* 0x000fe2000fffe03f */
[----:B------:R-:W-:Y:S01]  /*ed60*/  R2UR UR35, R7 ;  /* 0x00000000072372ca */ /* 0x000fe200000e0000 */
[----:B------:R-:W-:Y:S01]  /*ed70*/  UMOV UR21, 0x40000040 ;  /* 0x4000004000157882 */ /* 0x000fe20000000000 */
[----:B------:R-:W-:Y:S01]  /*ed80*/  R2UR UR23, R11 ;  /* 0x000000000b1772ca */ /* 0x000fe200000e0000 */
[----:B------:R-:W-:Y:S01]  /*ed90*/  IMAD.MOV.U32 R11, RZ, RZ, 0x40000040 ;  /* 0x40000040ff0b7424 */ /* 0x000fe200078e00ff */
[----:B------:R-:W-:Y:S01]  /*eda0*/  R2UR UR14, R10 ;  /* 0x000000000a0e72ca */ /* 0x000fe200000e0000 */
[----:B------:R-:W-:Y:S01]  /*edb0*/  VIADD R10, R6, 0x6 ;  /* 0x00000006060a7836 */ /* 0x000fe20000000000 */
[----:B------:R-:W-:Y:S01]  /*edc0*/  HGMMA.64x128x16.F32.BF16 R24, gdesc[UR44], RZ, !UPT, gsb0 ;  /* 0x01e000002c1879f0 */ /* 0x000fe2000c0018ff */
[----:B------:R-:W-:Y:S01]  /*edd0*/  UIADD3 UR24, UR44, 0x402, URZ ;  /* 0x000004022c187890 */ /* 0x000fe2000fffe03f */
[----:B------:R-:W-:Y:S01]  /*ede0*/  R2UR UR27, R11 ;  /* 0x000000000b1b72ca */ /* 0x000fe200000e0000 */
[----:B------:R-:W-:Y:S01]  /*edf0*/  UMOV UR25, 0x40000040 ;  /* 0x4000004000197882 */ /* 0x000fe20000000000 */
[----:B------:R-:W-:Y:S01]  /*ee00*/  R2UR UR18, R10 ;  /* 0x000000000a1272ca */ /* 0x000fe200000e0000 */
[----:B------:R-:W-:Y:S01]  /*ee10*/  VIADD R10, R6, 0x400 ;  /* 0x00000400060a7836 */ /* 0x000fe20000000000 */
[----:B------:R-:W-:Y:S01]  /*ee20*/  UIADD3 UR28, UR44, 0x404, URZ ;  /* 0x000004042c1c7890 */ /* 0x000fe2000fffe03f */
[----:B------:R-:W-:Y:S01]  /*ee30*/  IMAD.MOV.U32 R11, RZ, RZ, 0x40000040 ;  /* 0x40000040ff0b7424 */ /* 0x000fe200078e00ff */
[----:B------:R-:W-:Y:S01]  /*ee40*/  UMOV UR29, 0x40000040 ;  /* 0x40000040001d7882 */ /* 0x000fe20000000000 */
[----:B------:R-:W-:Y:S01]  /*ee50*/  UIADD3 UR32, UR44, 0x406, URZ ;  /* 0x000004062c207890 */ /* 0x000fe2000fffe03f */
[----:B------:R-:W-:Y:S01]  /*ee60*/  R2UR UR22, R10 ;  /* 0x000000000a1672ca */ /* 0x000fe200000e0000 */
[----:B------:R-:W-:Y:S01]  /*ee70*/  VIADD R10, R6, 0x402 ;  /* 0x00000402060a7836 */ /* 0x000fe20000000000 */
[----:B------:R-:W-:Y:S01]  /*ee80*/  R2UR UR31, R11 ;  /* 0x000000000b1f72ca */ /* 0x000fe200000e0000 */
[----:B------:R-:W-:Y:S01]  /*ee90*/  UMOV UR33, 0x40000040 ;  /* 0x4000004000217882 */ /* 0x000fe20000000000 */
[----:B------:R-:W-:Y:S01]  /*eea0*/  ULDC UR4, c[0x0][0x9d8] ;  /* 0x0002760000047ab9 */ /* 0x000fe20000000800 */
[----:B-12---:R-:W-:Y:S01]  /*eeb0*/  @!P1 VIADD R8, R8, 0x28840 ;  /* 0x0002884008089836 */ /* 0x006fe20000000000 */
[----:B------:R-:W-:Y:S01]  /*eec0*/  R2UR UR26, R10 ;  /* 0x000000000a1a72ca */ /* 0x000fe200000e0000 */
[C---:B------:R-:W-:Y:S01]  /*eed0*/  VIADD R10, R6.reuse, 0x404 ;  /* 0x00000404060a7836 */ /* 0x040fe20000000000 */
[----:B------:R-:W-:Y:S01]  /*eee0*/  ULDC UR50, c[0x0][0x9dc] ;  /* 0x0002770000327ab9 */ /* 0x000fe20000000800 */
[----:B------:R-:W-:Y:S01]  /*eef0*/  VIADD R6, R6, 0x406 ;  /* 0x0000040606067836 */ /* 0x000fe20000000000 */
[----:B------:R-:W-:Y:S01]  /*ef00*/  @!P1 PRMT R8, RZ, 0x654, R8 ;  /* 0x00000654ff089816 */ /* 0x000fe20000000008 */
[----:B------:R-:W-:Y:S01]  /*ef10*/  ULOP3.LUT UR50, URZ, UR50, URZ, 0x33, !UPT ;  /* 0x000000323f327292 */ /* 0x000fe2000f8e333f */
[----:B------:R-:W-:-:S02]  /*ef20*/  R2UR UR30, R10 ;  /* 0x000000000a1e72ca */ /* 0x000fc400000e0000 */
[----:B------:R-:W-:Y:S02]  /*ef30*/  R2UR UR34, R6 ;  /* 0x00000000062272ca */ /* 0x000fe400000e0000 */
[----:B------:R-:W0:Y:S02]  /*ef40*/  LDC R6, c[0x0][0x448] ;  /* 0x00011200ff067b82 */ /* 0x000e240000000800 */
[----:B0-----:R-:W-:Y:S01]  /*ef50*/  ISETP.NE.AND P2, PT, R6, 0x1, PT ;  /* 0x000000010600780c */ /* 0x001fe20003f45270 */
[----:B------:R-:W-:-:S12]  /*ef60*/  IMAD.IADD R6, R195, 0x1, R193 ;  /* 0x00000001c3067824 */ /* 0x000fd800078e02c1 */
[----:B------:R-:W0:Y:S02]  /*ef70*/  @P2 LDC R7, c[0x0][0x44c] ;  /* 0x00011300ff072b82 */ /* 0x000e240000000800 */
[----:B0-----:R-:W-:Y:S01]  /*ef80*/  @P2 IMAD.HI.U32 R7, R6, R7, RZ ;  /* 0x0000000706072227 */ /* 0x001fe200078e00ff */
[----:B------:R-:W-:Y:S02]  /*ef90*/  WARPGROUP.DEPBAR.LE gsb0, 0x0 ;  /* 0x00008000000079c5 */ /* 0x000fe40000010000 */
[----:B------:R-:W-:-:S06]  /*efa0*/  WARPGROUP.ARRIVE ;  /* 0x00000000000079c5 */ /* 0x000fcc0000000000 */
        /* <DEDUP_REMOVED lines=22> */
[----:B------:R-:W0:Y:S01]  /*f110*/  @P2 LDC R42, c[0x0][0x450] ;  /* 0x00011400ff2a2b82 */ /* 0x000e220000000800 */
[----:B------:R-:W-:Y:S02]  /*f120*/  IMAD.MOV.U32 R49, RZ, RZ, R6 ;  /* 0x000000ffff317224 */ /* 0x000fe400078e0006 */
        /* <DEDUP_REMOVED lines=22> */
[----:B0-----:R-:W-:Y:S01]  /*f290*/  @P2 SHF.R.U32.HI R49, RZ, R42, R7 ;  /* 0x0000002aff312219 */ /* 0x001fe20000011607 */
[----:B------:R-:W-:Y:S01]  /*f2a0*/  IMAD.MOV.U32 R42, RZ, RZ, -0x80 ;  /* 0xffffff80ff2a7424 */ /* 0x000fe200078e00ff */
[----:B------:R-:W0:Y:S01]  /*f2b0*/  LDC.64 R6, c[0x0][0x9e0] ;  /* 0x00027800ff067b82 */ /* 0x000e220000000a00 */
[----:B------:R-:W-:Y:S01]  /*f2c0*/  FMUL.FTZ R29, R29, UR4 ;  /* 0x000000041d1d7c20 */ /* 0x000fe20008410000 */
[----:B------:R-:W-:Y:S01]  /*f2d0*/  FMUL.FTZ R32, R32, UR4 ;  /* 0x0000000420207c20 */ /* 0x000fe20008410000 */
[----:B------:R-:W1:Y:S01]  /*f2e0*/  SHFL.IDX PT, R48, R49, RZ, 0x1c1f ;  /* 0x001c1fff31307589 */ /* 0x000e6200000e0000 */
[----:B------:R-:W-:-:S02]  /*f2f0*/  IMAD R55, R129, R42, 0x80 ;  /* 0x0000008081377424 */ /* 0x000fc400078e022a */
[----:B------:R-:W-:Y:S01]  /*f300*/  FMUL.FTZ R33, R33, UR4 ;  /* 0x0000000421217c20 */ /* 0x000fe20008410000 */
[----:B------:R-:W-:Y:S01]  /*f310*/  FMUL.FTZ R36, R36, UR4 ;  /* 0x0000000424247c20 */ /* 0x000fe20008410000 */
[----:B------:R-:W-:Y:S01]  /*f320*/  FMUL.FTZ R37, R37, UR4 ;  /* 0x0000000425257c20 */ /* 0x000fe20008410000 */
[----:B------:R-:W-:Y:S02]  /*f330*/  VIADD R44, R55, 0x1 ;  /* 0x00000001372c7836 */ /* 0x000fe40000000000 */
        /* <DEDUP_REMOVED lines=35> */
[----:B0-----:R-:W-:Y:S01]  /*f570*/  ISETP.GE.AND P3, PT, R7, 0x1, PT ;  /* 0x000000010700780c */ /* 0x001fe20003f66270 */
[----:B------:R-:W0:Y:S01]  /*f580*/  MUFU.TANH R4, R4 ;  /* 0x0000000400047308 */ /* 0x000e220000002400 */
[----:B------:R2:W-:Y:S01]  /*f590*/  @!P1 SYNCS.ARRIVE.TRANS64.RED.A1T0 RZ, [R8+URZ], RZ ;  /* 0x000000ff08ff99a7 */ /* 0x0005e2000810043f */
[----:B------:R-:W-:Y:S01]  /*f5a0*/  FMUL.FTZ R68, R68, UR4 ;  /* 0x0000000444447c20 */ /* 0x000fe20008410000 */
[----:B------:R-:W-:-:S05]  /*f5b0*/  IADD3 R45, -R187, R44, R188 ;  /* 0x0000002cbb2d7210 */ /* 0x000fca0007ffe1bc */
[----:B------:R-:W3:Y:S01]  /*f5c0*/  MUFU.TANH R9, R9 ;  /* 0x0000000900097308 */ /* 0x000ee20000002400 */
[----:B--2---:R-:W-:Y:S02]  /*f5d0*/  IMAD.IADD R8, R188, 0x1, R55 ;  /* 0x00000001bc087824 */ /* 0x004fe400078e0237 */
[----:B------:R-:W-:Y:S02]  /*f5e0*/  IMAD.IADD R57, R45, 0x1, R6 ;  /* 0x000000012d397824 */ /* 0x000fe400078e0206 */
[----:B------:R-:W-:Y:S02]  /*f5f0*/  IMAD R106, R189, -0x2, R8 ;  /* 0xfffffffebd6a7824 */ /* 0x000fe400078e0208 */
[----:B------:R-:W-:Y:S01]  /*f600*/  VIADD R59, R45, UR50 ;  /* 0x000000322d3b7c36 */ /* 0x000fe20008000000 */
[----:B------:R-:W2:Y:S02]  /*f610*/  MUFU.TANH R0, R0 ;  /* 0x0000000000007308 */ /* 0x000ea40000002400 */
[----:B-1----:R-:W-:Y:S01]  /*f620*/  VIADDMNMX R8, R48, R57, R106, PT ;  /* 0x0000003930087246 */ /* 0x002fe2000380016a */
[----:B------:R-:W-:-:S05]  /*f630*/  IMAD.IADD R51, R59, 0x1, R48 ;  /* 0x000000013b337824 */ /* 0x000fca00078e0230 */
[----:B------:R-:W1:Y:S08]  /*f640*/  MUFU.TANH R3, R3 ;  /* 0x0000000300037308 */ /* 0x000e700000002400 */
        /* <DEDUP_REMOVED lines=60> */
[----:B---3--:R-:W-:Y:S01]  /*fa10*/  LEA R68, R129, 0xffffff80, 0x7 ;  /* 0xffffff8081447811 */ /* 0x008fe200078e38ff */
[----:B-12-4-:R-:W-:Y:S06]  /*fa20*/  @!P3 BRA `(.L_x_1834) ;  /* 0x000000000050b947 */ /* 0x016fec0003800000 */
[----:B------:R-:W-:Y:S01]  /*fa30*/  IADD3 R48, -R187, R188, R48 ;  /* 0x000000bcbb307210 */ /* 0x000fe20007ffe130 */
[----:B------:R-:W-:Y:S03]  /*fa40*/  BSSY B0, `(.L_x_1835) ;  /* 0x000000e000007945 */ /* 0x000fe60003800000 */
[----:B------:R-:W-:-:S13]  /*fa50*/  ISETP.GT.AND P4, PT, R48, -0x1, PT ;  /* 0xffffffff3000780c */ /* 0x000fda0003f84270 */
        /* <DEDUP_REMOVED lines=8> */
.L_x_1836:
[----:B------:R-:W-:-:S13]  /*fae0*/  ISETP.NE.AND P4, PT, R7, 0x1, PT ;  /* 0x000000010700780c */ /* 0x000fda0003f85270 */
[----:B------:R-:W1:Y:S02]  /*faf0*/  @P4 LDC.64 R44, c[0x0][0x9e8] ;  /* 0x00027a00ff2c4b82 */ /* 0x000e640000000a00 */
[----:B-1----:R-:W-:-:S05]  /*fb00*/  @P4 IMAD.HI.U32 R44, R48, R44, RZ ;  /* 0x0000002c302c4227 */ /* 0x002fca00078e00ff */
[----:B------:R-:W-:-:S07]  /*fb10*/  @P4 SHF.R.U32.HI R48, RZ, R45, R44 ;  /* 0x0000002dff304219 */ /* 0x000fce000001162c */
.L_x_1837:
[----:B------:R-:W-:Y:S05]  /*fb20*/  BSYNC B0 ;  /* 0x0000000000007941 */ /* 0x000fea0003800000 */
.L_x_1835:
[----:B------:R-:W-:-:S04]  /*fb30*/  IMAD R48, R48, R7, -R68 ;  /* 0x0000000730307224 */ /* 0x000fc800078e0a44 */
[----:B------:R-:W-:-:S05]  /*fb40*/  IMAD R48, R189, -0x2, R48 ;  /* 0xfffffffebd307824 */ /* 0x000fca00078e0230 */
[----:B------:R-:W-:Y:S02]  /*fb50*/  VIMNMX R51, R51, R48, !PT ;  /* 0x0000003033337248 */ /* 0x000fe40007fe0100 */
[----:B------:R-:W-:-:S07]  /*fb60*/  VIADDMNMX R8, R48, R7, R8, PT ;  /* 0x0000000730087246 */ /* 0x000fce0003800108 */
.L_x_1834:
[C---:B------:R-:W-:Y:S02]  /*fb70*/  ISETP.GE.AND P4, PT, R55.reuse, 0x2, PT ;  /* 0x000000023700780c */ /* 0x040fe40003f86270 */
[----:B------:R-:W-:Y:S02]  /*fb80*/  ISETP.GE.AND P6, PT, R55, 0x9, PT ;  /* 0x000000093700780c */ /* 0x000fe40003fc6270 */
[----:B------:R-:W-:Y:S02]  /*fb90*/  ISETP.GT.AND P5, PT, R51, 0x1, !P4 ;  /* 0x000000013300780c */ /* 0x000fe400067a4270 */
[----:B------:R-:W-:Y:S02]  /*fba0*/  P2R R53, PR, RZ, 0x40 ;  /* 0x00000040ff357803 */ /* 0x000fe40000000000 */
[----:B------:R-:W-:-:S04]  /*fbb0*/  ISETP.LT.OR P5, PT, R8, 0x2, P5 ;  /* 0x000000020800780c */ /* 0x000fc80002fa1670 */
[----:B------:R-:W-:Y:S02]  /*fbc0*/  FSEL R136, R9, -INF , !P5 ;  /* 0xff80000009887808 */ /* 0x000fe40006800000 */
[----:B------:R-:W-:Y:S02]  /*fbd0*/  ISETP.GT.AND P5, PT, R51, 0x8, !P6 ;  /* 0x000000083300780c */ /* 0x000fe400077a4270 */
[----:B------:R-:W-:Y:S02]  /*fbe0*/  ISETP.GE.AND P6, PT, R55, 0xa, PT ;  /* 0x0000000a3700780c */ /* 0x000fe40003fc6270 */
[----:B------:R-:W-:Y:S02]  /*fbf0*/  ISETP.LT.OR P5, PT, R8, 0x9, P5 ;  /* 0x000000090800780c */ /* 0x000fe40002fa1670 */
[----:B------:R-:W-:Y:S02]  /*fc00*/  P2R R61, PR, RZ, 0x40 ;  /* 0x00000040ff3d7803 */ /* 0x000fe40000000000 */
[----:B------:R-:W-:-:S02]  /*fc10*/  FSEL R134, R28, -INF , !P5 ;  /* 0xff8000001c867808 */ /* 0x000fc40006800000 */
[----:B------:R-:W-:Y:S02]  /*fc20*/  ISETP.GT.AND P5, PT, R51, 0x9, !P6 ;  /* 0x000000093300780c */ /* 0x000fe400077a4270 */
[----:B------:R-:W-:Y:S02]  /*fc30*/  ISETP.GE.AND P6, PT, R55, 0x11, PT ;  /* 0x000000113700780c */ /* 0x000fe40003fc6270 */
[----:B------:R-:W-:Y:S02]  /*fc40*/  ISETP.LT.OR P5, PT, R8, 0xa, P5 ;  /* 0x0000000a0800780c */ /* 0x000fe40002fa1670 */
[----:B------:R-:W-:Y:S02]  /*fc50*/  P2R R63, PR, RZ, 0x40 ;  /* 0x00000040ff3f7803 */ /* 0x000fe40000000000 */
[----:B0-----:R-:W-:Y:S02]  /*fc60*/  FSEL R132, R29, -INF , !P5 ;  /* 0xff8000001d847808 */ /* 0x001fe40006800000 */
[----:B------:R-:W-:-:S02]  /*fc70*/  ISETP.GT.AND P5, PT, R51, 0x10, !P6 ;  /* 0x000000103300780c */ /* 0x000fc400077a4270 */
[----:B------:R-:W-:Y:S02]  /*fc80*/  ISETP.GE.AND P6, PT, R55, 0x12, PT ;  /* 0x000000123700780c */ /* 0x000fe40003fc6270 */
[----:B------:R-:W-:Y:S02]  /*fc90*/  ISETP.LT.OR P5, PT, R8, 0x11, P5 ;  /* 0x000000110800780c */ /* 0x000fe40002fa1670 */
[----:B------:R-:W-:Y:S02]  /*fca0*/  P2R R65, PR, RZ, 0x40 ;  /* 0x00000040ff417803 */ /* 0x000fe40000000000 */
[----:B------:R-:W-:Y:S02]  /*fcb0*/  FSEL R130, R32, -INF , !P5 ;  /* 0xff80000020827808 */ /* 0x000fe40006800000 */
[----:B------:R-:W-:Y:S02]  /*fcc0*/  ISETP.GT.AND P5, PT, R51, 0x11, !P6 ;  /* 0x000000113300780c */ /* 0x000fe400077a4270 */
[----:B------:R-:W-:-:S02]  /*fcd0*/  ISETP.GE.AND P6, PT, R55, 0x19, PT ;  /* 0x000000193700780c */ /* 0x000fc40003fc6270 */
[C---:B------:R-:W-:Y:S02]  /*fce0*/  ISETP.LT.OR P5, PT, R8.reuse, 0x12, P5 ;  /* 0x000000120800780c */ /* 0x040fe40002fa1670 */
[----:B------:R-:W-:Y:S02]  /*fcf0*/  P2R R67, PR, RZ, 0x40 ;  /* 0x00000040ff437803 */ /* 0x000fe40000000000 */
[----:B------:R-:W-:Y:S02]  /*fd00*/  FSEL R128, R33, -INF , !P5 ;  /* 0xff80000021807808 */ /* 0x000fe40006800000 */
[----:B------:R-:W-:Y:S02]  /*fd10*/  ISETP.GT.AND P5, PT, R51, 0x18, !P6 ;  /* 0x000000183300780c */ /* 0x000fe400077a4270 */
[----:B------:R-:W-:Y:S02]  /*fd20*/  ISETP.GE.AND P6, PT, R55, 0x1a, PT ;  /* 0x0000001a3700780c */ /* 0x000fe40003fc6270 */
[----:B------:R-:W-:-:S02]  /*fd30*/  ISETP.LT.OR P5, PT, R8, 0x19, P5 ;  /* 0x000000190800780c */ /* 0x000fc40002fa1670 */
[----:B------:R-:W-:Y:S02]  /*fd40*/  P2R R69, PR, RZ, 0x40 ;  /* 0x00000040ff457803 */ /* 0x000fe40000000000 */
[----:B------:R-:W-:Y:S02]  /*fd50*/  FSEL R126, R36, -INF , !P5 ;  /* 0xff800000247e7808 */ /* 0x000fe40006800000 */
[----:B------:R-:W-:Y:S02]  /*fd60*/  ISETP.GT.AND P5, PT, R51, 0x19, !P6 ;  /* 0x000000193300780c */ /* 0x000fe400077a4270 */
[----:B------:R-:W-:Y:S02]  /*fd70*/  ISETP.GE.AND P6, PT, R55, 0x21, PT ;  /* 0x000000213700780c */ /* 0x000fe40003fc6270 */
[----:B------:R-:W-:Y:S02]  /*fd80*/  ISETP.LT.OR P5, PT, R8, 0x1a, P5 ;  /* 0x0000001a0800780c */ /* 0x000fe40002fa1670 */
[----:B------:R-:W-:-:S02]  /*fd90*/  P2R R70, PR, RZ, 0x40 ;  /* 0x00000040ff467803 */ /* 0x000fc40000000000 */
        /* <DEDUP_REMOVED lines=10> */
[----:B------:R-:W-:Y:S02]  /*fe40*/  FSEL R120, R120, -INF , !P5 ;  /* 0xff80000078787808 */ /* 0x000fe40006800000 */
[----:B------:R-:W-:-:S02]  /*fe50*/  ISETP.GT.AND P5, PT, R51, 0x28, !P6 ;  /* 0x000000283300780c */ /* 0x000fc400077a4270 */
[----:B------:R-:W-:Y:S02]  /*fe60*/  ISETP.GE.AND P6, PT, R55, 0x2a, PT ;  /* 0x0000002a3700780c */ /* 0x000fe40003fc6270 */
[----:B------:R-:W-:Y:S02]  /*fe70*/  ISETP.LT.OR P5, PT, R8, 0x29, P5 ;  /* 0x000000290800780c */ /* 0x000fe40002fa1670 */
[----:B------:R-:W-:Y:S02]  /*fe80*/  P2R R74, PR, RZ, 0x40 ;  /* 0x00000040ff4a7803 */ /* 0x000fe40000000000 */
[----:B------:R-:W-:Y:S02]  /*fe90*/  FSEL R118, R118, -INF , !P5 ;  /* 0xff80000076767808 */ /* 0x000fe40006800000 */
[----:B------:R-:W-:Y:S02]  /*fea0*/  ISETP.GT.AND P5, PT, R51, 0x29, !P6 ;  /* 0x000000293300780c */ /* 0x000fe400077a4270 */
[----:B------:R-:W-:-:S02]  /*feb0*/  ISETP.GE.AND P6, PT, R55, 0x31, PT ;  /* 0x000000313700780c */ /* 0x000fc40003fc6270 */
[----:B------:R-:W-:Y:S02]  /*fec0*/  ISETP.LT.OR P5, PT, R8, 0x2a, P5 ;  /* 0x0000002a0800780c */ /* 0x000fe40002fa1670 */
        /* <DEDUP_REMOVED lines=69> */
[----:B------:R-:W-:-:S04]  /*10320*/  ISETP.LT.OR P5, PT, R8, 0x62, P5 ;  /* 0x000000620800780c */ /* 0x000fc80002fa1670 */
        /* <DEDUP_REMOVED lines=31> */
[----:B------:R-:W-:-:S04]  /*10520*/  ISETP.GT.AND P6, PT, R51, 0x79, !P6 ;  /* 0x000000793300780c */ /* 0x000fc800077c4270 */
[----:B------:R-:W-:Y:S02]  /*10530*/  ISETP.LT.OR P6, PT, R8, 0x7a, P6 ;  /* 0x0000007a0800780c */ /* 0x000fe400037c1670 */
[----:B------:R-:W0:Y:S02]  /*10540*/  SHFL.IDX PT, R8, R49, 0x1, 0x1c1f ;  /* 0x003c1f0031087f89 */ /* 0x000e2400000e0000 */
[----:B------:R-:W-:Y:S02]  /*10550*/  FSEL R4, R85, -INF , !P6 ;  /* 0xff80000055047808 */ /* 0x000fe40007000000 */
[----:B0-----:R-:W-:Y:S01]  /*10560*/  VIADDMNMX R106, R8, R57, R106, PT ;  /* 0x00000039086a7246 */ /* 0x001fe2000380016a */
[----:B------:R-:W-:Y:S01]  /*10570*/  IMAD.IADD R29, R59, 0x1, R8 ;  /* 0x000000013b1d7824 */ /* 0x000fe200078e0208 */
[----:B------:R-:W-:Y:S06]  /*10580*/  @!P3 BRA `(.L_x_1838) ;  /* 0x000000000050b947 */ /* 0x000fec0003800000 */
[----:B------:R-:W-:Y:S01]  /*10590*/  IADD3 R37, -R187, R188, R8 ;  /* 0x000000bcbb257210 */ /* 0x000fe20007ffe108 */
[----:B------:R-:W-:Y:S03]  /*105a0*/  BSSY B0, `(.L_x_1839) ;  /* 0x000000e000007945 */ /* 0x000fe60003800000 */
        /* <DEDUP_REMOVED lines=9> */
.L_x_1840:
[----:B------:R-:W-:-:S13]  /*10640*/  ISETP.NE.AND P6, PT, R7, 0x1, PT ;  /* 0x000000010700780c */ /* 0x000fda0003fc5270 */
[----:B------:R-:W0:Y:S02]  /*10650*/  @P6 LDC.64 R8, c[0x0][0x9e8] ;  /* 0x00027a00ff086b82 */ /* 0x000e240000000a00 */
[----:B0-----:R-:W-:-:S05]  /*10660*/  @P6 IMAD.HI.U32 R8, R37, R8, RZ ;  /* 0x0000000825086227 */ /* 0x001fca00078e00ff */
[----:B------:R-:W-:-:S07]  /*10670*/  @P6 SHF.R.U32.HI R37, RZ, R9, R8 ;  /* 0x00000009ff256219 */ /* 0x000fce0000011608 */
.L_x_1841:
[----:B------:R-:W-:Y:S05]  /*10680*/  BSYNC B0 ;  /* 0x0000000000007941 */ /* 0x000fea0003800000 */
.L_x_1839:
[----:B------:R-:W-:-:S04]  /*10690*/  IMAD R8, R37, R7, -R68 ;  /* 0x0000000725087224 */ /* 0x000fc800078e0a44 */
[----:B------:R-:W-:-:S05]  /*106a0*/  IMAD R8, R189, -0x2, R8 ;  /* 0xfffffffebd087824 */ /* 0x000fca00078e0208 */
[----:B------:R-:W-:Y:S02]  /*106b0*/  VIMNMX R29, R29, R8, !PT ;  /* 0x000000081d1d7248 */ /* 0x000fe40007fe0100 */
[----:B------:R-:W-:-:S07]  /*106c0*/  VIADDMNMX R106, R8, R7, R106, PT ;  /* 0x00000007086a7246 */ /* 0x000fce000380016a */
.L_x_1838:
[----:B------:R-:W-:Y:S01]  /*106d0*/  ISETP.GT.AND P4, PT, R29, 0x1, !P4 ;  /* 0x000000011d00780c */ /* 0x000fe20006784270 */
[----:B------:R-:W-:Y:S01]  /*106e0*/  ULDC UR4, c[0x0][0x988] ;  /* 0x0002620000047ab9 */ /* 0x000fe20000000800 */
[----:B------:R-:W-:Y:S01]  /*106f0*/  ISETP.NE.AND P6, PT, R69, RZ, PT ;  /* 0x000000ff4500720c */ /* 0x000fe20003fc5270 */
[----:B------:R-:W-:Y:S01]  /*10700*/  IMAD.U32 R59, RZ, RZ, UR4 ;  /* 0x00000004ff3b7e24 */ /* 0x000fe2000f8e00ff */
[----:B------:R-:W-:Y:S02]  /*10710*/  ISETP.LT.OR P4, PT, R106, 0x2, P4 ;  /* 0x000000026a00780c */ /* 0x000fe40002781670 */
[----:B------:R-:W-:Y:S02]  /*10720*/  ISETP.GT.AND P5, PT, R29, 0x78, !P5 ;  /* 0x000000781d00780c */ /* 0x000fe40006fa4270 */
[----:B------:R-:W-:Y:S02]  /*10730*/  FSEL R86, R3, -INF , !P4 ;  /* 0xff80000003567808 */ /* 0x000fe40006000000 */
[----:B------:R-:W-:-:S02]  /*10740*/  ISETP.NE.AND P4, PT, R53, RZ, PT ;  /* 0x000000ff3500720c */ /* 0x000fc40003f85270 */
[----:B------:R-:W-:Y:S01]  /*10750*/  FMNMX.FTZ R3, R33, R136, !PT ;  /* 0x0000008821037209 */ /* 0x000fe20007810000 */
[----:B------:R-:W0:Y:S01]  /*10760*/  @P2 LDC R53, c[0x0][0x450] ;  /* 0x00011400ff352b82 */ /* 0x000e220000000800 */
        /* <DEDUP_REMOVED lines=33> */
[----:B------:R-:W-:Y:S02]  /*10980*/  ISETP.GT.AND P4, PT, R29, 0x19, !P6 ;  /* 0x000000191d00780c */ /* 0x000fe40007784270 */
[----:B------:R-:W-:-:S02]  /*10990*/  ISETP.NE.AND P6, PT, R78, RZ, PT ;  /* 0x000000ff4e00720c */ /* 0x000fc40003fc5270 */
        /* <DEDUP_REMOVED lines=38> */
[----:B------:R-:W-:Y:S01]  /*10c00*/  ISETP.NE.AND P4, PT, R79, RZ, PT ;  /* 0x000000ff4f00720c */ /* 0x000fe20003f85270 */
[----:B------:R-:W1:Y:S01]  /*10c10*/  SHFL.BFLY PT, R10, R3, 0x2, 0x1f ;  /* 0x0c401f00030a7f89 */ /* 0x000e6200000e0000 */
[----:B------:R-:W-:Y:S02]  /*10c20*/  ISETP.LT.OR P5, PT, R106, 0x79, P5 ;  /* 0x000000796a00780c */ /* 0x000fe40002fa1670 */
[----:B------:R-:W-:Y:S02]  /*10c30*/  ISETP.GT.AND P4, PT, R29, 0x31, !P4 ;  /* 0x000000311d00780c */ /* 0x000fe40006784270 */
[----:B------:R-:W-:-:S02]  /*10c40*/  FSEL R42, R42, -INF , !P5 ;  /* 0xff8000002a2a7808 */ /* 0x000fc40006800000 */
[----:B------:R-:W-:-:S04]  /*10c50*/  ISETP.LT.OR P4, PT, R106, 0x32, P4 ;  /* 0x000000326a00780c */ /* 0x000fc80002781670 */
[----:B------:R-:W-:Y:S02]  /*10c60*/  FSEL R74, R27, -INF , !P4 ;  /* 0xff8000001b4a7808 */ /* 0x000fe40006000000 */
[----:B------:R-:W-:-:S04]  /*10c70*/  ISETP.NE.AND P4, PT, R83, RZ, PT ;  /* 0x000000ff5300720c */ /* 0x000fc80003f85270 */
[----:B------:R-:W-:-:S04]  /*10c80*/  ISETP.GT.AND P4, PT, R29, 0x38, !P4 ;  /* 0x000000381d00780c */ /* 0x000fc80006784270 */
[----:B------:R-:W-:Y:S02]  /*10c90*/  ISETP.LT.OR P4, PT, R106, 0x39, P4 ;  /* 0x000000396a00780c */ /* 0x000fe40002781670 */
[----:B-1----:R-:W-:Y:S02]  /*10ca0*/  FMNMX.FTZ R10, R3, R10, !PT ;  /* 0x0000000a030a7209 */ /* 0x002fe40007810000 */
[----:B------:R-:W-:Y:S02]  /*10cb0*/  FSEL R30, R30, -INF , !P4 ;  /* 0xff8000001e1e7808 */ /* 0x000fe40006000000 */
[----:B------:R-:W-:Y:S01]  /*10cc0*/  ISETP.NE.AND P4, PT, R87, RZ, PT ;  /* 0x000000ff5700720c */ /* 0x000fe20003f85270 */
[----:B------:R-:W1:Y:S03]  /*10cd0*/  SHFL.BFLY PT, R11, R10, 0x1, 0x1f ;  /* 0x0c201f000a0b7f89 */ /* 0x000e6600000e0000 */
[----:B------:R-:W-:-:S04]  /*10ce0*/  ISETP.GT.AND P4, PT, R29, 0x39, !P4 ;  /* 0x000000391d00780c */ /* 0x000fc80006784270 */
        /* <DEDUP_REMOVED lines=8> */
[----:B------:R-:W-:-:S03]  /*10d70*/  FMUL.FTZ R9, R11, R59 ;  /* 0x0000003b0b097220 */ /* 0x000fc60000410000 */
        /* <DEDUP_REMOVED lines=58> */
[-CC-:B------:R-:W-:Y:S01]  /*11120*/  FFMA.FTZ R182, R134, R59.reuse, -R49.reuse ;  /* 0x0000003b86b67223 */ /* 0x180fe20000010831 */
[-CC-:B------:R-:W-:Y:S01]  /*11130*/  FFMA.FTZ R9, R132, R59.reuse, -R49.reuse ;  /* 0x0000003b84097223 */ /* 0x180fe20000010831 */
[----:B------:R-:W-:Y:S01]  /*11140*/  FSEL R47, R0, -INF , !P4 ;  /* 0xff800000002f7808 */ /* 0x000fe20006000000 */
[----:B------:R-:W-:Y:S01]  /*11150*/  MUFU.EX2 R180, R180 ;  /* 0x000000b400b47308 */ /* 0x000fe20000000800 */
[----:B------:R-:W-:Y:S01]  /*11160*/  ISETP.GT.AND P4, PT, R29, 0x79, !P6 ;  /* 0x000000791d00780c */ /* 0x000fe20007784270 */
[-CC-:B------:R-:W-:Y:S01]  /*11170*/  FFMA.FTZ R154, R28, R59.reuse, -R49.reuse ;  /* 0x0000003b1c9a7223 */ /* 0x180fe20000010831 */
[----:B------:R-:W-:Y:S01]  /*11180*/  FMNMX.FTZ R13, R47, R86, !PT ;  /* 0x000000562f0d7209 */ /* 0x000fe20007810000 */
[-CC-:B------:R-:W-:Y:S01]  /*11190*/  FFMA.FTZ R176, R130, R59.reuse, -R49.reuse ;  /* 0x0000003b82b07223 */ /* 0x180fe20000010831 */
[----:B------:R-:W-:Y:S01]  /*111a0*/  ISETP.LT.OR P4, PT, R106, 0x7a, P4 ;  /* 0x0000007a6a00780c */ /* 0x000fe20002781670 */
[--C-:B------:R-:W-:Y:S01]  /*111b0*/  FFMA.FTZ R128, R128, R59, -R49.reuse ;  /* 0x0000003b80807223 */ /* 0x100fe20000010831 */
[----:B------:R-:W-:Y:S01]  /*111c0*/  FMNMX.FTZ R13, R8, R13, !PT ;  /* 0x0000000d080d7209 */ /* 0x000fe20007810000 */
[----:B------:R-:W1:Y:S01]  /*111d0*/  MUFU.EX2 R3, R3 ;  /* 0x0000000300037308 */ /* 0x000e620000000800 */
[----:B------:R-:W-:Y:S01]  /*111e0*/  FSEL R0, R43, -INF , !P4 ;  /* 0xff8000002b007808 */ /* 0x000fe20006000000 */
[--C-:B------:R-:W-:Y:S01]  /*111f0*/  FFMA.FTZ R178, R126, R59, -R49.reuse ;  /* 0x0000003b7eb27223 */ /* 0x100fe20000010831 */
[----:B------:R-:W-:Y:S01]  /*11200*/  FMNMX.FTZ R13, R84, R13, !PT ;  /* 0x0000000d540d7209 */ /* 0x000fe20007810000 */
[-CC-:B------:R-:W-:Y:S01]  /*11210*/  FFMA.FTZ R124, R124, R59.reuse, -R49.reuse ;  /* 0x0000003b7c7c7223 */ /* 0x180fe20000010831 */
[-CC-:B------:R-:W-:Y:S01]  /*11220*/  FFMA.FTZ R172, R122, R59.reuse, -R49.reuse ;  /* 0x0000003b7aac7223 */ /* 0x180fe20000010831 */
[--C-:B------:R-:W-:Y:S01]  /*11230*/  FFMA.FTZ R120, R120, R59, -R49.reuse ;  /* 0x0000003b78787223 */ /* 0x100fe20000010831 */
[----:B------:R-:W-:Y:S01]  /*11240*/  FMNMX.FTZ R15, R68, R13, !PT ;  /* 0x0000000d440f7209 */ /* 0x000fe20007810000 */
[----:B------:R-:W2:Y:S01]  /*11250*/  MUFU.EX2 R182, R182 ;  /* 0x000000b600b67308 */ /* 0x000ea20000000800 */
[-CC-:B------:R-:W-:Y:S01]  /*11260*/  FFMA.FTZ R174, R118, R59.reuse, -R49.reuse ;  /* 0x0000003b76ae7223 */ /* 0x180fe20000010831 */
[--C-:B------:R-:W-:Y:S01]  /*11270*/  FFMA.FTZ R116, R116, R59, -R49.reuse ;  /* 0x0000003b74747223 */ /* 0x100fe20000010831 */
[----:B------:R-:W-:Y:S01]  /*11280*/  FMNMX.FTZ R15, R82, R15, !PT ;  /* 0x0000000f520f7209 */ /* 0x000fe20007810000 */
[-CC-:B------:R-:W-:Y:S01]  /*11290*/  FFMA.FTZ R168, R114, R59.reuse, -R49.reuse ;  /* 0x0000003b72a87223 */ /* 0x180fe20000010831 */
[-CC-:B------:R-:W-:Y:S01]  /*112a0*/  FFMA.FTZ R102, R102, R59.reuse, -R49.reuse ;  /* 0x0000003b66667223 */ /* 0x180fe20000010831 */
[--C-:B------:R-:W-:Y:S01]  /*112b0*/  FFMA.FTZ R170, R92, R59, -R49.reuse ;  /* 0x0000003b5caa7223 */ /* 0x100fe20000010831 */
[----:B------:R-:W-:Y:S01]  /*112c0*/  FMNMX.FTZ R15, R14, R15, !PT ;  /* 0x0000000f0e0f7209 */ /* 0x000fe20007810000 */
[----:B------:R-:W3:Y:S01]  /*112d0*/  MUFU.EX2 R9, R9 ;  /* 0x0000000900097308 */ /* 0x000ee20000000800 */
[-CC-:B------:R-:W-:Y:S01]  /*112e0*/  FFMA.FTZ R66, R66, R59.reuse, -R49.reuse ;  /* 0x0000003b42427223 */ /* 0x180fe20000010831 */
[--C-:B------:R-:W-:Y:S01]  /*112f0*/  FFMA.FTZ R164, R88, R59, -R49.reuse ;  /* 0x0000003b58a47223 */ /* 0x100fe20000010831 */
[----:B------:R-:W-:Y:S01]  /*11300*/  FMNMX.FTZ R15, R80, R15, !PT ;  /* 0x0000000f500f7209 */ /* 0x000fe20007810000 */
[-CC-:B------:R-:W-:Y:S01]  /*11310*/  FFMA.FTZ R29, R64, R59.reuse, -R49.reuse ;  /* 0x0000003b401d7223 */ /* 0x180fe20000010831 */
        /* <DEDUP_REMOVED lines=14> */
[----:B------:R-:W-:Y:S01]  /*11400*/  FMNMX.FTZ R21, R76, R21, !PT ;  /* 0x000000154c157209 */ /* 0x000fe20007810000 */
[----:B------:R-:W0:Y:S03]  /*11410*/  @P2 LDC R44, c[0x0][0x44c] ;  /* 0x00011300ff2c2b82 */ /* 0x000e260000000800 */
[----:B------:R-:W-:-:S03]  /*11420*/  FMNMX.FTZ R25, R26, R21, !PT ;  /* 0x000000151a197209 */ /* 0x000fc60007810000 */
[----:B------:R-:W4:Y:S01]  /*11430*/  MUFU.EX2 R13, R128 ;  /* 0x00000080000d7308 */ /* 0x000f220000000800 */
[----:B------:R-:W-:-:S04]  /*11440*/  FMNMX.FTZ R25, R74, R25, !PT ;  /* 0x000000194a197209 */ /* 0x000fc80007810000 */
[----:B------:R-:W-:-:S03]  /*11450*/  FMNMX.FTZ R25, R30, R25, !PT ;  /* 0x000000191e197209 */ /* 0x000fc60007810000 */
[----:B------:R-:W4:Y:S01]  /*11460*/  MUFU.EX2 R178, R178 ;  /* 0x000000b200b27308 */ /* 0x000f220000000800 */
[----:B------:R-:W-:-:S04]  /*11470*/  FMNMX.FTZ R25, R72, R25, !PT ;  /* 0x0000001948197209 */ /* 0x000fc80007810000 */
[----:B------:R-:W-:-:S03]  /*11480*/  FMNMX.FTZ R27, R70, R25, !PT ;  /* 0x00000019461b7209 */ /* 0x000fc60007810000 */
[----:B------:R-:W4:Y:S01]  /*11490*/  MUFU.EX2 R15, R124 ;  /* 0x0000007c000f7308 */ /* 0x000f220000000800 */
[----:B------:R-:W-:Y:S01]  /*114a0*/  FMNMX.FTZ R27, R12, R27, !PT ;  /* 0x0000001b0c1b7209 */ /* 0x000fe20007810000 */
[----:B0-----:R-:W-:-:S03]  /*114b0*/  @P2 IMAD.HI.U32 R44, R193, R44, RZ ;  /* 0x0000002cc12c2227 */ /* 0x001fc600078e00ff */
[----:B------:R-:W-:-:S03]  /*114c0*/  FMNMX.FTZ R27, R38, R27, !PT ;  /* 0x0000001b261b7209 */ /* 0x000fc60007810000 */
[----:B------:R-:W0:Y:S01]  /*114d0*/  MUFU.EX2 R172, R172 ;  /* 0x000000ac00ac7308 */ /* 0x000e220000000800 */
        /* <DEDUP_REMOVED lines=18> */
[----:B------:R-:W-:Y:S01]  /*11600*/  FMNMX.FTZ R10, R0, R33, !PT ;  /* 0x00000021000a7209 */ /* 0x000fe20007810000 */
[----:B------:R-:W-:-:S04]  /*11610*/  FFMA.FTZ R33, R58, R59, -R49 ;  /* 0x0000003b3a217223 */ /* 0x000fc80000010831 */
[----:B------:R-:W1:Y:S02]  /*11620*/  SHFL.BFLY PT, R39, R10, 0x2, 0x1f ;  /* 0x0c401f000a277f89 */ /* 0x000e6400000e0000 */
[----:B------:R-:W-:Y:S08]  /*11630*/  MUFU.EX2 R31, R66 ;  /* 0x00000042001f7308 */ /* 0x000ff00000000800 */
[----:B------:R-:W-:Y:S08]  /*11640*/  MUFU.EX2 R164, R164 ;  /* 0x000000a400a47308 */ /* 0x000ff00000000800 */
[----:B------:R-:W-:Y:S01]  /*11650*/  MUFU.EX2 R29, R29 ;  /* 0x0000001d001d7308 */ /* 0x000fe20000000800 */
[----:B-1----:R-:W-:Y:S01]  /*11660*/  FMNMX.FTZ R45, R10, R39, !PT ;  /* 0x000000270a2d7209 */ /* 0x002fe20007810000 */
[----:B------:R-:W-:-:S06]  /*11670*/  FFMA.FTZ R39, R48, R59, -R49 ;  /* 0x0000003b30277223 */ /* 0x000fcc0000010831 */
[----:B------:R-:W-:Y:S01]  /*11680*/  MUFU.EX2 R166, R166 ;  /* 0x000000a600a67308 */ /* 0x000fe20000000800 */
[----:B------:R-:W1:Y:S07]  /*11690*/  SHFL.BFLY PT, R10, R45, 0x1, 0x1f ;  /* 0x0c201f002d0a7f89 */ /* 0x000e6e00000e0000 */
[----:B------:R-:W-:Y:S08]  /*116a0*/  MUFU.EX2 R33, R33 ;  /* 0x0000002100217308 */ /* 0x000ff00000000800 */
[----:B------:R-:W-:Y:S08]  /*116b0*/  MUFU.EX2 R160, R160 ;  /* 0x000000a000a07308 */ /* 0x000ff00000000800 */
[----:B------:R-:W-:Y:S01]  /*116c0*/  MUFU.EX2 R35, R35 ;  /* 0x0000002300237308 */ /* 0x000fe20000000800 */
[----:B-1----:R-:W-:Y:S01]  /*116d0*/  FMNMX.FTZ R10, R45, R10, !PT ;  /* 0x0000000a2d0a7209 */ /* 0x002fe20007810000 */
[----:B------:R-:W-:-:S03]  /*116e0*/  FFMA.FTZ R45, R4, R59, -R49 ;  /* 0x0000003b042d7223 */ /* 0x000fc60000010831 */
[C---:B------:R-:W-:Y:S01]  /*116f0*/  FSETP.NEU.FTZ.AND P4, PT, R10.reuse, -INF , PT ;  /* 0xff8000000a00780b */ /* 0x040fe20003f9d000 */
[----:B------:R-:W-:Y:S02]  /*11700*/  FMUL.FTZ R28, R10, R59 ;  /* 0x0000003b0a1c7220 */ /* 0x000fe40000410000 */
[----:B------:R-:W-:Y:S03]  /*11710*/  MUFU.EX2 R162, R162 ;  /* 0x000000a200a27308 */ /* 0x000fe60000000800 */
[----:B------:R-:W-:-:S05]  /*11720*/  FSEL R49, R28, RZ, P4 ;  /* 0x000000ff1c317208 */ /* 0x000fca0002000000 */
[----:B------:R-:W-:Y:S01]  /*11730*/  MUFU.EX2 R37, R37 ;  /* 0x0000002500257308 */ /* 0x000fe20000000800 */
[-CC-:B------:R-:W-:Y:S01]  /*11740*/  FFMA.FTZ R181, R47, R59.reuse, -R49.reuse ;  /* 0x0000003b2fb57223 */ /* 0x180fe20000010831 */
[-C--:B------:R-:W-:Y:S01]  /*11750*/  FFMA.FTZ R4, R86, R59.reuse, -R49 ;  /* 0x0000003b56047223 */ /* 0x080fe20000010831 */
[----:B------:R-:W-:Y:S01]  /*11760*/  FADD.FTZ R47, R180, R3 ;  /* 0x00000003b42f7221 */ /* 0x000fe20000010000 */
[-CC-:B------:R-:W-:Y:S01]  /*11770*/  FFMA.FTZ R183, R8, R59.reuse, -R49.reuse ;  /* 0x0000003b08b77223 */ /* 0x180fe20000010831 */
[-CC-:B------:R-:W-:Y:S01]  /*11780*/  FFMA.FTZ R8, R84, R59.reuse, -R49.reuse ;  /* 0x0000003b54087223 */ /* 0x180fe20000010831 */
[-C--:B------:R-:W-:Y:S01]  /*11790*/  FFMA.FTZ R177, R68, R59.reuse, -R49 ;  /* 0x0000003b44b17223 */ /* 0x080fe20000010831 */
[----:B--2---:R-:W-:Y:S01]  /*117a0*/  FADD.FTZ R32, R182, R47 ;  /* 0x0000002fb6207221 */ /* 0x004fe20000010000 */
[----:B------:R-:W-:Y:S01]  /*117b0*/  MUFU.EX2 R181, R181 ;  /* 0x000000b500b57308 */ /* 0x000fe20000000800 */
[-CC-:B------:R-:W-:Y:S01]  /*117c0*/  FFMA.FTZ R28, R82, R59.reuse, -R49.reuse ;  /* 0x0000003b521c7223 */ /* 0x180fe20000010831 */
[-CC-:B------:R-:W-:Y:S01]  /*117d0*/  FFMA.FTZ R179, R14, R59.reuse, -R49.reuse ;  /* 0x0000003b0eb37223 */ /* 0x180fe20000010831 */
[----:B---3--:R-:W-:Y:S01]  /*117e0*/  FADD.FTZ R47, R9, R32 ;  /* 0x00000020092f7221 */ /* 0x008fe20000010000 */
[-CC-:B------:R-:W-:Y:S01]  /*117f0*/  FFMA.FTZ R14, R80, R59.reuse, -R49.reuse ;  /* 0x0000003b500e7223 */ /* 0x180fe20000010831 */
[-CC-:B------:R-:W-:Y:S01]  /*11800*/  FFMA.FTZ R173, R20, R59.reuse, -R49.reuse ;  /* 0x0000003b14ad7223 */ /* 0x180fe20000010831 */
[-C--:B------:R-:W-:Y:S01]  /*11810*/  FFMA.FTZ R20, R78, R59.reuse, -R49 ;  /* 0x0000003b4e147223 */ /* 0x080fe20000010831 */
[----:B----4-:R-:W-:Y:S01]  /*11820*/  FADD.FTZ R32, R176, R47 ;  /* 0x0000002fb0207221 */ /* 0x010fe20000010000 */
[----:B------:R-:W1:Y:S01]  /*11830*/  MUFU.EX2 R4, R4 ;  /* 0x0000000400047308 */ /* 0x000e620000000800 */
[-CC-:B------:R-:W-:Y:S01]  /*11840*/  FFMA.FTZ R175, R24, R59.reuse, -R49.reuse ;  /* 0x0000003b18af7223 */ /* 0x180fe20000010831 */
[-CC-:B------:R-:W-:Y:S01]  /*11850*/  FFMA.FTZ R24, R76, R59.reuse, -R49.reuse ;  /* 0x0000003b4c187223 */ /* 0x180fe20000010831 */
[----:B------:R-:W-:Y:S01]  /*11860*/  FADD.FTZ R47, R13, R32 ;  /* 0x000000200d2f7221 */ /* 0x000fe20000010000 */
[-CC-:B------:R-:W-:Y:S01]  /*11870*/  FFMA.FTZ R169, R26, R59.reuse, -R49.reuse ;  /* 0x0000003b1aa97223 */ /* 0x180fe20000010831 */
[-CC-:B------:R-:W-:Y:S01]  /*11880*/  FFMA.FTZ R26, R74, R59.reuse, -R49.reuse ;  /* 0x0000003b4a1a7223 */ /* 0x180fe20000010831 */
[-C--:B------:R-:W-:Y:S01]  /*11890*/  FFMA.FTZ R171, R30, R59.reuse, -R49 ;  /* 0x0000003b1eab7223 */ /* 0x080fe20000010831 */
[----:B------:R-:W-:Y:S01]  /*118a0*/  FADD.FTZ R36, R178, R47 ;  /* 0x0000002fb2247221 */ /* 0x000fe20000010000 */
[----:B------:R-:W2:Y:S01]  /*118b0*/  MUFU.EX2 R183, R183 ;  /* 0x000000b700b77308 */ /* 0x000ea20000000800 */
[-CC-:B------:R-:W-:Y:S01]  /*118c0*/  FFMA.FTZ R30, R72, R59.reuse, -R49.reuse ;  /* 0x0000003b481e7223 */ /* 0x180fe20000010831 */
[-CC-:B------:R-:W-:Y:S01]  /*118d0*/  FFMA.FTZ R165, R70, R59.reuse, -R49.reuse ;  /* 0x0000003b46a57223 */ /* 0x180fe20000010831 */
[----:B------:R-:W-:Y:S01]  /*118e0*/  FADD.FTZ R51, R15, R36 ;  /* 0x000000240f337221 */ /* 0x000fe20000010000 */
[-CC-:B------:R-:W-:Y:S01]  /*118f0*/  FFMA.FTZ R12, R12, R59.reuse, -R49.reuse ;  /* 0x0000003b0c0c7223 */ /* 0x180fe20000010831 */
[-CC-:B------:R-:W-:Y:S01]  /*11900*/  FFMA.FTZ R167, R38, R59.reuse, -R49.reuse ;  /* 0x0000003b26a77223 */ /* 0x180fe20000010831 */
[-C--:B------:R-:W-:Y:S01]  /*11910*/  FFMA.FTZ R34, R34, R59.reuse, -R49 ;  /* 0x0000003b22227223 */ /* 0x080fe20000010831 */
[----:B0-----:R-:W-:Y:S01]  /*11920*/  FADD.FTZ R36, R172, R51 ;  /* 0x00000033ac247221 */ /* 0x001fe20000010000 */
[----:B------:R-:W0:Y:S01]  /*11930*/  MUFU.EX2 R8, R8 ;  /* 0x0000000800087308 */ /* 0x000e220000000800 */
[----:B-1----:R-:W-:Y:S01]  /*11940*/  FADD.FTZ R32, R181, R4 ;  /* 0x00000004b5207221 */ /* 0x002fe20000010000 */
[-CC-:B------:R-:W-:Y:S01]  /*11950*/  FFMA.FTZ R40, R40, R59.reuse, -R49.reuse ;  /* 0x0000003b28287223 */ /* 0x180fe20000010831 */
[----:B------:R-:W-:Y:S01]  /*11960*/  FADD.FTZ R51, R21, R36 ;  /* 0x0000002415337221 */ /* 0x000fe20000010000 */
[-CC-:B------:R-:W-:Y:S01]  /*11970*/  FFMA.FTZ R90, R90, R59.reuse, -R49.reuse ;  /* 0x0000003b5a5a7223 */ /* 0x180fe20000010831 */
[----:B------:R-:W-:Y:S01]  /*11980*/  F2FP.BF16.F32.PACK_AB R180, R3, R180 ;  /* 0x000000b403b4723e */ /* 0x000fe200000010ff */
[-C--:B------:R-:W-:Y:S01]  /*11990*/  FFMA.FTZ R94, R94, R59.reuse, -R49 ;  /* 0x0000003b5e5e7223 */ /* 0x080fe20000010831 */
[----:B------:R-:W-:Y:S01]  /*119a0*/  FADD.FTZ R36, R174, R51 ;  /* 0x00000033ae247221 */ /* 0x000fe20000010000 */
[----:B------:R-:W1:Y:S01]  /*119b0*/  MUFU.EX2 R177, R177 ;  /* 0x000000b100b17308 */ /* 0x000e620000000800 */
[----:B--2---:R-:W-:Y:S01]  /*119c0*/  FADD.FTZ R47, R183, R32 ;  /* 0x00000020b72f7221 */ /* 0x004fe20000010000 */
[----:B------:R-:W-:Y:S01]  /*119d0*/  F2FP.BF16.F32.PACK_AB R182, R9, R182 ;  /* 0x000000b609b6723e */ /* 0x000fe200000010ff */
[----:B------:R-:W-:Y:S01]  /*119e0*/  FADD.FTZ R51, R25, R36 ;  /* 0x0000002419337221 */ /* 0x000fe20000010000 */
[-CC-:B------:R-:W-:Y:S01]  /*119f0*/  FFMA.FTZ R96, R96, R59.reuse, -R49.reuse ;  /* 0x0000003b60607223 */ /* 0x180fe20000010831 */
[-CC-:B------:R-:W-:Y:S01]  /*11a00*/  FFMA.FTZ R98, R98, R59.reuse, -R49.reuse ;  /* 0x0000003b62627223 */ /* 0x180fe20000010831 */
[-C--:B------:R-:W-:Y:S01]  /*11a10*/  FFMA.FTZ R100, R100, R59.reuse, -R49 ;  /* 0x0000003b64647223 */ /* 0x080fe20000010831 */
[----:B------:R-:W-:Y:S01]  /*11a20*/  FADD.FTZ R36, R168, R51 ;  /* 0x00000033a8247221 */ /* 0x000fe20000010000 */
[----:B------:R-:W2:Y:S01]  /*11a30*/  MUFU.EX2 R28, R28 ;  /* 0x0000001c001c7308 */ /* 0x000ea20000000800 */
[----:B0-----:R-:W-:Y:S01]  /*11a40*/  FADD.FTZ R32, R8, R47 ;  /* 0x0000002f08207221 */ /* 0x001fe20000010000 */
[-CC-:B------:R-:W-:Y:S01]  /*11a50*/  FFMA.FTZ R104, R104, R59.reuse, -R49.reuse ;  /* 0x0000003b68687223 */ /* 0x180fe20000010831 */
[----:B------:R-:W-:Y:S01]  /*11a60*/  FADD.FTZ R51, R27, R36 ;  /* 0x000000241b337221 */ /* 0x000fe20000010000 */
[-CC-:B------:R-:W-:Y:S01]  /*11a70*/  FFMA.FTZ R108, R108, R59.reuse, -R49.reuse ;  /* 0x0000003b6c6c7223 */ /* 0x180fe20000010831 */
[-CC-:B------:R-:W-:Y:S01]  /*11a80*/  FFMA.FTZ R110, R110, R59.reuse, -R49.reuse ;  /* 0x0000003b6e6e7223 */ /* 0x180fe20000010831 */
[-C--:B------:R-:W-:Y:S01]  /*11a90*/  FFMA.FTZ R112, R112, R59.reuse, -R49 ;  /* 0x0000003b70707223 */ /* 0x080fe20000010831 */
[----:B------:R-:W-:Y:S01]  /*11aa0*/  FADD.FTZ R36, R170, R51 ;  /* 0x00000033aa247221 */ /* 0x000fe20000010000 */
[----:B------:R-:W0:Y:S01]  /*11ab0*/  MUFU.EX2 R179, R179 ;  /* 0x000000b300b37308 */ /* 0x000e220000000800 */
[----:B-1----:R-:W-:Y:S01]  /*11ac0*/  FADD.FTZ R47, R177, R32 ;  /* 0x00000020b12f7221 */ /* 0x002fe20000010000 */
[-CC-:B------:R-:W-:Y:S01]  /*11ad0*/  FFMA.FTZ R42, R42, R59.reuse, -R49.reuse ;  /* 0x0000003b2a2a7223 */ /* 0x180fe20000010831 */
[----:B------:R-:W-:Y:S01]  /*11ae0*/  FADD.FTZ R51, R31, R36 ;  /* 0x000000241f337221 */ /* 0x000fe20000010000 */
[----:B------:R-:W-:Y:S01]  /*11af0*/  FFMA.FTZ R0, R0, R59, -R49 ;  /* 0x0000003b00007223 */ /* 0x000fe20000010831 */
[----:B------:R-:W-:Y:S01]  /*11b00*/  F2FP.BF16.F32.PACK_AB R181, R4, R181 ;  /* 0x000000b504b5723e */ /* 0x000fe200000010ff */
[----:B------:R-:W-:-:S02]  /*11b10*/  IMAD.MOV.U32 R38, RZ, RZ, R193 ;  /* 0x000000ffff267224 */ /* 0x000fc400078e00c1 */
[----:B------:R-:W-:Y:S01]  /*11b20*/  FADD.FTZ R36, R164, R51 ;  /* 0x00000033a4247221 */ /* 0x000fe20000010000 */
[----:B------:R-:W1:Y:S01]  /*11b30*/  MUFU.EX2 R14, R14 ;  /* 0x0000000e000e7308 */ /* 0x000e620000000800 */
[----:B--2---:R-:W-:Y:S01]  /*11b40*/  FADD.FTZ R32, R28, R47 ;  /* 0x0000002f1c207221 */ /* 0x004fe20000010000 */
[----:B------:R-:W-:Y:S01]  /*11b50*/  @P2 SHF.R.U32.HI R38, RZ, R53, R44 ;  /* 0x00000035ff262219 */ /* 0x000fe2000001162c */
[----:B------:R-:W-:Y:S01]  /*11b60*/  FADD.FTZ R51, R29, R36 ;  /* 0x000000241d337221 */ /* 0x000fe20000010000 */
[----:B------:R-:W-:Y:S02]  /*11b70*/  F2FP.BF16.F32.PACK_AB R176, R13, R176 ;  /* 0x000000b00db0723e */ /* 0x000fe400000010ff */
[----:B------:R-:W-:Y:S01]  /*11b80*/  F2FP.BF16.F32.PACK_AB R178, R15, R178 ;  /* 0x000000b20fb2723e */ /* 0x000fe200000010ff */
[----:B------:R-:W-:Y:S01]  /*11b90*/  FADD.FTZ R36, R166, R51 ;  /* 0x00000033a6247221 */ /* 0x000fe20000010000 */
[----:B------:R-:W2:Y:S01]  /*11ba0*/  MUFU.EX2 R173, R173 ;  /* 0x000000ad00ad7308 */ /* 0x000ea20000000800 */
[----:B0-----:R-:W-:Y:S01]  /*11bb0*/  FADD.FTZ R47, R179, R32 ;  /* 0x00000020b32f7221 */ /* 0x001fe20000010000 */
[----:B------:R-:W-:-:S02]  /*11bc0*/  IMAD.IADD R127, R127, 0x1, R38 ;  /* 0x000000017f7f7824 */ /* 0x000fc400078e0226 */
[----:B------:R-:W-:Y:S01]  /*11bd0*/  FADD.FTZ R51, R33, R36 ;  /* 0x0000002421337221 */ /* 0x000fe20000010000 */
[----:B------:R-:W-:Y:S02]  /*11be0*/  F2FP.BF16.F32.PACK_AB R172, R21, R172 ;  /* 0x000000ac15ac723e */ /* 0x000fe400000010ff */
[----:B------:R-:W-:Y:S01]  /*11bf0*/  F2FP.BF16.F32.PACK_AB R174, R25, R174 ;  /* 0x000000ae19ae723e */ /* 0x000fe200000010ff */
[----:B------:R-:W-:Y:S01]  /*11c00*/  FADD.FTZ R36, R160, R51 ;  /* 0x00000033a0247221 */ /* 0x000fe20000010000 */
[----:B------:R-:W0:Y:S01]  /*11c10*/  MUFU.EX2 R20, R20 ;  /* 0x0000001400147308 */ /* 0x000e220000000800 */
[----:B-1----:R-:W-:Y:S01]  /*11c20*/  FADD.FTZ R32, R14, R47 ;  /* 0x0000002f0e207221 */ /* 0x002fe20000010000 */
[----:B------:R-:W-:Y:S01]  /*11c30*/  F2FP.BF16.F32.PACK_AB R168, R27, R168 ;  /* 0x000000a81ba8723e */ /* 0x000fe200000010ff */
[----:B------:R-:W-:Y:S01]  /*11c40*/  IMAD.IADD R6, R127, 0x1, R6 ;  /* 0x000000017f067824 */ /* 0x000fe200078e0206 */
[----:B------:R-:W-:Y:S02]  /*11c50*/  F2FP.BF16.F32.PACK_AB R170, R31, R170 ;  /* 0x000000aa1faa723e */ /* 0x000fe400000010ff */
[----:B------:R-:W-:-:S02]  /*11c60*/  F2FP.BF16.F32.PACK_AB R164, R29, R164 ;  /* 0x000000a41da4723e */ /* 0x000fc400000010ff */
[----:B------:R-:W1:Y:S01]  /*11c70*/  MUFU.EX2 R175, R175 ;  /* 0x000000af00af7308 */ /* 0x000e620000000800 */
[----:B--2---:R-:W-:Y:S01]  /*11c80*/  FADD.FTZ R47, R173, R32 ;  /* 0x00000020ad2f7221 */ /* 0x004fe20000010000 */
[----:B------:R-:W-:Y:S02]  /*11c90*/  F2FP.BF16.F32.PACK_AB R166, R33, R166 ;  /* 0x000000a621a6723e */ /* 0x000fe400000010ff */
[----:B------:R-:W-:Y:S02]  /*11ca0*/  F2FP.BF16.F32.PACK_AB R160, R35, R160 ;  /* 0x000000a023a0723e */ /* 0x000fe400000010ff */
[----:B------:R-:W-:Y:S02]  /*11cb0*/  F2FP.BF16.F32.PACK_AB R183, R8, R183 ;  /* 0x000000b708b7723e */ /* 0x000fe400000010ff */
[----:B------:R-:W2:Y:S01]  /*11cc0*/  MUFU.EX2 R24, R24 ;  /* 0x0000001800187308 */ /* 0x000ea20000000800 */
[----:B0-----:R-:W-:Y:S01]  /*11cd0*/  FADD.FTZ R32, R20, R47 ;  /* 0x0000002f14207221 */ /* 0x001fe20000010000 */
[----:B------:R-:W-:-:S02]  /*11ce0*/  F2FP.BF16.F32.PACK_AB R177, R28, R177 ;  /* 0x000000b11cb1723e */ /* 0x000fc400000010ff */
[----:B------:R-:W-:Y:S02]  /*11cf0*/  F2FP.BF16.F32.PACK_AB R179, R14, R179 ;  /* 0x000000b30eb3723e */ /* 0x000fe400000010ff */
[----:B------:R-:W-:Y:S02]  /*11d00*/  F2FP.BF16.F32.PACK_AB R173, R20, R173 ;  /* 0x000000ad14ad723e */ /* 0x000fe400000010ff */
        /* <DEDUP_REMOVED lines=14> */
[----:B------:R-:W-:Y:S01]  /*11df0*/  FADD.FTZ R47, R35, R36 ;  /* 0x00000024232f7221 */ /* 0x000fe20000010000 */
[----:B------:R-:W-:-:S03]  /*11e00*/  F2FP.BF16.F32.PACK_AB R171, R30, R171 ;  /* 0x000000ab1eab723e */ /* 0x000fc600000010ff */
[----:B------:R-:W-:Y:S01]  /*11e10*/  FADD.FTZ R36, R162, R47 ;  /* 0x0000002fa2247221 */ /* 0x000fe20000010000 */
[----:B------:R-:W-:Y:S01]  /*11e20*/  F2FP.BF16.F32.PACK_AB R162, R37, R162 ;  /* 0x000000a225a2723e */ /* 0x000fe200000010ff */
[----:B------:R-:W0:Y:S01]  /*11e30*/  MUFU.EX2 R167, R167 ;  /* 0x000000a700a77308 */ /* 0x000e220000000800 */
[----:B-1----:R-:W-:Y:S01]  /*11e40*/  FADD.FTZ R3, R165, R32 ;  /* 0x00000020a5037221 */ /* 0x002fe20000010000 */
[----:B------:R-:W-:-:S06]  /*11e50*/  FADD.FTZ R9, R37, R36 ;  /* 0x0000002425097221 */ /* 0x000fcc0000010000 */
        /* <DEDUP_REMOVED lines=47> */
[----:B------:R1:W2:Y:S01]  /*12150*/  MUFU.EX2 R155, R0 ;  /* 0x00000000009b7308 */ /* 0x0002a20000000800 */
[C---:B0-----:R-:W-:Y:S01]  /*12160*/  FADD.FTZ R9, R153.reuse, R4 ;  /* 0x0000000499097221 */ /* 0x041fe20000010000 */
[----:B------:R-:W-:Y:S01]  /*12170*/  F2FP.BF16.F32.PACK_AB R153, R153, R110 ;  /* 0x0000006e9999723e */ /* 0x000fe200000010ff */
[----:B------:R-:W-:-:S05]  /*12180*/  VIADD R4, R129, 0xfffffffe ;  /* 0xfffffffe81047836 */ /* 0x000fca0000000000 */
[----:B------:R-:W0:Y:S01]  /*12190*/  MUFU.EX2 R45, R45 ;  /* 0x0000002d002d7308 */ /* 0x000e220000000800 */
[----:B-1----:R-:W-:-:S04]  /*121a0*/  FADD.FTZ R0, R42, R9 ;  /* 0x000000092a007221 */ /* 0x002fc80000010000 */
[C---:B--2---:R-:W-:Y:S01]  /*121b0*/  FADD.FTZ R0, R155.reuse, R0 ;  /* 0x000000009b007221 */ /* 0x044fe20000010000 */
[----:B------:R-:W-:Y:S01]  /*121c0*/  F2FP.BF16.F32.PACK_AB R155, R155, R42 ;  /* 0x0000002a9b9b723e */ /* 0x000fe200000010ff */
[C---:B0-----:R-:W-:Y:S01]  /*121d0*/  FADD.FTZ R3, R45.reuse, R36 ;  /* 0x000000242d037221 */ /* 0x041fe20000010000 */
[----:B------:R-:W-:Y:S01]  /*121e0*/  F2FP.BF16.F32.PACK_AB R154, R45, R154 ;  /* 0x0000009a2d9a723e */ /* 0x000fe200000010ff */
        /* <DEDUP_REMOVED lines=12> */
.L_x_1844:
[----:B------:R-:W-:-:S13]  /*122b0*/  ISETP.NE.AND P4, PT, R7, 0x1, PT ;  /* 0x000000010700780c */ /* 0x000fda0003f85270 */
[----:B------:R-:W0:Y:S02]  /*122c0*/  @P4 LDC.64 R12, c[0x0][0x9e8] ;  /* 0x00027a00ff0c4b82 */ /* 0x000e240000000a00 */
[----:B0-----:R-:W-:-:S05]  /*122d0*/  @P4 IMAD.HI.U32 R12, R8, R12, RZ ;  /* 0x0000000c080c4227 */ /* 0x001fca00078e00ff */
[----:B------:R-:W-:-:S07]  /*122e0*/  @P4 SHF.R.U32.HI R8, RZ, R13, R12 ;  /* 0x0000000dff084219 */ /* 0x000fce000001160c */
.L_x_1845:
[----:B------:R-:W-:Y:S05]  /*122f0*/  BSYNC B0 ;  /* 0x0000000000007941 */ /* 0x000fea0003800000 */
.L_x_1843:
[----:B------:R-:W-:-:S05]  /*12300*/  IMAD R7, R8, R7, R7 ;  /* 0x0000000708077224 */ /* 0x000fca00078e0207 */
[----:B------:R-:W-:-:S07]  /*12310*/  VIMNMX R6, R6, R7, PT ;  /* 0x0000000706067248 */ /* 0x000fce0003fe0100 */
.L_x_1842:
[----:B------:R-:W-:Y:S01]  /*12320*/  SHF.R.S32.HI R7, RZ, 0x1f, R6 ;  /* 0x0000001fff077819 */ /* 0x000fe20000011406 */
[----:B------:R-:W-:Y:S01]  /*12330*/  ULDC UR4, c[0x0][0x9e4] ;  /* 0x0002790000047ab9 */ /* 0x000fe20000000800 */
[----:B------:R-:W-:Y:S01]  /*12340*/  ULDC UR5, c[0x0][0x9e4] ;  /* 0x0002790000057ab9 */ /* 0x000fe20000000800 */
[----:B------:R-:W-:Y:S01]  /*12350*/  ULDC UR7, c[0x0][0x9d8] ;  /* 0x0002760000077ab9 */ /* 0x000fe20000000800 */
[----:B------:R-:W-:Y:S01]  /*12360*/  LEA.HI R7, R7, R6, RZ, 0x7 ;  /* 0x0000000607077211 */ /* 0x000fe200078f38ff */
[----:B------:R-:W-:Y:S01]  /*12370*/  ULDC UR49, c[0x0][0x9d8] ;  /* 0x0002760000317ab9 */ /* 0x000fe20000000800 */
[----:B------:R-:W-:Y:S01]  /*12380*/  ULDC UR37, c[0x0][0x9d8] ;  /* 0x0002760000257ab9 */ /* 0x000fe20000000800 */
[----:B------:R-:W-:Y:S01]  /*12390*/  ULDC UR48, c[0x0][0x9e0] ;  /* 0x0002780000307ab9 */ /* 0x000fe20000000800 */
[----:B------:R-:W-:Y:S01]  /*123a0*/  SHF.R.S32.HI R7, RZ, 0x7, R7 ;  /* 0x00000007ff077819 */ /* 0x000fe20000011407 */
[----:B------:R-:W-:Y:S01]  /*123b0*/  ULDC UR6, c[0x0][0x9e0] ;  /* 0x0002780000067ab9 */ /* 0x000fe20000000800 */
[----:B------:R-:W-:-:S02]  /*123c0*/  CS2R R150, SRZ ;  /* 0x0000000000967805 */ /* 0x000fc4000001ff00 */
[----:B------:R-:W-:Y:S02]  /*123d0*/  CS2R R148, SRZ ;  /* 0x0000000000947805 */ /* 0x000fe4000001ff00 */
[----:B------:R-:W-:Y:S02]  /*123e0*/  VIMNMX R12, R196, R7, !PT ;  /* 0x00000007c40c7248 */ /* 0x000fe40007fe0100 */
[----:B------:R-:W-:Y:S02]  /*123f0*/  CS2R R146, SRZ ;  /* 0x0000000000927805 */ /* 0x000fe4000001ff00 */
[----:B------:R-:W-:Y:S02]  /*12400*/  CS2R R144, SRZ ;  /* 0x0000000000907805 */ /* 0x000fe4000001ff00 */
[----:B------:R-:W-:Y:S02]  /*12410*/  CS2R R142, SRZ ;  /* 0x00000000008e7805 */ /* 0x000fe4000001ff00 */
[----:B------:R-:W-:-:S02]  /*12420*/  ISETP.GE.AND P4, PT, R4, R12, PT ;  /* 0x0000000c0400720c */ /* 0x000fc40003f86270 */
        /* <DEDUP_REMOVED lines=13> */
[----:B-----5:R-:W-:Y:S02]  /*12500*/  CS2R R114, SRZ ;  /* 0x0000000000727805 */ /* 0x020fe4000001ff00 */
        /* <DEDUP_REMOVED lines=12> */
[----:B------:R-:W-:Y:S01]  /*125d0*/  CS2R R88, SRZ ;  /* 0x0000000000587805 */ /* 0x000fe2000001ff00 */
[----:B------:R-:W-:Y:S06]  /*125e0*/  @!P4 BRA `(.L_x_1846) ;  /* 0x0000003800a0c947 */ /* 0x000fec0003800000 */
[----:B------:R-:W-:-:S07]  /*125f0*/  IMAD.MOV.U32 R151, RZ, RZ, RZ ;  /* 0x000000ffff977224 */ /* 0x000fce00078e00ff */
.L_x_1864:
[----:B------:R-:W-:Y:S01]  /*12600*/  VIADD R13, R22, 0x1 ;  /* 0x00000001160d7836 */ /* 0x000fe20000000000 */
[----:B------:R-:W-:Y:S05]  /*12610*/  YIELD ;  /* 0x0000000000007946 */ /* 0x000fea0003800000 */
[----:B------:R-:W-:-:S04]  /*12620*/  ISETP.NE.AND P4, PT, R13, 0x2, PT ;  /* 0x000000020d00780c */ /* 0x000fc80003f85270 */
[----:B------:R-:W-:Y:S02]  /*12630*/  SEL R7, RZ, 0x1, P4 ;  /* 0x00000001ff077807 */ /* 0x000fe40002000000 */
[----:B------:R-:W-:Y:S02]  /*12640*/  SEL R13, R13, RZ, P4 ;  /* 0x000000ff0d0d7207 */ /* 0x000fe40002000000 */
[----:B------:R-:W-:Y:S02]  /*12650*/  ISETP.NE.AND P4, PT, R194, RZ, PT ;  /* 0x000000ffc200720c */ /* 0x000fe40003f85270 */
[----:B------:R-:W-:-:S11]  /*12660*/  LOP3.LUT R14, R186, R7, RZ, 0x3c, !PT ;  /* 0x00000007ba0e7212 */ /* 0x000fd600078e3cff */
[----:B------:R-:W-:Y:S05]  /*12670*/  @P4 BRA `(.L_x_1847) ;  /* 0x0000000000304947 */ /* 0x000fea0003800000 */
[----:B------:R-:W-:Y:S05]  /*12680*/  @!P0 BRA `(.L_x_1848) ;  /* 0x0000000000048947 */ /* 0x000fea0003800000 */
[----:B------:R-:W-:Y:S01]  /*12690*/  BPT.TRAP 0x1 ;  /* 0x000000040000795c */ /* 0x000fe20000300000 */
.L_x_1848:
[----:B------:R-:W-:Y:S01]  /*126a0*/  IMAD R7, R13, 0x8, R2 ;  /* 0x000000080d077824 */ /* 0x000fe200078e0202 */
[----:B------:R-:W-:-:S04]  /*126b0*/  SHF.L.U32 R6, R14, 0x1f, RZ ;  /* 0x0000001f0e067819 */ /* 0x000fc800000006ff */
[----:B------:R0:W1:Y:S01]  /*126c0*/  SYNCS.PHASECHK.TRANS64.TRYWAIT P5, [R7+URZ+0x28830], R6 ;  /* 0x02883006070075a7 */ /* 0x00006200080a017f */
[----:B------:R-:W-:Y:S05]  /*126d0*/  @!P0 BRA `(.L_x_1849) ;  /* 0x0000000000048947 */ /* 0x000fea0003800000 */
[----:B------:R-:W-:Y:S01]  /*126e0*/  BPT.TRAP 0x1 ;  /* 0x000000040000795c */ /* 0x000fe20000300000 */
.L_x_1849:
[----:B------:R-:W-:Y:S04]  /*126f0*/  BSSY B0, `(.L_x_1847) ;  /* 0x0000004000007945 */ /* 0x000fe80003800000 */
[----:B-1----:R-:W-:Y:S05]  /*12700*/  @P5 BRA `(.L_x_1850) ;  /* 0x0000000000085947 */ /* 0x002fea0003800000 */
[----:B------:R-:W1:Y:S02]  /*12710*/  SYNCS.PHASECHK.TRANS64.TRYWAIT P5, [R7+URZ+0x28830], R6 ;  /* 0x02883006070075a7 */ /* 0x000e6400080a017f */
[----:B-1----:R-:W-:Y:S05]  /*12720*/  @!P5 BRA `(.L_x_1851) ;  /* 0x0000015800fcd947 */ /* 0x002fea0003800000 */
.L_x_1850:
[----:B------:R-:W-:Y:S05]  /*12730*/  BSYNC B0 ;  /* 0x0000000000007941 */ /* 0x000fea0003800000 */
.L_x_1847:
[----:B------:R-:W2:Y:S01]  /*12740*/  S2R R8, SR_TID.X ;  /* 0x0000000000087919 */ /* 0x000ea20000002100 */
[----:B01----:R-:W-:Y:S01]  /*12750*/  IMAD.MOV.U32 R7, RZ, RZ, 0x40000040 ;  /* 0x40000040ff077424 */ /* 0x003fe200078e00ff */
[----:B------:R-:W-:Y:S05]  /*12760*/  WARPSYNC.ALL ;  /* 0x0000000000007948 */ /* 0x000fea0003800000 */
[----:B------:R-:W-:Y:S01]  /*12770*/  R2UR UR47, R7 ;  /* 0x00000000072f72ca */ /* 0x000fe200000e0000 */
[----:B------:R-:W-:Y:S02]  /*12780*/  IMAD R6, R13, 0x800, R5 ;  /* 0x000008000d067824 */ /* 0x000fe400078e0205 */
[----:B------:R-:W-:-:S03]  /*12790*/  IMAD.MOV.U32 R9, RZ, RZ, 0x40000040 ;  /* 0x40000040ff097424 */ /* 0x000fc600078e00ff */
[----:B------:R-:W-:Y:S02]  /*127a0*/  R2UR UR46, R6 ;  /* 0x00000000062e72ca */ /* 0x000fe400000e0000 */
[----:B------:R-:W-:Y:S01]  /*127b0*/  R2UR UR11, R9 ;  /* 0x00000000090b72ca */ /* 0x000fe200000e0000 */
[----:B------:R-:W-:-:S05]  /*127c0*/  IMAD.MOV.U32 R9, RZ, RZ, 0x40000040 ;  /* 0x40000040ff097424 */ /* 0x000fca00078e00ff */
[----:B------:R-:W-:Y:S01]  /*127d0*/  R2UR UR15, R9 ;  /* 0x00000000090f72ca */ /* 0x000fe200000e0000 */
[----:B------:R-:W-:-:S05]  /*127e0*/  IMAD.MOV.U32 R9, RZ, RZ, 0x40000040 ;  /* 0x40000040ff097424 */ /* 0x000fca00078e00ff */
[----:B------:R-:W-:Y:S01]  /*127f0*/  R2UR UR19, R9 ;  /* 0x00000000091372ca */ /* 0x000fe200000e0000 */
[----:B------:R-:W-:Y:S01]  /*12800*/  IMAD.MOV.U32 R9, RZ, RZ, 0x40000040 ;  /* 0x40000040ff097424 */ /* 0x000fe200078e00ff */
[----:B--2---:R-:W-:-:S04]  /*12810*/  SHF.R.U32.HI R8, RZ, 0x7, R8 ;  /* 0x00000007ff087819 */ /* 0x004fc80000011608 */
[----:B------:R-:W-:Y:S01]  /*12820*/  R2UR UR23, R9 ;  /* 0x00000000091772ca */ /* 0x000fe200000e0000 */
[----:B------:R-:W-:Y:S02]  /*12830*/  IMAD.MOV.U32 R9, RZ, RZ, 0x40000040 ;  /* 0x40000040ff097424 */ /* 0x000fe400078e00ff */
[----:B------:R-:W-:Y:S02]  /*12840*/  VIADD R7, R8, 0x8 ;  /* 0x0000000808077836 */ /* 0x000fe40000000000 */
[----:B------:R-:W-:Y:S01]  /*12850*/  VIADD R8, R6, 0x2 ;  /* 0x0000000206087836 */ /* 0x000fe20000000000 */
[----:B------:R-:W-:Y:S01]  /*12860*/  R2UR UR27, R9 ;  /* 0x00000000091b72ca */ /* 0x000fe200000e0000 */
[----:B------:R-:W-:Y:S01]  /*12870*/  IMAD.MOV.U32 R9, RZ, RZ, 0x40000040 ;  /* 0x40000040ff097424 */ /* 0x000fe200078e00ff */
[----:B------:R0:W-:Y:S02]  /*12880*/  BAR.SYNC.DEFER_BLOCKING R7, 0x100 ;  /* 0x000400070000751d */ /* 0x0001e40000010000 */
[----:B------:R-:W-:Y:S01]  /*12890*/  R2UR UR10, R8 ;  /* 0x00000000080a72ca */ /* 0x000fe200000e0000 */
[----:B------:R-:W-:Y:S01]  /*128a0*/  VIADD R8, R6, 0x4 ;  /* 0x0000000406087836 */ /* 0x000fe20000000000 */
[----:B------:R-:W-:-:S04]  /*128b0*/  R2UR UR31, R9 ;  /* 0x00000000091f72ca */ /* 0x000fc800000e0000 */
[----:B------:R-:W-:Y:S01]  /*128c0*/  R2UR UR14, R8 ;  /* 0x00000000080e72ca */ /* 0x000fe200000e0000 */
[----:B------:R-:W-:Y:S02]  /*128d0*/  VIADD R8, R6, 0x6 ;  /* 0x0000000606087836 */ /* 0x000fe40000000000 */
[----:B0-----:R-:W-:-:S03]  /*128e0*/  IMAD.MOV.U32 R7, RZ, RZ, 0x40000040 ;  /* 0x40000040ff077424 */ /* 0x001fc600078e00ff */
[----:B------:R-:W-:Y:S01]  /*128f0*/  R2UR UR18, R8 ;  /* 0x00000000081272ca */ /* 0x000fe200000e0000 */
[----:B------:R-:W-:Y:S01]  /*12900*/  VIADD R8, R6, 0x400 ;  /* 0x0000040006087836 */ /* 0x000fe20000000000 */
[----:B------:R-:W-:-:S04]  /*12910*/  R2UR UR35, R7 ;  /* 0x00000000072372ca */ /* 0x000fc800000e0000 */
[----:B------:R-:W-:Y:S01]  /*12920*/  R2UR UR22, R8 ;  /* 0x00000000081672ca */ /* 0x000fe200000e0000 */
[----:B------:R-:W-:Y:S01]  /*12930*/  VIADD R8, R6, 0x402 ;  /* 0x0000040206087836 */ /* 0x000fe20000000000 */
[----:B------:R-:W-:-:S04]  /*12940*/  WARPGROUP.ARRIVE ;  /* 0x00000000000079c5 */ /* 0x000fc80000000000 */
[----:B------:R-:W-:Y:S01]  /*12950*/  R2UR UR26, R8 ;  /* 0x00000000081a72ca */ /* 0x000fe200000e0000 */
[C---:B------:R-:W-:Y:S02]  /*12960*/  VIADD R8, R6.reuse, 0x404 ;  /* 0x0000040406087836 */ /* 0x040fe40000000000 */
[----:B------:R-:W-:Y:S01]  /*12970*/  VIADD R6, R6, 0x406 ;  /* 0x0000040606067836 */ /* 0x000fe20000000000 */
[----:B------:R-:W-:Y:S02]  /*12980*/  HGMMA.64x128x16.F32.BF16 R24, gdesc[UR44], RZ, !UPT, gsb0 ;  /* 0x01e000002c1879f0 */ /* 0x000fe4000c0018ff */
[----:B------:R-:W-:Y:S02]  /*12990*/  R2UR UR30, R8 ;  /* 0x00000000081e72ca */ /* 0x000fe400000e0000 */
[----:B------:R-:W-:Y:S01]  /*129a0*/  R2UR UR34, R6 ;  /* 0x00000000062272ca */ /* 0x000fe200000e0000 */
        /* <DEDUP_REMOVED lines=22> */
[----:B------:R-:W-:Y:S05]  /*12b10*/  @P4 BRA `(.L_x_1852) ;  /* 0x0000000000284947 */ /* 0x000fea0003800000 */
[----:B------:R-:W-:Y:S05]  /*12b20*/  @!P0 BRA `(.L_x_1853) ;  /* 0x0000000000048947 */ /* 0x000fea0003800000 */
[----:B------:R-:W-:Y:S01]  /*12b30*/  BPT.TRAP 0x1 ;  /* 0x000000040000795c */ /* 0x000fe20000300000 */
.L_x_1853:
[----:B------:R-:W-:Y:S01]  /*12b40*/  SHF.L.U32 R6, R186, 0x1f, RZ ;  /* 0x0000001fba067819 */ /* 0x000fe200000006ff */
[----:B------:R-:W-:-:S04]  /*12b50*/  IMAD R7, R22, 0x8, R2 ;  /* 0x0000000816077824 */ /* 0x000fc800078e0202 */
[----:B------:R0:W1:Y:S01]  /*12b60*/  SYNCS.PHASECHK.TRANS64.TRYWAIT P4, [R7+URZ+0x28850], R6 ;  /* 0x02885006070075a7 */ /* 0x000062000808017f */
[----:B------:R-:W-:Y:S05]  /*12b70*/  @!P0 BRA `(.L_x_1854) ;  /* 0x0000000000048947 */ /* 0x000fea0003800000 */
[----:B------:R-:W-:Y:S01]  /*12b80*/  BPT.TRAP 0x1 ;  /* 0x000000040000795c */ /* 0x000fe20000300000 */
.L_x_1854:
[----:B-1----:R-:W-:Y:S05]  /*12b90*/  @P4 BRA `(.L_x_1852) ;  /* 0x0000000000084947 */ /* 0x002fea0003800000 */
[----:B------:R-:W1:Y:S02]  /*12ba0*/  SYNCS.PHASECHK.TRANS64.TRYWAIT P4, [R7+URZ+0x28850], R6 ;  /* 0x02885006070075a7 */ /* 0x000e64000808017f */
[----:B-1----:R-:W-:Y:S05]  /*12bb0*/  @!P4 BRA `(.L_x_1855) ;  /* 0x0000015400ecc947 */ /* 0x002fea0003800000 */
.L_x_1852:
[----:B01----:R-:W-:Y:S01]  /*12bc0*/  VIADD R6, R2, 0x400 ;  /* 0x0000040002067836 */ /* 0x003fe20000000000 */
[----:B------:R-:W-:Y:S05]  /*12bd0*/  WARPSYNC.ALL ;  /* 0x0000000000007948 */ /* 0x000fea0003800000 */
[----:B------:R-:W-:Y:S01]  /*12be0*/  SHF.R.U32.HI R6, RZ, 0x4, R6 ;  /* 0x00000004ff067819 */ /* 0x000fe20000011606 */
[----:B------:R-:W-:Y:S01]  /*12bf0*/  WARPGROUP.ARRIVE ;  /* 0x00000000000079c5 */ /* 0x000fe20000000000 */
[----:B------:R-:W-:Y:S02]  /*12c00*/  IMAD.MOV.U32 R9, RZ, RZ, 0x40000040 ;  /* 0x40000040ff097424 */ /* 0x000fe400078e00ff */
[----:B------:R-:W-:Y:S01]  /*12c10*/  FMUL.FTZ R20, R27, UR49 ;  /* 0x000000311b147c20 */ /* 0x000fe20008410000 */
[----:B------:R-:W-:Y:S01]  /*12c20*/  LOP3.LUT R6, R6, 0x3fff, RZ, 0xc0, !PT ;  /* 0x00003fff06067812 */ /* 0x000fe200078ec0ff */
[----:B------:R-:W-:Y:S01]  /*12c30*/  FMUL.FTZ R27, R28, UR49 ;  /* 0x000000311c1b7c20 */ /* 0x000fe20008410000 */
[----:B------:R-:W-:Y:S01]  /*12c40*/  FMUL.FTZ R28, R29, UR49 ;  /* 0x000000311d1c7c20 */ /* 0x000fe20008410000 */
[----:B------:R-:W-:Y:S01]  /*12c50*/  FMUL.FTZ R29, R34, UR49 ;  /* 0x00000031221d7c20 */ /* 0x000fe20008410000 */
[----:B------:R-:W-:Y:S01]  /*12c60*/  LOP3.LUT R7, R6, 0x4000000, RZ, 0xfc, !PT ;  /* 0x0400000006077812 */ /* 0x000fe200078efcff */
[----:B------:R-:W-:Y:S01]  /*12c70*/  FMUL.FTZ R34, R36, UR49 ;  /* 0x0000003124227c20 */ /* 0x000fe20008410000 */
[----:B------:R-:W-:Y:S01]  /*12c80*/  FMUL.FTZ R36, R39, UR49 ;  /* 0x0000003127247c20 */ /* 0x000fe20008410000 */
[----:B------:R-:W-:Y:S01]  /*12c90*/  FMUL.FTZ R39, R40, UR49 ;  /* 0x0000003128277c20 */ /* 0x000fe20008410000 */
[----:B------:R-:W-:Y:S01]  /*12ca0*/  FMUL.FTZ R40, R41, UR49 ;  /* 0x0000003129287c20 */ /* 0x000fe20008410000 */
[----:B------:R-:W-:Y:S01]  /*12cb0*/  IMAD R6, R22, 0x800, R7 ;  /* 0x0000080016067824 */ /* 0x000fe200078e0207 */
[----:B------:R-:W0:Y:S01]  /*12cc0*/  S2R R186, SR_TID.X ;  /* 0x0000000000ba7919 */ /* 0x000e220000002100 */
[----:B------:R-:W-:-:S02]  /*12cd0*/  IMAD.MOV.U32 R7, RZ, RZ, 0x40000040 ;  /* 0x40000040ff077424 */ /* 0x000fc400078e00ff */
[----:B------:R-:W-:Y:S01]  /*12ce0*/  FMUL.FTZ R41, R46, UR49 ;  /* 0x000000312e297c20 */ /* 0x000fe20008410000 */
[C---:B------:R-:W-:Y:S01]  /*12cf0*/  VIADD R8, R6.reuse, 0x80 ;  /* 0x0000008006087836 */ /* 0x040fe20000000000 */
[----:B------:R-:W-:Y:S01]  /*12d00*/  R2UR UR10, R6 ;  /* 0x00000000060a72ca */ /* 0x000fe200000e0000 */
[----:B------:R-:W-:Y:S01]  /*12d10*/  FMUL.FTZ R46, R51, UR49 ;  /* 0x00000031332e7c20 */ /* 0x000fe20008410000 */
[----:B------:R-:W-:Y:S01]  /*12d20*/  R2UR UR11, R7 ;  /* 0x00000000070b72ca */ /* 0x000fe200000e0000 */
[----:B------:R-:W-:Y:S02]  /*12d30*/  IMAD.MOV.U32 R7, RZ, RZ, 0x40000040 ;  /* 0x40000040ff077424 */ /* 0x000fe400078e00ff */
[----:B------:R-:W-:Y:S01]  /*12d40*/  FMUL.FTZ R51, R53, UR49 ;  /* 0x0000003135337c20 */ /* 0x000fe20008410000 */
[----:B------:R-:W-:Y:S01]  /*12d50*/  FMUL.FTZ R53, R59, UR49 ;  /* 0x000000313b357c20 */ /* 0x000fe20008410000 */
[----:B------:R-:W-:Y:S01]  /*12d60*/  FMUL.FTZ R59, R66, UR49 ;  /* 0x00000031423b7c20 */ /* 0x000fe20008410000 */
[----:B------:R-:W-:Y:S01]  /*12d70*/  FMUL.FTZ R66, R75, UR49 ;  /* 0x000000314b427c20 */ /* 0x000fe20008410000 */
[----:B------:R-:W-:-:S02]  /*12d80*/  IMAD.IADD R75, R195, 0x1, R193 ;  /* 0x00000001c34b7824 */ /* 0x000fc400078e02c1 */
        /* <DEDUP_REMOVED lines=10> */
[----:B------:R-:W-:-:S02]  /*12e30*/  IMAD.MOV.U32 R9, RZ, RZ, 0x40000040 ;  /* 0x40000040ff097424 */ /* 0x000fc400078e00ff */
        /* <DEDUP_REMOVED lines=22> */
[----:B0-----:R-:W-:Y:S01]  /*12fa0*/  SHF.R.U32.HI R186, RZ, 0x7, R186 ;  /* 0x00000007ffba7819 */ /* 0x001fe200000116ba */
        /* <DEDUP_REMOVED lines=19> */
[----:B------:R-:W-:Y:S01]  /*130e0*/  R2UR UR10, R8 ;  /* 0x00000000080a72ca */ /* 0x000fe200000e0000 */
[----:B------:R-:W-:Y:S01]  /*130f0*/  VIADD R8, R6, 0x180 ;  /* 0x0000018006087836 */ /* 0x000fe20000000000 */
[----:B------:R-:W-:Y:S01]  /*13100*/  R2UR UR11, R9 ;  /* 0x00000000090b72ca */ /* 0x000fe200000e0000 */
[----:B------:R-:W-:-:S03]  /*13110*/  IMAD.MOV.U32 R9, RZ, RZ, 0x40000040 ;  /* 0x40000040ff097424 */ /* 0x000fc600078e00ff */
        /* <DEDUP_REMOVED lines=20> */
[----:B------:R-:W-:-:S03]  /*13260*/  FMUL.FTZ R176, R81, UR49 ;  /* 0x0000003151b07c20 */ /* 0x000fc60008410000 */
        /* <DEDUP_REMOVED lines=19> */
[----:B------:R-:W-:-:S04]  /*133a0*/  FMUL.FTZ R172, R84, UR49 ;  /* 0x0000003154ac7c20 */ /* 0x000fc80008410000 */
[----:B------:R-:W-:Y:S01]  /*133b0*/  HGMMA.64x128x16.F32.BF16 R88, R168, gdesc[UR8].tnspB, R88, gsb0 ;  /* 0x41e00008a8587df0 */ /* 0x000fe20008001858 */
[----:B------:R-:W-:Y:S01]  /*133c0*/  R2UR UR10, R8 ;  /* 0x00000000080a72ca */ /* 0x000fe200000e0000 */
[----:B------:R-:W-:Y:S01]  /*133d0*/  VIADD R8, R6, 0x280 ;  /* 0x0000028006087836 */ /* 0x000fe20000000000 */
[----:B------:R-:W-:Y:S01]  /*133e0*/  R2UR UR11, R9 ;  /* 0x00000000090b72ca */ /* 0x000fe200000e0000 */
[----:B------:R-:W-:Y:S01]  /*133f0*/  IMAD.MOV.U32 R9, RZ, RZ, 0x40000040 ;  /* 0x40000040ff097424 */ /* 0x000fe200078e00ff */
        /* <DEDUP_REMOVED lines=8> */
[C---:B------:R-:W-:Y:S01]  /*13480*/  VIADD R8, R6.reuse, 0x300 ;  /* 0x0000030006087836 */ /* 0x040fe20000000000 */
[----:B------:R-:W-:Y:S01]  /*13490*/  R2UR UR11, R9 ;  /* 0x00000000090b72ca */ /* 0x000fe200000e0000 */
[----:B------:R-:W-:Y:S01]  /*134a0*/  IMAD.MOV.U32 R9, RZ, RZ, 0x40000040 ;  /* 0x40000040ff097424 */ /* 0x000fe200078e00ff */
[----:B------:R-:W0:Y:S01]  /*134b0*/  MUFU.TANH R168, R168 ;  /* 0x000000a800a87308 */ /* 0x000e220000002400 */
[----:B------:R-:W-:-:S07]  /*134c0*/  VIADD R6, R6, 0x380 ;  /* 0x0000038006067836 */ /* 0x000fce0000000000 */
[----:B------:R-:W0:Y:S01]  /*134d0*/  MUFU.TANH R170, R170 ;  /* 0x000000aa00aa7308 */ /* 0x000e220000002400 */
[----:B------:R-:W-:Y:S02]  /*134e0*/  WARPGROUP.DEPBAR.LE gsb0, 0x0 ;  /* 0x00008000000079c5 */ /* 0x000fe40000010000 */
[----:B------:R-:W-:Y:S01]  /*134f0*/  WARPGROUP.ARRIVE ;  /* 0x00000000000079c5 */ /* 0x000fe20000000000 */
[----:B------:R-:W-:Y:S01]  /*13500*/  FMUL.FTZ R166, R73, UR49 ;  /* 0x0000003149a67c20 */ /* 0x000fe20008410000 */
[----:B------:R-:W-:Y:S02]  /*13510*/  IMAD.SHL.U32 R73, R4, 0x80, RZ ;  /* 0x0000008004497824 */ /* 0x000fe400078e00ff */
[----:B------:R-:W-:Y:S01]  /*13520*/  FMUL.FTZ R164, R72, UR49 ;  /* 0x0000003148a47c20 */ /* 0x000fe20008410000 */
[----:B------:R-:W-:Y:S01]  /*13530*/  FMUL.FTZ R72, R87, UR49 ;  /* 0x0000003157487c20 */ /* 0x000fe20008410000 */
[----:B------:R-:W-:Y:S01]  /*13540*/  HGMMA.64x128x16.F32.BF16 R88, R160, gdesc[UR8].tnspB, R88, gsb0 ;  /* 0x41e00008a0587df0 */ /* 0x000fe20008001858 */
[----:B------:R-:W-:Y:S01]  /*13550*/  R2UR UR10, R8 ;  /* 0x00000000080a72ca */ /* 0x000fe200000e0000 */
[----:B------:R-:W-:Y:S01]  /*13560*/  FMUL.FTZ R8, R55, UR49 ;  /* 0x0000003137087c20 */ /* 0x000fe20008410000 */
[----:B------:R-:W-:Y:S01]  /*13570*/  R2UR UR11, R9 ;  /* 0x00000000090b72ca */ /* 0x000fe200000e0000 */
[----:B------:R-:W-:Y:S01]  /*13580*/  FMUL.FTZ R55, R62, UR49 ;  /* 0x000000313e377c20 */ /* 0x000fe20008410000 */
[----:B------:R-:W-:Y:S01]  /*13590*/  FMUL.FTZ R62, R64, UR49 ;  /* 0x00000031403e7c20 */ /* 0x000fe20008410000 */
[----:B------:R-:W-:Y:S01]  /*135a0*/  FMUL.FTZ R64, R71, UR49 ;  /* 0x0000003147407c20 */ /* 0x000fe20008410000 */
[----:B------:R-:W-:Y:S01]  /*135b0*/  FMUL.FTZ R9, R56, UR49 ;  /* 0x0000003138097c20 */ /* 0x000fe20008410000 */
[----:B------:R-:W5:Y:S01]  /*135c0*/  @P2 LDC R71, c[0x0][0x450] ;  /* 0x00011400ff472b82 */ /* 0x000f620000000800 */
[----:B------:R-:W-:Y:S01]  /*135d0*/  FMUL.FTZ R56, R63, UR49 ;  /* 0x000000313f387c20 */ /* 0x000fe20008410000 */
[----:B------:R-:W-:Y:S01]  /*135e0*/  FMUL.FTZ R63, R70, UR49 ;  /* 0x00000031463f7c20 */ /* 0x000fe20008410000 */
[----:B------:R-:W-:Y:S01]  /*135f0*/  IADD3 R74, -R73, 0x1, RZ ;  /* 0x00000001494a7810 */ /* 0x000fe20007ffe1ff */
[----:B------:R-:W-:Y:S01]  /*13600*/  FMUL.FTZ R70, R82, UR49 ;  /* 0x0000003152467c20 */ /* 0x000fe20008410000 */
[----:B------:R-:W0:Y:S03]  /*13610*/  MUFU.TANH R8, R8 ;  /* 0x0000000800087308 */ /* 0x000e260000002400 */
[----:B------:R-:W-:-:S05]  /*13620*/  IMAD R74, R189, -0x2, R74 ;  /* 0xfffffffebd4a7824 */ /* 0x000fca00078e024a */
[----:B------:R-:W0:Y:S01]  /*13630*/  MUFU.TANH R9, R9 ;  /* 0x0000000900097308 */ /* 0x000e220000002400 */
[----:B------:R-:W-:-:S05]  /*13640*/  IADD3 R74, -R187, R74, R188 ;  /* 0x0000004abb4a7210 */ /* 0x000fca0007ffe1bc */
[----:B------:R-:W-:Y:S02]  /*13650*/  VIADD R77, R74, UR48 ;  /* 0x000000304a4d7c36 */ /* 0x000fe40008000000 */
        /* <DEDUP_REMOVED lines=10> */
[----:B------:R-:W-:-:S06]  /*13700*/  WARPGROUP.ARRIVE ;  /* 0x00000000000079c5 */ /* 0x000fcc0000000000 */
[----:B------:R-:W-:Y:S01]  /*13710*/  HGMMA.64x128x16.F32.BF16 R88, R156, gdesc[UR8].tnspB, R88, gsb0 ;  /* 0x41e000089c587df0 */ /* 0x000fe20008001858 */
[----:B------:R-:W-:Y:S02]  /*13720*/  R2UR UR10, R6 ;  /* 0x00000000060a72ca */ /* 0x000fe400000e0000 */
[----:B------:R-:W-:Y:S01]  /*13730*/  R2UR UR11, R7 ;  /* 0x00000000070b72ca */ /* 0x000fe200000e0000 */
[----:B------:R-:W1:Y:S01]  /*13740*/  @P2 LDC R6, c[0x0][0x44c] ;  /* 0x00011300ff062b82 */ /* 0x000e620000000800 */
[----:B------:R-:W-:-:S04]  /*13750*/  @!P1 IMAD R7, R13, 0x8, R2 ;  /* 0x000000080d079824 */ /* 0x000fc800078e0202 */
[----:B------:R-:W-:-:S05]  /*13760*/  @!P1 VIADD R7, R7, 0x28840 ;  /* 0x0002884007079836 */ /* 0x000fca0000000000 */
[----:B------:R-:W-:Y:S01]  /*13770*/  @!P1 PRMT R7, RZ, 0x654, R7 ;  /* 0x00000654ff079816 */ /* 0x000fe20000000007 */
[----:B-1----:R-:W-:-:S05]  /*13780*/  @P2 IMAD.HI.U32 R6, R75, R6, RZ ;  /* 0x000000064b062227 */ /* 0x002fca00078e00ff */
[----:B-----5:R-:W-:Y:S01]  /*13790*/  @P2 SHF.R.U32.HI R75, RZ, R71, R6 ;  /* 0x00000047ff4b2219 */ /* 0x020fe20000011606 */
[----:B------:R-:W-:Y:S01]  /*137a0*/  FMUL.FTZ R71, R86, UR49 ;  /* 0x0000003156477c20 */ /* 0x000fe20008410000 */
[----:B------:R-:W-:-:S03]  /*137b0*/  IADD3 R6, -R186, 0xb, RZ ;  /* 0x0000000bba067810 */ /* 0x000fc60007ffe1ff */
[----:B------:R-:W1:Y:S02]  /*137c0*/  SHFL.IDX PT, R76, R75, RZ, 0x1c1f ;  /* 0x001c1fff4b4c7589 */ /* 0x000e6400000e0000 */
[----:B------:R-:W0:Y:S01]  /*137d0*/  MUFU.TANH R71, R71 ;  /* 0x0000004700477308 */ /* 0x000e220000002400 */
[--C-:B-1----:R-:W-:Y:S01]  /*137e0*/  IMAD.IADD R81, R77, 0x1, R76.reuse ;  /* 0x000000014d517824 */ /* 0x102fe200078e024c */
[----:B------:R-:W-:Y:S02]  /*137f0*/  WARPGROUP.DEPBAR.LE gsb0, 0x0 ;  /* 0x00008000000079c5 */ /* 0x000fe40000010000 */
[----:B------:R-:W-:Y:S01]  /*13800*/  WARPGROUP.ARRIVE ;  /* 0x00000000000079c5 */ /* 0x000fe20000000000 */
[----:B------:R-:W-:Y:S01]  /*13810*/  FMUL.FTZ R158, R68, UR49 ;  /* 0x00000031449e7c20 */ /* 0x000fe20008410000 */
[----:B------:R-:W-:Y:S01]  /*13820*/  FMUL.FTZ R157, R69, UR49 ;  /* 0x00000031459d7c20 */ /* 0x000fe20008410000 */
[----:B------:R-:W-:Y:S01]  /*13830*/  FMUL.FTZ R68, R79, UR49 ;  /* 0x000000314f447c20 */ /* 0x000fe20008410000 */
[----:B------:R-:W-:Y:S01]  /*13840*/  FMUL.FTZ R69, R83, UR49 ;  /* 0x0000003153457c20 */ /* 0x000fe20008410000 */
[----:B------:R-:W-:Y:S01]  /*13850*/  VIADD R79, R74, UR50 ;  /* 0x000000324a4f7c36 */ /* 0x000fe20008000000 */
[----:B------:R-:W-:Y:S01]  /*13860*/  HGMMA.64x128x16.F32.BF16 R88, R152, gdesc[UR8].tnspB, R88, gsb0 ;  /* 0x41e0000898587df0 */ /* 0x000fe20008001858 */
[----:B------:R-:W1:Y:S02]  /*13870*/  MUFU.TANH R158, R158 ;  /* 0x0000009e009e7308 */ /* 0x000e640000002400 */
[----:B------:R-:W-:-:S06]  /*13880*/  IMAD.IADD R83, R79, 0x1, R76 ;  /* 0x000000014f537824 */ /* 0x000fcc00078e024c */
[----:B------:R-:W0:Y:S08]  /*13890*/  MUFU.TANH R157, R157 ;  /* 0x0000009d009d7308 */ /* 0x000e300000002400 */
[----:B------:R-:W0:Y:S08]  /*138a0*/  MUFU.TANH R68, R68 ;  /* 0x0000004400447308 */ /* 0x000e300000002400 */
[----:B------:R-:W0:Y:S01]  /*138b0*/  MUFU.TANH R69, R69 ;  /* 0x0000004500457308 */ /* 0x000e220000002400 */
[----:B------:R-:W-:-:S02]  /*138c0*/  WARPGROUP.DEPBAR.LE gsb0, 0x0 ;  /* 0x00008000000079c5 */ /* 0x000fc40000010000 */
[----:B------:R0:W-:Y:S06]  /*138d0*/  BAR.ARV R6, 0x100 ;  /* 0x000400060000751d */ /* 0x0001ec0000002000 */
[----:B------:R0:W-:Y:S01]  /*138e0*/  @!P1 SYNCS.ARRIVE.TRANS64.RED.A1T0 RZ, [R7+URZ], RZ ;  /* 0x000000ff07ff99a7 */ /* 0x0001e2000810043f */
[----:B-1234-:R-:W-:Y:S05]  /*138f0*/  @!P3 BRA `(.L_x_1856) ;  /* 0x000000000058b947 */ /* 0x01efea0003800000 */
[----:B------:R-:W-:Y:S01]  /*13900*/  IADD3 R74, -R187, R188, R76 ;  /* 0x000000bcbb4a7210 */ /* 0x000fe20007ffe14c */
[----:B------:R-:W-:Y:S03]  /*13910*/  BSSY B0, `(.L_x_1857) ;  /* 0x0000010000007945 */ /* 0x000fe60003800000 */
[----:B------:R-:W-:-:S13]  /*13920*/  ISETP.GT.AND P4, PT, R74, -0x1, PT ;  /* 0xffffffff4a00780c */ /* 0x000fda0003f84270 */
[----:B------:R-:W-:Y:S05]  /*13930*/  @P4 BRA `(.L_x_1858) ;  /* 0x0000000000204947 */ /* 0x000fea0003800000 */
[----:B------:R-:W-:Y:S01]  /*13940*/  IMAD.U32 R76, RZ, RZ, UR4 ;  /* 0x00000004ff4c7e24 */ /* 0x000fe2000f8e00ff */
[----:B------:R-:W-:-:S04]  /*13950*/  LOP3.LUT R85, RZ, R74, RZ, 0x33, !PT ;  /* 0x0000004aff557212 */ /* 0x000fc800078e33ff */
[----:B------:R-:W-:-:S13]  /*13960*/  ISETP.NE.AND P4, PT, R76, 0x1, PT ;  /* 0x000000014c00780c */ /* 0x000fda0003f85270 */
[----:B0-----:R-:W0:Y:S02]  /*13970*/  @P4 LDC.64 R6, c[0x0][0x9e8] ;  /* 0x00027a00ff064b82 */ /* 0x001e240000000a00 */
[----:B0-----:R-:W-:-:S05]  /*13980*/  @P4 IMAD.HI.U32 R6, R85, R6, RZ ;  /* 0x0000000655064227 */ /* 0x001fca00078e00ff */
[----:B------:R-:W-:-:S04]  /*13990*/  @P4 SHF.R.U32.HI R85, RZ, R7, R6 ;  /* 0x00000007ff554219 */ /* 0x000fc80000011606 */
[----:B------:R-:W-:Y:S01]  /*139a0*/  LOP3.LUT R74, RZ, R85, RZ, 0x33, !PT ;  /* 0x00000055ff4a7212 */ /* 0x000fe200078e33ff */
[----:B------:R-:W-:Y:S06]  /*139b0*/  BRA `(.L_x_1859) ;  /* 0x0000000000147947 */ /* 0x000fec0003800000 */
.L_x_1858:
[----:B------:R-:W-:-:S05]  /*139c0*/  IMAD.U32 R76, RZ, RZ, UR4 ;  /* 0x00000004ff4c7e24 */ /* 0x000fca000f8e00ff */
[----:B------:R-:W-:-:S13]  /*139d0*/  ISETP.NE.AND P4, PT, R76, 0x1, PT ;  /* 0x000000014c00780c */ /* 0x000fda0003f85270 */
[----:B0-----:R-:W0:Y:S02]  /*139e0*/  @P4 LDC.64 R6, c[0x0][0x9e8] ;  /* 0x00027a00ff064b82 */ /* 0x001e240000000a00 */
[----:B0-----:R-:W-:-:S05]  /*139f0*/  @P4 IMAD.HI.U32 R6, R74, R6, RZ ;  /* 0x000000064a064227 */ /* 0x001fca00078e00ff */
[----:B------:R-:W-:-:S07]  /*13a00*/  @P4 SHF.R.U32.HI R74, RZ, R7, R6 ;  /* 0x00000007ff4a4219 */ /* 0x000fce0000011606 */
.L_x_1859:
[----:B------:R-:W-:Y:S05]  /*13a10*/  BSYNC B0 ;  /* 0x0000000000007941 */ /* 0x000fea0003800000 */
.L_x_1857:
[----:B------:R-:W-:-:S04]  /*13a20*/  IMAD R74, R74, R76, -R73 ;  /* 0x0000004c4a4a7224 */ /* 0x000fc800078e0a49 */
[----:B------:R-:W-:-:S05]  /*13a30*/  IMAD R74, R189, -0x2, R74 ;  /* 0xfffffffebd4a7824 */ /* 0x000fca00078e024a */
[----:B------:R-:W-:Y:S02]  /*13a40*/  VIADDMNMX R81, R74, R76, R81, PT ;  /* 0x0000004c4a517246 */ /* 0x000fe40003800151 */
[----:B------:R-:W-:-:S07]  /*13a50*/  VIMNMX R83, R83, R74, !PT ;  /* 0x0000004a53537248 */ /* 0x000fce0007fe0100 */
.L_x_1856:
[----:B------:R-:W-:Y:S01]  /*13a60*/  ISETP.GT.AND P4, PT, R4, -0x1, PT ;  /* 0xffffffff0400780c */ /* 0x000fe20003f84270 */
[----:B0-----:R-:W0:Y:S03]  /*13a70*/  SHFL.IDX PT, R6, R75, 0x1, 0x1c1f ;  /* 0x003c1f004b067f89 */ /* 0x001e2600000e0000 */
[----:B------:R-:W-:-:S04]  /*13a80*/  ISETP.GT.AND P5, PT, R83, RZ, P4 ;  /* 0x000000ff5300720c */ /* 0x000fc800027a4270 */
[----:B------:R-:W-:-:S04]  /*13a90*/  ISETP.LT.OR P5, PT, R81, 0x1, P5 ;  /* 0x000000015100780c */ /* 0x000fc80002fa1670 */
[----:B------:R-:W-:Y:S02]  /*13aa0*/  FSEL R74, R21, -INF , !P5 ;  /* 0xff800000154a7808 */ /* 0x000fe40006800000 */
[----:B------:R-:W-:-:S04]  /*13ab0*/  ISETP.GT.AND P5, PT, R83, 0x1, P4 ;  /* 0x000000015300780c */ /* 0x000fc800027a4270 */
[----:B------:R-:W-:-:S04]  /*13ac0*/  ISETP.LT.OR P5, PT, R81, 0x2, P5 ;  /* 0x000000025100780c */ /* 0x000fc80002fa1670 */
[----:B------:R-:W-:Y:S02]  /*13ad0*/  FSEL R24, R24, -INF , !P5 ;  /* 0xff80000018187808 */ /* 0x000fe40006800000 */
[----:B------:R-:W-:Y:S01]  /*13ae0*/  ISETP.GT.AND P5, PT, R83, 0x8, P4 ;  /* 0x000000085300780c */ /* 0x000fe200027a4270 */
[----:B0-----:R-:W-:-:S03]  /*13af0*/  IMAD.IADD R21, R77, 0x1, R6 ;  /* 0x000000014d157824 */ /* 0x001fc600078e0206 */
[----:B------:R-:W-:-:S04]  /*13b00*/  ISETP.LT.OR P5, PT, R81, 0x9, P5 ;  /* 0x000000095100780c */ /* 0x000fc80002fa1670 */
[----:B------:R-:W-:Y:S02]  /*13b10*/  FSEL R76, R27, -INF , !P5 ;  /* 0xff8000001b4c7808 */ /* 0x000fe40006800000 */
[----:B------:R-:W-:-:S04]  /*13b20*/  ISETP.GT.AND P5, PT, R83, 0x9, P4 ;  /* 0x000000095300780c */ /* 0x000fc800027a4270 */
        /* <DEDUP_REMOVED lines=40> */
[----:B------:R-:W-:Y:S01]  /*13db0*/  FSEL R154, R9, -INF , !P5 ;  /* 0xff800000099a7808 */ /* 0x000fe20006800000 */
[----:B------:R-:W-:Y:S01]  /*13dc0*/  IMAD.IADD R9, R79, 0x1, R6 ;  /* 0x000000014f097824 */ /* 0x000fe200078e0206 */
        /* <DEDUP_REMOVED lines=45> */
[----:B------:R-:W-:Y:S08]  /*140a0*/  @!P3 BRA `(.L_x_1860) ;  /* 0x000000000058b947 */ /* 0x000ff00003800000 */
[----:B------:R-:W-:Y:S01]  /*140b0*/  IADD3 R27, -R187, R188, R6 ;  /* 0x000000bcbb1b7210 */ /* 0x000fe20007ffe106 */
[----:B------:R-:W-:Y:S03]  /*140c0*/  BSSY B0, `(.L_x_1861) ;  /* 0x0000010000007945 */ /* 0x000fe60003800000 */
        /* <DEDUP_REMOVED lines=10> */
.L_x_1862:
[----:B------:R-:W-:-:S05]  /*14170*/  IMAD.U32 R180, RZ, RZ, UR4 ;  /* 0x00000004ffb47e24 */ /* 0x000fca000f8e00ff */
[----:B------:R-:W-:-:S13]  /*14180*/  ISETP.NE.AND P5, PT, R180, 0x1, PT ;  /* 0x00000001b400780c */ /* 0x000fda0003fa5270 */
[----:B------:R-:W0:Y:S02]  /*14190*/  @P5 LDC.64 R6, c[0x0][0x9e8] ;  /* 0x00027a00ff065b82 */ /* 0x000e240000000a00 */
[----:B0-----:R-:W-:-:S05]  /*141a0*/  @P5 IMAD.HI.U32 R6, R27, R6, RZ ;  /* 0x000000061b065227 */ /* 0x001fca00078e00ff */
[----:B------:R-:W-:-:S07]  /*141b0*/  @P5 SHF.R.U32.HI R27, RZ, R7, R6 ;  /* 0x00000007ff1b5219 */ /* 0x000fce0000011606 */
.L_x_1863:
[----:B------:R-:W-:Y:S05]  /*141c0*/  BSYNC B0 ;  /* 0x0000000000007941 */ /* 0x000fea0003800000 */
.L_x_1861:
[----:B------:R-:W-:-:S04]  /*141d0*/  IMAD R6, R27, R180, -R73 ;  /* 0x000000b41b067224 */ /* 0x000fc800078e0a49 */
[----:B------:R-:W-:-:S05]  /*141e0*/  IMAD R6, R189, -0x2, R6 ;  /* 0xfffffffebd067824 */ /* 0x000fca00078e0206 */
[----:B------:R-:W-:Y:S02]  /*141f0*/  VIADDMNMX R21, R6, R180, R21, PT ;  /* 0x000000b406157246 */ /* 0x000fe40003800115 */
[----:B------:R-:W-:-:S07]  /*14200*/  VIMNMX R9, R9, R6, !PT ;  /* 0x0000000609097248 */ /* 0x000fce0007fe0100 */
.L_x_1860:
[----:B------:R-:W-:Y:S01]  /*14210*/  ISETP.GT.AND P5, PT, R9, 0x1, P4 ;  /* 0x000000010900780c */ /* 0x000fe200027a4270 */
[----:B------:R-:W-:Y:S01]  /*14220*/  @!P1 IMAD R61, R22, 0x8, R2 ;  /* 0x00000008163d9824 */ /* 0x000fe200078e0202 */
[----:B------:R-:W-:Y:S02]  /*14230*/  FMNMX.FTZ R7, R74, R11, !PT ;  /* 0x0000000b4a077209 */ /* 0x000fe40007810000 */
[----:B------:R-:W-:Y:S02]  /*14240*/  ISETP.LT.OR P5, PT, R21, 0x2, P5 ;  /* 0x000000021500780c */ /* 0x000fe40002fa1670 */
[----:B------:R-:W-:Y:S02]  /*14250*/  FMNMX.FTZ R7, R24, R7, !PT ;  /* 0x0000000718077209 */ /* 0x000fe40007810000 */
[----:B------:R-:W-:Y:S02]  /*14260*/  FSEL R20, R20, -INF , !P5 ;  /* 0xff80000014147808 */ /* 0x000fe40006800000 */
[----:B------:R-:W-:-:S02]  /*14270*/  ISETP.GT.AND P5, PT, R9, 0x8, P4 ;  /* 0x000000080900780c */ /* 0x000fc400027a4270 */
[----:B------:R-:W-:Y:S02]  /*14280*/  FMNMX.FTZ R7, R76, R7, !PT ;  /* 0x000000074c077209 */ /* 0x000fe40007810000 */
[----:B------:R-:W-:Y:S02]  /*14290*/  ISETP.LT.OR P5, PT, R21, 0x9, P5 ;  /* 0x000000091500780c */ /* 0x000fe40002fa1670 */
[----:B------:R-:W-:Y:S02]  /*142a0*/  FMNMX.FTZ R7, R28, R7, !PT ;  /* 0x000000071c077209 */ /* 0x000fe40007810000 */
[----:B------:R-:W-:Y:S02]  /*142b0*/  FSEL R180, R25, -INF , !P5 ;  /* 0xff80000019b47808 */ /* 0x000fe40006800000 */
[----:B------:R-:W-:Y:S02]  /*142c0*/  ISETP.GT.AND P5, PT, R9, 0x9, P4 ;  /* 0x000000090900780c */ /* 0x000fe400027a4270 */
[----:B------:R-:W-:-:S02]  /*142d0*/  FMNMX.FTZ R7, R78, R7, !PT ;  /* 0x000000074e077209 */ /* 0x000fc40007810000 */
[----:B------:R-:W-:Y:S02]  /*142e0*/  ISETP.LT.OR P5, PT, R21, 0xa, P5 ;  /* 0x0000000a1500780c */ /* 0x000fe40002fa1670 */
[----:B------:R-:W-:Y:S02]  /*142f0*/  FMNMX.FTZ R7, R32, R7, !PT ;  /* 0x0000000720077209 */ /* 0x000fe40007810000 */
[----:B------:R-:W-:Y:S02]  /*14300*/  FSEL R26, R26, -INF , !P5 ;  /* 0xff8000001a1a7808 */ /* 0x000fe40006800000 */
[----:B------:R-:W-:Y:S02]  /*14310*/  ISETP.GT.AND P5, PT, R9, 0x10, P4 ;  /* 0x000000100900780c */ /* 0x000fe400027a4270 */
[----:B------:R-:W-:Y:S02]  /*14320*/  FMNMX.FTZ R7, R34, R7, !PT ;  /* 0x0000000722077209 */ /* 0x000fe40007810000 */
[----:B------:R-:W-:-:S02]  /*14330*/  ISETP.LT.OR P5, PT, R21, 0x11, P5 ;  /* 0x000000111500780c */ /* 0x000fc40002fa1670 */
[----:B------:R-:W-:Y:S02]  /*14340*/  FMNMX.FTZ R7, R80, R7, !PT ;  /* 0x0000000750077209 */ /* 0x000fe40007810000 */
[----:B------:R-:W-:Y:S02]  /*14350*/  FSEL R182, R29, -INF , !P5 ;  /* 0xff8000001db67808 */ /* 0x000fe40006800000 */
[----:B------:R-:W-:Y:S02]  /*14360*/  ISETP.GT.AND P5, PT, R9, 0x11, P4 ;  /* 0x000000110900780c */ /* 0x000fe400027a4270 */
[----:B------:R-:W-:Y:S02]  /*14370*/  FMNMX.FTZ R7, R82, R7, !PT ;  /* 0x0000000752077209 */ /* 0x000fe40007810000 */
[----:B------:R-:W-:Y:S02]  /*14380*/  ISETP.LT.OR P5, PT, R21, 0x12, P5 ;  /* 0x000000121500780c */ /* 0x000fe40002fa1670 */
[----:B------:R-:W-:-:S02]  /*14390*/  FMNMX.FTZ R7, R40, R7, !PT ;  /* 0x0000000728077209 */ /* 0x000fc40007810000 */
[----:B------:R-:W-:Y:S02]  /*143a0*/  FSEL R30, R30, -INF , !P5 ;  /* 0xff8000001e1e7808 */ /* 0x000fe40006800000 */
[----:B------:R-:W-:Y:S02]  /*143b0*/  ISETP.GT.AND P5, PT, R9, 0x18, P4 ;  /* 0x000000180900780c */ /* 0x000fe400027a4270 */
[----:B------:R-:W-:Y:S02]  /*143c0*/  FMNMX.FTZ R7, R84, R7, !PT ;  /* 0x0000000754077209 */ /* 0x000fe40007810000 */
[----:B------:R-:W-:Y:S02]  /*143d0*/  ISETP.LT.OR P5, PT, R21, 0x19, P5 ;  /* 0x000000191500780c */ /* 0x000fe40002fa1670 */
[----:B------:R-:W-:Y:S02]  /*143e0*/  FMNMX.FTZ R7, R44, R7, !PT ;  /* 0x000000072c077209 */ /* 0x000fe40007810000 */
[----:B------:R-:W-:-:S02]  /*143f0*/  FSEL R186, R33, -INF , !P5 ;  /* 0xff80000021ba7808 */ /* 0x000fc40006800000 */
[----:B------:R-:W-:Y:S02]  /*14400*/  ISETP.GT.AND P5, PT, R9, 0x19, P4 ;  /* 0x000000190900780c */ /* 0x000fe400027a4270 */
        /* <DEDUP_REMOVED lines=49> */
[----:B------:R-:W-:Y:S01]  /*14720*/  ISETP.GT.AND P5, PT, R9, 0x41, P4 ;  /* 0x000000410900780c */ /* 0x000fe200027a4270 */
[----:B------:R-:W0:Y:S03]  /*14730*/  SHFL.BFLY PT, R6, R25, 0x2, 0x1f ;  /* 0x0c401f0019067f89 */ /* 0x000e2600000e0000 */
[----:B------:R-:W-:-:S04]  /*14740*/  ISETP.LT.OR P5, PT, R21, 0x42, P5 ;  /* 0x000000421500780c */ /* 0x000fc80002fa1670 */
[----:B------:R-:W-:Y:S02]  /*14750*/  FSEL R53, R53, -INF , !P5 ;  /* 0xff80000035357808 */ /* 0x000fe40006800000 */
[----:B------:R-:W-:-:S04]  /*14760*/  ISETP.GT.AND P5, PT, R9, 0x48, P4 ;  /* 0x000000480900780c */ /* 0x000fc800027a4270 */
[----:B------:R-:W-:-:S04]  /*14770*/  ISETP.LT.OR P5, PT, R21, 0x49, P5 ;  /* 0x000000491500780c */ /* 0x000fc80002fa1670 */
[----:B------:R-:W-:Y:S02]  /*14780*/  FSEL R55, R55, -INF , !P5 ;  /* 0xff80000037377808 */ /* 0x000fe40006800000 */
[----:B------:R-:W-:-:S04]  /*14790*/  ISETP.GT.AND P5, PT, R9, 0x49, P4 ;  /* 0x000000490900780c */ /* 0x000fc800027a4270 */
[----:B------:R-:W-:Y:S02]  /*147a0*/  ISETP.LT.OR P5, PT, R21, 0x4a, P5 ;  /* 0x0000004a1500780c */ /* 0x000fe40002fa1670 */
[----:B0-----:R-:W-:Y:S02]  /*147b0*/  FMNMX.FTZ R27, R25, R6, !PT ;  /* 0x00000006191b7209 */ /* 0x001fe40007810000 */
[----:B------:R-:W-:Y:S02]  /*147c0*/  FSEL R56, R56, -INF , !P5 ;  /* 0xff80000038387808 */ /* 0x000fe40006800000 */
[----:B------:R-:W-:Y:S01]  /*147d0*/  ISETP.GT.AND P5, PT, R9, 0x50, P4 ;  /* 0x000000500900780c */ /* 0x000fe200027a4270 */
[----:B------:R-:W0:Y:S03]  /*147e0*/  SHFL.BFLY PT, R6, R27, 0x1, 0x1f ;  /* 0x0c201f001b067f89 */ /* 0x000e2600000e0000 */
[----:B------:R-:W-:-:S04]  /*147f0*/  ISETP.LT.OR P5, PT, R21, 0x51, P5 ;  /* 0x000000511500780c */ /* 0x000fc80002fa1670 */
[----:B------:R-:W-:Y:S02]  /*14800*/  FSEL R7, R59, -INF , !P5 ;  /* 0xff8000003b077808 */ /* 0x000fe40006800000 */
[----:B------:R-:W-:Y:S01]  /*14810*/  ISETP.GT.AND P5, PT, R9, 0x51, P4 ;  /* 0x000000510900780c */ /* 0x000fe200027a4270 */
[----:B------:R-:W1:Y:S03]  /*14820*/  LDC R59, c[0x0][0x988] ;  /* 0x00026200ff3b7b82 */ /* 0x000e660000000800 */
[----:B------:R-:W-:-:S04]  /*14830*/  ISETP.LT.OR P5, PT, R21, 0x52, P5 ;  /* 0x000000521500780c */ /* 0x000fc80002fa1670 */
[----:B------:R-:W-:Y:S02]  /*14840*/  FSEL R60, R60, -INF , !P5 ;  /* 0xff8000003c3c7808 */ /* 0x000fe40006800000 */
[----:B------:R-:W-:-:S04]  /*14850*/  ISETP.GT.AND P5, PT, R9, 0x58, P4 ;  /* 0x000000580900780c */ /* 0x000fc800027a4270 */
[----:B------:R-:W-:Y:S02]  /*14860*/  ISETP.LT.OR P5, PT, R21, 0x59, P5 ;  /* 0x000000591500780c */ /* 0x000fe40002fa1670 */
[----:B0-----:R-:W-:Y:S02]  /*14870*/  FMNMX.FTZ R6, R27, R6, !PT ;  /* 0x000000061b067209 */ /* 0x001fe40007810000 */
[----:B------:R-:W-:Y:S02]  /*14880*/  FSEL R63, R63, -INF , !P5 ;  /* 0xff8000003f3f7808 */ /* 0x000fe40006800000 */
[----:B------:R-:W-:-:S04]  /*14890*/  ISETP.GT.AND P5, PT, R9, 0x59, P4 ;  /* 0x000000590900780c */ /* 0x000fc800027a4270 */
[----:B------:R-:W-:Y:S01]  /*148a0*/  ISETP.LT.OR P5, PT, R21, 0x5a, P5 ;  /* 0x0000005a1500780c */ /* 0x000fe20002fa1670 */
[----:B-1----:R-:W-:-:S03]  /*148b0*/  FMUL.FTZ R49, R6, R59 ;  /* 0x0000003b06317220 */ /* 0x002fc60000410000 */
        /* <DEDUP_REMOVED lines=22> */
[C---:B------:R-:W-:Y:S02]  /*14a20*/  ISETP.GT.AND P5, PT, R9.reuse, RZ, P4 ;  /* 0x000000ff0900720c */ /* 0x040fe400027a4270 */
[----:B------:R-:W-:Y:S02]  /*14a30*/  ISETP.GT.AND P4, PT, R9, 0x79, P4 ;  /* 0x000000790900780c */ /* 0x000fe40002784270 */
[C---:B------:R-:W-:Y:S02]  /*14a40*/  ISETP.LT.OR P5, PT, R21.reuse, 0x1, P5 ;  /* 0x000000011500780c */ /* 0x040fe40002fa1670 */
[----:B------:R-:W-:Y:S02]  /*14a50*/  ISETP.LT.OR P4, PT, R21, 0x7a, P4 ;  /* 0x0000007a1500780c */ /* 0x000fe40002781670 */
[----:B------:R-:W-:-:S02]  /*14a60*/  FSEL R51, R15, -INF , !P5 ;  /* 0xff8000000f337808 */ /* 0x000fc40006800000 */
[----:B------:R-:W-:Y:S02]  /*14a70*/  FSETP.NEU.FTZ.AND P5, PT, R6, -INF , PT ;  /* 0xff8000000600780b */ /* 0x000fe40003fbd000 */
[----:B------:R-:W-:Y:S02]  /*14a80*/  FMNMX.FTZ R27, R51, R10, !PT ;  /* 0x0000000a331b7209 */ /* 0x000fe40007810000 */
[----:B------:R-:W-:Y:S02]  /*14a90*/  FSEL R49, R49, RZ, P5 ;  /* 0x000000ff31317208 */ /* 0x000fe40002800000 */
[----:B------:R-:W-:Y:S02]  /*14aa0*/  FMNMX.FTZ R29, R20, R27, !PT ;  /* 0x0000001b141d7209 */ /* 0x000fe40007810000 */
[----:B------:R-:W-:Y:S01]  /*14ab0*/  FSEL R72, R72, -INF , !P4 ;  /* 0xff80000048487808 */ /* 0x000fe20006000000 */
[--C-:B------:R-:W-:Y:S01]  /*14ac0*/  FFMA.FTZ R15, R24, R59, -R49.reuse ;  /* 0x0000003b180f7223 */ /* 0x100fe20000010831 */
[----:B------:R-:W-:Y:S01]  /*14ad0*/  FMNMX.FTZ R29, R180, R29, !PT ;  /* 0x0000001db41d7209 */ /* 0x000fe20007810000 */
[-CC-:B------:R-:W-:Y:S01]  /*14ae0*/  FFMA.FTZ R24, R34, R59.reuse, -R49.reuse ;  /* 0x0000003b22187223 */ /* 0x180fe20000010831 */
[-CC-:B------:R-:W-:Y:S01]  /*14af0*/  FFMA.FTZ R43, R50, R59.reuse, -R49.reuse ;  /* 0x0000003b322b7223 */ /* 0x180fe20000010831 */
[--C-:B------:R-:W-:Y:S01]  /*14b00*/  FFMA.FTZ R74, R74, R59, -R49.reuse ;  /* 0x0000003b4a4a7223 */ /* 0x100fe20000010831 */
[----:B------:R-:W-:Y:S01]  /*14b10*/  FMNMX.FTZ R29, R26, R29, !PT ;  /* 0x0000001d1a1d7209 */ /* 0x000fe20007810000 */
[-CC-:B------:R-:W-:Y:S01]  /*14b20*/  FFMA.FTZ R25, R76, R59.reuse, -R49.reuse ;  /* 0x0000003b4c197223 */ /* 0x180fe20000010831 */
[----:B------:R-:W-:Y:S01]  /*14b30*/  MUFU.EX2 R15, R15 ;  /* 0x0000000f000f7308 */ /* 0x000fe20000000800 */
[--C-:B------:R-:W-:Y:S01]  /*14b40*/  FFMA.FTZ R28, R28, R59, -R49.reuse ;  /* 0x0000003b1c1c7223 */ /* 0x100fe20000010831 */
[----:B------:R-:W-:Y:S01]  /*14b50*/  FMNMX.FTZ R29, R182, R29, !PT ;  /* 0x0000001db61d7209 */ /* 0x000fe20007810000 */
[-CC-:B------:R-:W-:Y:S01]  /*14b60*/  FFMA.FTZ R78, R78, R59.reuse, -R49.reuse ;  /* 0x0000003b4e4e7223 */ /* 0x180fe20000010831 */
[-CC-:B------:R-:W-:Y:S01]  /*14b70*/  FFMA.FTZ R32, R32, R59.reuse, -R49.reuse ;  /* 0x0000003b20207223 */ /* 0x180fe20000010831 */
[--C-:B------:R-:W-:Y:S01]  /*14b80*/  FFMA.FTZ R34, R80, R59, -R49.reuse ;  /* 0x0000003b50227223 */ /* 0x100fe20000010831 */
[----:B------:R-:W-:Y:S01]  /*14b90*/  FMNMX.FTZ R31, R30, R29, !PT ;  /* 0x0000001d1e1f7209 */ /* 0x000fe20007810000 */
[-CC-:B------:R-:W-:Y:S01]  /*14ba0*/  FFMA.FTZ R82, R82, R59.reuse, -R49.reuse ;  /* 0x0000003b52527223 */ /* 0x180fe20000010831 */
[----:B------:R0:W-:Y:S01]  /*14bb0*/  MUFU.EX2 R29, R24 ;  /* 0x00000018001d7308 */ /* 0x0001e20000000800 */
        /* <DEDUP_REMOVED lines=22> */
[----:B------:R-:W-:Y:S01]  /*14d20*/  FFMA.FTZ R47, R176, R59, -R49 ;  /* 0x0000003bb02f7223 */ /* 0x000fe20000010831 */
[----:B------:R-:W-:Y:S02]  /*14d30*/  MUFU.EX2 R28, R28 ;  /* 0x0000001c001c7308 */ /* 0x000fe40000000800 */
[----:B------:R-:W-:-:S04]  /*14d40*/  FMNMX.FTZ R33, R234, R33, !PT ;  /* 0x00000021ea217209 */ /* 0x000fc80007810000 */
[----:B------:R-:W-:Y:S02]  /*14d50*/  FMNMX.FTZ R35, R46, R33, !PT ;  /* 0x000000212e237209 */ /* 0x000fe40007810000 */
[----:B------:R-:W-:Y:S02]  /*14d60*/  MUFU.EX2 R27, R78 ;  /* 0x0000004e001b7308 */ /* 0x000fe40000000800 */
[----:B------:R-:W-:-:S04]  /*14d70*/  FMNMX.FTZ R35, R236, R35, !PT ;  /* 0x00000023ec237209 */ /* 0x000fc80007810000 */
[----:B------:R-:W-:Y:S02]  /*14d80*/  FMNMX.FTZ R35, R8, R35, !PT ;  /* 0x0000002308237209 */ /* 0x000fe40007810000 */
[----:B------:R-:W1:Y:S02]  /*14d90*/  MUFU.EX2 R32, R32 ;  /* 0x0000002000207308 */ /* 0x000e640000000800 */
[----:B0-----:R-:W-:Y:S01]  /*14da0*/  FMNMX.FTZ R24, R52, R35, !PT ;  /* 0x0000002334187209 */ /* 0x001fe20007810000 */
[----:B------:R-:W-:-:S03]  /*14db0*/  FFMA.FTZ R35, R86, R59, -R49 ;  /* 0x0000003b56237223 */ /* 0x000fc60000010831 */
[----:B------:R-:W-:Y:S02]  /*14dc0*/  FMNMX.FTZ R24, R53, R24, !PT ;  /* 0x0000001835187209 */ /* 0x000fe40007810000 */
[----:B------:R-:W0:Y:S02]  /*14dd0*/  MUFU.EX2 R34, R34 ;  /* 0x0000002200227308 */ /* 0x000e240000000800 */
[----:B------:R-:W-:-:S04]  /*14de0*/  FMNMX.FTZ R37, R55, R24, !PT ;  /* 0x0000001837257209 */ /* 0x000fc80007810000 */
[----:B------:R-:W-:Y:S02]  /*14df0*/  FMNMX.FTZ R24, R56, R37, !PT ;  /* 0x0000002538187209 */ /* 0x000fe40007810000 */
[----:B------:R-:W-:Y:S01]  /*14e00*/  MUFU.EX2 R31, R82 ;  /* 0x00000052001f7308 */ /* 0x000fe20000000800 */
[----:B-1----:R-:W-:Y:S02]  /*14e10*/  F2FP.BF16.F32.PACK_AB R176, R32, R27 ;  /* 0x0000001b20b0723e */ /* 0x002fe400000010ff */
[----:B------:R-:W-:-:S04]  /*14e20*/  FMNMX.FTZ R37, R7, R24, !PT ;  /* 0x0000001807257209 */ /* 0x000fc80007810000 */
[----:B------:R-:W-:Y:S01]  /*14e30*/  FMNMX.FTZ R24, R60, R37, !PT ;  /* 0x000000253c187209 */ /* 0x000fe20007810000 */
[----:B------:R-:W-:Y:S01]  /*14e40*/  MUFU.EX2 R40, R40 ;  /* 0x0000002800287308 */ /* 0x000fe20000000800 */
[----:B0-----:R-:W-:Y:S02]  /*14e50*/  F2FP.BF16.F32.PACK_AB R178, R34, R29 ;  /* 0x0000001d22b2723e */ /* 0x001fe400000010ff */
        /* <DEDUP_REMOVED lines=8> */
[----:B------:R-:W0:Y:S03]  /*14ee0*/  MUFU.EX2 R44, R44 ;  /* 0x0000002c002c7308 */ /* 0x000e260000000800 */
[----:B------:R-:W-:Y:S01]  /*14ef0*/  FMNMX.FTZ R24, R70, R41, !PT ;  /* 0x0000002946187209 */ /* 0x000fe20007810000 */
[-CC-:B------:R-:W-:Y:S01]  /*14f00*/  FFMA.FTZ R41, R158, R59.reuse, -R49.reuse ;  /* 0x0000003b9e297223 */ /* 0x180fe20000010831 */
[----:B------:R-:W-:Y:S02]  /*14f10*/  FFMA.FTZ R158, R168, R59, -R49 ;  /* 0x0000003ba89e7223 */ /* 0x000fe40000010831 */
[----:B------:R-:W-:Y:S01]  /*14f20*/  FMNMX.FTZ R24, R69, R24, !PT ;  /* 0x0000001845187209 */ /* 0x000fe20007810000 */
[----:B------:R-:W-:Y:S03]  /*14f30*/  MUFU.EX2 R35, R35 ;  /* 0x0000002300237308 */ /* 0x000fe60000000800 */
[----:B------:R-:W-:-:S04]  /*14f40*/  FMNMX.FTZ R21, R71, R24, !PT ;  /* 0x0000001847157209 */ /* 0x000fc80007810000 */
[----:B------:R-:W-:Y:S01]  /*14f50*/  FMNMX.FTZ R24, R72, R21, !PT ;  /* 0x0000001548187209 */ /* 0x000fe20007810000 */
[----:B------:R-:W-:Y:S01]  /*14f60*/  FFMA.FTZ R21, R62, R59, -R49 ;  /* 0x0000003b3e157223 */ /* 0x000fe20000010831 */
[----:B------:R-:W-:Y:S01]  /*14f70*/  FSEL R62, R6, RZ, P5 ;  /* 0x000000ff063e7208 */ /* 0x000fe20002800000 */
[----:B------:R-:W1:Y:S01]  /*14f80*/  MUFU.EX2 R48, R48 ;  /* 0x0000003000307308 */ /* 0x000e620000000800 */
[----:B0-----:R-:W-:Y:S01]  /*14f90*/  F2FP.BF16.F32.PACK_AB R174, R44, R33 ;  /* 0x000000212cae723e */ /* 0x001fe200000010ff */
[----:B------:R-:W0:Y:S02]  /*14fa0*/  SHFL.BFLY PT, R43, R24, 0x2, 0x1f ;  /* 0x0c401f00182b7f89 */ /* 0x000e2400000e0000 */
[----:B------:R-:W-:-:S04]  /*14fb0*/  FADD.FTZ R62, -R62, R11 ;  /* 0x0000000b3e3e7221 */ /* 0x000fc80000010100 */
[----:B------:R-:W-:Y:S01]  /*14fc0*/  FMUL.FTZ R11, R62, R59 ;  /* 0x0000003b3e0b7220 */ /* 0x000fe20000410000 */
[----:B------:R-:W-:Y:S08]  /*14fd0*/  MUFU.EX2 R50, R50 ;  /* 0x0000003200327308 */ /* 0x000ff00000000800 */
[----:B------:R-:W2:Y:S01]  /*14fe0*/  MUFU.EX2 R11, R11 ;  /* 0x0000000b000b7308 */ /* 0x000ea20000000800 */
[----:B-1----:R-:W-:-:S07]  /*14ff0*/  F2FP.BF16.F32.PACK_AB R168, R48, R35 ;  /* 0x0000002330a8723e */ /* 0x002fce00000010ff */
[----:B------:R1:W3:Y:S01]  /*15000*/  MUFU.EX2 R39, R154 ;  /* 0x0000009a00277308 */ /* 0x0002e20000000800 */
[----:B0-----:R-:W-:Y:S01]  /*15010*/  FMNMX.FTZ R57, R24, R43, !PT ;  /* 0x0000002b18397209 */ /* 0x001fe20007810000 */
[----:B------:R-:W-:-:S04]  /*15020*/  FFMA.FTZ R43, R166, R59, -R49 ;  /* 0x0000003ba62b7223 */ /* 0x000fc80000010831 */
[----:B------:R-:W0:Y:S02]  /*15030*/  SHFL.BFLY PT, R24, R57, 0x1, 0x1f ;  /* 0x0c201f0039187f89 */ /* 0x000e2400000e0000 */
[----:B------:R-:W4:Y:S01]  /*15040*/  MUFU.EX2 R54, R54 ;  /* 0x0000003600367308 */ /* 0x000f220000000800 */
[----:B--2---:R-:W-:Y:S01]  /*15050*/  FFMA.FTZ R62, R11, R3, R74 ;  /* 0x000000030b3e7223 */ /* 0x004fe2000001004a */
[-CC-:B-1----:R-:W-:Y:S01]  /*15060*/  FFMA.FTZ R154, R172, R59.reuse, -R49.reuse ;  /* 0x0000003bac9a7223 */ /* 0x182fe20000010831 */
[----:B------:R-:W-:Y:S01]  /*15070*/  FFMA.FTZ R49, R170, R59, -R49 ;  /* 0x0000003baa317223 */ /* 0x000fe20000010831 */
[----:B------:R-:W-:Y:S01]  /*15080*/  F2FP.BF16.F32.PACK_AB R172, R40, R31 ;  /* 0x0000001f28ac723e */ /* 0x000fe200000010ff */
        /* <DEDUP_REMOVED lines=17> */
[----:B0-----:R-:W-:Y:S01]  /*151a0*/  FMNMX.FTZ R24, R57, R24, !PT ;  /* 0x0000001839187209 */ /* 0x001fe20007810000 */
[----:B------:R-:W-:Y:S01]  /*151b0*/  FMUL.FTZ R108, R108, R11 ;  /* 0x0000000b6c6c7220 */ /* 0x000fe20000410000 */
[----:B------:R-:W-:Y:S01]  /*151c0*/  MUFU.EX2 R21, R21 ;  /* 0x0000001500157308 */ /* 0x000fe20000000800 */
[----:B------:R-:W-:Y:S01]  /*151d0*/  FADD.FTZ R3, R29, R62 ;  /* 0x0000003e1d037221 */ /* 0x000fe20000010000 */
[C---:B------:R-:W-:Y:S01]  /*151e0*/  FSETP.NEU.FTZ.AND P4, PT, R24.reuse, -INF , PT ;  /* 0xff8000001800780b */ /* 0x040fe20003f9d000 */
[----:B------:R-:W-:Y:S01]  /*151f0*/  FMUL.FTZ R57, R24, R59 ;  /* 0x0000003b18397220 */ /* 0x000fe20000410000 */
[-C--:B------:R-:W-:Y:S01]  /*15200*/  FMUL.FTZ R109, R109, R11.reuse ;  /* 0x0000000b6d6d7220 */ /* 0x080fe20000410000 */
[----:B------:R-:W-:Y:S01]  /*15210*/  FADD.FTZ R62, R34, R3 ;  /* 0x00000003223e7221 */ /* 0x000fe20000010000 */
[-C--:B------:R-:W-:Y:S01]  /*15220*/  FMUL.FTZ R112, R112, R11.reuse ;  /* 0x0000000b70707220 */ /* 0x080fe20000410000 */
[-C--:B------:R-:W-:Y:S01]  /*15230*/  FMUL.FTZ R113, R113, R11.reuse ;  /* 0x0000000b71717220 */ /* 0x080fe20000410000 */
[----:B------:R-:W-:Y:S01]  /*15240*/  FSEL R57, R57, RZ, P4 ;  /* 0x000000ff39397208 */ /* 0x000fe20002000000 */
[----:B------:R-:W-:Y:S01]  /*15250*/  FADD.FTZ R3, R31, R62 ;  /* 0x0000003e1f037221 */ /* 0x000fe20000010000 */
[----:B------:R-:W-:Y:S01]  /*15260*/  MUFU.EX2 R160, R160 ;  /* 0x000000a000a07308 */ /* 0x000fe20000000800 */
[-C--:B------:R-:W-:Y:S01]  /*15270*/  FMUL.FTZ R116, R116, R11.reuse ;  /* 0x0000000b74747220 */ /* 0x080fe20000410000 */
[----:B------:R-:W-:Y:S01]  /*15280*/  FMUL.FTZ R117, R117, R11 ;  /* 0x0000000b75757220 */ /* 0x000fe20000410000 */
[----:B------:R-:W-:Y:S01]  /*15290*/  FADD.FTZ R62, R40, R3 ;  /* 0x00000003283e7221 */ /* 0x000fe20000010000 */
[-CC-:B------:R-:W-:Y:S01]  /*152a0*/  FFMA.FTZ R181, R51, R59.reuse, -R57.reuse ;  /* 0x0000003b33b57223 */ /* 0x180fe20000010839 */
[----:B------:R-:W-:Y:S01]  /*152b0*/  FSEL R3, R24, RZ, P4 ;  /* 0x000000ff18037208 */ /* 0x000fe20002000000 */
[-CC-:B------:R-:W-:Y:S01]  /*152c0*/  FFMA.FTZ R22, R8, R59.reuse, -R57.reuse ;  /* 0x0000003b08167223 */ /* 0x180fe20000010839 */
[----:B------:R-:W-:Y:S01]  /*152d0*/  FADD.FTZ R51, R33, R62 ;  /* 0x0000003e21337221 */ /* 0x000fe20000010000 */
[-CC-:B------:R-:W-:Y:S01]  /*152e0*/  FFMA.FTZ R20, R20, R59.reuse, -R57.reuse ;  /* 0x0000003b14147223 */ /* 0x180fe20000010839 */
[-C--:B------:R-:W-:Y:S01]  /*152f0*/  FFMA.FTZ R183, R180, R59.reuse, -R57 ;  /* 0x0000003bb4b77223 */ /* 0x080fe20000010839 */
[----:B------:R-:W-:Y:S01]  /*15300*/  FADD.FTZ R8, -R3, R10 ;  /* 0x0000000a03087221 */ /* 0x000fe20000010100 */
[----:B------:R-:W-:Y:S01]  /*15310*/  FADD.FTZ R62, R44, R51 ;  /* 0x000000332c3e7221 */ /* 0x000fe20000010000 */
[----:B------:R-:W-:Y:S01]  /*15320*/  MUFU.EX2 R181, R181 ;  /* 0x000000b500b57308 */ /* 0x000fe20000000800 */
[-CC-:B------:R-:W-:Y:S01]  /*15330*/  FFMA.FTZ R26, R26, R59.reuse, -R57.reuse ;  /* 0x0000003b1a1a7223 */ /* 0x180fe20000010839 */
[-C--:B------:R-:W-:Y:S01]  /*15340*/  FMUL.FTZ R8, R8, R59.reuse ;  /* 0x0000003b08087220 */ /* 0x080fe20000410000 */
[----:B------:R-:W-:Y:S01]  /*15350*/  FADD.FTZ R3, R35, R62 ;  /* 0x0000003e23037221 */ /* 0x000fe20000010000 */
[-CC-:B------:R-:W-:Y:S01]  /*15360*/  FFMA.FTZ R177, R182, R59.reuse, -R57.reuse ;  /* 0x0000003bb6b17223 */ /* 0x180fe20000010839 */
[-CC-:B------:R-:W-:Y:S01]  /*15370*/  FFMA.FTZ R165, R52, R59.reuse, -R57.reuse ;  /* 0x0000003b34a57223 */ /* 0x180fe20000010839 */
[-C--:B------:R-:W-:Y:S01]  /*15380*/  FFMA.FTZ R30, R30, R59.reuse, -R57 ;  /* 0x0000003b1e1e7223 */ /* 0x080fe20000010839 */
[----:B------:R-:W-:Y:S01]  /*15390*/  FADD.FTZ R62, R48, R3 ;  /* 0x00000003303e7221 */ /* 0x000fe20000010000 */
[----:B------:R-:W0:Y:S01]  /*153a0*/  MUFU.EX2 R8, R8 ;  /* 0x0000000800087308 */ /* 0x000e220000000800 */
[-CC-:B------:R-:W-:Y:S01]  /*153b0*/  FFMA.FTZ R161, R7, R59.reuse, -R57.reuse ;  /* 0x0000003b07a17223 */ /* 0x180fe20000010839 */
[-CC-:B------:R-:W-:Y:S01]  /*153c0*/  FFMA.FTZ R179, R186, R59.reuse, -R57.reuse ;  /* 0x0000003bbab37223 */ /* 0x180fe20000010839 */
[----:B------:R-:W-:Y:S01]  /*153d0*/  FADD.FTZ R3, R37, R62 ;  /* 0x0000003e25037221 */ /* 0x000fe20000010000 */
[-CC-:B------:R-:W-:Y:S01]  /*153e0*/  FFMA.FTZ R36, R36, R59.reuse, -R57.reuse ;  /* 0x0000003b24247223 */ /* 0x180fe20000010839 */
[-CC-:B------:R-:W-:Y:S01]  /*153f0*/  FFMA.FTZ R173, R230, R59.reuse, -R57.reuse ;  /* 0x0000003be6ad7223 */ /* 0x180fe20000010839 */
[-CC-:B------:R-:W-:Y:S01]  /*15400*/  FFMA.FTZ R38, R38, R59.reuse, -R57.reuse ;  /* 0x0000003b26267223 */ /* 0x180fe20000010839 */
[--C-:B------:R-:W-:Y:S01]  /*15410*/  FFMA.FTZ R175, R232, R59, -R57.reuse ;  /* 0x0000003be8af7223 */ /* 0x100fe20000010839 */
[----:B------:R1:W-:Y:S01]  /*15420*/  MUFU.EX2 R10, R22 ;  /* 0x00000016000a7308 */ /* 0x0003e20000000800 */
[----:B------:R-:W-:Y:S01]  /*15430*/  F2FP.BF16.F32.PACK_AB R182, R28, R25 ;  /* 0x000000191cb6723e */ /* 0x000fe200000010ff */
[-CC-:B------:R-:W-:Y:S01]  /*15440*/  FFMA.FTZ R42, R42, R59.reuse, -R57.reuse ;  /* 0x0000003b2a2a7223 */ /* 0x180fe20000010839 */
[-CC-:B------:R-:W-:Y:S01]  /*15450*/  FFMA.FTZ R169, R234, R59.reuse, -R57.reuse ;  /* 0x0000003beaa97223 */ /* 0x180fe20000010839 */
[-CC-:B------:R-:W-:Y:S01]  /*15460*/  FFMA.FTZ R46, R46, R59.reuse, -R57.reuse ;  /* 0x0000003b2e2e7223 */ /* 0x180fe20000010839 */
[-CC-:B------:R-:W-:Y:S01]  /*15470*/  FFMA.FTZ R171, R236, R59.reuse, -R57.reuse ;  /* 0x0000003becab7223 */ /* 0x180fe20000010839 */
[-CC-:B------:R-:W-:Y:S01]  /*15480*/  FFMA.FTZ R53, R53, R59.reuse, -R57.reuse ;  /* 0x0000003b35357223 */ /* 0x180fe20000010839 */
[-C--:B------:R-:W-:Y:S01]  /*15490*/  FFMA.FTZ R167, R55, R59.reuse, -R57 ;  /* 0x0000003b37a77223 */ /* 0x080fe20000010839 */
[----:B------:R-:W2:Y:S01]  /*154a0*/  MUFU.EX2 R20, R20 ;  /* 0x0000001400147308 */ /* 0x000ea20000000800 */
[----:B-1----:R-:W-:Y:S01]  /*154b0*/  FADD.FTZ R22, R50, R3 ;  /* 0x0000000332167221 */ /* 0x002fe20000010000 */
[-CC-:B------:R-:W-:Y:S01]  /*154c0*/  FFMA.FTZ R56, R56, R59.reuse, -R57.reuse ;  /* 0x0000003b38387223 */ /* 0x180fe20000010839 */
[-CC-:B------:R-:W-:Y:S01]  /*154d0*/  FFMA.FTZ R60, R60, R59.reuse, -R57.reuse ;  /* 0x0000003b3c3c7223 */ /* 0x180fe20000010839 */
[-CC-:B------:R-:W-:Y:S01]  /*154e0*/  FFMA.FTZ R63, R63, R59.reuse, -R57.reuse ;  /* 0x0000003b3f3f7223 */ /* 0x180fe20000010839 */
[----:B---3--:R-:W-:Y:S01]  /*154f0*/  FADD.FTZ R3, R39, R22 ;  /* 0x0000001627037221 */ /* 0x008fe20000010000 */
[-CC-:B------:R-:W-:Y:S01]  /*15500*/  FFMA.FTZ R64, R64, R59.reuse, -R57.reuse ;  /* 0x0000003b40407223 */ /* 0x180fe20000010839 */
[-C--:B------:R-:W-:Y:S01]  /*15510*/  FFMA.FTZ R65, R65, R59.reuse, -R57 ;  /* 0x0000003b41417223 */ /* 0x080fe20000010839 */
[----:B------:R-:W1:Y:S01]  /*15520*/  MUFU.EX2 R183, R183 ;  /* 0x000000b700b77308 */ /* 0x000e620000000800 */
[----:B----4-:R-:W-:Y:S01]  /*15530*/  FADD.FTZ R52, R54, R3 ;  /* 0x0000000336347221 */ /* 0x010fe20000010000 */
[----:B0-----:R-:W-:Y:S01]  /*15540*/  FFMA.FTZ R3, R8, R0, R181 ;  /* 0x0000000008037223 */ /* 0x001fe200000100b5 */
[-CC-:B------:R-:W-:Y:S01]  /*15550*/  FFMA.FTZ R66, R66, R59.reuse, -R57.reuse ;  /* 0x0000003b42427223 */ /* 0x180fe20000010839 */
[-CC-:B------:R-:W-:Y:S01]  /*15560*/  FFMA.FTZ R67, R67, R59.reuse, -R57.reuse ;  /* 0x0000003b43437223 */ /* 0x180fe20000010839 */
[----:B------:R-:W-:Y:S01]  /*15570*/  FADD.FTZ R7, R9, R52 ;  /* 0x0000003409077221 */ /* 0x000fe20000010000 */
[-CC-:B------:R-:W-:Y:S01]  /*15580*/  FFMA.FTZ R68, R68, R59.reuse, -R57.reuse ;  /* 0x0000003b44447223 */ /* 0x180fe20000010839 */
[-C--:B------:R-:W-:Y:S01]  /*15590*/  FFMA.FTZ R70, R70, R59.reuse, -R57 ;  /* 0x0000003b46467223 */ /* 0x080fe20000010839 */
[----:B------:R-:W0:Y:S01]  /*155a0*/  MUFU.EX2 R26, R26 ;  /* 0x0000001a001a7308 */ /* 0x000e220000000800 */
[----:B------:R-:W-:Y:S01]  /*155b0*/  FADD.FTZ R52, R58, R7 ;  /* 0x000000073a347221 */ /* 0x000fe20000010000 */
[----:B--2---:R-:W-:Y:S01]  /*155c0*/  FADD.FTZ R0, R20, R3 ;  /* 0x0000000314007221 */ /* 0x004fe20000010000 */
[-CC-:B------:R-:W-:Y:S01]  /*155d0*/  FFMA.FTZ R69, R69, R59.reuse, -R57.reuse ;  /* 0x0000003b45457223 */ /* 0x180fe20000010839 */
[-CC-:B------:R-:W-:Y:S01]  /*155e0*/  FFMA.FTZ R71, R71, R59.reuse, -R57.reuse ;  /* 0x0000003b47477223 */ /* 0x180fe20000010839 */
[----:B------:R-:W-:Y:S01]  /*155f0*/  FADD.FTZ R7, R21, R52 ;  /* 0x0000003415077221 */ /* 0x000fe20000010000 */
[----:B------:R-:W-:Y:S01]  /*15600*/  FFMA.FTZ R57, R72, R59, -R57 ;  /* 0x0000003b48397223 */ /* 0x000fe20000010839 */
[----:B------:R-:W-:Y:S01]  /*15610*/  ISETP.GT.AND P4, PT, R4, R12, PT ;  /* 0x0000000c0400720c */ /* 0x000fe20003f84270 */
[----:B------:R-:W2:Y:S01]  /*15620*/  MUFU.EX2 R41, R41 ;  /* 0x0000002900297308 */ /* 0x000ea20000000800 */
[----:B-1----:R-:W-:Y:S01]  /*15630*/  FADD.FTZ R3, R183, R0 ;  /* 0x00000000b7037221 */ /* 0x002fe20000010000 */
[----:B------:R-:W-:Y:S01]  /*15640*/  FADD.FTZ R62, R160, R7 ;  /* 0x00000007a03e7221 */ /* 0x000fe20000010000 */
[----:B------:R-:W-:-:S02]  /*15650*/  @!P1 VIADD R51, R61, 0x28860 ;  /* 0x000288603d339836 */ /* 0x000fc40000000000 */
[-C--:B------:R-:W-:Y:S01]  /*15660*/  FMUL.FTZ R120, R120, R11.reuse ;  /* 0x0000000b78787220 */ /* 0x080fe20000410000 */
[-C--:B------:R-:W-:Y:S01]  /*15670*/  FMUL.FTZ R121, R121, R11.reuse ;  /* 0x0000000b79797220 */ /* 0x080fe20000410000 */
[-C--:B------:R-:W-:Y:S01]  /*15680*/  FMUL.FTZ R124, R124, R11.reuse ;  /* 0x0000000b7c7c7220 */ /* 0x080fe20000410000 */
[-C--:B------:R-:W-:Y:S01]  /*15690*/  FMUL.FTZ R125, R125, R11.reuse ;  /* 0x0000000b7d7d7220 */ /* 0x080fe20000410000 */
[----:B------:R-:W1:Y:S01]  /*156a0*/  MUFU.EX2 R177, R177 ;  /* 0x000000b100b17308 */ /* 0x000e620000000800 */
[----:B0-----:R-:W-:Y:S01]  /*156b0*/  FADD.FTZ R52, R26, R3 ;  /* 0x000000031a347221 */ /* 0x001fe20000010000 */
[----:B------:R-:W-:Y:S01]  /*156c0*/  @!P1 PRMT R51, RZ, 0x654, R51 ;  /* 0x00000654ff339816 */ /* 0x000fe20000000033 */
[-C--:B------:R-:W-:Y:S01]  /*156d0*/  FMUL.FTZ R128, R128, R11.reuse ;  /* 0x0000000b80807220 */ /* 0x080fe20000410000 */
[-C--:B------:R-:W-:Y:S01]  /*156e0*/  FMUL.FTZ R129, R129, R11.reuse ;  /* 0x0000000b81817220 */ /* 0x080fe20000410000 */
[-C--:B------:R-:W-:Y:S01]  /*156f0*/  FMUL.FTZ R132, R132, R11.reuse ;  /* 0x0000000b84847220 */ /* 0x080fe20000410000 */
[----:B------:R0:W-:Y:S01]  /*15700*/  @!P1 SYNCS.ARRIVE.TRANS64.RED.A1T0 RZ, [R51+URZ], RZ ;  /* 0x000000ff33ff99a7 */ /* 0x0001e2000810043f */
[-C--:B------:R-:W-:Y:S01]  /*15710*/  FMUL.FTZ R133, R133, R11.reuse ;  /* 0x0000000b85857220 */ /* 0x080fe20000410000 */
[----:B------:R-:W3:Y:S01]  /*15720*/  MUFU.EX2 R162, R162 ;  /* 0x000000a200a27308 */ /* 0x000ee20000000800 */
        /* <DEDUP_REMOVED lines=10> */
[----:B------:R-:W-:Y:S01]  /*157d0*/  FMUL.FTZ R149, R149, R11 ;  /* 0x0000000b95957220 */ /* 0x000fe20000410000 */
[----:B------:R-:W-:Y:S01]  /*157e0*/  F2FP.BF16.F32.PACK_AB R180, R15, R74 ;  /* 0x0000004a0fb4723e */ /* 0x000fe200000010ff */
[----:B------:R-:W-:Y:S01]  /*157f0*/  VIADD R4, R4, 0xffffffff ;  /* 0xffffffff04047836 */ /* 0x000fe20000000000 */
[----:B------:R-:W-:Y:S01]  /*15800*/  F2FP.BF16.F32.PACK_AB R170, R50, R37 ;  /* 0x0000002532aa723e */ /* 0x000fe200000010ff */
[-C--:B------:R-:W-:Y:S01]  /*15810*/  FMUL.FTZ R90, R90, R8.reuse ;  /* 0x000000085a5a7220 */ /* 0x080fe20000410000 */
[----:B------:R-:W1:Y:S01]  /*15820*/  MUFU.EX2 R156, R156 ;  /* 0x0000009c009c7308 */ /* 0x000e620000000800 */
[----:B---3--:R-:W-:Y:S01]  /*15830*/  FADD.FTZ R7, R162, R7 ;  /* 0x00000007a2077221 */ /* 0x008fe20000010000 */
[----:B------:R-:W-:Y:S01]  /*15840*/  F2FP.BF16.F32.PACK_AB R164, R54, R39 ;  /* 0x0000002736a4723e */ /* 0x000fe200000010ff */
[-C--:B------:R-:W-:Y:S01]  /*15850*/  FMUL.FTZ R91, R91, R8.reuse ;  /* 0x000000085b5b7220 */ /* 0x080fe20000410000 */
[----:B------:R-:W-:Y:S01]  /*15860*/  F2FP.BF16.F32.PACK_AB R166, R58, R9 ;  /* 0x000000093aa6723e */ /* 0x000fe200000010ff */
[-C--:B------:R-:W-:Y:S01]  /*15870*/  FMUL.FTZ R94, R94, R8.reuse ;  /* 0x000000085e5e7220 */ /* 0x080fe20000410000 */
[----:B------:R-:W-:Y:S01]  /*15880*/  F2FP.BF16.F32.PACK_AB R160, R160, R21 ;  /* 0x00000015a0a0723e */ /* 0x000fe200000010ff */
[-C--:B------:R-:W-:Y:S01]  /*15890*/  FMUL.FTZ R95, R95, R8.reuse ;  /* 0x000000085f5f7220 */ /* 0x080fe20000410000 */
[----:B------:R-:W3:Y:S01]  /*158a0*/  MUFU.EX2 R179, R179 ;  /* 0x000000b300b37308 */ /* 0x000ee20000000800 */
[----:B--2---:R-:W-:Y:S01]  /*158b0*/  FADD.FTZ R28, R30, R3 ;  /* 0x000000031e1c7221 */ /* 0x004fe20000010000 */
[----:B------:R-:W-:Y:S01]  /*158c0*/  F2FP.BF16.F32.PACK_AB R162, R162, R41 ;  /* 0x00000029a2a2723e */ /* 0x000fe200000010ff */
[-C--:B------:R-:W-:Y:S01]  /*158d0*/  FMUL.FTZ R98, R98, R8.reuse ;  /* 0x0000000862627220 */ /* 0x080fe20000410000 */
[----:B------:R-:W-:Y:S01]  /*158e0*/  F2FP.BF16.F32.PACK_AB R181, R20, R181 ;  /* 0x000000b514b5723e */ /* 0x000fe200000010ff */
[-C--:B------:R-:W-:Y:S01]  /*158f0*/  FMUL.FTZ R99, R99, R8.reuse ;  /* 0x0000000863637220 */ /* 0x080fe20000410000 */
[----:B------:R-:W-:Y:S01]  /*15900*/  F2FP.BF16.F32.PACK_AB R183, R26, R183 ;  /* 0x000000b71ab7723e */ /* 0x000fe200000010ff */
[-C--:B------:R-:W-:Y:S01]  /*15910*/  FMUL.FTZ R102, R102, R8.reuse ;  /* 0x0000000866667220 */ /* 0x080fe20000410000 */
[----:B------:R-:W2:Y:S01]  /*15920*/  MUFU.EX2 R43, R43 ;  /* 0x0000002b002b7308 */ /* 0x000ea20000000800 */
[----:B-1----:R-:W-:Y:S01]  /*15930*/  FADD.FTZ R32, R156, R7 ;  /* 0x000000079c207221 */ /* 0x002fe20000010000 */
[----:B------:R-:W-:Y:S01]  /*15940*/  F2FP.BF16.F32.PACK_AB R177, R30, R177 ;  /* 0x000000b11eb1723e */ /* 0x000fe200000010ff */
[-C--:B------:R-:W-:Y:S01]  /*15950*/  FMUL.FTZ R103, R103, R8.reuse ;  /* 0x0000000867677220 */ /* 0x080fe20000410000 */
[-C--:B------:R-:W-:Y:S01]  /*15960*/  FMUL.FTZ R106, R106, R8.reuse ;  /* 0x000000086a6a7220 */ /* 0x080fe20000410000 */
[-C--:B------:R-:W-:Y:S01]  /*15970*/  FMUL.FTZ R107, R107, R8.reuse ;  /* 0x000000086b6b7220 */ /* 0x080fe20000410000 */
[-C--:B------:R-:W-:Y:S01]  /*15980*/  FMUL.FTZ R110, R110, R8.reuse ;  /* 0x000000086e6e7220 */ /* 0x080fe20000410000 */
[-C--:B------:R-:W-:Y:S01]  /*15990*/  FMUL.FTZ R111, R111, R8.reuse ;  /* 0x000000086f6f7220 */ /* 0x080fe20000410000 */
[----:B------:R-:W1:Y:S01]  /*159a0*/  MUFU.EX2 R36, R36 ;  /* 0x0000002400247308 */ /* 0x000e620000000800 */
[----:B---3--:R-:W-:Y:S01]  /*159b0*/  FADD.FTZ R3, R179, R28 ;  /* 0x0000001cb3037221 */ /* 0x008fe20000010000 */
[-C--:B------:R-:W-:Y:S01]  /*159c0*/  FMUL.FTZ R114, R114, R8.reuse ;  /* 0x0000000872727220 */ /* 0x080fe20000410000 */
[-C--:B------:R-:W-:Y:S01]  /*159d0*/  FMUL.FTZ R115, R115, R8.reuse ;  /* 0x0000000873737220 */ /* 0x080fe20000410000 */
[-C--:B------:R-:W-:Y:S01]  /*159e0*/  FMUL.FTZ R118, R118, R8.reuse ;  /* 0x0000000876767220 */ /* 0x080fe20000410000 */
[-C--:B------:R-:W-:Y:S01]  /*159f0*/  FMUL.FTZ R119, R119, R8.reuse ;  /* 0x0000000877777220 */ /* 0x080fe20000410000 */
[-C--:B------:R-:W-:Y:S01]  /*15a00*/  FMUL.FTZ R122, R122, R8.reuse ;  /* 0x000000087a7a7220 */ /* 0x080fe20000410000 */
[----:B------:R-:W-:Y:S01]  /*15a10*/  FMUL.FTZ R123, R123, R8 ;  /* 0x000000087b7b7220 */ /* 0x000fe20000410000 */
[----:B------:R-:W3:Y:S01]  /*15a20*/  MUFU.EX2 R158, R158 ;  /* 0x0000009e009e7308 */ /* 0x000ee20000000800 */
[C---:B--2---:R-:W-:Y:S01]  /*15a30*/  FADD.FTZ R7, R43.reuse, R32 ;  /* 0x000000202b077221 */ /* 0x044fe20000010000 */
[----:B------:R-:W-:Y:S01]  /*15a40*/  F2FP.BF16.F32.PACK_AB R156, R43, R156 ;  /* 0x0000009c2b9c723e */ /* 0x000fe200000010ff */
[-C--:B------:R-:W-:Y:S01]  /*15a50*/  FMUL.FTZ R126, R126, R8.reuse ;  /* 0x000000087e7e7220 */ /* 0x080fe20000410000 */
[-C--:B------:R-:W-:Y:S01]  /*15a60*/  FMUL.FTZ R127, R127, R8.reuse ;  /* 0x000000087f7f7220 */ /* 0x080fe20000410000 */
[-C--:B------:R-:W-:Y:S01]  /*15a70*/  FMUL.FTZ R130, R130, R8.reuse ;  /* 0x0000000882827220 */ /* 0x080fe20000410000 */
[-C--:B------:R-:W-:Y:S01]  /*15a80*/  FMUL.FTZ R131, R131, R8.reuse ;  /* 0x0000000883837220 */ /* 0x080fe20000410000 */
[-C--:B------:R-:W-:Y:S01]  /*15a90*/  FMUL.FTZ R134, R134, R8.reuse ;  /* 0x0000000886867220 */ /* 0x080fe20000410000 */
[----:B------:R-:W2:Y:S01]  /*15aa0*/  MUFU.EX2 R173, R173 ;  /* 0x000000ad00ad7308 */ /* 0x000ea20000000800 */
[C---:B-1----:R-:W-:Y:S01]  /*15ab0*/  FADD.FTZ R32, R36.reuse, R3 ;  /* 0x0000000324207221 */ /* 0x042fe20000010000 */
        /* <DEDUP_REMOVED lines=11> */
[----:B------:R-:W-:Y:S01]  /*15b70*/  FMUL.FTZ R151, R151, R8 ;  /* 0x0000000897977220 */ /* 0x000fe20000410000 */
[----:B------:R-:W-:-:S02]  /*15b80*/  IMAD.MOV.U32 R186, RZ, RZ, R14 ;  /* 0x000000ffffba7224 */ /* 0x000fc400078e000e */
[----:B------:R-:W3:Y:S01]  /*15b90*/  MUFU.EX2 R38, R38 ;  /* 0x0000002600267308 */ /* 0x000ee20000000800 */
[----:B--2---:R-:W-:Y:S01]  /*15ba0*/  FADD.FTZ R3, R173, R32 ;  /* 0x00000020ad037221 */ /* 0x004fe20000010000 */
[----:B------:R-:W-:-:S06]  /*15bb0*/  IMAD.MOV.U32 R11, RZ, RZ, R6 ;  /* 0x000000ffff0b7224 */ /* 0x000fcc00078e0006 */
[----:B------:R-:W2:Y:S01]  /*15bc0*/  MUFU.EX2 R152, R152 ;  /* 0x0000009800987308 */ /* 0x000ea20000000800 */
[C---:B-1----:R-:W-:Y:S01]  /*15bd0*/  FADD.FTZ R7, R45.reuse, R34 ;  /* 0x000000222d077221 */ /* 0x042fe20000010000 */
[----:B------:R-:W-:-:S06]  /*15be0*/  F2FP.BF16.F32.PACK_AB R158, R45, R158 ;  /* 0x0000009e2d9e723e */ /* 0x000fcc00000010ff */
[----:B------:R-:W1:Y:S01]  /*15bf0*/  MUFU.EX2 R175, R175 ;  /* 0x000000af00af7308 */ /* 0x000e620000000800 */
[C---:B---3--:R-:W-:Y:S01]  /*15c00*/  FADD.FTZ R32, R38.reuse, R3 ;  /* 0x0000000326207221 */ /* 0x048fe20000010000 */
[----:B------:R-:W-:-:S06]  /*15c10*/  F2FP.BF16.F32.PACK_AB R173, R38, R173 ;  /* 0x000000ad26ad723e */ /* 0x000fcc00000010ff */
[----:B------:R-:W3:Y:S01]  /*15c20*/  MUFU.EX2 R47, R47 ;  /* 0x0000002f002f7308 */ /* 0x000ee20000000800 */
[----:B--2---:R-:W-:-:S07]  /*15c30*/  FADD.FTZ R34, R152, R7 ;  /* 0x0000000798227221 */ /* 0x004fce0000010000 */
[----:B------:R-:W2:Y:S01]  /*15c40*/  MUFU.EX2 R42, R42 ;  /* 0x0000002a002a7308 */ /* 0x000ea20000000800 */
[----:B-1----:R-:W-:-:S07]  /*15c50*/  FADD.FTZ R3, R175, R32 ;  /* 0x00000020af037221 */ /* 0x002fce0000010000 */
[----:B------:R-:W1:Y:S01]  /*15c60*/  MUFU.EX2 R154, R154 ;  /* 0x0000009a009a7308 */ /* 0x000e620000000800 */
[C---:B---3--:R-:W-:Y:S01]  /*15c70*/  FADD.FTZ R7, R47.reuse, R34 ;  /* 0x000000222f077221 */ /* 0x048fe20000010000 */
[----:B------:R-:W-:-:S06]  /*15c80*/  F2FP.BF16.F32.PACK_AB R152, R47, R152 ;  /* 0x000000982f98723e */ /* 0x000fcc00000010ff */
[----:B------:R-:W3:Y:S01]  /*15c90*/  MUFU.EX2 R169, R169 ;  /* 0x000000a900a97308 */ /* 0x000ee20000000800 */
[C---:B--2---:R-:W-:Y:S01]  /*15ca0*/  FADD.FTZ R32, R42.reuse, R3 ;  /* 0x000000032a207221 */ /* 0x044fe20000010000 */
[----:B------:R-:W-:-:S06]  /*15cb0*/  F2FP.BF16.F32.PACK_AB R175, R42, R175 ;  /* 0x000000af2aaf723e */ /* 0x000fcc00000010ff */
[----:B------:R-:W2:Y:S01]  /*15cc0*/  MUFU.EX2 R46, R46 ;  /* 0x0000002e002e7308 */ /* 0x000ea20000000800 */
[----:B-1----:R-:W-:-:S07]  /*15cd0*/  FADD.FTZ R34, R154, R7 ;  /* 0x000000079a227221 */ /* 0x002fce0000010000 */
[----:B------:R-:W1:Y:S01]  /*15ce0*/  MUFU.EX2 R171, R171 ;  /* 0x000000ab00ab7308 */ /* 0x000e620000000800 */
[----:B---3--:R-:W-:-:S07]  /*15cf0*/  FADD.FTZ R7, R169, R32 ;  /* 0x00000020a9077221 */ /* 0x008fce0000010000 */
[----:B------:R-:W3:Y:S01]  /*15d00*/  MUFU.EX2 R165, R165 ;  /* 0x000000a500a57308 */ /* 0x000ee20000000800 */
[C---:B--2---:R-:W-:Y:S01]  /*15d10*/  FADD.FTZ R32, R46.reuse, R7 ;  /* 0x000000072e207221 */ /* 0x044fe20000010000 */
[----:B------:R-:W-:-:S06]  /*15d20*/  F2FP.BF16.F32.PACK_AB R169, R46, R169 ;  /* 0x000000a92ea9723e */ /* 0x000fcc00000010ff */
[----:B------:R-:W2:Y:S01]  /*15d30*/  MUFU.EX2 R22, R53 ;  /* 0x0000003500167308 */ /* 0x000ea20000000800 */
[----:B-1----:R-:W-:Y:S01]  /*15d40*/  FADD.FTZ R7, R171, R32 ;  /* 0x00000020ab077221 */ /* 0x002fe20000010000 */
[----:B------:R-:W-:-:S03]  /*15d50*/  F2FP.BF16.F32.PACK_AB R171, R10, R171 ;  /* 0x000000ab0aab723e */ /* 0x000fc600000010ff */
[----:B------:R-:W-:Y:S01]  /*15d60*/  FADD.FTZ R32, R10, R7 ;  /* 0x000000070a207221 */ /* 0x000fe20000010000 */
[----:B------:R-:W-:Y:S02]  /*15d70*/  IMAD.MOV.U32 R10, RZ, RZ, R24 ;  /* 0x000000ffff0a7224 */ /* 0x000fe400078e0018 */
[----:B------:R-:W1:Y:S01]  /*15d80*/  MUFU.EX2 R167, R167 ;  /* 0x000000a700a77308 */ /* 0x000e620000000800 */
[----:B---3--:R-:W-:-:S07]  /*15d90*/  FADD.FTZ R7, R165, R32 ;  /* 0x00000020a5077221 */ /* 0x008fce0000010000 */
[----:B------:R-:W3:Y:S01]  /*15da0*/  MUFU.EX2 R0, R56 ;  /* 0x0000003800007308 */ /* 0x000ee20000000800 */
[C---:B--2---:R-:W-:Y:S01]  /*15db0*/  FADD.FTZ R32, R22.reuse, R7 ;  /* 0x0000000716207221 */ /* 0x044fe20000010000 */
[----:B------:R-:W-:Y:S01]  /*15dc0*/  F2FP.BF16.F32.PACK_AB R165, R22, R165 ;  /* 0x000000a516a5723e */ /* 0x000fe200000010ff */
[----:B------:R-:W-:-:S05]  /*15dd0*/  IMAD.MOV.U32 R22, RZ, RZ, R13 ;  /* 0x000000ffff167224 */ /* 0x000fca00078e000d */
        /* <DEDUP_REMOVED lines=11> */
[C---:B---3--:R-:W-:Y:S01]  /*15e90*/  FADD.FTZ R7, R28.reuse, R7 ;  /* 0x000000071c077221 */ /* 0x048fe20000010000 */
[----:B------:R-:W-:-:S06]  /*15ea0*/  F2FP.BF16.F32.PACK_AB R161, R28, R161 ;  /* 0x000000a11ca1723e */ /* 0x000fcc00000010ff */
[----:B------:R-:W3:Y:S01]  /*15eb0*/  MUFU.EX2 R34, R65 ;  /* 0x0000004100227308 */ /* 0x000ee20000000800 */
[----:B--2---:R-:W-:-:S07]  /*15ec0*/  FADD.FTZ R7, R40, R7 ;  /* 0x0000000728077221 */ /* 0x004fce0000010000 */
[----:B------:R-:W2:Y:S01]  /*15ed0*/  MUFU.EX2 R66, R66 ;  /* 0x0000004200427308 */ /* 0x000ea20000000800 */
[C---:B-1----:R-:W-:Y:S01]  /*15ee0*/  FADD.FTZ R7, R64.reuse, R7 ;  /* 0x0000000740077221 */ /* 0x042fe20000010000 */
[----:B------:R-:W-:-:S06]  /*15ef0*/  F2FP.BF16.F32.PACK_AB R163, R64, R40 ;  /* 0x0000002840a3723e */ /* 0x000fcc00000010ff */
[----:B------:R-:W1:Y:S01]  /*15f00*/  MUFU.EX2 R44, R67 ;  /* 0x00000043002c7308 */ /* 0x000e620000000800 */
[----:B---3--:R-:W-:-:S07]  /*15f10*/  FADD.FTZ R7, R34, R7 ;  /* 0x0000000722077221 */ /* 0x008fce0000010000 */
        /* <DEDUP_REMOVED lines=12> */
[----:B------:R-:W-:-:S03]  /*15fe0*/  F2FP.BF16.F32.PACK_AB R153, R69, R70 ;  /* 0x000000464599723e */ /* 0x000fc600000010ff */
[----:B---3--:R-:W-:-:S04]  /*15ff0*/  FADD.FTZ R7, R32, R7 ;  /* 0x0000000720077221 */ /* 0x008fc80000010000 */
[C---:B--2---:R-:W-:Y:S01]  /*16000*/  FADD.FTZ R0, R57.reuse, R7 ;  /* 0x0000000739007221 */ /* 0x044fe20000010000 */
[----:B------:R-:W-:Y:S01]  /*16010*/  F2FP.BF16.F32.PACK_AB R155, R57, R32 ;  /* 0x00000020399b723e */ /* 0x000fe200000010ff */
[----:B0-----:R-:W-:Y:S06]  /*16020*/  @P4 BRA `(.L_x_1864) ;  /* 0xffffffc400744947 */ /* 0x001fec000383ffff */
[----:B------:R-:W-:Y:S02]  /*16030*/  IMAD.MOV.U32 R10, RZ, RZ, R24 ;  /* 0x000000ffff0a7224 */ /* 0x000fe400078e0018 */
[----:B------:R-:W-:Y:S02]  /*16040*/  IMAD.MOV.U32 R11, RZ, RZ, R6 ;  /* 0x000000ffff0b7224 */ /* 0x000fe400078e0006 */
[----:B------:R-:W-:Y:S02]  /*16050*/  IMAD.MOV.U32 R22, RZ, RZ, R13 ;  /* 0x000000ffff167224 */ /* 0x000fe400078e000d */
[----:B------:R-:W-:-:S07]  /*16060*/  IMAD.MOV.U32 R186, RZ, RZ, R14 ;  /* 0x000000ffffba7224 */ /* 0x000fce00078e000e */
.L_x_1846:
[----:B------:R-:W0:Y:S01]  /*16070*/  LDC R6, c[0x0][0x448] ;  /* 0x00011200ff067b82 */ /* 0x000e220000000800 */
[----:B------:R-:W-:Y:S01]  /*16080*/  IADD3 R9, R188, 0x1, -R187 ;  /* 0x00000001bc097810 */ /* 0x000fe20007ffe8bb */
[----:B------:R-:W-:-:S06]  /*16090*/  ULDC UR10, c[0x0][0x9dc] ;  /* 0x00027700000a7ab9 */ /* 0x000fcc0000000800 */
[----:B------:R-:W1:Y:S01]  /*160a0*/  LDC R13, c[0x0][0x9e4] ;  /* 0x00027900ff0d7b82 */ /* 0x000e620000000800 */
[----:B0-----:R-:W-:Y:S01]  /*160b0*/  ISETP.NE.AND P4, PT, R6, 0x1, PT ;  /* 0x000000010600780c */ /* 0x001fe20003f85270 */
[----:B------:R-:W-:Y:S01]  /*160c0*/  VIADD R6, R193, 0x7f ;  /* 0x0000007fc1067836 */ /* 0x000fe20000000000 */
[----:B-1----:R-:W-:-:S11]  /*160d0*/  ISETP.GE.AND P5, PT, R13, 0x1, PT ;  /* 0x000000010d00780c */ /* 0x002fd60003fa6270 */
[----:B------:R-:W0:Y:S08]  /*160e0*/  @P4 LDC R7, c[0x0][0x44c] ;  /* 0x00011300ff074b82 */ /* 0x000e300000000800 */
[----:B------:R-:W1:Y:S01]  /*160f0*/  @P4 LDC R8, c[0x0][0x450] ;  /* 0x00011400ff084b82 */ /* 0x000e620000000800 */
[----:B0-----:R-:W-:-:S05]  /*16100*/  @P4 IMAD.HI.U32 R7, R6, R7, RZ ;  /* 0x0000000706074227 */ /* 0x001fca00078e00ff */
        /* <DEDUP_REMOVED lines=14> */
.L_x_1867:
[----:B------:R-:W-:-:S13]  /*161f0*/  ISETP.NE.AND P2, PT, R13, 0x1, PT ;  /* 0x000000010d00780c */ /* 0x000fda0003f45270 */
[----:B------:R-:W0:Y:S02]  /*16200*/  @P2 LDC.64 R8, c[0x0][0x9e8] ;  /* 0x00027a00ff082b82 */ /* 0x000e240000000a00 */
[----:B0-----:R-:W-:-:S05]  /*16210*/  @P2 IMAD.HI.U32 R8, R6, R8, RZ ;  /* 0x0000000806082227 */ /* 0x001fca00078e00ff */
[----:B------:R-:W-:-:S07]  /*16220*/  @P2 SHF.R.U32.HI R6, RZ, R9, R8 ;  /* 0x00000009ff062219 */ /* 0x000fce0000011608 */
.L_x_1868:
[----:B------:R-:W-:Y:S05]  /*16230*/  BSYNC B0 ;  /* 0x0000000000007941 */ /* 0x000fea0003800000 */
.L_x_1866:
[----:B------:R-:W-:-:S05]  /*16240*/  IMAD R6, R6, R13, RZ ;  /* 0x0000000d06067224 */ /* 0x000fca00078e02ff */
[----:B------:R-:W-:-:S07]  /*16250*/  VIMNMX R7, R7, R6, !PT ;  /* 0x0000000607077248 */ /* 0x000fce0007fe0100 */
.L_x_1865:
[----:B------:R-:W-:-:S05]  /*16260*/  VIADD R7, R7, 0x7f ;  /* 0x0000007f07077836 */ /* 0x000fca0000000000 */
[----:B------:R-:W-:-:S04]  /*16270*/  SHF.R.S32.HI R6, RZ, 0x1f, R7 ;  /* 0x0000001fff067819 */ /* 0x000fc80000011407 */
[----:B------:R-:W-:-:S04]  /*16280*/  LEA.HI R6, R6, R7, RZ, 0x7 ;  /* 0x0000000706067211 */ /* 0x000fc800078f38ff */
[----:B------:R-:W-:-:S04]  /*16290*/  SHF.R.S32.HI R7, RZ, 0x7, R6 ;  /* 0x00000007ff077819 */ /* 0x000fc80000011406 */
[----:B------:R-:W-:-:S04]  /*162a0*/  VIMNMX R14, R196, R7, !PT ;  /* 0x00000007c40e7248 */ /* 0x000fc80007fe0100 */
[----:B------:R-:W-:-:S13]  /*162b0*/  ISETP.GE.AND P2, PT, R4, R14, PT ;  /* 0x0000000e0400720c */ /* 0x000fda0003f46270 */
[----:B------:R-:W-:Y:S05]  /*162c0*/  @!P2 BRA `(.L_x_1869) ;  /* 0x000000280084a947 */ /* 0x000fea0003800000 */
[----:B------:R-:W-:Y:S02]  /*162d0*/  IMAD.MOV.U32 R13, RZ, RZ, R10 ;  /* 0x000000ffff0d7224 */ /* 0x000fe400078e000a */
[----:B------:R-:W-:Y:S02]  /*162e0*/  IMAD.MOV.U32 R12, RZ, RZ, R11 ;  /* 0x000000ffff0c7224 */ /* 0x000fe400078e000b */
[----:B------:R-:W-:Y:S02]  /*162f0*/  IMAD.MOV.U32 R20, RZ, RZ, R186 ;  /* 0x000000ffff147224 */ /* 0x000fe400078e00ba */
[----:B------:R-:W-:-:S07]  /*16300*/  IMAD.MOV.U32 R15, RZ, RZ, R22 ;  /* 0x000000ffff0f7224 */ /* 0x000fce00078e0016 */
.L_x_1879:
        /* <DEDUP_REMOVED lines=10> */
.L_x_1871:
[----:B------:R-:W-:Y:S01]  /*163b0*/  IMAD R6, R22, 0x8, R2 ;  /* 0x0000000816067824 */ /* 0x000fe200078e0202 */
[----:B------:R-:W-:-:S04]  /*163c0*/  SHF.L.U32 R7, R186, 0x1f, RZ ;  /* 0x0000001fba077819 */ /* 0x000fc800000006ff */
[----:B------:R0:W1:Y:S01]  /*163d0*/  SYNCS.PHASECHK.TRANS64.TRYWAIT P3, [R6+URZ+0x28830], R7 ;  /* 0x02883007060075a7 */ /* 0x000062000806017f */
[----:B------:R-:W-:Y:S05]  /*163e0*/  @!P0 BRA `(.L_x_1872) ;  /* 0x0000000000048947 */ /* 0x000fea0003800000 */
[----:B------:R-:W-:Y:S01]  /*163f0*/  BPT.TRAP 0x1 ;  /* 0x000000040000795c */ /* 0x000fe20000300000 */
.L_x_1872:
[----:B------:R-:W-:Y:S04]  /*16400*/  BSSY B0, `(.L_x_1870) ;  /* 0x0000004000007945 */ /* 0x000fe80003800000 */
[----:B-1----:R-:W-:Y:S05]  /*16410*/  @P3 BRA `(.L_x_1873) ;  /* 0x0000000000083947 */ /* 0x002fea0003800000 */
[----:B------:R-:W1:Y:S02]  /*16420*/  SYNCS.PHASECHK.TRANS64.TRYWAIT P3, [R6+URZ+0x28830], R7 ;  /* 0x02883007060075a7 */ /* 0x000e64000806017f */
[----:B-1----:R-:W-:Y:S05]  /*16430*/  @!P3 BRA `(.L_x_1874) ;  /* 0x0000011c00e0b947 */ /* 0x002fea0003800000 */
.L_x_1873:
[----:B------:R-:W-:Y:S05]  /*16440*/  BSYNC B0 ;  /* 0x0000000000007941 */ /* 0x000fea0003800000 */
.L_x_1870:
        /* <DEDUP_REMOVED lines=64> */
.L_x_1876:
[----:B------:R-:W-:Y:S01]  /*16850*/  SHF.L.U32 R6, R20, 0x1f, RZ ;  /* 0x0000001f14067819 */ /* 0x000fe200000006ff */
[----:B------:R-:W-:-:S04]  /*16860*/  IMAD R7, R15, 0x8, R2 ;  /* 0x000000080f077824 */ /* 0x000fc800078e0202 */
[----:B------:R0:W1:Y:S01]  /*16870*/  SYNCS.PHASECHK.TRANS64.TRYWAIT P2, [R7+URZ+0x28850], R6 ;  /* 0x02885006070075a7 */ /* 0x000062000804017f */
[----:B------:R-:W-:Y:S05]  /*16880*/  @!P0 BRA `(.L_x_1877) ;  /* 0x0000000000048947 */ /* 0x000fea0003800000 */
[----:B------:R-:W-:Y:S01]  /*16890*/  BPT.TRAP 0x1 ;  /* 0x000000040000795c */ /* 0x000fe20000300000 */
.L_x_1877:
[----:B-1----:R-:W-:Y:S05]  /*168a0*/  @P2 BRA `(.L_x_1875) ;  /* 0x0000000000082947 */ /* 0x002fea0003800000 */
[----:B------:R-:W1:Y:S02]  /*168b0*/  SYNCS.PHASECHK.TRANS64.TRYWAIT P2, [R7+URZ+0x28850], R6 ;  /* 0x02885006070075a7 */ /* 0x000e64000804017f */
[----:B-1----:R-:W-:Y:S05]  /*168c0*/  @!P2 BRA `(.L_x_1878) ;  /* 0x0000011800d0a947 */ /* 0x002fea0003800000 */
.L_x_1875:
[----:B01----:R-:W-:Y:S01]  /*168d0*/  VIADD R6, R2, 0x400 ;  /* 0x0000040002067836 */ /* 0x003fe20000000000 */
[----:B------:R-:W-:Y:S05]  /*168e0*/  WARPSYNC.ALL ;  /* 0x0000000000007948 */ /* 0x000fea0003800000 */
[----:B------:R-:W-:-:S04]  /*168f0*/  SHF.R.U32.HI R6, RZ, 0x4, R6 ;  /* 0x00000004ff067819 */ /* 0x000fc80000011606 */
[----:B------:R-:W-:-:S04]  /*16900*/  LOP3.LUT R6, R6, 0x3fff, RZ, 0xc0, !PT ;  /* 0x00003fff06067812 */ /* 0x000fc800078ec0ff */
[----:B------:R-:W-:-:S05]  /*16910*/  LOP3.LUT R6, R6, 0x4000000, RZ, 0xfc, !PT ;  /* 0x0400000006067812 */ /* 0x000fca00078efcff */
[----:B------:R-:W-:Y:S01]  /*16920*/  IMAD R6, R15, 0x800, R6 ;  /* 0x000008000f067824 */ /* 0x000fe200078e0206 */
[----:B------:R-:W-:Y:S01]  /*16930*/  WARPGROUP.ARRIVE ;  /* 0x00000000000079c5 */ /* 0x000fe20000000000 */
[----:B------:R-:W-:Y:S02]  /*16940*/  IMAD.MOV.U32 R7, RZ, RZ, 0x40000040 ;  /* 0x40000040ff077424 */ /* 0x000fe400078e00ff */
[----:B------:R-:W-:Y:S01]  /*16950*/  FMUL.FTZ R21, R24, UR37 ;  /* 0x0000002518157c20 */ /* 0x000fe20008410000 */
[C---:B------:R-:W-:Y:S01]  /*16960*/  VIADD R8, R6.reuse, 0x80 ;  /* 0x0000008006087836 */ /* 0x040fe20000000000 */
[----:B------:R-:W-:Y:S01]  /*16970*/  R2UR UR10, R6 ;  /* 0x00000000060a72ca */ /* 0x000fe200000e0000 */
[----:B------:R-:W-:Y:S01]  /*16980*/  IMAD.MOV.U32 R9, RZ, RZ, 0x40000040 ;  /* 0x40000040ff097424 */ /* 0x000fe200078e00ff */
[----:B------:R-:W-:Y:S01]  /*16990*/  R2UR UR11, R7 ;  /* 0x00000000070b72ca */ /* 0x000fe200000e0000 */
        /* <DEDUP_REMOVED lines=12> */
[----:B------:R-:W-:Y:S01]  /*16a60*/  HGMMA.64x128x16.F32.BF16 R88, R180, gdesc[UR8].tnspB, R88, gsb0 ;  /* 0x41e00008b4587df0 */ /* 0x000fe20008001858 */
[----:B------:R-:W-:Y:S01]  /*16a70*/  R2UR UR10, R8 ;  /* 0x00000000080a72ca */ /* 0x000fe200000e0000 */
[----:B------:R-:W-:Y:S01]  /*16a80*/  VIADD R8, R6, 0x100 ;  /* 0x0000010006087836 */ /* 0x000fe20000000000 */
[----:B------:R-:W-:Y:S01]  /*16a90*/  R2UR UR11, R9 ;  /* 0x00000000090b72ca */ /* 0x000fe200000e0000 */
[----:B------:R-:W-:Y:S01]  /*16aa0*/  IMAD.MOV.U32 R9, RZ, RZ, 0x40000040 ;  /* 0x40000040ff097424 */ /* 0x000fe200078e00ff */
[----:B------:R-:W2:Y:S01]  /*16ab0*/  MUFU.TANH R10, R10 ;  /* 0x0000000a000a7308 */ /* 0x000ea20000002400 */
        /* <DEDUP_REMOVED lines=8> */
[----:B0-----:R-:W-:Y:S01]  /*16b40*/  FMNMX.FTZ R60, R21, R12, !PT ;  /* 0x0000000c153c7209 */ /* 0x001fe20007810000 */
[----:B------:R-:W-:Y:S01]  /*16b50*/  FMUL.FTZ R32, R36, UR37 ;  /* 0x0000002524207c20 */ /* 0x000fe20008410000 */
[----:B------:R-:W-:Y:S01]  /*16b60*/  FMUL.FTZ R33, R38, UR37 ;  /* 0x0000002526217c20 */ /* 0x000fe20008410000 */
[----:B------:R-:W-:Y:S01]  /*16b70*/  FMUL.FTZ R38, R40, UR37 ;  /* 0x0000002528267c20 */ /* 0x000fe20008410000 */
[----:B-1----:R-:W-:Y:S01]  /*16b80*/  FMNMX.FTZ R11, R7, R60, !PT ;  /* 0x0000003c070b7209 */ /* 0x002fe20007810000 */
[----:B------:R-:W-:Y:S01]  /*16b90*/  FMUL.FTZ R29, R34, UR37 ;  /* 0x00000025221d7c20 */ /* 0x000fe20008410000 */
[----:B------:R-:W-:Y:S01]  /*16ba0*/  FMUL.FTZ R34, R39, UR37 ;  /* 0x0000002527227c20 */ /* 0x000fe20008410000 */
[----:B------:R-:W0:Y:S01]  /*16bb0*/  MUFU.TANH R28, R28 ;  /* 0x0000001c001c7308 */ /* 0x000e220000002400 */
[----:B--2---:R-:W-:Y:S01]  /*16bc0*/  FMNMX.FTZ R11, R10, R11, !PT ;  /* 0x0000000b0a0b7209 */ /* 0x004fe20007810000 */
[----:B------:R-:W-:Y:S01]  /*16bd0*/  FMUL.FTZ R39, R41, UR37 ;  /* 0x0000002529277c20 */ /* 0x000fe20008410000 */
[----:B------:R-:W-:Y:S01]  /*16be0*/  FMUL.FTZ R41, R44, UR37 ;  /* 0x000000252c297c20 */ /* 0x000fe20008410000 */
[----:B------:R-:W-:Y:S01]  /*16bf0*/  FMUL.FTZ R36, R42, UR37 ;  /* 0x000000252a247c20 */ /* 0x000fe20008410000 */
[----:B------:R-:W-:Y:S01]  /*16c00*/  FMUL.FTZ R42, R45, UR37 ;  /* 0x000000252d2a7c20 */ /* 0x000fe20008410000 */
[----:B------:R-:W-:Y:S01]  /*16c10*/  FMUL.FTZ R40, R46, UR37 ;  /* 0x000000252e287c20 */ /* 0x000fe20008410000 */
[----:B------:R-:W-:Y:S01]  /*16c20*/  FMUL.FTZ R46, R48, UR37 ;  /* 0x00000025302e7c20 */ /* 0x000fe20008410000 */
[----:B------:R-:W1:Y:S01]  /*16c30*/  MUFU.TANH R30, R30 ;  /* 0x0000001e001e7308 */ /* 0x000e620000002400 */
[----:B---3--:R-:W-:Y:S01]  /*16c40*/  FMNMX.FTZ R11, R26, R11, !PT ;  /* 0x0000000b1a0b7209 */ /* 0x008fe20007810000 */
        /* <DEDUP_REMOVED lines=21> */
[----:B------:R-:W1:Y:S01]  /*16da0*/  LDC R59, c[0x0][0x988] ;  /* 0x00026200ff3b7b82 */ /* 0x000e620000000800 */
[----:B------:R-:W3:Y:S01]  /*16db0*/  MUFU.TANH R38, R38 ;  /* 0x0000002600267308 */ /* 0x000ee20000002400 */
[----:B------:R-:W-:Y:S01]  /*16dc0*/  FMUL.FTZ R70, R70, UR37 ;  /* 0x0000002546467c20 */ /* 0x000fe20008410000 */
[----:B------:R-:W-:Y:S01]  /*16dd0*/  FMUL.FTZ R74, R74, UR37 ;  /* 0x000000254a4a7c20 */ /* 0x000fe20008410000 */
[----:B------:R-:W-:Y:S01]  /*16de0*/  FMUL.FTZ R78, R78, UR37 ;  /* 0x000000254e4e7c20 */ /* 0x000fe20008410000 */
[----:B------:R-:W-:Y:S01]  /*16df0*/  FMUL.FTZ R230, R79, UR37 ;  /* 0x000000254fe67c20 */ /* 0x000fe20008410000 */
[----:B------:R-:W-:Y:S01]  /*16e00*/  FMUL.FTZ R82, R82, UR37 ;  /* 0x0000002552527c20 */ /* 0x000fe20008410000 */
[----:B------:R-:W-:Y:S01]  /*16e10*/  FMUL.FTZ R232, R83, UR37 ;  /* 0x0000002553e87c20 */ /* 0x000fe20008410000 */
[----:B------:R-:W-:Y:S01]  /*16e20*/  FMUL.FTZ R86, R86, UR37 ;  /* 0x0000002556567c20 */ /* 0x000fe20008410000 */
[----:B------:R-:W4:Y:S01]  /*16e30*/  MUFU.TANH R39, R39 ;  /* 0x0000002700277308 */ /* 0x000f220000002400 */
[----:B------:R-:W-:Y:S01]  /*16e40*/  FMUL.FTZ R234, R87, UR37 ;  /* 0x0000002557ea7c20 */ /* 0x000fe20008410000 */
[----:B------:R-:W5:Y:S01]  /*16e50*/  S2R R231, SR_TID.X ;  /* 0x0000000000e77919 */ /* 0x000f620000002100 */
[----:B------:R-:W-:Y:S01]  /*16e60*/  @!P1 IMAD R15, R15, 0x8, R2 ;  /* 0x000000080f0f9824 */ /* 0x000fe200078e0202 */
[C---:B------:R-:W-:Y:S01]  /*16e70*/  ISETP.GT.AND P2, PT, R4.reuse, R14, PT ;  /* 0x0000000e0400720c */ /* 0x040fe20003f44270 */
[----:B------:R-:W-:-:S02]  /*16e80*/  VIADD R4, R4, 0xffffffff ;  /* 0xffffffff04047836 */ /* 0x000fc40000000000 */
[----:B------:R-:W-:Y:S01]  /*16e90*/  @!P1 VIADD R15, R15, 0x28860 ;  /* 0x000288600f0f9836 */ /* 0x000fe20000000000 */
[----:B------:R-:W4:Y:S04]  /*16ea0*/  MUFU.TANH R41, R41 ;  /* 0x0000002900297308 */ /* 0x000f280000002400 */
[----:B------:R-:W-:-:S04]  /*16eb0*/  @!P1 PRMT R15, RZ, 0x654, R15 ;  /* 0x00000654ff0f9816 */ /* 0x000fc8000000000f */
[----:B------:R-:W1:Y:S08]  /*16ec0*/  MUFU.TANH R42, R42 ;  /* 0x0000002a002a7308 */ /* 0x000e700000002400 */
[----:B------:R-:W1:Y:S08]  /*16ed0*/  MUFU.TANH R46, R46 ;  /* 0x0000002e002e7308 */ /* 0x000e700000002400 */
[----:B------:R-:W1:Y:S01]  /*16ee0*/  MUFU.TANH R47, R47 ;  /* 0x0000002f002f7308 */ /* 0x000e620000002400 */
[----:B-----5:R-:W-:-:S07]  /*16ef0*/  SHF.R.U32.HI R231, RZ, 0x7, R231 ;  /* 0x00000007ffe77819 */ /* 0x020fce00000116e7 */
        /* <DEDUP_REMOVED lines=9> */
[----:B------:R-:W-:-:S03]  /*16f90*/  FMUL.FTZ R182, R75, UR37 ;  /* 0x000000254bb67c20 */ /* 0x000fc60008410000 */
[----:B------:R-:W5:Y:S01]  /*16fa0*/  MUFU.TANH R60, R60 ;  /* 0x0000003c003c7308 */ /* 0x000f620000002400 */
[----:B------:R-:W-:Y:S01]  /*16fb0*/  HGMMA.64x128x16.F32.BF16 R88, R176, gdesc[UR8].tnspB, R88, gsb0 ;  /* 0x41e00008b0587df0 */ /* 0x000fe20008001858 */
[----:B------:R-:W-:Y:S02]  /*16fc0*/  R2UR UR10, R8 ;  /* 0x00000000080a72ca */ /* 0x000fe400000e0000 */
[----:B------:R-:W-:Y:S02]  /*16fd0*/  R2UR UR11, R9 ;  /* 0x00000000090b72ca */ /* 0x000fe400000e0000 */
[----:B--2---:R-:W-:Y:S02]  /*16fe0*/  FMNMX.FTZ R8, R32, R11, !PT ;  /* 0x0000000b20087209 */ /* 0x004fe40007810000 */
[----:B------:R-:W2:Y:S02]  /*16ff0*/  MUFU.TANH R62, R62 ;  /* 0x0000003e003e7308 */ /* 0x000ea40000002400 */
[----:B0-----:R-:W-:-:S04]  /*17000*/  FMNMX.FTZ R9, R35, R8, !PT ;  /* 0x0000000823097209 */ /* 0x001fc80007810000 */
[----:B---3--:R-:W-:Y:S02]  /*17010*/  FMNMX.FTZ R8, R38, R9, !PT ;  /* 0x0000000926087209 */ /* 0x008fe40007810000 */
[----:B------:R-:W0:Y:S02]  /*17020*/  MUFU.TANH R64, R64 ;  /* 0x0000004000407308 */ /* 0x000e240000002400 */
[----:B----4-:R-:W-:-:S04]  /*17030*/  FMNMX.FTZ R8, R39, R8, !PT ;  /* 0x0000000827087209 */ /* 0x010fc80007810000 */
[----:B------:R-:W-:Y:S02]  /*17040*/  FMNMX.FTZ R9, R41, R8, !PT ;  /* 0x0000000829097209 */ /* 0x000fe40007810000 */
[----:B------:R-:W3:Y:S02]  /*17050*/  MUFU.TANH R68, R68 ;  /* 0x0000004400447308 */ /* 0x000ee40000002400 */
[----:B-1----:R-:W-:-:S04]  /*17060*/  FMNMX.FTZ R9, R42, R9, !PT ;  /* 0x000000092a097209 */ /* 0x002fc80007810000 */
[----:B------:R-:W-:Y:S02]  /*17070*/  FMNMX.FTZ R8, R46, R9, !PT ;  /* 0x000000092e087209 */ /* 0x000fe40007810000 */
[----:B------:R-:W1:Y:S02]  /*17080*/  MUFU.TANH R72, R72 ;  /* 0x0000004800487308 */ /* 0x000e640000002400 */
[----:B------:R-:W-:-:S04]  /*17090*/  FMNMX.FTZ R9, R47, R8, !PT ;  /* 0x000000082f097209 */ /* 0x000fc80007810000 */
[----:B-----5:R-:W-:Y:S02]  /*170a0*/  FMNMX.FTZ R8, R50, R9, !PT ;  /* 0x0000000932087209 */ /* 0x020fe40007810000 */
[----:B------:R-:W-:Y:S02]  /*170b0*/  MUFU.TANH R76, R76 ;  /* 0x0000004c004c7308 */ /* 0x000fe40000002400 */
[----:B------:R-:W-:-:S04]  /*170c0*/  FMNMX.FTZ R9, R51, R8, !PT ;  /* 0x0000000833097209 */ /* 0x000fc80007810000 */
[----:B------:R-:W-:Y:S02]  /*170d0*/  FMNMX.FTZ R8, R54, R9, !PT ;  /* 0x0000000936087209 */ /* 0x000fe40007810000 */
[----:B------:R-:W-:Y:S02]  /*170e0*/  MUFU.TANH R20, R20 ;  /* 0x0000001400147308 */ /* 0x000fe40000002400 */
[----:B------:R-:W-:-:S04]  /*170f0*/  FMNMX.FTZ R8, R55, R8, !PT ;  /* 0x0000000837087209 */ /* 0x000fc80007810000 */
[----:B------:R-:W-:Y:S01]  /*17100*/  FMNMX.FTZ R9, R57, R8, !PT ;  /* 0x0000000839097209 */ /* 0x000fe20007810000 */
[----:B------:R-:W-:Y:S01]  /*17110*/  VIADD R8, R6, 0x180 ;  /* 0x0000018006087836 */ /* 0x000fe20000000000 */
[----:B------:R-:W-:Y:S02]  /*17120*/  MUFU.TANH R24, R24 ;  /* 0x0000001800187308 */ /* 0x000fe40000002400 */
[----:B------:R-:W-:-:S04]  /*17130*/  FMNMX.FTZ R9, R58, R9, !PT ;  /* 0x000000093a097209 */ /* 0x000fc80007810000 */
[----:B------:R-:W-:Y:S02]  /*17140*/  FMNMX.FTZ R9, R60, R9, !PT ;  /* 0x000000093c097209 */ /* 0x000fe40007810000 */
[----:B------:R-:W-:Y:S02]  /*17150*/  MUFU.TANH R25, R25 ;  /* 0x0000001900197308 */ /* 0x000fe40000002400 */
[----:B--2---:R-:W-:-:S04]  /*17160*/  FMNMX.FTZ R9, R62, R9, !PT ;  /* 0x000000093e097209 */ /* 0x004fc80007810000 */
[----:B0-----:R-:W-:Y:S02]  /*17170*/  FMNMX.FTZ R9, R64, R9, !PT ;  /* 0x0000000940097209 */ /* 0x001fe40007810000 */
[----:B------:R-:W-:Y:S02]  /*17180*/  MUFU.TANH R27, R27 ;  /* 0x0000001b001b7308 */ /* 0x000fe40000002400 */
[----:B---3--:R-:W-:-:S04]  /*17190*/  FMNMX.FTZ R9, R68, R9, !PT ;  /* 0x0000000944097209 */ /* 0x008fc80007810000 */
[----:B-1----:R-:W-:Y:S02]  /*171a0*/  FMNMX.FTZ R9, R72, R9, !PT ;  /* 0x0000000948097209 */ /* 0x002fe40007810000 */
        /* <DEDUP_REMOVED lines=14> */
[----:B------:R-:W-:Y:S01]  /*17290*/  MUFU.TANH R44, R44 ;  /* 0x0000002c002c7308 */ /* 0x000fe20000002400 */
[----:B------:R-:W-:Y:S01]  /*172a0*/  HGMMA.64x128x16.F32.BF16 R88, R172, gdesc[UR8].tnspB, R88, gsb0 ;  /* 0x41e00008ac587df0 */ /* 0x000fe20008001858 */
[----:B------:R-:W-:-:S06]  /*172b0*/  R2UR UR10, R8 ;  /* 0x00000000080a72ca */ /* 0x000fcc00000e0000 */
        /* <DEDUP_REMOVED lines=18> */
[----:B------:R-:W-:Y:S01]  /*173e0*/  FMUL.FTZ R172, R73, UR37 ;  /* 0x0000002549ac7c20 */ /* 0x000fe20008410000 */
[----:B------:R-:W-:Y:S01]  /*173f0*/  FMUL.FTZ R174, R77, UR37 ;  /* 0x000000254dae7c20 */ /* 0x000fe20008410000 */
[----:B------:R-:W-:-:S03]  /*17400*/  WARPGROUP.ARRIVE ;  /* 0x00000000000079c5 */ /* 0x000fc60000000000 */
[----:B------:R-:W-:Y:S08]  /*17410*/  MUFU.TANH R82, R82 ;  /* 0x0000005200527308 */ /* 0x000ff00000002400 */
[----:B------:R-:W0:Y:S08]  /*17420*/  MUFU.TANH R172, R172 ;  /* 0x000000ac00ac7308 */ /* 0x000e300000002400 */
[----:B------:R-:W1:Y:S08]  /*17430*/  MUFU.TANH R174, R174 ;  /* 0x000000ae00ae7308 */ /* 0x000e700000002400 */
[----:B------:R-:W-:Y:S01]  /*17440*/  MUFU.TANH R232, R232 ;  /* 0x000000e800e87308 */ /* 0x000fe20000002400 */
[----:B0-----:R-:W-:-:S04]  /*17450*/  FMNMX.FTZ R9, R172, R9, !PT ;  /* 0x00000009ac097209 */ /* 0x001fc80007810000 */
[----:B------:R-:W-:Y:S01]  /*17460*/  FMNMX.FTZ R11, R76, R9, !PT ;  /* 0x000000094c0b7209 */ /* 0x000fe20007810000 */
[----:B------:R-:W-:Y:S02]  /*17470*/  IMAD.MOV.U32 R9, RZ, RZ, 0x40000040 ;  /* 0x40000040ff097424 */ /* 0x000fe400078e00ff */
[----:B------:R-:W-:Y:S01]  /*17480*/  MUFU.TANH R86, R86 ;  /* 0x0000005600567308 */ /* 0x000fe20000002400 */
[----:B-1----:R-:W-:Y:S02]  /*17490*/  FMNMX.FTZ R11, R174, R11, !PT ;  /* 0x0000000bae0b7209 */ /* 0x002fe40007810000 */
[----:B------:R-:W-:Y:S01]  /*174a0*/  R2UR UR11, R9 ;  /* 0x00000000090b72ca */ /* 0x000fe200000e0000 */
[----:B------:R-:W-:Y:S01]  /*174b0*/  IMAD.MOV.U32 R9, RZ, RZ, 0x40000040 ;  /* 0x40000040ff097424 */ /* 0x000fe200078e00ff */
[----:B------:R-:W-:-:S03]  /*174c0*/  FMNMX.FTZ R11, R176, R11, !PT ;  /* 0x0000000bb00b7209 */ /* 0x000fc60007810000 */
[----:B------:R-:W-:Y:S01]  /*174d0*/  MUFU.TANH R234, R234 ;  /* 0x000000ea00ea7308 */ /* 0x000fe20000002400 */
[----:B------:R-:W-:-:S04]  /*174e0*/  FMNMX.FTZ R11, R80, R11, !PT ;  /* 0x0000000b500b7209 */ /* 0x000fc80007810000 */
[----:B------:R-:W-:-:S03]  /*174f0*/  FMNMX.FTZ R11, R178, R11, !PT ;  /* 0x0000000bb20b7209 */ /* 0x000fc60007810000 */
[----:B------:R-:W-:Y:S01]  /*17500*/  HGMMA.64x128x16.F32.BF16 R88, R168, gdesc[UR8].tnspB, R88, gsb0 ;  /* 0x41e00008a8587df0 */ /* 0x000fe20008001858 */
[----:B------:R-:W-:Y:S02]  /*17510*/  FMNMX.FTZ R11, R84, R11, !PT ;  /* 0x0000000b540b7209 */ /* 0x000fe40007810000 */
[----:B------:R-:W-:Y:S01]  /*17520*/  R2UR UR11, R9 ;  /* 0x00000000090b72ca */ /* 0x000fe200000e0000 */
[----:B------:R-:W-:Y:S02]  /*17530*/  IMAD.MOV.U32 R9, RZ, RZ, 0x40000040 ;  /* 0x40000040ff097424 */ /* 0x000fe400078e00ff */
[----:B------:R-:W0:Y:S02]  /*17540*/  SHFL.BFLY PT, R8, R11, 0x2, 0x1f ;  /* 0x0c401f000b087f89 */ /* 0x000e2400000e0000 */
[----:B0-----:R-:W-:-:S05]  /*17550*/  FMNMX.FTZ R8, R11, R8, !PT ;  /* 0x000000080b087209 */ /* 0x001fca0007810000 */
[----:B------:R-:W0:Y:S02]  /*17560*/  SHFL.BFLY PT, R11, R8, 0x1, 0x1f ;  /* 0x0c201f00080b7f89 */ /* 0x000e2400000e0000 */
[----:B0-----:R-:W-:-:S05]  /*17570*/  FMNMX.FTZ R11, R8, R11, !PT ;  /* 0x0000000b080b7209 */ /* 0x001fca0007810000 */
[C---:B------:R-:W-:Y:S01]  /*17580*/  FADD.FTZ R8, -R11.reuse, R12 ;  /* 0x0000000c0b087221 */ /* 0x040fe20000010100 */
[----:B------:R-:W-:-:S03]  /*17590*/  FMUL.FTZ R61, R11, R59 ;  /* 0x0000003b0b3d7220 */ /* 0x000fc60000410000 */
[-C--:B------:R-:W-:Y:S01]  /*175a0*/  FMUL.FTZ R12, R8, R59.reuse ;  /* 0x0000003b080c7220 */ /* 0x080fe20000410000 */
[----:B------:R-:W-:Y:S02]  /*175b0*/  VIADD R8, R6, 0x200 ;  /* 0x0000020006087836 */ /* 0x000fe40000000000 */
[--C-:B------:R-:W-:Y:S01]  /*175c0*/  FFMA.FTZ R236, R7, R59, -R61.reuse ;  /* 0x0000003b07ec7223 */ /* 0x100fe2000001083d */
[----:B------:R-:W-:Y:S01]  /*175d0*/  FMNMX.FTZ R7, R20, R13, !PT ;  /* 0x0000000d14077209 */ /* 0x000fe20007810000 */
[-CC-:B------:R-:W-:Y:S01]  /*175e0*/  FFMA.FTZ R63, R10, R59.reuse, -R61.reuse ;  /* 0x0000003b0a3f7223 */ /* 0x180fe2000001083d */
[-CC-:B------:R-:W-:Y:S01]  /*175f0*/  FFMA.FTZ R65, R32, R59.reuse, -R61.reuse ;  /* 0x0000003b20417223 */ /* 0x180fe2000001083d */
[----:B------:R-:W-:Y:S01]  /*17600*/  R2UR UR10, R8 ;  /* 0x00000000080a72ca */ /* 0x000fe200000e0000 */
[--C-:B------:R-:W-:Y:S01]  /*17610*/  FFMA.FTZ R32, R38, R59, -R61.reuse ;  /* 0x0000003b26207223 */ /* 0x100fe2000001083d */
[----:B------:R-:W-:Y:S01]  /*17620*/  FMNMX.FTZ R8, R24, R7, !PT ;  /* 0x0000000718087209 */ /* 0x000fe20007810000 */
[-CC-:B------:R-:W-:Y:S01]  /*17630*/  FFMA.FTZ R38, R50, R59.reuse, -R61.reuse ;  /* 0x0000003b32267223 */ /* 0x180fe2000001083d */
[-CC-:B------:R-:W-:Y:S01]  /*17640*/  FFMA.FTZ R21, R21, R59.reuse, -R61.reuse ;  /* 0x0000003b15157223 */ /* 0x180fe2000001083d */
[-CC-:B------:R-:W-:Y:S01]  /*17650*/  FFMA.FTZ R26, R26, R59.reuse, -R61.reuse ;  /* 0x0000003b1a1a7223 */ /* 0x180fe2000001083d */
[----:B------:R-:W-:Y:S01]  /*17660*/  FMNMX.FTZ R8, R25, R8, !PT ;  /* 0x0000000819087209 */ /* 0x000fe20007810000 */
[-CC-:B------:R-:W-:Y:S01]  /*17670*/  FFMA.FTZ R39, R39, R59.reuse, -R61.reuse ;  /* 0x0000003b27277223 */ /* 0x180fe2000001083d */
[-CC-:B------:R-:W-:Y:S01]  /*17680*/  FFMA.FTZ R50, R72, R59.reuse, -R61.reuse ;  /* 0x0000003b48327223 */ /* 0x180fe2000001083d */
[-CC-:B------:R-:W-:Y:S01]  /*17690*/  FFMA.FTZ R69, R172, R59.reuse, -R61.reuse ;  /* 0x0000003bac457223 */ /* 0x180fe2000001083d */
[----:B------:R-:W-:Y:S01]  /*176a0*/  FMNMX.FTZ R8, R27, R8, !PT ;  /* 0x000000081b087209 */ /* 0x000fe20007810000 */
[-CC-:B------:R-:W-:Y:S01]  /*176b0*/  FFMA.FTZ R73, R174, R59.reuse, -R61.reuse ;  /* 0x0000003bae497223 */ /* 0x180fe2000001083d */
[----:B------:R-:W-:Y:S01]  /*176c0*/  FFMA.FTZ R75, R80, R59, -R61 ;  /* 0x0000003b504b7223 */ /* 0x000fe2000001083d */
[----:B------:R-:W-:Y:S01]  /*176d0*/  MUFU.EX2 R12, R12 ;  /* 0x0000000c000c7308 */ /* 0x000fe20000000800 */
[----:B------:R-:W-:-:S04]  /*176e0*/  FMNMX.FTZ R8, R29, R8, !PT ;  /* 0x000000081d087209 */ /* 0x000fc80007810000 */
        /* <DEDUP_REMOVED lines=8> */
[----:B------:R-:W-:Y:S01]  /*17770*/  FMNMX.FTZ R8, R40, R7, !PT ;  /* 0x0000000728087209 */ /* 0x000fe20007810000 */
[----:B0-----:R-:W-:-:S03]  /*17780*/  FFMA.FTZ R3, R12, R3, R21 ;  /* 0x000000030c037223 */ /* 0x001fc60000010015 */
        /* <DEDUP_REMOVED lines=9> */
[----:B------:R-:W-:Y:S01]  /*17820*/  FMNMX.FTZ R7, R53, R8, !PT ;  /* 0x0000000835077209 */ /* 0x000fe20007810000 */
[----:B------:R-:W-:Y:S01]  /*17830*/  VIADD R8, R6, 0x280 ;  /* 0x0000028006087836 */ /* 0x000fe20000000000 */
[----:B------:R-:W-:Y:S02]  /*17840*/  WARPGROUP.DEPBAR.LE gsb0, 0x0 ;  /* 0x00008000000079c5 */ /* 0x000fe40000010000 */
[----:B------:R-:W-:Y:S01]  /*17850*/  WARPGROUP.ARRIVE ;  /* 0x00000000000079c5 */ /* 0x000fe20000000000 */
[----:B------:R-:W-:Y:S01]  /*17860*/  FMUL.FTZ R168, R67, UR37 ;  /* 0x0000002543a87c20 */ /* 0x000fe20008410000 */
[----:B------:R-:W-:Y:S01]  /*17870*/  FMUL.FTZ R170, R71, UR37 ;  /* 0x0000002547aa7c20 */ /* 0x000fe20008410000 */
[----:B------:R-:W-:Y:S01]  /*17880*/  FMNMX.FTZ R7, R56, R7, !PT ;  /* 0x0000000738077209 */ /* 0x000fe20007810000 */
[-CC-:B------:R-:W-:Y:S01]  /*17890*/  FFMA.FTZ R67, R28, R59.reuse, -R61.reuse ;  /* 0x0000003b1c437223 */ /* 0x180fe2000001083d */
[--C-:B------:R-:W-:Y:S01]  /*178a0*/  FFMA.FTZ R28, R46, R59, -R61.reuse ;  /* 0x0000003b2e1c7223 */ /* 0x100fe2000001083d */
[----:B------:R-:W-:Y:S01]  /*178b0*/  HGMMA.64x128x16.F32.BF16 R88, R164, gdesc[UR8].tnspB, R88, gsb0 ;  /* 0x41e00008a4587df0 */ /* 0x000fe20008001858 */
[----:B------:R-:W-:Y:S01]  /*178c0*/  R2UR UR10, R8 ;  /* 0x00000000080a72ca */ /* 0x000fe200000e0000 */
[----:B------:R-:W0:Y:S01]  /*178d0*/  MUFU.TANH R168, R168 ;  /* 0x000000a800a87308 */ /* 0x000e220000002400 */
[----:B------:R-:W-:Y:S01]  /*178e0*/  R2UR UR11, R9 ;  /* 0x00000000090b72ca */ /* 0x000fe200000e0000 */
[----:B------:R-:W-:Y:S01]  /*178f0*/  IMAD.MOV.U32 R9, RZ, RZ, 0x40000040 ;  /* 0x40000040ff097424 */ /* 0x000fe200078e00ff */
[----:B------:R-:W-:Y:S01]  /*17900*/  FMNMX.FTZ R7, R180, R7, !PT ;  /* 0x00000007b4077209 */ /* 0x000fe20007810000 */
[-CC-:B------:R-:W-:Y:S01]  /*17910*/  FFMA.FTZ R46, R54, R59.reuse, -R61.reuse ;  /* 0x0000003b362e7223 */ /* 0x180fe2000001083d */
[-CC-:B------:R-:W-:Y:S01]  /*17920*/  FFMA.FTZ R71, R68, R59.reuse, -R61.reuse ;  /* 0x0000003b44477223 */ /* 0x180fe2000001083d */
[----:B------:R-:W-:Y:S01]  /*17930*/  FFMA.FTZ R54, R76, R59, -R61 ;  /* 0x0000003b4c367223 */ /* 0x000fe2000001083d */
[----:B------:R-:W-:Y:S01]  /*17940*/  FMNMX.FTZ R7, R66, R7, !PT ;  /* 0x0000000742077209 */ /* 0x000fe20007810000 */
[----:B------:R-:W1:Y:S08]  /*17950*/  MUFU.TANH R170, R170 ;  /* 0x000000aa00aa7308 */ /* 0x000e700000002400 */
[----:B------:R-:W-:Y:S01]  /*17960*/  MUFU.EX2 R67, R67 ;  /* 0x0000004300437308 */ /* 0x000fe20000000800 */
[----:B0-----:R-:W-:-:S04]  /*17970*/  FMNMX.FTZ R7, R168, R7, !PT ;  /* 0x00000007a8077209 */ /* 0x001fc80007810000 */
[----:B------:R-:W-:-:S03]  /*17980*/  FMNMX.FTZ R7, R70, R7, !PT ;  /* 0x0000000746077209 */ /* 0x000fc60007810000 */
[----:B------:R-:W0:Y:S01]  /*17990*/  MUFU.EX2 R39, R39 ;  /* 0x0000002700277308 */ /* 0x000e220000000800 */
[----:B-1----:R-:W-:-:S04]  /*179a0*/  FMNMX.FTZ R7, R170, R7, !PT ;  /* 0x00000007aa077209 */ /* 0x002fc80007810000 */
[----:B------:R-:W-:-:S03]  /*179b0*/  FMNMX.FTZ R7, R74, R7, !PT ;  /* 0x000000074a077209 */ /* 0x000fc60007810000 */
[----:B------:R-:W-:Y:S01]  /*179c0*/  MUFU.EX2 R28, R28 ;  /* 0x0000001c001c7308 */ /* 0x000fe20000000800 */
[----:B------:R-:W-:-:S04]  /*179d0*/  FMNMX.FTZ R7, R182, R7, !PT ;  /* 0x00000007b6077209 */ /* 0x000fc80007810000 */
[----:B------:R-:W-:-:S03]  /*179e0*/  FMNMX.FTZ R7, R78, R7, !PT ;  /* 0x000000074e077209 */ /* 0x000fc60007810000 */
[----:B------:R-:W-:Y:S01]  /*179f0*/  MUFU.EX2 R38, R38 ;  /* 0x0000002600267308 */ /* 0x000fe20000000800 */
[----:B------:R-:W-:Y:S02]  /*17a00*/  FMNMX.FTZ R7, R230, R7, !PT ;  /* 0x00000007e6077209 */ /* 0x000fe40007810000 */
[----:B0-----:R-:W-:Y:S02]  /*17a10*/  F2FP.BF16.F32.PACK_AB R172, R39, R32 ;  /* 0x0000002027ac723e */ /* 0x001fe400000010ff */
[----:B------:R-:W-:-:S03]  /*17a20*/  FMNMX.FTZ R7, R82, R7, !PT ;  /* 0x0000000752077209 */ /* 0x000fc60007810000 */
[----:B------:R-:W-:Y:S01]  /*17a30*/  MUFU.EX2 R46, R46 ;  /* 0x0000002e002e7308 */ /* 0x000fe20000000800 */
[----:B------:R-:W-:-:S04]  /*17a40*/  FMNMX.FTZ R7, R232, R7, !PT ;  /* 0x00000007e8077209 */ /* 0x000fc80007810000 */
[----:B------:R-:W-:-:S03]  /*17a50*/  FMNMX.FTZ R7, R86, R7, !PT ;  /* 0x0000000756077209 */ /* 0x000fc60007810000 */
[----:B------:R-:W-:Y:S01]  /*17a60*/  MUFU.EX2 R71, R71 ;  /* 0x0000004700477308 */ /* 0x000fe20000000800 */
[----:B------:R-:W-:-:S05]  /*17a70*/  FMNMX.FTZ R7, R234, R7, !PT ;  /* 0x00000007ea077209 */ /* 0x000fca0007810000 */
[----:B------:R-:W0:Y:S02]  /*17a80*/  SHFL.BFLY PT, R8, R7, 0x2, 0x1f ;  /* 0x0c401f0007087f89 */ /* 0x000e2400000e0000 */
[----:B------:R-:W-:Y:S08]  /*17a90*/  MUFU.EX2 R50, R50 ;  /* 0x0000003200327308 */ /* 0x000ff00000000800 */
[----:B------:R-:W-:Y:S08]  /*17aa0*/  MUFU.EX2 R69, R69 ;  /* 0x0000004500457308 */ /* 0x000ff00000000800 */
[----:B------:R-:W-:Y:S01]  /*17ab0*/  MUFU.EX2 R54, R54 ;  /* 0x0000003600367308 */ /* 0x000fe20000000800 */
[----:B0-----:R-:W-:Y:S01]  /*17ac0*/  FMNMX.FTZ R10, R7, R8, !PT ;  /* 0x00000008070a7209 */ /* 0x001fe20007810000 */
[----:B------:R-:W-:-:S06]  /*17ad0*/  VIADD R8, R6, 0x300 ;  /* 0x0000030006087836 */ /* 0x000fcc0000000000 */
[----:B------:R-:W-:Y:S01]  /*17ae0*/  MUFU.EX2 R73, R73 ;  /* 0x0000004900497308 */ /* 0x000fe20000000800 */
[----:B------:R-:W-:Y:S01]  /*17af0*/  VIADD R6, R6, 0x380 ;  /* 0x0000038006067836 */ /* 0x000fe20000000000 */
[----:B------:R-:W0:Y:S06]  /*17b00*/  SHFL.BFLY PT, R7, R10, 0x1, 0x1f ;  /* 0x0c201f000a077f89 */ /* 0x000e2c00000e0000 */
[----:B------:R-:W-:Y:S01]  /*17b10*/  MUFU.EX2 R75, R75 ;  /* 0x0000004b004b7308 */ /* 0x000fe20000000800 */
[----:B0-----:R-:W-:Y:S01]  /*17b20*/  FMNMX.FTZ R10, R10, R7, !PT ;  /* 0x000000070a0a7209 */ /* 0x001fe20007810000 */
[----:B------:R-:W-:Y:S01]  /*17b30*/  IMAD.MOV.U32 R7, RZ, RZ, 0x40000040 ;  /* 0x40000040ff077424 */ /* 0x000fe200078e00ff */
[----:B------:R-:W-:-:S02]  /*17b40*/  WARPGROUP.DEPBAR.LE gsb0, 0x0 ;  /* 0x00008000000079c5 */ /* 0x000fc40000010000 */
[----:B------:R-:W-:Y:S01]  /*17b50*/  WARPGROUP.ARRIVE ;  /* 0x00000000000079c5 */ /* 0x000fe20000000000 */
[-CC-:B------:R-:W-:Y:S01]  /*17b60*/  FFMA.FTZ R164, R30, R59.reuse, -R61.reuse ;  /* 0x0000003b1ea47223 */ /* 0x180fe2000001083d */
[-CC-:B------:R-:W-:Y:S01]  /*17b70*/  FFMA.FTZ R30, R41, R59.reuse, -R61.reuse ;  /* 0x0000003b291e7223 */ /* 0x180fe2000001083d */
[-CC-:B------:R-:W-:Y:S01]  /*17b80*/  FFMA.FTZ R41, R47, R59.reuse, -R61.reuse ;  /* 0x0000003b2f297223 */ /* 0x180fe2000001083d */
[-CC-:B------:R-:W-:Y:S01]  /*17b90*/  FFMA.FTZ R166, R35, R59.reuse, -R61.reuse ;  /* 0x0000003b23a67223 */ /* 0x180fe2000001083d */
[-CC-:B------:R-:W-:Y:S01]  /*17ba0*/  FFMA.FTZ R47, R51, R59.reuse, -R61.reuse ;  /* 0x0000003b332f7223 */ /* 0x180fe2000001083d */
[----:B------:R-:W-:Y:S01]  /*17bb0*/  HGMMA.64x128x16.F32.BF16 R88, R160, gdesc[UR8].tnspB, R88, gsb0 ;  /* 0x41e00008a0587df0 */ /* 0x000fe20008001858 */
[----:B------:R-:W-:Y:S01]  /*17bc0*/  R2UR UR10, R8 ;  /* 0x00000000080a72ca */ /* 0x000fe200000e0000 */
[-CC-:B------:R-:W-:Y:S01]  /*17bd0*/  FFMA.FTZ R35, R42, R59.reuse, -R61.reuse ;  /* 0x0000003b2a237223 */ /* 0x180fe2000001083d */
[----:B------:R-:W-:Y:S01]  /*17be0*/  R2UR UR11, R9 ;  /* 0x00000000090b72ca */ /* 0x000fe200000e0000 */
[-CC-:B------:R-:W-:Y:S01]  /*17bf0*/  FFMA.FTZ R51, R55, R59.reuse, -R61.reuse ;  /* 0x0000003b37337223 */ /* 0x180fe2000001083d */
[-CC-:B------:R-:W-:Y:S01]  /*17c00*/  FFMA.FTZ R42, R57, R59.reuse, -R61.reuse ;  /* 0x0000003b392a7223 */ /* 0x180fe2000001083d */
[-CC-:B------:R-:W-:Y:S01]  /*17c10*/  FFMA.FTZ R55, R58, R59.reuse, -R61.reuse ;  /* 0x0000003b3a377223 */ /* 0x180fe2000001083d */
[-CC-:B------:R-:W-:Y:S01]  /*17c20*/  FFMA.FTZ R57, R62, R59.reuse, -R61.reuse ;  /* 0x0000003b3e397223 */ /* 0x180fe2000001083d */
[-CC-:B------:R-:W-:Y:S01]  /*17c30*/  FFMA.FTZ R58, R176, R59.reuse, -R61.reuse ;  /* 0x0000003bb03a7223 */ /* 0x180fe2000001083d */
[-CC-:B------:R-:W-:Y:S01]  /*17c40*/  FFMA.FTZ R8, R178, R59.reuse, -R61.reuse ;  /* 0x0000003bb2087223 */ /* 0x180fe2000001083d */
[----:B------:R-:W-:Y:S01]  /*17c50*/  FFMA.FTZ R9, R84, R59, -R61 ;  /* 0x0000003b54097223 */ /* 0x000fe2000001083d */
[----:B------:R-:W0:Y:S08]  /*17c60*/  MUFU.EX2 R164, R164 ;  /* 0x000000a400a47308 */ /* 0x000e300000000800 */
[----:B------:R-:W1:Y:S08]  /*17c70*/  MUFU.EX2 R166, R166 ;  /* 0x000000a600a67308 */ /* 0x000e700000000800 */
[----:B------:R-:W-:Y:S01]  /*17c80*/  MUFU.EX2 R30, R30 ;  /* 0x0000001e001e7308 */ /* 0x000fe20000000800 */
[----:B0-----:R-:W-:-:S07]  /*17c90*/  F2FP.BF16.F32.PACK_AB R176, R164, R67 ;  /* 0x00000043a4b0723e */ /* 0x001fce00000010ff */
[----:B------:R-:W0:Y:S01]  /*17ca0*/  MUFU.EX2 R35, R35 ;  /* 0x0000002300237308 */ /* 0x000e220000000800 */
[----:B-1----:R-:W-:-:S07]  /*17cb0*/  F2FP.BF16.F32.PACK_AB R178, R166, R65 ;  /* 0x00000041a6b2723e */ /* 0x002fce00000010ff */
[----:B------:R-:W-:Y:S08]  /*17cc0*/  MUFU.EX2 R41, R41 ;  /* 0x0000002900297308 */ /* 0x000ff00000000800 */
[----:B------:R-:W-:Y:S01]  /*17cd0*/  MUFU.EX2 R47, R47 ;  /* 0x0000002f002f7308 */ /* 0x000fe20000000800 */
[----:B0-----:R-:W-:-:S07]  /*17ce0*/  F2FP.BF16.F32.PACK_AB R174, R35, R30 ;  /* 0x0000001e23ae723e */ /* 0x001fce00000010ff */
        /* <DEDUP_REMOVED lines=11> */
[C---:B------:R-:W-:Y:S01]  /*17da0*/  FADD.FTZ R60, -R10.reuse, R13 ;  /* 0x0000000d0a3c7221 */ /* 0x040fe20000010100 */
[-C--:B------:R-:W-:Y:S02]  /*17db0*/  FMUL.FTZ R61, R10, R59.reuse ;  /* 0x0000003b0a3d7220 */ /* 0x080fe40000410000 */
[----:B------:R-:W-:Y:S01]  /*17dc0*/  HGMMA.64x128x16.F32.BF16 R88, R156, gdesc[UR8].tnspB, R88, gsb0 ;  /* 0x41e000089c587df0 */ /* 0x000fe20008001858 */
[----:B------:R-:W-:Y:S01]  /*17dd0*/  R2UR UR10, R6 ;  /* 0x00000000060a72ca */ /* 0x000fe200000e0000 */
[-C--:B------:R-:W-:Y:S01]  /*17de0*/  FMUL.FTZ R13, R60, R59.reuse ;  /* 0x0000003b3c0d7220 */ /* 0x080fe20000410000 */
[----:B------:R-:W-:Y:S01]  /*17df0*/  R2UR UR11, R7 ;  /* 0x00000000070b72ca */ /* 0x000fe200000e0000 */
[-CC-:B------:R-:W-:Y:S01]  /*17e00*/  FFMA.FTZ R20, R20, R59.reuse, -R61.reuse ;  /* 0x0000003b14147223 */ /* 0x180fe2000001083d */
[-CC-:B------:R-:W-:Y:S01]  /*17e10*/  FFMA.FTZ R181, R24, R59.reuse, -R61.reuse ;  /* 0x0000003b18b57223 */ /* 0x180fe2000001083d */
[-CC-:B------:R-:W-:Y:S01]  /*17e20*/  FFMA.FTZ R183, R25, R59.reuse, -R61.reuse ;  /* 0x0000003b19b77223 */ /* 0x180fe2000001083d */
[-CC-:B------:R-:W-:Y:S01]  /*17e30*/  FFMA.FTZ R24, R27, R59.reuse, -R61.reuse ;  /* 0x0000003b1b187223 */ /* 0x180fe2000001083d */
[----:B------:R-:W-:Y:S01]  /*17e40*/  MUFU.EX2 R13, R13 ;  /* 0x0000000d000d7308 */ /* 0x000fe20000000800 */
[----:B------:R-:W-:Y:S01]  /*17e50*/  FFMA.FTZ R177, R29, R59, -R61 ;  /* 0x0000003b1db17223 */ /* 0x000fe2000001083d */
[----:B------:R-:W-:-:S02]  /*17e60*/  @!P1 IMAD R7, R22, 0x8, R2 ;  /* 0x0000000816079824 */ /* 0x000fc400078e0202 */
[-CC-:B------:R-:W-:Y:S01]  /*17e70*/  FFMA.FTZ R60, R31, R59.reuse, -R61.reuse ;  /* 0x0000003b1f3c7223 */ /* 0x180fe2000001083d */
[-CC-:B------:R-:W-:Y:S01]  /*17e80*/  FFMA.FTZ R179, R33, R59.reuse, -R61.reuse ;  /* 0x0000003b21b37223 */ /* 0x180fe2000001083d */
[----:B------:R-:W-:Y:S01]  /*17e90*/  IADD3 R25, -R231, 0xb, RZ ;  /* 0x0000000be7197810 */ /* 0x000fe20007ffe1ff */
[----:B------:R-:W-:Y:S02]  /*17ea0*/  @!P1 VIADD R7, R7, 0x28840 ;  /* 0x0002884007079836 */ /* 0x000fe40000000000 */
[-CC-:B------:R-:W-:Y:S01]  /*17eb0*/  FFMA.FTZ R165, R52, R59.reuse, -R61.reuse ;  /* 0x0000003b34a57223 */ /* 0x180fe2000001083d */
[----:B------:R-:W0:Y:S01]  /*17ec0*/  MUFU.EX2 R20, R20 ;  /* 0x0000001400147308 */ /* 0x000e220000000800 */
[-C--:B------:R-:W-:Y:S01]  /*17ed0*/  FFMA.FTZ R167, R56, R59.reuse, -R61 ;  /* 0x0000003b38a77223 */ /* 0x080fe2000001083d */
[----:B------:R-:W-:Y:S01]  /*17ee0*/  FADD.FTZ R52, R236, R3 ;  /* 0x00000003ec347221 */ /* 0x000fe20000010000 */
[----:B------:R-:W-:Y:S01]  /*17ef0*/  @!P1 PRMT R7, RZ, 0x654, R7 ;  /* 0x00000654ff079816 */ /* 0x000fe20000000007 */
        /* <DEDUP_REMOVED lines=10> */
[----:B------:R-:W-:Y:S01]  /*17fa0*/  FADD.FTZ R3, R67, R52 ;  /* 0x0000003443037221 */ /* 0x000fe20000010000 */
[-CC-:B------:R-:W-:Y:S01]  /*17fb0*/  FFMA.FTZ R171, R48, R59.reuse, -R61.reuse ;  /* 0x0000003b30ab7223 */ /* 0x180fe2000001083d */
[----:B------:R-:W2:Y:S01]  /*17fc0*/  MUFU.EX2 R183, R183 ;  /* 0x000000b700b77308 */ /* 0x000ea20000000800 */
[----:B0-----:R-:W-:Y:S01]  /*17fd0*/  FFMA.FTZ R0, R13, R0, R20 ;  /* 0x000000000d007223 */ /* 0x001fe20000010014 */
[-CC-:B------:R-:W-:Y:S01]  /*17fe0*/  FFMA.FTZ R6, R49, R59.reuse, -R61.reuse ;  /* 0x0000003b31067223 */ /* 0x180fe2000001083d */
[-CC-:B------:R-:W-:Y:S01]  /*17ff0*/  FFMA.FTZ R48, R53, R59.reuse, -R61.reuse ;  /* 0x0000003b35307223 */ /* 0x180fe2000001083d */
[-CC-:B------:R-:W-:Y:S01]  /*18000*/  FFMA.FTZ R161, R66, R59.reuse, -R61.reuse ;  /* 0x0000003b42a17223 */ /* 0x180fe2000001083d */
[-CC-:B------:R-:W-:Y:S01]  /*18010*/  FFMA.FTZ R52, R168, R59.reuse, -R61.reuse ;  /* 0x0000003ba8347223 */ /* 0x180fe2000001083d */
[-CC-:B------:R-:W-:Y:S01]  /*18020*/  FFMA.FTZ R163, R70, R59.reuse, -R61.reuse ;  /* 0x0000003b46a37223 */ /* 0x180fe2000001083d */
[-CC-:B------:R-:W-:Y:S01]  /*18030*/  FFMA.FTZ R78, R78, R59.reuse, -R61.reuse ;  /* 0x0000003b4e4e7223 */ /* 0x180fe2000001083d */
[----:B------:R-:W0:Y:S01]  /*18040*/  MUFU.EX2 R24, R24 ;  /* 0x0000001800187308 */ /* 0x000e220000000800 */
[C---:B-1----:R-:W-:Y:S01]  /*18050*/  FADD.FTZ R56, R181.reuse, R0 ;  /* 0x00000000b5387221 */ /* 0x042fe20000010000 */
[-CC-:B------:R-:W-:Y:S01]  /*18060*/  FFMA.FTZ R0, R180, R59.reuse, -R61.reuse ;  /* 0x0000003bb4007223 */ /* 0x180fe2000001083d */
[----:B------:R-:W-:Y:S01]  /*18070*/  F2FP.BF16.F32.PACK_AB R181, R181, R20 ;  /* 0x00000014b5b5723e */ /* 0x000fe200000010ff */
[-CC-:B------:R-:W-:Y:S01]  /*18080*/  FFMA.FTZ R230, R230, R59.reuse, -R61.reuse ;  /* 0x0000003be6e67223 */ /* 0x180fe2000001083d */
[-CC-:B------:R-:W-:Y:S01]  /*18090*/  FFMA.FTZ R82, R82, R59.reuse, -R61.reuse ;  /* 0x0000003b52527223 */ /* 0x180fe2000001083d */
[-CC-:B------:R-:W-:Y:S01]  /*180a0*/  FFMA.FTZ R232, R232, R59.reuse, -R61.reuse ;  /* 0x0000003be8e87223 */ /* 0x180fe2000001083d */
[----:B------:R-:W-:Y:S01]  /*180b0*/  FFMA.FTZ R86, R86, R59, -R61 ;  /* 0x0000003b56567223 */ /* 0x000fe2000001083d */
[----:B------:R-:W1:Y:S01]  /*180c0*/  MUFU.EX2 R177, R177 ;  /* 0x000000b100b17308 */ /* 0x000e620000000800 */
[----:B------:R-:W-:-:S02]  /*180d0*/  F2FP.BF16.F32.PACK_AB R180, R236, R21 ;  /* 0x00000015ecb4723e */ /* 0x000fc400000010ff */
[----:B------:R-:W-:-:S05]  /*180e0*/  F2FP.BF16.F32.PACK_AB R168, R41, R28 ;  /* 0x0000001c29a8723e */ /* 0x000fca00000010ff */
[----:B------:R-:W3:Y:S08]  /*180f0*/  MUFU.EX2 R60, R60 ;  /* 0x0000003c003c7308 */ /* 0x000ef00000000800 */
[----:B------:R-:W4:Y:S08]  /*18100*/  MUFU.EX2 R179, R179 ;  /* 0x000000b300b37308 */ /* 0x000f300000000800 */
[----:B------:R-:W5:Y:S08]  /*18110*/  MUFU.EX2 R34, R34 ;  /* 0x0000002200227308 */ /* 0x000f700000000800 */
[----:B------:R-:W5:Y:S08]  /*18120*/  MUFU.EX2 R173, R173 ;  /* 0x000000ad00ad7308 */ /* 0x000f700000000800 */
[----:B------:R-:W5:Y:S08]  /*18130*/  MUFU.EX2 R36, R36 ;  /* 0x0000002400247308 */ /* 0x000f700000000800 */
[----:B------:R-:W5:Y:S08]  /*18140*/  MUFU.EX2 R175, R175 ;  /* 0x000000af00af7308 */ /* 0x000f700000000800 */
[----:B------:R-:W5:Y:S08]  /*18150*/  MUFU.EX2 R40, R40 ;  /* 0x0000002800287308 */ /* 0x000f700000000800 */
[----:B------:R-:W5:Y:S08]  /*18160*/  MUFU.EX2 R169, R169 ;  /* 0x000000a900a97308 */ /* 0x000f700000000800 */
[----:B------:R-:W5:Y:S08]  /*18170*/  MUFU.EX2 R44, R44 ;  /* 0x0000002c002c7308 */ /* 0x000f700000000800 */
[----:B------:R-:W5:Y:S08]  /*18180*/  MUFU.EX2 R171, R171 ;  /* 0x000000ab00ab7308 */ /* 0x000f700000000800 */
[----:B------:R-:W5:Y:S01]  /*18190*/  MUFU.EX2 R6, R6 ;  /* 0x0000000600067308 */ /* 0x000f620000000800 */
[----:B------:R-:W-:-:S02]  /*181a0*/  WARPGROUP.DEPBAR.LE gsb0, 0x0 ;  /* 0x00008000000079c5 */ /* 0x000fc40000010000 */
[----:B------:R-:W-:-:S05]  /*181b0*/  WARPGROUP.ARRIVE ;  /* 0x00000000000079c5 */ /* 0x000fca0000000000 */
[----:B------:R-:W5:Y:S01]  /*181c0*/  MUFU.EX2 R165, R165 ;  /* 0x000000a500a57308 */ /* 0x000f620000000800 */
[----:B------:R-:W-:Y:S01]  /*181d0*/  FFMA.FTZ R157, R74, R59, -R61 ;  /* 0x0000003b4a9d7223 */ /* 0x000fe2000001083d */
[----:B------:R-:W-:Y:S02]  /*181e0*/  F2FP.BF16.F32.PACK_AB R156, R69, R50 ;  /* 0x00000032459c723e */ /* 0x000fe400000010ff */
[----:B------:R-:W-:Y:S01]  /*181f0*/  F2FP.BF16.F32.PACK_AB R158, R73, R54 ;  /* 0x00000036499e723e */ /* 0x000fe200000010ff */
[----:B------:R-:W-:Y:S03]  /*18200*/  HGMMA.64x128x16.F32.BF16 R88, R152, gdesc[UR8].tnspB, R88, gsb0 ;  /* 0x41e0000898587df0 */ /* 0x000fe60008001858 */
        /* <DEDUP_REMOVED lines=16> */
[----:B------:R-:W-:Y:S01]  /*18310*/  MUFU.EX2 R153, R232 ;  /* 0x000000e800997308 */ /* 0x000fe20000000800 */
[-C--:B------:R-:W-:Y:S01]  /*18320*/  FMUL.FTZ R88, R88, R12.reuse ;  /* 0x0000000c58587220 */ /* 0x080fe20000410000 */
[-C--:B------:R-:W-:Y:S01]  /*18330*/  FMUL.FTZ R89, R89, R12.reuse ;  /* 0x0000000c59597220 */ /* 0x080fe20000410000 */
[-C--:B------:R-:W-:Y:S01]  /*18340*/  FMUL.FTZ R92, R92, R12.reuse ;  /* 0x0000000c5c5c7220 */ /* 0x080fe20000410000 */
[-C--:B------:R-:W-:Y:S01]  /*18350*/  FMUL.FTZ R93, R93, R12.reuse ;  /* 0x0000000c5d5d7220 */ /* 0x080fe20000410000 */
[-C--:B------:R-:W-:Y:S01]  /*18360*/  FMUL.FTZ R96, R96, R12.reuse ;  /* 0x0000000c60607220 */ /* 0x080fe20000410000 */
[-C--:B------:R-:W-:Y:S01]  /*18370*/  FMUL.FTZ R97, R97, R12.reuse ;  /* 0x0000000c61617220 */ /* 0x080fe20000410000 */
[----:B--2---:R-:W-:Y:S01]  /*18380*/  FADD.FTZ R7, R183, R56 ;  /* 0x00000038b7077221 */ /* 0x004fe20000010000 */
[----:B------:R2:W-:Y:S01]  /*18390*/  @!P1 SYNCS.ARRIVE.TRANS64.RED.A1T0 RZ, [R15+URZ], RZ ;  /* 0x000000ff0fff99a7 */ /* 0x0005e2000810043f */
[----:B0-----:R-:W-:Y:S01]  /*183a0*/  F2FP.BF16.F32.PACK_AB R183, R24, R183 ;  /* 0x000000b718b7723e */ /* 0x001fe200000010ff */
[-C--:B------:R-:W-:Y:S01]  /*183b0*/  FMUL.FTZ R100, R100, R12.reuse ;  /* 0x0000000c64647220 */ /* 0x080fe20000410000 */
[----:B------:R-:W-:Y:S01]  /*183c0*/  FADD.FTZ R56, R24, R7 ;  /* 0x0000000718387221 */ /* 0x000fe20000010000 */
[-C--:B------:R-:W-:Y:S01]  /*183d0*/  FMUL.FTZ R101, R101, R12.reuse ;  /* 0x0000000c65657220 */ /* 0x080fe20000410000 */
[-C--:B------:R-:W-:Y:S01]  /*183e0*/  FMUL.FTZ R104, R104, R12.reuse ;  /* 0x0000000c68687220 */ /* 0x080fe20000410000 */
[-C--:B------:R-:W-:Y:S01]  /*183f0*/  FMUL.FTZ R105, R105, R12.reuse ;  /* 0x0000000c69697220 */ /* 0x080fe20000410000 */
[----:B-1----:R-:W-:Y:S01]  /*18400*/  FADD.FTZ R7, R177, R56 ;  /* 0x00000038b1077221 */ /* 0x002fe20000010000 */
[----:B------:R-:W-:Y:S01]  /*18410*/  FADD.FTZ R56, R164, R3 ;  /* 0x00000003a4387221 */ /* 0x000fe20000010000 */
[-C--:B------:R-:W-:Y:S01]  /*18420*/  FMUL.FTZ R108, R108, R12.reuse ;  /* 0x0000000c6c6c7220 */ /* 0x080fe20000410000 */
[-C--:B------:R-:W-:Y:S01]  /*18430*/  FMUL.FTZ R109, R109, R12.reuse ;  /* 0x0000000c6d6d7220 */ /* 0x080fe20000410000 */
[----:B---3--:R-:W-:Y:S01]  /*18440*/  FADD.FTZ R62, R60, R7 ;  /* 0x000000073c3e7221 */ /* 0x008fe20000010000 */
[----:B------:R-:W-:Y:S01]  /*18450*/  FADD.FTZ R3, R65, R56 ;  /* 0x0000003841037221 */ /* 0x000fe20000010000 */
[-C--:B------:R-:W-:Y:S01]  /*18460*/  FFMA.FTZ R56, R170, R59.reuse, -R61 ;  /* 0x0000003baa387223 */ /* 0x080fe2000001083d */
[-C--:B------:R-:W-:Y:S01]  /*18470*/  FMUL.FTZ R112, R112, R12.reuse ;  /* 0x0000000c70707220 */ /* 0x080fe20000410000 */
[----:B----4-:R-:W-:Y:S01]  /*18480*/  FADD.FTZ R7, R179, R62 ;  /* 0x0000003eb3077221 */ /* 0x010fe20000010000 */
[----:B--2---:R-:W-:Y:S01]  /*18490*/  FADD.FTZ R15, R166, R3 ;  /* 0x00000003a60f7221 */ /* 0x004fe20000010000 */
[----:B------:R-:W-:Y:S01]  /*184a0*/  FFMA.FTZ R3, R182, R59, -R61 ;  /* 0x0000003bb6037223 */ /* 0x000fe2000001083d */
[----:B------:R-:W-:Y:S01]  /*184b0*/  F2FP.BF16.F32.PACK_AB R182, R26, R63 ;  /* 0x0000003f1ab6723e */ /* 0x000fe200000010ff */
[----:B-----5:R-:W-:Y:S01]  /*184c0*/  FADD.FTZ R62, R34, R7 ;  /* 0x00000007223e7221 */ /* 0x020fe20000010000 */
[----:B------:R-:W-:Y:S01]  /*184d0*/  FADD.FTZ R64, R32, R15 ;  /* 0x0000000f20407221 */ /* 0x000fe20000010000 */
[----:B------:R-:W0:Y:S01]  /*184e0*/  MUFU.EX2 R56, R56 ;  /* 0x0000003800387308 */ /* 0x000e220000000800 */
[----:B------:R-:W-:Y:S01]  /*184f0*/  FFMA.FTZ R61, R234, R59, -R61 ;  /* 0x0000003bea3d7223 */ /* 0x000fe2000001083d */
[----:B------:R-:W-:Y:S01]  /*18500*/  FADD.FTZ R7, R173, R62 ;  /* 0x0000003ead077221 */ /* 0x000fe20000010000 */
[----:B------:R-:W-:Y:S01]  /*18510*/  FADD.FTZ R15, R39, R64 ;  /* 0x00000040270f7221 */ /* 0x000fe20000010000 */
[-C--:B------:R-:W-:Y:S01]  /*18520*/  FMUL.FTZ R113, R113, R12.reuse ;  /* 0x0000000c71717220 */ /* 0x080fe20000410000 */
[-C--:B------:R-:W-:Y:S01]  /*18530*/  FMUL.FTZ R116, R116, R12.reuse ;  /* 0x0000000c74747220 */ /* 0x080fe20000410000 */
[----:B------:R-:W-:Y:S01]  /*18540*/  FADD.FTZ R62, R36, R7 ;  /* 0x00000007243e7221 */ /* 0x000fe20000010000 */
[----:B------:R-:W-:Y:S01]  /*18550*/  FADD.FTZ R64, R30, R15 ;  /* 0x0000000f1e407221 */ /* 0x000fe20000010000 */
[----:B------:R-:W-:Y:S01]  /*18560*/  MUFU.EX2 R61, R61 ;  /* 0x0000003d003d7308 */ /* 0x000fe20000000800 */
        /* <DEDUP_REMOVED lines=20> */
[----:B------:R1:W2:Y:S01]  /*186b0*/  MUFU.EX2 R20, R3 ;  /* 0x0000000300147308 */ /* 0x0002a20000000800 */
        /* <DEDUP_REMOVED lines=12> */
[----:B-1----:R-:W-:Y:S01]  /*18780*/  FADD.FTZ R3, R167, R24 ;  /* 0x00000018a7037221 */ /* 0x002fe20000010000 */
[----:B------:R-:W-:Y:S01]  /*18790*/  FADD.FTZ R7, R55, R26 ;  /* 0x0000001a37077221 */ /* 0x000fe20000010000 */
[----:B------:R-:W-:Y:S01]  /*187a0*/  F2FP.BF16.F32.PACK_AB R167, R0, R167 ;  /* 0x000000a700a7723e */ /* 0x000fe200000010ff */
[-C--:B------:R-:W-:Y:S01]  /*187b0*/  FMUL.FTZ R148, R148, R12.reuse ;  /* 0x0000000c94947220 */ /* 0x080fe20000410000 */
[----:B------:R-:W-:Y:S01]  /*187c0*/  FADD.FTZ R24, R0, R3 ;  /* 0x0000000300187221 */ /* 0x000fe20000010000 */
[----:B------:R-:W-:Y:S01]  /*187d0*/  FADD.FTZ R26, R160, R7 ;  /* 0x00000007a01a7221 */ /* 0x000fe20000010000 */
[----:B------:R-:W-:Y:S01]  /*187e0*/  FMUL.FTZ R149, R149, R12 ;  /* 0x0000000c95957220 */ /* 0x000fe20000410000 */
        /* <DEDUP_REMOVED lines=13> */
[----:B0-----:R-:W-:Y:S01]  /*188c0*/  FADD.FTZ R6, R56, R3 ;  /* 0x0000000338067221 */ /* 0x001fe20000010000 */
[----:B------:R-:W-:Y:S01]  /*188d0*/  FADD.FTZ R24, R50, R7 ;  /* 0x0000000732187221 */ /* 0x000fe20000010000 */
[-C--:B------:R-:W-:Y:S01]  /*188e0*/  FMUL.FTZ R103, R103, R13.reuse ;  /* 0x0000000d67677220 */ /* 0x080fe20000410000 */
[----:B------:R-:W-:Y:S01]  /*188f0*/  FMUL.FTZ R106, R106, R13 ;  /* 0x0000000d6a6a7220 */ /* 0x000fe20000410000 */
[----:B------:R-:W-:Y:S01]  /*18900*/  FADD.FTZ R3, R157, R6 ;  /* 0x000000069d037221 */ /* 0x000fe20000010000 */
[----:B------:R-:W-:Y:S01]  /*18910*/  FADD.FTZ R7, R69, R24 ;  /* 0x0000001845077221 */ /* 0x000fe20000010000 */
[C---:B--2---:R-:W-:Y:S01]  /*18920*/  F2FP.BF16.F32.PACK_AB R157, R20.reuse, R157 ;  /* 0x0000009d149d723e */ /* 0x044fe200000010ff */
        /* <DEDUP_REMOVED lines=57> */
[----:B------:R-:W-:Y:S01]  /*18cc0*/  F2FP.BF16.F32.PACK_AB R155, R61, R86 ;  /* 0x000000563d9b723e */ /* 0x000fe200000010ff */
[----:B------:R-:W-:Y:S06]  /*18cd0*/  @P2 BRA `(.L_x_1879) ;  /* 0xffffffd4008c2947 */ /* 0x000fec000383ffff */
.L_x_1869:
[----:B------:R-:W-:-:S13]  /*18ce0*/  ISETP.GE.AND P2, PT, R4, R196, PT ;  /* 0x000000c40400720c */ /* 0x000fda0003f46270 */
[----:B------:R-:W-:Y:S05]  /*18cf0*/  @!P2 BRA `(.L_x_1880) ;  /* 0x00000038009ca947 */ /* 0x000fea0003800000 */
[----:B------:R-:W-:Y:S02]  /*18d00*/  IMAD.MOV.U32 R12, RZ, RZ, R10 ;  /* 0x000000ffff0c7224 */ /* 0x000fe400078e000a */
[----:B------:R-:W-:Y:S02]  /*18d10*/  IMAD.MOV.U32 R13, RZ, RZ, R11 ;  /* 0x000000ffff0d7224 */ /* 0x000fe400078e000b */
[----:B------:R-:W-:Y:S02]  /*18d20*/  IMAD.MOV.U32 R15, RZ, RZ, R186 ;  /* 0x000000ffff0f7224 */ /* 0x000fe400078e00ba */
[----:B------:R-:W-:-:S07]  /*18d30*/  IMAD.MOV.U32 R14, RZ, RZ, R22 ;  /* 0x000000ffff0e7224 */ /* 0x000fce00078e0016 */
.L_x_1898:
        /* <DEDUP_REMOVED lines=10> */
.L_x_1882:
[----:B------:R-:W-:Y:S01]  /*18de0*/  IMAD R6, R22, 0x8, R2 ;  /* 0x0000000816067824 */ /* 0x000fe200078e0202 */
[----:B------:R-:W-:-:S04]  /*18df0*/  SHF.L.U32 R7, R186, 0x1f, RZ ;  /* 0x0000001fba077819 */ /* 0x000fc800000006ff */
[----:B------:R0:W1:Y:S01]  /*18e00*/  SYNCS.PHASECHK.TRANS64.TRYWAIT P3, [R6+URZ+0x28830], R7 ;  /* 0x02883007060075a7 */ /* 0x000062000806017f */
[----:B------:R-:W-:Y:S05]  /*18e10*/  @!P0 BRA `(.L_x_1883) ;  /* 0x0000000000048947 */ /* 0x000fea0003800000 */
[----:B------:R-:W-:Y:S01]  /*18e20*/  BPT.TRAP 0x1 ;  /* 0x000000040000795c */ /* 0x000fe20000300000 */
.L_x_1883:
[----:B------:R-:W-:Y:S04]  /*18e30*/  BSSY B0, `(.L_x_1881) ;  /* 0x0000004000007945 */ /* 0x000fe80003800000 */
[----:B-1----:R-:W-:Y:S05]  /*18e40*/  @P3 BRA `(.L_x_1884) ;  /* 0x0000000000083947 */ /* 0x002fea0003800000 */
[----:B------:R-:W1:Y:S02]  /*18e50*/  SYNCS.PHASECHK.TRANS64.TRYWAIT P3, [R6+URZ+0x28830], R7 ;  /* 0x02883007060075a7 */ /* 0x000e64000806017f */
[----:B-1----:R-:W-:Y:S05]  /*18e60*/  @!P3 BRA `(.L_x_1885) ;  /* 0x000000f4007cb947 */ /* 0x002fea0003800000 */
.L_x_1884:
[----:B------:R-:W-:Y:S05]  /*18e70*/  BSYNC B0 ;  /* 0x0000000000007941 */ /* 0x000fea0003800000 */
.L_x_1881:
        /* <DEDUP_REMOVED lines=64> */
.L_x_1887:
[----:B------:R-:W-:Y:S01]  /*19280*/  SHF.L.U32 R6, R15, 0x1f, RZ ;  /* 0x0000001f0f067819 */ /* 0x000fe200000006ff */
[----:B------:R-:W-:-:S04]  /*19290*/  IMAD R7, R14, 0x8, R2 ;  /* 0x000000080e077824 */ /* 0x000fc800078e0202 */
[----:B------:R0:W1:Y:S01]  /*192a0*/  SYNCS.PHASECHK.TRANS64.TRYWAIT P2, [R7+URZ+0x28850], R6 ;  /* 0x02885006070075a7 */ /* 0x000062000804017f */
[----:B------:R-:W-:Y:S05]  /*192b0*/  @!P0 BRA `(.L_x_1888) ;  /* 0x0000000000048947 */ /* 0x000fea0003800000 */
[----:B------:R-:W-:Y:S01]  /*192c0*/  BPT.TRAP 0x1 ;  /* 0x000000040000795c */ /* 0x000fe20000300000 */
.L_x_1888:
[----:B-1----:R-:W-:Y:S05]  /*192d0*/  @P2 BRA `(.L_x_1886) ;  /* 0x0000000000082947 */ /* 0x002fea0003800000 */
[----:B------:R-:W1:Y:S02]  /*192e0*/  SYNCS.PHASECHK.TRANS64.TRYWAIT P2, [R7+URZ+0x28850], R6 ;  /* 0x02885006070075a7 */ /* 0x000e64000804017f */
[----:B-1----:R-:W-:Y:S05]  /*192f0*/  @!P2 BRA `(.L_x_1889) ;  /* 0x000000f0006ca947 */ /* 0x002fea0003800000 */
.L_x_1886:
[----:B01----:R-:W-:Y:S01]  /*19300*/  VIADD R6, R2, 0x400 ;  /* 0x0000040002067836 */ /* 0x003fe20000000000 */
[----:B------:R-:W-:Y:S05]  /*19310*/  WARPSYNC.ALL ;  /* 0x0000000000007948 */ /* 0x000fea0003800000 */
[----:B------:R-:W-:Y:S01]  /*19320*/  SHF.R.U32.HI R6, RZ, 0x4, R6 ;  /* 0x00000004ff067819 */ /* 0x000fe20000011606 */
[----:B------:R-:W-:Y:S01]  /*19330*/  WARPGROUP.ARRIVE ;  /* 0x00000000000079c5 */ /* 0x000fe20000000000 */
[----:B------:R-:W-:-:S05]  /*19340*/  IMAD.MOV.U32 R9, RZ, RZ, 0x40000040 ;  /* 0x40000040ff097424 */ /* 0x000fca00078e00ff */
[----:B------:R-:W0:Y:S01]  /*19350*/  S2R R230, SR_TID.X ;  /* 0x0000000000e67919 */ /* 0x000e220000002100 */
        /* <DEDUP_REMOVED lines=11> */
[----:B------:R-:W-:Y:S02]  /*19410*/  IMAD.MOV.U32 R7, RZ, RZ, 0x40000040 ;  /* 0x40000040ff077424 */ /* 0x000fe400078e00ff */
        /* <DEDUP_REMOVED lines=22> */
[----:B0-----:R-:W-:Y:S01]  /*19580*/  SHF.R.U32.HI R230, RZ, 0x7, R230 ;  /* 0x00000007ffe67819 */ /* 0x001fe200000116e6 */
[----:B------:R-:W-:Y:S01]  /*19590*/  FMUL.FTZ R60, R71, UR7 ;  /* 0x00000007473c7c20 */ /* 0x000fe20008410000 */
[----:B------:R-:W-:Y:S01]  /*195a0*/  FMUL.FTZ R29, R32, UR7 ;  /* 0x00000007201d7c20 */ /* 0x000fe20008410000 */
[----:B------:R-:W-:Y:S01]  /*195b0*/  FMUL.FTZ R27, R34, UR7 ;  /* 0x00000007221b7c20 */ /* 0x000fe20008410000 */
[----:B------:R-:W-:Y:S01]  /*195c0*/  FMUL.FTZ R31, R38, UR7 ;  /* 0x00000007261f7c20 */ /* 0x000fe20008410000 */
        /* <DEDUP_REMOVED lines=104> */
[----:B------:R-:W-:Y:S02]  /*19c50*/  IMAD.IADD R73, R195, 0x1, R193 ;  /* 0x00000001c3497824 */ /* 0x000fe400078e02c1 */
[----:B------:R-:W-:Y:S02]  /*19c60*/  FMUL.FTZ R164, R76, UR7 ;  /* 0x000000074ca47c20 */ /* 0x000fe40008410000 */
        /* <DEDUP_REMOVED lines=23> */
[----:B------:R-:W0:Y:S01]  /*19de0*/  MUFU.TANH R160, R160 ;  /* 0x000000a000a07308 */ /* 0x000e220000002400 */
[----:B------:R-:W-:Y:S01]  /*19df0*/  R2UR UR11, R7 ;  /* 0x00000000070b72ca */ /* 0x000fe200000e0000 */
[----:B------:R-:W5:Y:S06]  /*19e00*/  @P4 LDC R6, c[0x0][0x44c] ;  /* 0x00011300ff064b82 */ /* 0x000f6c0000000800 */
[----:B------:R-:W0:Y:S02]  /*19e10*/  MUFU.TANH R162, R162 ;  /* 0x000000a200a27308 */ /* 0x000e240000002400 */
[----:B------:R-:W1:Y:S01]  /*19e20*/  @P4 LDC R7, c[0x0][0x450] ;  /* 0x00011400ff074b82 */ /* 0x000e620000000800 */
[----:B-----5:R-:W-:-:S05]  /*19e30*/  @P4 IMAD.HI.U32 R6, R73, R6, RZ ;  /* 0x0000000649064227 */ /* 0x020fca00078e00ff */
[----:B-1----:R-:W-:Y:S01]  /*19e40*/  @P4 SHF.R.U32.HI R73, RZ, R7, R6 ;  /* 0x00000007ff494219 */ /* 0x002fe20000011606 */
[----:B------:R-:W-:Y:S01]  /*19e50*/  @!P1 IMAD R6, R22, 0x8, R2 ;  /* 0x0000000816069824 */ /* 0x000fe200078e0202 */
[----:B------:R-:W-:-:S03]  /*19e60*/  IADD3 R7, -R230, 0xb, RZ ;  /* 0x0000000be6077810 */ /* 0x000fc60007ffe1ff */
[----:B------:R-:W1:Y:S01]  /*19e70*/  SHFL.IDX PT, R70, R73, RZ, 0x1c1f ;  /* 0x001c1fff49467589 */ /* 0x000e6200000e0000 */
[----:B------:R-:W-:Y:S02]  /*19e80*/  WARPGROUP.DEPBAR.LE gsb0, 0x0 ;  /* 0x00008000000079c5 */ /* 0x000fe40000010000 */
[----:B------:R-:W-:Y:S01]  /*19e90*/  WARPGROUP.ARRIVE ;  /* 0x00000000000079c5 */ /* 0x000fe20000000000 */
[----:B------:R-:W-:Y:S01]  /*19ea0*/  FMUL.FTZ R158, R68, UR7 ;  /* 0x00000007449e7c20 */ /* 0x000fe20008410000 */
[----:B------:R-:W-:Y:S02]  /*19eb0*/  @!P1 VIADD R68, R6, 0x28840 ;  /* 0x0002884006449836 */ /* 0x000fe40000000000 */
[----:B------:R-:W-:Y:S01]  /*19ec0*/  FMUL.FTZ R157, R64, UR7 ;  /* 0x00000007409d7c20 */ /* 0x000fe20008410000 */
[----:B------:R-:W-:Y:S01]  /*19ed0*/  FMUL.FTZ R156, R65, UR7 ;  /* 0x00000007419c7c20 */ /* 0x000fe20008410000 */
[----:B------:R-:W-:Y:S01]  /*19ee0*/  IADD3 R6, -R71, 0x1, RZ ;  /* 0x0000000147067810 */ /* 0x000fe20007ffe1ff */
[----:B------:R-:W-:Y:S01]  /*19ef0*/  HGMMA.64x128x16.F32.BF16 R88, R152, gdesc[UR8].tnspB, R88, gsb0 ;  /* 0x41e0000898587df0 */ /* 0x000fe20008001858 */
[----:B------:R-:W-:Y:S01]  /*19f00*/  @!P1 PRMT R68, RZ, 0x654, R68 ;  /* 0x00000654ff449816 */ /* 0x000fe20000000044 */
[----:B------:R-:W-:Y:S01]  /*19f10*/  FMUL.FTZ R64, R79, UR7 ;  /* 0x000000074f407c20 */ /* 0x000fe20008410000 */
[----:B------:R-:W-:Y:S01]  /*19f20*/  FMUL.FTZ R65, R83, UR7 ;  /* 0x0000000753417c20 */ /* 0x000fe20008410000 */
[----:B------:R-:W-:Y:S01]  /*19f30*/  IMAD R6, R189, -0x2, R6 ;  /* 0xfffffffebd067824 */ /* 0x000fe200078e0206 */
[----:B------:R-:W0:Y:S04]  /*19f40*/  MUFU.TANH R157, R157 ;  /* 0x0000009d009d7308 */ /* 0x000e280000002400 */
[----:B------:R-:W-:-:S04]  /*19f50*/  IADD3 R6, -R187, R6, R188 ;  /* 0x00000006bb067210 */ /* 0x000fc80007ffe1bc */
[----:B------:R-:W0:Y:S01]  /*19f60*/  MUFU.TANH R156, R156 ;  /* 0x0000009c009c7308 */ /* 0x000e220000002400 */
[C---:B------:R-:W-:Y:S02]  /*19f70*/  VIADD R75, R6.reuse, UR6 ;  /* 0x00000006064b7c36 */ /* 0x040fe40008000000 */
[----:B------:R-:W-:Y:S02]  /*19f80*/  VIADD R77, R6, UR50 ;  /* 0x00000032064d7c36 */ /* 0x000fe40008000000 */
[--C-:B-1----:R-:W-:Y:S02]  /*19f90*/  IMAD.IADD R79, R75, 0x1, R70.reuse ;  /* 0x000000014b4f7824 */ /* 0x102fe400078e0246 */
[----:B------:R-:W-:Y:S01]  /*19fa0*/  IMAD.IADD R81, R77, 0x1, R70 ;  /* 0x000000014d517824 */ /* 0x000fe200078e0246 */
[----:B------:R-:W1:Y:S08]  /*19fb0*/  MUFU.TANH R158, R158 ;  /* 0x0000009e009e7308 */ /* 0x000e700000002400 */
[----:B------:R-:W0:Y:S08]  /*19fc0*/  MUFU.TANH R64, R64 ;  /* 0x0000004000407308 */ /* 0x000e300000002400 */
[----:B------:R-:W0:Y:S01]  /*19fd0*/  MUFU.TANH R65, R65 ;  /* 0x0000004100417308 */ /* 0x000e220000002400 */
[----:B------:R-:W-:-:S02]  /*19fe0*/  WARPGROUP.DEPBAR.LE gsb0, 0x0 ;  /* 0x00008000000079c5 */ /* 0x000fc40000010000 */
[----:B------:R0:W-:Y:S06]  /*19ff0*/  BAR.ARV R7, 0x100 ;  /* 0x000400070000751d */ /* 0x0001ec0000002000 */
[----:B------:R5:W-:Y:S02]  /*1a000*/  @!P1 SYNCS.ARRIVE.TRANS64.RED.A1T0 RZ, [R68+URZ], RZ ;  /* 0x000000ff44ff99a7 */ /* 0x000be4000810043f */
[----:B-----5:R-:W-:-:S06]  /*1a010*/  FMUL.FTZ R68, R87, UR7 ;  /* 0x0000000757447c20 */ /* 0x020fcc0008410000 */
[----:B------:R-:W0:Y:S01]  /*1a020*/  MUFU.TANH R68, R68 ;  /* 0x0000004400447308 */ /* 0x000e220000002400 */
        /* <DEDUP_REMOVED lines=13> */
.L_x_1892:
[----:B------:R-:W-:-:S05]  /*1a100*/  IMAD.U32 R72, RZ, RZ, UR5 ;  /* 0x00000005ff487e24 */ /* 0x000fca000f8e00ff */
[----:B------:R-:W-:-:S13]  /*1a110*/  ISETP.NE.AND P2, PT, R72, 0x1, PT ;  /* 0x000000014800780c */ /* 0x000fda0003f45270 */
[----:B0-----:R-:W0:Y:S02]  /*1a120*/  @P2 LDC.64 R6, c[0x0][0x9e8] ;  /* 0x00027a00ff062b82 */ /* 0x001e240000000a00 */
[----:B0-----:R-:W-:-:S05]  /*1a130*/  @P2 IMAD.HI.U32 R6, R70, R6, RZ ;  /* 0x0000000646062227 */ /* 0x001fca00078e00ff */
[----:B------:R-:W-:-:S07]  /*1a140*/  @P2 SHF.R.U32.HI R70, RZ, R7, R6 ;  /* 0x00000007ff462219 */ /* 0x000fce0000011606 */
.L_x_1893:
[----:B------:R-:W-:Y:S05]  /*1a150*/  BSYNC B0 ;  /* 0x0000000000007941 */ /* 0x000fea0003800000 */
.L_x_1891:
[----:B------:R-:W-:-:S04]  /*1a160*/  IMAD R70, R70, R72, -R71 ;  /* 0x0000004846467224 */ /* 0x000fc800078e0a47 */
[----:B------:R-:W-:-:S05]  /*1a170*/  IMAD R70, R189, -0x2, R70 ;  /* 0xfffffffebd467824 */ /* 0x000fca00078e0246 */
[----:B------:R-:W-:Y:S02]  /*1a180*/  VIADDMNMX R79, R70, R72, R79, PT ;  /* 0x00000048464f7246 */ /* 0x000fe4000380014f */
[----:B------:R-:W-:-:S07]  /*1a190*/  VIMNMX R81, R81, R70, !PT ;  /* 0x0000004651517248 */ /* 0x000fce0007fe0100 */
.L_x_1890:
[----:B------:R-:W-:Y:S01]  /*1a1a0*/  ISETP.GT.AND P2, PT, R4, -0x1, PT ;  /* 0xffffffff0400780c */ /* 0x000fe20003f44270 */
[----:B------:R-:W1:Y:S03]  /*1a1b0*/  SHFL.IDX PT, R6, R73, 0x1, 0x1c1f ;  /* 0x003c1f0049067f89 */ /* 0x000e6600000e0000 */
[----:B------:R-:W-:-:S04]  /*1a1c0*/  ISETP.GT.AND P3, PT, R81, RZ, P2 ;  /* 0x000000ff5100720c */ /* 0x000fc80001764270 */
[----:B------:R-:W-:-:S04]  /*1a1d0*/  ISETP.LT.OR P3, PT, R79, 0x1, P3 ;  /* 0x000000014f00780c */ /* 0x000fc80001f61670 */
[----:B0-----:R-:W-:Y:S02]  /*1a1e0*/  FSEL R70, R15, -INF , !P3 ;  /* 0xff8000000f467808 */ /* 0x001fe40005800000 */
[----:B------:R-:W-:-:S04]  /*1a1f0*/  ISETP.GT.AND P3, PT, R81, 0x1, P2 ;  /* 0x000000015100780c */ /* 0x000fc80001764270 */
[----:B------:R-:W-:-:S04]  /*1a200*/  ISETP.LT.OR P3, PT, R79, 0x2, P3 ;  /* 0x000000024f00780c */ /* 0x000fc80001f61670 */
[----:B------:R-:W-:Y:S02]  /*1a210*/  FSEL R20, R20, -INF , !P3 ;  /* 0xff80000014147808 */ /* 0x000fe40005800000 */
[----:B------:R-:W-:Y:S01]  /*1a220*/  ISETP.GT.AND P3, PT, R81, 0x8, P2 ;  /* 0x000000085100780c */ /* 0x000fe20001764270 */
[----:B-1----:R-:W-:-:S03]  /*1a230*/  IMAD.IADD R15, R75, 0x1, R6 ;  /* 0x000000014b0f7824 */ /* 0x002fc600078e0206 */
        /* <DEDUP_REMOVED lines=103> */
.L_x_1896:
[----:B------:R-:W-:-:S05]  /*1a8b0*/  IMAD.U32 R176, RZ, RZ, UR5 ;  /* 0x00000005ffb07e24 */ /* 0x000fca000f8e00ff */
[----:B------:R-:W-:-:S13]  /*1a8c0*/  ISETP.NE.AND P3, PT, R176, 0x1, PT ;  /* 0x00000001b000780c */ /* 0x000fda0003f65270 */
[----:B------:R-:W0:Y:S02]  /*1a8d0*/  @P3 LDC.64 R6, c[0x0][0x9e8] ;  /* 0x00027a00ff063b82 */ /* 0x000e240000000a00 */
[----:B0-----:R-:W-:-:S05]  /*1a8e0*/  @P3 IMAD.HI.U32 R6, R25, R6, RZ ;  /* 0x0000000619063227 */ /* 0x001fca00078e00ff */
[----:B------:R-:W-:-:S07]  /*1a8f0*/  @P3 SHF.R.U32.HI R25, RZ, R7, R6 ;  /* 0x00000007ff193219 */ /* 0x000fce0000011606 */
.L_x_1897:
[----:B------:R-:W-:Y:S05]  /*1a900*/  BSYNC B0 ;  /* 0x0000000000007941 */ /* 0x000fea0003800000 */
.L_x_1895:
[----:B------:R-:W-:-:S04]  /*1a910*/  IMAD R6, R25, R176, -R71 ;  /* 0x000000b019067224 */ /* 0x000fc800078e0a47 */
[----:B------:R-:W-:-:S05]  /*1a920*/  IMAD R6, R189, -0x2, R6 ;  /* 0xfffffffebd067824 */ /* 0x000fca00078e0206 */
[----:B------:R-:W-:Y:S02]  /*1a930*/  VIADDMNMX R15, R6, R176, R15, PT ;  /* 0x000000b0060f7246 */ /* 0x000fe4000380010f */
[----:B------:R-:W-:-:S07]  /*1a940*/  VIMNMX R9, R9, R6, !PT ;  /* 0x0000000609097248 */ /* 0x000fce0007fe0100 */
.L_x_1894:
        /* <DEDUP_REMOVED lines=104> */
[----:B------:R-:W0:Y:S03]  /*1afd0*/  LDC R59, c[0x0][0x988] ;  /* 0x00026200ff3b7b82 */ /* 0x000e260000000800 */
[----:B------:R-:W-:-:S04]  /*1afe0*/  ISETP.LT.OR P3, PT, R15, 0x5a, P3 ;  /* 0x0000005a0f00780c */ /* 0x000fc80001f61670 */
[----:B------:R-:W-:Y:S02]  /*1aff0*/  FSEL R60, R60, -INF , !P3 ;  /* 0xff8000003c3c7808 */ /* 0x000fe40005800000 */
[----:B------:R-:W-:-:S04]  /*1b000*/  ISETP.GT.AND P3, PT, R9, 0x60, P2 ;  /* 0x000000600900780c */ /* 0x000fc80001764270 */
[----:B------:R-:W-:-:S04]  /*1b010*/  ISETP.LT.OR P3, PT, R15, 0x61, P3 ;  /* 0x000000610f00780c */ /* 0x000fc80001f61670 */
[----:B------:R-:W-:Y:S02]  /*1b020*/  FSEL R61, R61, -INF , !P3 ;  /* 0xff8000003d3d7808 */ /* 0x000fe40005800000 */
[----:B------:R-:W-:-:S04]  /*1b030*/  ISETP.GT.AND P3, PT, R9, 0x61, P2 ;  /* 0x000000610900780c */ /* 0x000fc80001764270 */
[----:B------:R-:W-:Y:S01]  /*1b040*/  ISETP.LT.OR P3, PT, R15, 0x62, P3 ;  /* 0x000000620f00780c */ /* 0x000fe20001f61670 */
[----:B0-----:R-:W-:-:S03]  /*1b050*/  FMUL.FTZ R49, R11, R59 ;  /* 0x0000003b0b317220 */ /* 0x001fc60000410000 */
        /* <DEDUP_REMOVED lines=24> */
[----:B------:R-:W-:-:S03]  /*1b1e0*/  FMNMX.FTZ R27, R6, R27, !PT ;  /* 0x0000001b061b7209 */ /* 0x000fc60007810000 */
[--C-:B------:R-:W-:Y:S01]  /*1b1f0*/  FFMA.FTZ R10, R30, R59, -R49.reuse ;  /* 0x0000003b1e0a7223 */ /* 0x100fe20000010831 */
[----:B------:R-:W-:Y:S01]  /*1b200*/  FMNMX.FTZ R27, R176, R27, !PT ;  /* 0x0000001bb01b7209 */ /* 0x000fe20007810000 */
[-CC-:B------:R-:W-:Y:S01]  /*1b210*/  FFMA.FTZ R21, R20, R59.reuse, -R49.reuse ;  /* 0x0000003b14157223 */ /* 0x180fe20000010831 */
[-CC-:B------:R-:W-:Y:S01]  /*1b220*/  FFMA.FTZ R20, R72, R59.reuse, -R49.reuse ;  /* 0x0000003b48147223 */ /* 0x180fe20000010831 */
[----:B------:R-:W-:Y:S01]  /*1b230*/  FSEL R72, R68, -INF , !P2 ;  /* 0xff80000044487808 */ /* 0x000fe20005000000 */
[--C-:B------:R-:W-:Y:S01]  /*1b240*/  FFMA.FTZ R25, R26, R59, -R49.reuse ;  /* 0x0000003b1a197223 */ /* 0x100fe20000010831 */
[----:B------:R-:W-:Y:S01]  /*1b250*/  FMNMX.FTZ R29, R24, R27, !PT ;  /* 0x0000001b181d7209 */ /* 0x000fe20007810000 */
[-CC-:B------:R-:W-:Y:S01]  /*1b260*/  FFMA.FTZ R26, R74, R59.reuse, -R49.reuse ;  /* 0x0000003b4a1a7223 */ /* 0x180fe20000010831 */
[----:B------:R-:W-:Y:S01]  /*1b270*/  MUFU.EX2 R27, R10 ;  /* 0x0000000a001b7308 */ /* 0x000fe20000000800 */
[----:B------:R-:W-:Y:S01]  /*1b280*/  FSEL R74, R11, RZ, P3 ;  /* 0x000000ff0b4a7208 */ /* 0x000fe20001800000 */
[--C-:B------:R-:W-:Y:S01]  /*1b290*/  FFMA.FTZ R70, R70, R59, -R49.reuse ;  /* 0x0000003b46467223 */ /* 0x100fe20000010831 */
[----:B------:R-:W-:Y:S01]  /*1b2a0*/  FMNMX.FTZ R29, R178, R29, !PT ;  /* 0x0000001db21d7209 */ /* 0x000fe20007810000 */
[-CC-:B------:R-:W-:Y:S01]  /*1b2b0*/  FFMA.FTZ R32, R32, R59.reuse, -R49.reuse ;  /* 0x0000003b20207223 */ /* 0x180fe20000010831 */
[----:B------:R-:W-:Y:S01]  /*1b2c0*/  FFMA.FTZ R30, R34, R59, -R49 ;  /* 0x0000003b221e7223 */ /* 0x000fe20000010831 */
[----:B------:R-:W-:Y:S01]  /*1b2d0*/  FADD.FTZ R74, -R74, R13 ;  /* 0x0000000d4a4a7221 */ /* 0x000fe20000010100 */
[----:B------:R-:W-:Y:S01]  /*1b2e0*/  FMNMX.FTZ R31, R28, R29, !PT ;  /* 0x0000001d1c1f7209 */ /* 0x000fe20007810000 */
[----:B------:R-:W-:Y:S01]  /*1b2f0*/  MUFU.EX2 R70, R70 ;  /* 0x0000004600467308 */ /* 0x000fe20000000800 */
[-CC-:B------:R-:W-:Y:S01]  /*1b300*/  FFMA.FTZ R76, R76, R59.reuse, -R49.reuse ;  /* 0x0000003b4c4c7223 */ /* 0x180fe20000010831 */
[----:B------:R-:W-:Y:S01]  /*1b310*/  FMUL.FTZ R13, R74, R59 ;  /* 0x0000003b4a0d7220 */ /* 0x000fe20000410000 */
[----:B------:R-:W-:Y:S01]  /*1b320*/  FMNMX.FTZ R31, R180, R31, !PT ;  /* 0x0000001fb41f7209 */ /* 0x000fe20007810000 */
[-CC-:B------:R-:W-:Y:S01]  /*1b330*/  FFMA.FTZ R38, R38, R59.reuse, -R49.reuse ;  /* 0x0000003b26267223 */ /* 0x180fe20000010831 */
[-CC-:B------:R-:W-:Y:S01]  /*1b340*/  FFMA.FTZ R78, R78, R59.reuse, -R49.reuse ;  /* 0x0000003b4e4e7223 */ /* 0x180fe20000010831 */
[--C-:B------:R-:W-:Y:S01]  /*1b350*/  FFMA.FTZ R34, R42, R59, -R49.reuse ;  /* 0x0000003b2a227223 */ /* 0x100fe20000010831 */
[----:B------:R-:W-:Y:S01]  /*1b360*/  FMNMX.FTZ R31, R182, R31, !PT ;  /* 0x0000001fb61f7209 */ /* 0x000fe20007810000 */
[----:B------:R-:W0:Y:S01]  /*1b370*/  MUFU.EX2 R13, R13 ;  /* 0x0000000d000d7308 */ /* 0x000e220000000800 */
[-CC-:B------:R-:W-:Y:S01]  /*1b380*/  FFMA.FTZ R80, R80, R59.reuse, -R49.reuse ;  /* 0x0000003b50507223 */ /* 0x180fe20000010831 */
[--C-:B------:R-:W-:Y:S01]  /*1b390*/  FFMA.FTZ R82, R82, R59, -R49.reuse ;  /* 0x0000003b52527223 */ /* 0x100fe20000010831 */
[----:B------:R-:W-:Y:S01]  /*1b3a0*/  FMNMX.FTZ R31, R230, R31, !PT ;  /* 0x0000001fe61f7209 */ /* 0x000fe20007810000 */
[-CC-:B------:R-:W-:Y:S01]  /*1b3b0*/  FFMA.FTZ R42, R50, R59.reuse, -R49.reuse ;  /* 0x0000003b322a7223 */ /* 0x180fe20000010831 */
[-CC-:B------:R-:W-:Y:S01]  /*1b3c0*/  FFMA.FTZ R8, R8, R59.reuse, -R49.reuse ;  /* 0x0000003b08087223 */ /* 0x180fe20000010831 */
        /* <DEDUP_REMOVED lines=12> */
[----:B------:R-:W-:Y:S01]  /*1b490*/  FFMA.FTZ R47, R172, R59, -R49 ;  /* 0x0000003bac2f7223 */ /* 0x000fe20000010831 */
[----:B------:R-:W-:Y:S01]  /*1b4a0*/  FMNMX.FTZ R33, R234, R33, !PT ;  /* 0x00000021ea217209 */ /* 0x000fe20007810000 */
[-C--:B0-----:R-:W-:Y:S01]  /*1b4b0*/  FMUL.FTZ R88, R88, R13.reuse ;  /* 0x0000000d58587220 */ /* 0x081fe20000410000 */
[-C--:B------:R-:W-:Y:S01]  /*1b4c0*/  FMUL.FTZ R89, R89, R13.reuse ;  /* 0x0000000d59597220 */ /* 0x080fe20000410000 */
[----:B------:R-:W-:Y:S01]  /*1b4d0*/  FMUL.FTZ R92, R92, R13 ;  /* 0x0000000d5c5c7220 */ /* 0x000fe20000410000 */
[----:B------:R-:W-:Y:S01]  /*1b4e0*/  FMNMX.FTZ R35, R44, R33, !PT ;  /* 0x000000212c237209 */ /* 0x000fe20007810000 */
[----:B------:R-:W-:Y:S01]  /*1b4f0*/  MUFU.EX2 R25, R25 ;  /* 0x0000001900197308 */ /* 0x000fe20000000800 */
[-C--:B------:R-:W-:Y:S01]  /*1b500*/  FMUL.FTZ R93, R93, R13.reuse ;  /* 0x0000000d5d5d7220 */ /* 0x080fe20000410000 */
[----:B------:R-:W-:Y:S01]  /*1b510*/  FMUL.FTZ R96, R96, R13 ;  /* 0x0000000d60607220 */ /* 0x000fe20000410000 */
[----:B------:R-:W-:Y:S01]  /*1b520*/  FMNMX.FTZ R35, R236, R35, !PT ;  /* 0x00000023ec237209 */ /* 0x000fe20007810000 */
[-C--:B------:R-:W-:Y:S01]  /*1b530*/  FMUL.FTZ R97, R97, R13.reuse ;  /* 0x0000000d61617220 */ /* 0x080fe20000410000 */
[-C--:B------:R-:W-:Y:S01]  /*1b540*/  FMUL.FTZ R100, R100, R13.reuse ;  /* 0x0000000d64647220 */ /* 0x080fe20000410000 */
[----:B------:R-:W-:Y:S01]  /*1b550*/  FMUL.FTZ R101, R101, R13 ;  /* 0x0000000d65657220 */ /* 0x000fe20000410000 */
[----:B------:R-:W-:Y:S01]  /*1b560*/  FMNMX.FTZ R10, R48, R35, !PT ;  /* 0x00000023300a7209 */ /* 0x000fe20007810000 */
[----:B------:R-:W-:Y:S01]  /*1b570*/  MUFU.EX2 R26, R26 ;  /* 0x0000001a001a7308 */ /* 0x000fe20000000800 */
[-C--:B------:R-:W-:Y:S01]  /*1b580*/  FMUL.FTZ R104, R104, R13.reuse ;  /* 0x0000000d68687220 */ /* 0x080fe20000410000 */
[-C--:B------:R-:W-:Y:S01]  /*1b590*/  FMUL.FTZ R105, R105, R13.reuse ;  /* 0x0000000d69697220 */ /* 0x080fe20000410000 */
        /* <DEDUP_REMOVED lines=29> */
[----:B------:R0:W1:Y:S01]  /*1b770*/  MUFU.EX2 R32, R38 ;  /* 0x0000002600207308 */ /* 0x0000620000000800 */
[-C--:B------:R-:W-:Y:S01]  /*1b780*/  FMUL.FTZ R144, R144, R13.reuse ;  /* 0x0000000d90907220 */ /* 0x080fe20000410000 */
[-C--:B------:R-:W-:Y:S01]  /*1b790*/  FMUL.FTZ R145, R145, R13.reuse ;  /* 0x0000000d91917220 */ /* 0x080fe20000410000 */
[----:B------:R-:W-:Y:S01]  /*1b7a0*/  FMNMX.FTZ R39, R61, R10, !PT ;  /* 0x0000000a3d277209 */ /* 0x000fe20007810000 */
[-C--:B------:R-:W-:Y:S01]  /*1b7b0*/  FMUL.FTZ R148, R148, R13.reuse ;  /* 0x0000000d94947220 */ /* 0x080fe20000410000 */
[----:B------:R-:W-:-:S02]  /*1b7c0*/  FMUL.FTZ R149, R149, R13 ;  /* 0x0000000d95957220 */ /* 0x000fc40000410000 */
[----:B------:R-:W-:Y:S01]  /*1b7d0*/  FMNMX.FTZ R10, R62, R39, !PT ;  /* 0x000000273e0a7209 */ /* 0x000fe20007810000 */
[----:B------:R-:W-:Y:S01]  /*1b7e0*/  MUFU.EX2 R33, R78 ;  /* 0x0000004e00217308 */ /* 0x000fe20000000800 */
[-CC-:B0-----:R-:W-:Y:S01]  /*1b7f0*/  FFMA.FTZ R38, R46, R59.reuse, -R49.reuse ;  /* 0x0000003b2e267223 */ /* 0x181fe20000010831 */
[-CC-:B------:R-:W-:Y:S01]  /*1b800*/  FFMA.FTZ R46, R56, R59.reuse, -R49.reuse ;  /* 0x0000003b382e7223 */ /* 0x180fe20000010831 */
[----:B------:R-:W-:Y:S01]  /*1b810*/  FMNMX.FTZ R39, R63, R10, !PT ;  /* 0x0000000a3f277209 */ /* 0x000fe20007810000 */
[-CC-:B------:R-:W-:Y:S01]  /*1b820*/  FFMA.FTZ R56, R154, R59.reuse, -R49.reuse ;  /* 0x0000003b9a387223 */ /* 0x180fe20000010831 */
[----:B------:R-:W-:Y:S02]  /*1b830*/  FFMA.FTZ R154, R168, R59, -R49 ;  /* 0x0000003ba89a7223 */ /* 0x000fe40000010831 */
[----:B------:R-:W-:Y:S01]  /*1b840*/  FMNMX.FTZ R39, R64, R39, !PT ;  /* 0x0000002740277209 */ /* 0x000fe20007810000 */
[----:B------:R-:W0:Y:S01]  /*1b850*/  MUFU.EX2 R34, R34 ;  /* 0x0000002200227308 */ /* 0x000e220000000800 */
[----:B-1----:R-:W-:-:S02]  /*1b860*/  F2FP.BF16.F32.PACK_AB R172, R32, R31 ;  /* 0x0000001f20ac723e */ /* 0x002fc400000010ff */
[----:B------:R-:W-:-:S04]  /*1b870*/  FMNMX.FTZ R10, R66, R39, !PT ;  /* 0x00000027420a7209 */ /* 0x000fc80007810000 */
[----:B------:R-:W-:Y:S01]  /*1b880*/  FMNMX.FTZ R10, R65, R10, !PT ;  /* 0x0000000a410a7209 */ /* 0x000fe20007810000 */
[----:B------:R-:W-:Y:S03]  /*1b890*/  MUFU.EX2 R35, R80 ;  /* 0x0000005000237308 */ /* 0x000fe60000000800 */
[----:B------:R-:W-:-:S04]  /*1b8a0*/  FMNMX.FTZ R39, R67, R10, !PT ;  /* 0x0000000a43277209 */ /* 0x000fc80007810000 */
[----:B------:R-:W-:Y:S01]  /*1b8b0*/  FMNMX.FTZ R10, R72, R39, !PT ;  /* 0x00000027480a7209 */ /* 0x000fe20007810000 */
[----:B------:R-:W1:Y:S01]  /*1b8c0*/  MUFU.EX2 R38, R38 ;  /* 0x0000002600267308 */ /* 0x000e620000000800 */
[-CC-:B------:R-:W-:Y:S01]  /*1b8d0*/  FFMA.FTZ R39, R152, R59.reuse, -R49.reuse ;  /* 0x0000003b98277223 */ /* 0x180fe20000010831 */
[----:B------:R-:W-:Y:S01]  /*1b8e0*/  FFMA.FTZ R152, R170, R59, -R49 ;  /* 0x0000003baa987223 */ /* 0x000fe20000010831 */
[----:B0-----:R-:W-:Y:S01]  /*1b8f0*/  F2FP.BF16.F32.PACK_AB R174, R34, R33 ;  /* 0x0000002122ae723e */ /* 0x001fe200000010ff */
[----:B------:R-:W0:Y:S04]  /*1b900*/  SHFL.BFLY PT, R43, R10, 0x2, 0x1f ;  /* 0x0c401f000a2b7f89 */ /* 0x000e2800000e0000 */
[----:B------:R-:W-:Y:S08]  /*1b910*/  MUFU.EX2 R37, R82 ;  /* 0x0000005200257308 */ /* 0x000ff00000000800 */
[----:B------:R-:W2:Y:S01]  /*1b920*/  MUFU.EX2 R42, R42 ;  /* 0x0000002a002a7308 */ /* 0x000ea20000000800 */
[----:B-1----:R-:W-:-:S07]  /*1b930*/  F2FP.BF16.F32.PACK_AB R168, R38, R35 ;  /* 0x0000002326a8723e */ /* 0x002fce00000010ff */
[----:B------:R-:W-:Y:S01]  /*1b940*/  MUFU.EX2 R8, R8 ;  /* 0x0000000800087308 */ /* 0x000fe20000000800 */
[----:B0-----:R-:W-:Y:S01]  /*1b950*/  FMNMX.FTZ R68, R10, R43, !PT ;  /* 0x0000002b0a447209 */ /* 0x001fe20007810000 */
[-CC-:B------:R-:W-:Y:S01]  /*1b960*/  FFMA.FTZ R43, R166, R59.reuse, -R49.reuse ;  /* 0x0000003ba62b7223 */ /* 0x180fe20000010831 */
[----:B------:R-:W-:-:S05]  /*1b970*/  FFMA.FTZ R49, R162, R59, -R49 ;  /* 0x0000003ba2317223 */ /* 0x000fca0000010831 */
[----:B------:R-:W0:Y:S01]  /*1b980*/  MUFU.EX2 R9, R84 ;  /* 0x0000005400097308 */ /* 0x000e220000000800 */
[----:B------:R-:W1:Y:S01]  /*1b990*/  SHFL.BFLY PT, R69, R68, 0x1, 0x1f ;  /* 0x0c201f0044457f89 */ /* 0x000e6200000e0000 */
[----:B--2---:R-:W-:-:S06]  /*1b9a0*/  F2FP.BF16.F32.PACK_AB R170, R42, R37 ;  /* 0x000000252aaa723e */ /* 0x004fcc00000010ff */
[----:B------:R-:W-:Y:S08]  /*1b9b0*/  MUFU.EX2 R15, R15 ;  /* 0x0000000f000f7308 */ /* 0x000ff00000000800 */
[----:B------:R-:W2:Y:S01]  /*1b9c0*/  MUFU.EX2 R46, R46 ;  /* 0x0000002e002e7308 */ /* 0x000ea20000000800 */
[----:B0-----:R-:W-:-:S07]  /*1b9d0*/  F2FP.BF16.F32.PACK_AB R164, R9, R8 ;  /* 0x0000000809a4723e */ /* 0x001fce00000010ff */
[----:B------:R-:W-:Y:S01]  /*1b9e0*/  MUFU.EX2 R39, R39 ;  /* 0x0000002700277308 */ /* 0x000fe20000000800 */
[----:B-1----:R-:W-:-:S04]  /*1b9f0*/  FMNMX.FTZ R10, R68, R69, !PT ;  /* 0x00000045440a7209 */ /* 0x002fc80007810000 */
[C---:B------:R-:W-:Y:S01]  /*1ba00*/  FSETP.NEU.FTZ.AND P2, PT, R10.reuse, -INF , PT ;  /* 0xff8000000a00780b */ /* 0x040fe20003f5d000 */
[----:B------:R-:W-:Y:S02]  /*1ba10*/  FMUL.FTZ R69, R10, R59 ;  /* 0x0000003b0a457220 */ /* 0x000fe40000410000 */
[----:B------:R-:W0:Y:S01]  /*1ba20*/  MUFU.EX2 R50, R50 ;  /* 0x0000003200327308 */ /* 0x000e220000000800 */
[----:B--2---:R-:W-:Y:S02]  /*1ba30*/  F2FP.BF16.F32.PACK_AB R166, R46, R15 ;  /* 0x0000000f2ea6723e */ /* 0x004fe400000010ff */
[----:B------:R-:W-:-:S05]  /*1ba40*/  FSEL R69, R69, RZ, P2 ;  /* 0x000000ff45457208 */ /* 0x000fca0001000000 */
[--C-:B------:R-:W-:Y:S01]  /*1ba50*/  FFMA.FTZ R68, R6, R59, -R69.reuse ;  /* 0x0000003b06447223 */ /* 0x100fe20000010845 */
[----:B------:R-:W-:Y:S01]  /*1ba60*/  FFMA.FTZ R6, R13, R3, R70 ;  /* 0x000000030d067223 */ /* 0x000fe20000010046 */
        /* <DEDUP_REMOVED lines=17> */
[----:B------:R-:W-:Y:S01]  /*1bb80*/  F2FP.BF16.F32.PACK_AB R180, R21, R70 ;  /* 0x0000004615b4723e */ /* 0x000fe200000010ff */
[-CC-:B------:R-:W-:Y:S01]  /*1bb90*/  FFMA.FTZ R175, R232, R59.reuse, -R69.reuse ;  /* 0x0000003be8af7223 */ /* 0x180fe20000010845 */
[----:B------:R-:W-:Y:S01]  /*1bba0*/  FADD.FTZ R6, R27, R6 ;  /* 0x000000061b067221 */ /* 0x000fe20000010000 */
[----:B------:R-:W-:Y:S01]  /*1bbb0*/  MUFU.EX2 R183, R183 ;  /* 0x000000b700b77308 */ /* 0x000fe20000000800 */
[----:B------:R-:W-:Y:S01]  /*1bbc0*/  F2FP.BF16.F32.PACK_AB R182, R25, R20 ;  /* 0x0000001419b6723e */ /* 0x000fe200000010ff */
[-CC-:B------:R-:W-:Y:S01]  /*1bbd0*/  FFMA.FTZ R40, R40, R59.reuse, -R69.reuse ;  /* 0x0000003b28287223 */ /* 0x180fe20000010845 */
[----:B------:R-:W-:Y:S01]  /*1bbe0*/  FADD.FTZ R3, R29, R6 ;  /* 0x000000061d037221 */ /* 0x000fe20000010000 */
[----:B------:R-:W-:Y:S01]  /*1bbf0*/  F2FP.BF16.F32.PACK_AB R176, R27, R26 ;  /* 0x0000001a1bb0723e */ /* 0x000fe200000010ff */
[-CC-:B------:R-:W-:Y:S01]  /*1bc00*/  FFMA.FTZ R169, R234, R59.reuse, -R69.reuse ;  /* 0x0000003beaa97223 */ /* 0x180fe20000010845 */
[-C--:B------:R-:W-:Y:S01]  /*1bc10*/  FFMA.FTZ R44, R44, R59.reuse, -R69 ;  /* 0x0000003b2c2c7223 */ /* 0x080fe20000010845 */
[----:B------:R-:W-:Y:S01]  /*1bc20*/  FADD.FTZ R6, R30, R3 ;  /* 0x000000031e067221 */ /* 0x000fe20000010000 */
[----:B------:R-:W-:Y:S01]  /*1bc30*/  MUFU.EX2 R24, R24 ;  /* 0x0000001800187308 */ /* 0x000fe20000000800 */
[--C-:B------:R-:W-:Y:S01]  /*1bc40*/  FFMA.FTZ R171, R236, R59, -R69.reuse ;  /* 0x0000003becab7223 */ /* 0x100fe20000010845 */
[----:B------:R-:W-:Y:S01]  /*1bc50*/  F2FP.BF16.F32.PACK_AB R178, R30, R29 ;  /* 0x0000001d1eb2723e */ /* 0x000fe200000010ff */
        /* <DEDUP_REMOVED lines=11> */
[-C--:B------:R-:W-:Y:S01]  /*1bd10*/  FFMA.FTZ R60, R60, R59.reuse, -R69 ;  /* 0x0000003b3c3c7223 */ /* 0x080fe20000010845 */
[----:B------:R-:W-:Y:S01]  /*1bd20*/  FADD.FTZ R14, R34, R55 ;  /* 0x00000037220e7221 */ /* 0x000fe20000010000 */
[-CC-:B------:R-:W-:Y:S01]  /*1bd30*/  FFMA.FTZ R61, R61, R59.reuse, -R69.reuse ;  /* 0x0000003b3d3d7223 */ /* 0x180fe20000010845 */
[-C--:B------:R-:W-:Y:S01]  /*1bd40*/  FMUL.FTZ R6, R6, R59.reuse ;  /* 0x0000003b06067220 */ /* 0x080fe20000410000 */
[----:B------:R1:W-:Y:S01]  /*1bd50*/  MUFU.EX2 R12, R48 ;  /* 0x00000030000c7308 */ /* 0x0003e20000000800 */
[----:B------:R-:W-:Y:S01]  /*1bd60*/  FADD.FTZ R3, R35, R14 ;  /* 0x0000000e23037221 */ /* 0x000fe20000010000 */
[-CC-:B------:R-:W-:Y:S01]  /*1bd70*/  FFMA.FTZ R62, R62, R59.reuse, -R69.reuse ;  /* 0x0000003b3e3e7223 */ /* 0x180fe20000010845 */
[-CC-:B------:R-:W-:Y:S01]  /*1bd80*/  FFMA.FTZ R63, R63, R59.reuse, -R69.reuse ;  /* 0x0000003b3f3f7223 */ /* 0x180fe20000010845 */
[-C--:B------:R-:W-:Y:S01]  /*1bd90*/  FFMA.FTZ R64, R64, R59.reuse, -R69 ;  /* 0x0000003b40407223 */ /* 0x080fe20000010845 */
[----:B------:R-:W-:Y:S01]  /*1bda0*/  FADD.FTZ R14, R38, R3 ;  /* 0x00000003260e7221 */ /* 0x000fe20000010000 */
[-CC-:B------:R-:W-:Y:S01]  /*1bdb0*/  FFMA.FTZ R66, R66, R59.reuse, -R69.reuse ;  /* 0x0000003b42427223 */ /* 0x180fe20000010845 */
[-CC-:B------:R-:W-:Y:S01]  /*1bdc0*/  FFMA.FTZ R65, R65, R59.reuse, -R69.reuse ;  /* 0x0000003b41417223 */ /* 0x180fe20000010845 */
[----:B------:R-:W2:Y:S01]  /*1bdd0*/  MUFU.EX2 R6, R6 ;  /* 0x0000000600067308 */ /* 0x000ea20000000800 */
[----:B------:R-:W-:Y:S01]  /*1bde0*/  FADD.FTZ R3, R37, R14 ;  /* 0x0000000e25037221 */ /* 0x000fe20000010000 */
[-CC-:B------:R-:W-:Y:S01]  /*1bdf0*/  FFMA.FTZ R14, R52, R59.reuse, -R69.reuse ;  /* 0x0000003b340e7223 */ /* 0x180fe20000010845 */
[-CC-:B------:R-:W-:Y:S01]  /*1be00*/  FFMA.FTZ R67, R67, R59.reuse, -R69.reuse ;  /* 0x0000003b43437223 */ /* 0x180fe20000010845 */
[----:B------:R-:W-:Y:S01]  /*1be10*/  FFMA.FTZ R69, R72, R59, -R69 ;  /* 0x0000003b48457223 */ /* 0x000fe20000010845 */
[----:B------:R-:W-:Y:S01]  /*1be20*/  FADD.FTZ R3, R42, R3 ;  /* 0x000000032a037221 */ /* 0x000fe20000010000 */
[----:B------:R-:W-:Y:S01]  /*1be30*/  ISETP.GT.AND P2, PT, R4, R196, PT ;  /* 0x000000c40400720c */ /* 0x000fe20003f44270 */
[----:B------:R-:W-:Y:S01]  /*1be40*/  @!P1 VIADD R55, R71, 0x28860 ;  /* 0x0002886047379836 */ /* 0x000fe20000000000 */
[----:B------:R-:W3:Y:S01]  /*1be50*/  MUFU.EX2 R177, R177 ;  /* 0x000000b100b17308 */ /* 0x000ee20000000800 */
[----:B-1----:R-:W-:Y:S01]  /*1be60*/  FADD.FTZ R48, R8, R3 ;  /* 0x0000000308307221 */ /* 0x002fe20000010000 */
[----:B0-----:R-:W-:Y:S01]  /*1be70*/  F2FP.BF16.F32.PACK_AB R160, R50, R39 ;  /* 0x0000002732a0723e */ /* 0x001fe200000010ff */
[----:B------:R-:W-:Y:S01]  /*1be80*/  VIADD R4, R4, 0xffffffff ;  /* 0xffffffff04047836 */ /* 0x000fe20000000000 */
[----:B------:R-:W-:Y:S01]  /*1be90*/  @!P1 PRMT R55, RZ, 0x654, R55 ;  /* 0x00000654ff379816 */ /* 0x000fe20000000037 */
[----:B------:R-:W-:Y:S01]  /*1bea0*/  FADD.FTZ R48, R9, R48 ;  /* 0x0000003009307221 */ /* 0x000fe20000010000 */
[----:B------:R-:W-:-:S02]  /*1beb0*/  IMAD.MOV.U32 R13, RZ, RZ, R11 ;  /* 0x000000ffff0d7224 */ /* 0x000fc400078e000b */
[----:B------:R-:W0:Y:S01]  /*1bec0*/  MUFU.EX2 R56, R56 ;  /* 0x0000003800387308 */ /* 0x000e220000000800 */
[----:B------:R-:W-:Y:S01]  /*1bed0*/  FADD.FTZ R51, R15, R48 ;  /* 0x000000300f337221 */ /* 0x000fe20000010000 */
[----:B--2---:R-:W-:Y:S01]  /*1bee0*/  FFMA.FTZ R3, R6, R0, R181 ;  /* 0x0000000006037223 */ /* 0x004fe200000100b5 */
[----:B------:R1:W-:Y:S01]  /*1bef0*/  @!P1 SYNCS.ARRIVE.TRANS64.RED.A1T0 RZ, [R55+URZ], RZ ;  /* 0x000000ff37ff99a7 */ /* 0x0003e2000810043f */
[----:B------:R-:W-:Y:S01]  /*1bf00*/  F2FP.BF16.F32.PACK_AB R181, R68, R181 ;  /* 0x000000b544b5723e */ /* 0x000fe200000010ff */
[----:B------:R-:W-:Y:S01]  /*1bf10*/  FADD.FTZ R48, R46, R51 ;  /* 0x000000332e307221 */ /* 0x000fe20000010000 */
[----:B------:R-:W-:Y:S01]  /*1bf20*/  FADD.FTZ R0, R68, R3 ;  /* 0x0000000344007221 */ /* 0x000fe20000010000 */
[-C--:B------:R-:W-:Y:S01]  /*1bf30*/  FMUL.FTZ R90, R90, R6.reuse ;  /* 0x000000065a5a7220 */ /* 0x080fe20000410000 */
[----:B------:R-:W2:Y:S01]  /*1bf40*/  MUFU.EX2 R28, R28 ;  /* 0x0000001c001c7308 */ /* 0x000ea20000000800 */
[----:B------:R-:W-:Y:S01]  /*1bf50*/  FADD.FTZ R51, R39, R48 ;  /* 0x0000003027337221 */ /* 0x000fe20000010000 */
[----:B------:R-:W-:Y:S01]  /*1bf60*/  FADD.FTZ R3, R183, R0 ;  /* 0x00000000b7037221 */ /* 0x000fe20000010000 */
[----:B------:R-:W-:Y:S01]  /*1bf70*/  F2FP.BF16.F32.PACK_AB R183, R24, R183 ;  /* 0x000000b718b7723e */ /* 0x000fe200000010ff */
[-C--:B------:R-:W-:Y:S01]  /*1bf80*/  FMUL.FTZ R91, R91, R6.reuse ;  /* 0x000000065b5b7220 */ /* 0x080fe20000410000 */
[----:B------:R-:W-:Y:S01]  /*1bf90*/  FADD.FTZ R52, R50, R51 ;  /* 0x0000003332347221 */ /* 0x000fe20000010000 */
[----:B------:R-:W-:Y:S01]  /*1bfa0*/  FADD.FTZ R48, R24, R3 ;  /* 0x0000000318307221 */ /* 0x000fe20000010000 */
[-C--:B------:R-:W-:Y:S01]  /*1bfb0*/  FMUL.FTZ R94, R94, R6.reuse ;  /* 0x000000065e5e7220 */ /* 0x080fe20000410000 */
[----:B------:R-:W4:Y:S01]  /*1bfc0*/  MUFU.EX2 R156, R156 ;  /* 0x0000009c009c7308 */ /* 0x000f220000000800 */
[----:B------:R-:W-:Y:S01]  /*1bfd0*/  FADD.FTZ R21, R41, R52 ;  /* 0x0000003429157221 */ /* 0x000fe20000010000 */
[----:B---3--:R-:W-:Y:S01]  /*1bfe0*/  FADD.FTZ R3, R177, R48 ;  /* 0x00000030b1037221 */ /* 0x008fe20000010000 */
[C---:B0-----:R-:W-:Y:S01]  /*1bff0*/  F2FP.BF16.F32.PACK_AB R162, R56.reuse, R41 ;  /* 0x0000002938a2723e */ /* 0x041fe200000010ff */
[-C--:B------:R-:W-:Y:S01]  /*1c000*/  FMUL.FTZ R95, R95, R6.reuse ;  /* 0x000000065f5f7220 */ /* 0x080fe20000410000 */
[----:B------:R-:W-:Y:S01]  /*1c010*/  FADD.FTZ R21, R56, R21 ;  /* 0x0000001538157221 */ /* 0x000fe20000010000 */
[-C--:B------:R-:W-:Y:S01]  /*1c020*/  FMUL.FTZ R98, R98, R6.reuse ;  /* 0x0000000662627220 */ /* 0x080fe20000410000 */
[-C--:B------:R-:W-:Y:S01]  /*1c030*/  FMUL.FTZ R99, R99, R6.reuse ;  /* 0x0000000663637220 */ /* 0x080fe20000410000 */
[----:B------:R-:W0:Y:S01]  /*1c040*/  MUFU.EX2 R179, R179 ;  /* 0x000000b300b37308 */ /* 0x000e220000000800 */
        /* <DEDUP_REMOVED lines=8> */
[----:B----4-:R-:W-:Y:S01]  /*1c0d0*/  FADD.FTZ R26, R156, R21 ;  /* 0x000000159c1a7221 */ /* 0x010fe20000010000 */
[-C--:B------:R-:W-:Y:S01]  /*1c0e0*/  FMUL.FTZ R111, R111, R6.reuse ;  /* 0x000000066f6f7220 */ /* 0x080fe20000410000 */
[-C--:B------:R-:W-:Y:S01]  /*1c0f0*/  FMUL.FTZ R114, R114, R6.reuse ;  /* 0x0000000672727220 */ /* 0x080fe20000410000 */
[-C--:B------:R-:W-:Y:S01]  /*1c100*/  FMUL.FTZ R115, R115, R6.reuse ;  /* 0x0000000673737220 */ /* 0x080fe20000410000 */
[-C--:B------:R-:W-:Y:S01]  /*1c110*/  FMUL.FTZ R118, R118, R6.reuse ;  /* 0x0000000676767220 */ /* 0x080fe20000410000 */
[-C--:B------:R-:W-:Y:S01]  /*1c120*/  FMUL.FTZ R119, R119, R6.reuse ;  /* 0x0000000677777220 */ /* 0x080fe20000410000 */
[-C--:B------:R-:W-:Y:S01]  /*1c130*/  FMUL.FTZ R122, R122, R6.reuse ;  /* 0x000000067a7a7220 */ /* 0x080fe20000410000 */
[----:B------:R-:W3:Y:S01]  /*1c140*/  MUFU.EX2 R74, R74 ;  /* 0x0000004a004a7308 */ /* 0x000ee20000000800 */
[----:B0-----:R-:W-:Y:S01]  /*1c150*/  FADD.FTZ R3, R179, R20 ;  /* 0x00000014b3037221 */ /* 0x001fe20000010000 */
[-C--:B------:R-:W-:Y:S01]  /*1c160*/  FMUL.FTZ R123, R123, R6.reuse ;  /* 0x000000067b7b7220 */ /* 0x080fe20000410000 */
[-C--:B------:R-:W-:Y:S01]  /*1c170*/  FMUL.FTZ R126, R126, R6.reuse ;  /* 0x000000067e7e7220 */ /* 0x080fe20000410000 */
[-C--:B------:R-:W-:Y:S01]  /*1c180*/  FMUL.FTZ R127, R127, R6.reuse ;  /* 0x000000067f7f7220 */ /* 0x080fe20000410000 */
[-C--:B------:R-:W-:Y:S01]  /*1c190*/  FMUL.FTZ R130, R130, R6.reuse ;  /* 0x0000000682827220 */ /* 0x080fe20000410000 */
[-C--:B------:R-:W-:Y:S01]  /*1c1a0*/  FMUL.FTZ R131, R131, R6.reuse ;  /* 0x0000000683837220 */ /* 0x080fe20000410000 */
[----:B------:R-:W-:Y:S01]  /*1c1b0*/  FMUL.FTZ R134, R134, R6 ;  /* 0x0000000686867220 */ /* 0x000fe20000410000 */
        /* <DEDUP_REMOVED lines=9> */
[C---:B---3--:R-:W-:Y:S01]  /*1c250*/  FADD.FTZ R26, R74.reuse, R3 ;  /* 0x000000034a1a7221 */ /* 0x048fe20000010000 */
[----:B------:R-:W-:Y:S01]  /*1c260*/  F2FP.BF16.F32.PACK_AB R179, R74, R179 ;  /* 0x000000b34ab3723e */ /* 0x000fe200000010ff */
[-C--:B------:R-:W-:Y:S01]  /*1c270*/  FMUL.FTZ R146, R146, R6.reuse ;  /* 0x0000000692927220 */ /* 0x080fe20000410000 */
[-C--:B------:R-:W-:Y:S01]  /*1c280*/  FMUL.FTZ R147, R147, R6.reuse ;  /* 0x0000000693937220 */ /* 0x080fe20000410000 */
[-C--:B------:R-:W-:Y:S01]  /*1c290*/  FMUL.FTZ R150, R150, R6.reuse ;  /* 0x0000000696967220 */ /* 0x080fe20000410000 */
[----:B------:R-:W-:Y:S01]  /*1c2a0*/  FMUL.FTZ R151, R151, R6 ;  /* 0x0000000697977220 */ /* 0x000fe20000410000 */
[----:B------:R-:W-:Y:S01]  /*1c2b0*/  IMAD.MOV.U32 R15, RZ, RZ, R186 ;  /* 0x000000ffff0f7224 */ /* 0x000fe200078e00ba */
[----:B------:R-:W3:Y:S01]  /*1c2c0*/  MUFU.EX2 R175, R175 ;  /* 0x000000af00af7308 */ /* 0x000ee20000000800 */
[----:B0-----:R-:W-:-:S07]  /*1c2d0*/  FADD.FTZ R3, R173, R26 ;  /* 0x0000001aad037221 */ /* 0x001fce0000010000 */
[----:B------:R-:W0:Y:S01]  /*1c2e0*/  MUFU.EX2 R158, R158 ;  /* 0x0000009e009e7308 */ /* 0x000e220000000800 */
[C---:B--2---:R-:W-:Y:S01]  /*1c2f0*/  FADD.FTZ R8, R36.reuse, R3 ;  /* 0x0000000324087221 */ /* 0x044fe20000010000 */
[----:B------:R-:W-:-:S06]  /*1c300*/  F2FP.BF16.F32.PACK_AB R173, R36, R173 ;  /* 0x000000ad24ad723e */ /* 0x000fcc00000010ff */
[----:B------:R-:W2:Y:S01]  /*1c310*/  MUFU.EX2 R40, R40 ;  /* 0x0000002800287308 */ /* 0x000ea20000000800 */
[----:B---3--:R-:W-:-:S07]  /*1c320*/  FADD.FTZ R3, R175, R8 ;  /* 0x00000008af037221 */ /* 0x008fce0000010000 */
[----:B------:R-:W3:Y:S01]  /*1c330*/  MUFU.EX2 R45, R45 ;  /* 0x0000002d002d7308 */ /* 0x000ee20000000800 */
[----:B0-----:R-:W-:-:S07]  /*1c340*/  FADD.FTZ R30, R158, R21 ;  /* 0x000000159e1e7221 */ /* 0x001fce0000010000 */
[----:B------:R-:W0:Y:S01]  /*1c350*/  MUFU.EX2 R169, R169 ;  /* 0x000000a900a97308 */ /* 0x000e220000000800 */
[C---:B--2---:R-:W-:Y:S01]  /*1c360*/  FADD.FTZ R8, R40.reuse, R3 ;  /* 0x0000000328087221 */ /* 0x044fe20000010000 */
[----:B------:R-:W-:-:S06]  /*1c370*/  F2FP.BF16.F32.PACK_AB R175, R40, R175 ;  /* 0x000000af28af723e */ /* 0x000fcc00000010ff */
[----:B------:R-:W2:Y:S01]  /*1c380*/  MUFU.EX2 R44, R44 ;  /* 0x0000002c002c7308 */ /* 0x000ea20000000800 */
[C---:B---3--:R-:W-:Y:S01]  /*1c390*/  FADD.FTZ R9, R45.reuse, R30 ;  /* 0x0000001e2d097221 */ /* 0x048fe20000010000 */
[----:B------:R-:W-:-:S06]  /*1c3a0*/  F2FP.BF16.F32.PACK_AB R158, R45, R158 ;  /* 0x0000009e2d9e723e */ /* 0x000fcc00000010ff */
[----:B------:R-:W3:Y:S08]  /*1c3b0*/  MUFU.EX2 R171, R171 ;  /* 0x000000ab00ab7308 */ /* 0x000ef00000000800 */
[----:B------:R-:W4:Y:S08]  /*1c3c0*/  MUFU.EX2 R165, R165 ;  /* 0x000000a500a57308 */ /* 0x000f300000000800 */
[----:B------:R0:W-:Y:S08]  /*1c3d0*/  MUFU.EX2 R30, R7 ;  /* 0x00000007001e7308 */ /* 0x0001f00000000800 */
[----:B------:R-:W5:Y:S01]  /*1c3e0*/  MUFU.EX2 R152, R152 ;  /* 0x0000009800987308 */ /* 0x000f620000000800 */
[----:B0-----:R-:W-:Y:S01]  /*1c3f0*/  FADD.FTZ R7, R169, R8 ;  /* 0x00000008a9077221 */ /* 0x001fe20000010000 */
[----:B--2---:R-:W-:-:S03]  /*1c400*/  F2FP.BF16.F32.PACK_AB R169, R44, R169 ;  /* 0x000000a92ca9723e */ /* 0x004fc600000010ff */
[----:B------:R-:W-:-:S03]  /*1c410*/  FADD.FTZ R8, R44, R7 ;  /* 0x000000072c087221 */ /* 0x000fc60000010000 */
[----:B------:R-:W0:Y:S01]  /*1c420*/  MUFU.EX2 R14, R14 ;  /* 0x0000000e000e7308 */ /* 0x000e220000000800 */
[----:B---3--:R-:W-:Y:S01]  /*1c430*/  FADD.FTZ R7, R171, R8 ;  /* 0x00000008ab077221 */ /* 0x008fe20000010000 */
[----:B------:R-:W-:-:S03]  /*1c440*/  F2FP.BF16.F32.PACK_AB R171, R12, R171 ;  /* 0x000000ab0cab723e */ /* 0x000fc600000010ff */
[----:B------:R-:W-:Y:S01]  /*1c450*/  FADD.FTZ R8, R12, R7 ;  /* 0x000000070c087221 */ /* 0x000fe20000010000 */
[----:B------:R-:W-:Y:S02]  /*1c460*/  IMAD.MOV.U32 R12, RZ, RZ, R10 ;  /* 0x000000ffff0c7224 */ /* 0x000fe400078e000a */
[----:B------:R-:W2:Y:S01]  /*1c470*/  MUFU.EX2 R47, R47 ;  /* 0x0000002f002f7308 */ /* 0x000ea20000000800 */
[----:B----4-:R-:W-:Y:S01]  /*1c480*/  FADD.FTZ R7, R165, R8 ;  /* 0x00000008a5077221 */ /* 0x010fe20000010000 */
[----:B-----5:R-:W-:-:S06]  /*1c490*/  FADD.FTZ R26, R152, R9 ;  /* 0x00000009981a7221 */ /* 0x020fcc0000010000 */
[----:B------:R-:W3:Y:S01]  /*1c4a0*/  MUFU.EX2 R167, R167 ;  /* 0x000000a700a77308 */ /* 0x000ee20000000800 */
[C---:B0-----:R-:W-:Y:S01]  /*1c4b0*/  FADD.FTZ R8, R14.reuse, R7 ;  /* 0x000000070e087221 */ /* 0x041fe20000010000 */
[----:B------:R-:W-:Y:S01]  /*1c4c0*/  F2FP.BF16.F32.PACK_AB R165, R14, R165 ;  /* 0x000000a50ea5723e */ /* 0x000fe200000010ff */
[----:B------:R-:W-:-:S05]  /*1c4d0*/  IMAD.MOV.U32 R14, RZ, RZ, R22 ;  /* 0x000000ffff0e7224 */ /* 0x000fca00078e0016 */
        /* <DEDUP_REMOVED lines=13> */
[----:B------:R-:W3:Y:S01]  /*1c5b0*/  MUFU.EX2 R60, R60 ;  /* 0x0000003c003c7308 */ /* 0x000ee20000000800 */
[----:B0-----:R-:W-:-:S07]  /*1c5c0*/  FADD.FTZ R7, R161, R8 ;  /* 0x00000008a1077221 */ /* 0x001fce0000010000 */
[----:B------:R-:W0:Y:S01]  /*1c5d0*/  MUFU.EX2 R26, R61 ;  /* 0x0000003d001a7308 */ /* 0x000e220000000800 */
[C---:B--2---:R-:W-:Y:S01]  /*1c5e0*/  FADD.FTZ R7, R20.reuse, R7 ;  /* 0x0000000714077221 */ /* 0x044fe20000010000 */
[----:B------:R-:W-:-:S03]  /*1c5f0*/  F2FP.BF16.F32.PACK_AB R161, R20, R161 ;  /* 0x000000a114a1723e */ /* 0x000fc600000010ff */
[----:B------:R-:W-:-:S03]  /*1c600*/  FADD.FTZ R7, R30, R7 ;  /* 0x000000071e077221 */ /* 0x000fc60000010000 */
[----:B------:R-:W2:Y:S01]  /*1c610*/  MUFU.EX2 R62, R62 ;  /* 0x0000003e003e7308 */ /* 0x000ea20000000800 */
[C---:B---3--:R-:W-:Y:S01]  /*1c620*/  FADD.FTZ R7, R60.reuse, R7 ;  /* 0x000000073c077221 */ /* 0x048fe20000010000 */
[----:B------:R-:W-:-:S06]  /*1c630*/  F2FP.BF16.F32.PACK_AB R163, R60, R30 ;  /* 0x0000001e3ca3723e */ /* 0x000fcc00000010ff */
        /* <DEDUP_REMOVED lines=8> */
[C---:B0-----:R-:W-:Y:S01]  /*1c6c0*/  FADD.FTZ R7, R64.reuse, R7 ;  /* 0x0000000740077221 */ /* 0x041fe20000010000 */
[----:B------:R-:W-:-:S06]  /*1c6d0*/  F2FP.BF16.F32.PACK_AB R159, R64, R32 ;  /* 0x00000020409f723e */ /* 0x000fcc00000010ff */
[----:B------:R-:W0:Y:S01]  /*1c6e0*/  MUFU.EX2 R8, R67 ;  /* 0x0000004300087308 */ /* 0x000e220000000800 */
[----:B--2---:R-:W-:-:S07]  /*1c6f0*/  FADD.FTZ R7, R66, R7 ;  /* 0x0000000742077221 */ /* 0x004fce0000010000 */
[----:B------:R-:W2:Y:S01]  /*1c700*/  MUFU.EX2 R69, R69 ;  /* 0x0000004500457308 */ /* 0x000ea20000000800 */
[C---:B---3--:R-:W-:Y:S01]  /*1c710*/  FADD.FTZ R7, R65.reuse, R7 ;  /* 0x0000000741077221 */ /* 0x048fe20000010000 */
[----:B------:R-:W-:-:S03]  /*1c720*/  F2FP.BF16.F32.PACK_AB R153, R65, R66 ;  /* 0x000000424199723e */ /* 0x000fc600000010ff */
[----:B0-----:R-:W-:-:S04]  /*1c730*/  FADD.FTZ R7, R8, R7 ;  /* 0x0000000708077221 */ /* 0x001fc80000010000 */
[C---:B--2---:R-:W-:Y:S01]  /*1c740*/  FADD.FTZ R0, R69.reuse, R7 ;  /* 0x0000000745007221 */ /* 0x044fe20000010000 */
[----:B------:R-:W-:Y:S01]  /*1c750*/  F2FP.BF16.F32.PACK_AB R155, R69, R8 ;  /* 0x00000008459b723e */ /* 0x000fe200000010ff */
[----:B-1----:R-:W-:Y:S06]  /*1c760*/  @P2 BRA `(.L_x_1898) ;  /* 0xffffffc400742947 */ /* 0x002fec000383ffff */
.L_x_1880:
[----:B------:R-:W-:Y:S05]  /*1c770*/  WARPSYNC.ALL ;  /* 0x0000000000007948 */ /* 0x000fea0003800000 */
[----:B------:R-:W-:Y:S06]  /*1c780*/  BAR.ARV 0x8, 0x180 ;  /* 0x0206000000007b1d */ /* 0x000fec0000002000 */
[----:B------:R-:W-:Y:S05]  /*1c790*/  @!P0 BRA `(.L_x_1899) ;  /* 0x0000000000048947 */ /* 0x000fea0003800000 */
[----:B------:R-:W-:Y:S01]  /*1c7a0*/  BPT.TRAP 0x1 ;  /* 0x000000040000795c */ /* 0x000fe20000300000 */
.L_x_1899:
[----:B------:R-:W-:Y:S01]  /*1c7b0*/  IMAD R9, R22, 0x8, R2 ;  /* 0x0000000816097824 */ /* 0x000fe200078e0202 */
[----:B------:R-:W-:-:S04]  /*1c7c0*/  SHF.L.U32 R4, R186, 0x1f, RZ ;  /* 0x0000001fba047819 */ /* 0x000fc800000006ff */
[----:B------:R0:W1:Y:S01]  /*1c7d0*/  SYNCS.PHASECHK.TRANS64.TRYWAIT P2, [R9+URZ+0x28850], R4 ;  /* 0x02885004090075a7 */ /* 0x000062000804017f */
[----:B------:R-:W-:Y:S05]  /*1c7e0*/  @!P0 BRA `(.L_x_1900) ;  /* 0x0000000000048947 */ /* 0x000fea0003800000 */
[----:B------:R-:W-:Y:S01]  /*1c7f0*/  BPT.TRAP 0x1 ;  /* 0x000000040000795c */ /* 0x000fe20000300000 */
.L_x_1900:
[----:B------:R-:W-:-:S05]  /*1c800*/  VIADD R2, R2, 0x400 ;  /* 0x0000040002027836 */ /* 0x000fca0000000000 */
[----:B------:R-:W-:-:S04]  /*1c810*/  SHF.R.U32.HI R2, RZ, 0x4, R2 ;  /* 0x00000004ff027819 */ /* 0x000fc80000011602 */
[----:B------:R-:W-:-:S04]  /*1c820*/  LOP3.LUT R2, R2, 0x3fff, RZ, 0xc0, !PT ;  /* 0x00003fff02027812 */ /* 0x000fc800078ec0ff */
[----:B------:R-:W-:Y:S01]  /*1c830*/  LOP3.LUT R5, R2, 0x4000000, RZ, 0xfc, !PT ;  /* 0x0400000002057812 */ /* 0x000fe200078efcff */
[----:B-1----:R-:W-:Y:S06]  /*1c840*/  @P2 BRA `(.L_x_1901) ;  /* 0x0000000000082947 */ /* 0x002fec0003800000 */
[----:B------:R-:W1:Y:S02]  /*1c850*/  SYNCS.PHASECHK.TRANS64.TRYWAIT P0, [R9+URZ+0x28850], R4 ;  /* 0x02885004090075a7 */ /* 0x000e64000800017f */
[----:B-1----:R-:W-:Y:S05]  /*1c860*/  @!P0 BRA `(.L_x_1902) ;  /* 0x000000bc00248947 */ /* 0x002fea0003800000 */
.L_x_1901:
[----:B01----:R-:W-:Y:S01]  /*1c870*/  IMAD R4, R22, 0x800, R5 ;  /* 0x0000080016047824 */ /* 0x003fe200078e0205 */
[----:B------:R-:W-:Y:S05]  /*1c880*/  WARPSYNC.ALL ;  /* 0x0000000000007948 */ /* 0x000fea0003800000 */
[----:B------:R-:W-:Y:S01]  /*1c890*/  IMAD.MOV.U32 R5, RZ, RZ, 0x40000040 ;  /* 0x40000040ff057424 */ /* 0x000fe200078e00ff */
[C---:B------:R-:W-:Y:S01]  /*1c8a0*/  R2UR UR6, R4.reuse ;  /* 0x00000000040672ca */ /* 0x040fe200000e0000 */
[----:B------:R-:W-:Y:S01]  /*1c8b0*/  WARPGROUP.ARRIVE ;  /* 0x00000000000079c5 */ /* 0x000fe20000000000 */
[----:B------:R-:W-:Y:S01]  /*1c8c0*/  VIADD R6, R4, 0x80 ;  /* 0x0000008004067836 */ /* 0x000fe20000000000 */
[----:B------:R-:W0:Y:S01]  /*1c8d0*/  SHFL.BFLY PT, R2, R3, 0x2, 0x1f ;  /* 0x0c401f0003027f89 */ /* 0x000e2200000e0000 */
[----:B------:R-:W-:Y:S01]  /*1c8e0*/  R2UR UR7, R5 ;  /* 0x00000000050772ca */ /* 0x000fe200000e0000 */
[----:B------:R-:W-:-:S02]  /*1c8f0*/  IMAD.MOV.U32 R7, RZ, RZ, 0x40000040 ;  /* 0x40000040ff077424 */ /* 0x000fc400078e00ff */
[----:B------:R-:W-:Y:S02]  /*1c900*/  IMAD.MOV.U32 R5, RZ, RZ, 0x40000040 ;  /* 0x40000040ff057424 */ /* 0x000fe400078e00ff */
[----:B------:R-:W-:Y:S02]  /*1c910*/  @!P1 VIADD R12, R9, 0x28860 ;  /* 0x00028860090c9836 */ /* 0x000fe40000000000 */
[----:B------:R-:W-:Y:S02]  /*1c920*/  VIADD R22, R22, 0x1 ;  /* 0x0000000116167836 */ /* 0x000fe40000000000 */
[----:B------:R-:W-:Y:S01]  /*1c930*/  VIADD R213, R213, 0x1 ;  /* 0x00000001d5d57836 */ /* 0x000fe20000000000 */
[----:B------:R-:W-:Y:S02]  /*1c940*/  @!P1 PRMT R12, RZ, 0x654, R12 ;  /* 0x00000654ff0c9816 */ /* 0x000fe4000000000c */
[----:B------:R-:W-:Y:S01]  /*1c950*/  ISETP.NE.AND P2, PT, R22, 0x2, PT ;  /* 0x000000021600780c */ /* 0x000fe20003f45270 */
[----:B------:R-:W-:Y:S01]  /*1c960*/  HGMMA.64x128x16.F32.BF16 R88, R180, gdesc[UR4].tnspB, R88, gsb0 ;  /* 0x41e00004b4587df0 */ /* 0x000fe20008001858 */
[----:B------:R-:W-:Y:S01]  /*1c970*/  R2UR UR6, R6 ;  /* 0x00000000060672ca */ /* 0x000fe200000e0000 */
[----:B------:R-:W-:Y:S01]  /*1c980*/  VIADD R6, R4, 0x100 ;  /* 0x0000010004067836 */ /* 0x000fe20000000000 */
[----:B------:R-:W-:Y:S01]  /*1c990*/  R2UR UR7, R7 ;  /* 0x00000000070772ca */ /* 0x000fe200000e0000 */
[----:B------:R-:W-:Y:S01]  /*1c9a0*/  IMAD.MOV.U32 R7, RZ, RZ, 0x40000040 ;  /* 0x40000040ff077424 */ /* 0x000fe200078e00ff */
[----:B------:R-:W-:Y:S01]  /*1c9b0*/  SEL R22, R22, RZ, P2 ;  /* 0x000000ff16167207 */ /* 0x000fe20001000000 */
[----:B0-----:R-:W-:Y:S01]  /*1c9c0*/  FADD.FTZ R2, R2, R3 ;  /* 0x0000000302027221 */ /* 0x001fe20000010000 */
[----:B------:R-:W-:-:S04]  /*1c9d0*/  SEL R3, RZ, 0x1, P2 ;  /* 0x00000001ff037807 */ /* 0x000fc80001000000 */
[----:B------:R-:W-:Y:S01]  /*1c9e0*/  LOP3.LUT R186, R186, R3, RZ, 0x3c, !PT ;  /* 0x00000003baba7212 */ /* 0x000fe200078e3cff */
[----:B------:R-:W-:Y:S01]  /*1c9f0*/  IMAD.MOV.U32 R3, RZ, RZ, -0x800000 ;  /* 0xff800000ff037424 */ /* 0x000fe200078e00ff */
        /* <DEDUP_REMOVED lines=32> */
[----:B------:R-:W-:Y:S02]  /*1cc00*/  R2UR UR6, R6 ;  /* 0x00000000060672ca */ /* 0x000fe400000e0000 */
[----:B------:R-:W-:Y:S01]  /*1cc10*/  R2UR UR7, R7 ;  /* 0x00000000070772ca */ /* 0x000fe200000e0000 */
[----:B------:R-:W-:Y:S02]  /*1cc20*/  WARPGROUP.DEPBAR.LE gsb0, 0x0 ;  /* 0x00008000000079c5 */ /* 0x000fe40000010000 */
[----:B------:R-:W-:-:S10]  /*1cc30*/  WARPGROUP.ARRIVE ;  /* 0x00000000000079c5 */ /* 0x000fd40000000000 */
[----:B------:R-:W-:Y:S01]  /*1cc40*/  HGMMA.64x128x16.F32.BF16 R88, R156, gdesc[UR4].tnspB, R88, gsb0 ;  /* 0x41e000049c587df0 */ /* 0x000fe20008001858 */
[----:B------:R-:W-:Y:S02]  /*1cc50*/  R2UR UR6, R4 ;  /* 0x00000000040672ca */ /* 0x000fe400000e0000 */
[----:B------:R-:W-:Y:S02]  /*1cc60*/  R2UR UR7, R5 ;  /* 0x00000000050772ca */ /* 0x000fe400000e0000 */
[----:B------:R-:W0:Y:S02]  /*1cc70*/  SHFL.BFLY PT, R5, R0, 0x2, 0x1f ;  /* 0x0c401f0000057f89 */ /* 0x000e2400000e0000 */
[----:B0-----:R-:W-:Y:S01]  /*1cc80*/  FADD.FTZ R4, R5, R0 ;  /* 0x0000000005047221 */ /* 0x001fe20000010000 */
[----:B------:R-:W-:Y:S01]  /*1cc90*/  IMAD.MOV.U32 R0, RZ, RZ, -0x800000 ;  /* 0xff800000ff007424 */ /* 0x000fe200078e00ff */
[----:B------:R-:W0:Y:S04]  /*1cca0*/  SHFL.BFLY PT, R5, R2, 0x1, 0x1f ;  /* 0x0c201f0002057f89 */ /* 0x000e2800000e0000 */
[----:B------:R-:W1:Y:S01]  /*1ccb0*/  SHFL.BFLY PT, R7, R4, 0x1, 0x1f ;  /* 0x0c201f0004077f89 */ /* 0x000e6200000e0000 */
[----:B0-----:R-:W-:Y:S01]  /*1ccc0*/  FADD.FTZ R13, R2, R5 ;  /* 0x00000005020d7221 */ /* 0x001fe20000010000 */
[----:B-1----:R-:W-:-:S04]  /*1ccd0*/  FADD.FTZ R14, R4, R7 ;  /* 0x00000007040e7221 */ /* 0x002fc80000010000 */
[----:B------:R-:W-:Y:S02]  /*1cce0*/  FSETP.NE.FTZ.AND P0, PT, R13, RZ, PT ;  /* 0x000000ff0d00720b */ /* 0x000fe40003f15000 */
[----:B------:R-:W-:Y:S02]  /*1ccf0*/  CS2R R4, SRZ ;  /* 0x0000000000047805 */ /* 0x000fe4000001ff00 */
        /* <DEDUP_REMOVED lines=81> */
.L_x_1776:
[----:B------:R-:W-:Y:S05]  /*1d210*/  WARPSYNC.ALL ;  /* 0x0000000000007948 */ /* 0x000fea0003800000 */
[----:B------:R-:W0:Y:S08]  /*1d220*/  S2UR UR5, SR_CgaCtaId ;  /* 0x00000000000579c3 */ /* 0x000e300000008800 */
[----:B------:R-:W-:Y:S06]  /*1d230*/  BAR.SYNC.DEFER_BLOCKING 0x5, 0x180 ;  /* 0x0146000000007b1d */ /* 0x000fec0000010000 */
[----:B------:R-:W-:Y:S01]  /*1d240*/  UMOV UR4, 0x400 ;  /* 0x0000040000047882 */ /* 0x000fe20000000000 */
[----:B------:R-:W-:Y:S01]  /*1d250*/  BSSY B0, `(.L_x_1903) ;  /* 0x00001fb000007945 */ /* 0x000fe20003800000 */
[----:B0-----:R-:W-:-:S06]  /*1d260*/  ULEA UR4, UR5, UR4, 0x18 ;  /* 0x0000000405047291 */ /* 0x001fcc000f8ec03f */
[----:B------:R-:W-:-:S05]  /*1d270*/  IMAD.U32 R2, RZ, RZ, UR4 ;  /* 0x00000004ff027e24 */ /* 0x000fca000f8e00ff */
[----:B------:R0:W1:Y:S01]  /*1d280*/  LDS.128 R28, [R2+0x288d0] ;  /* 0x0288d000021c7984 */ /* 0x0000620000000c00 */
[----:B------:R-:W-:Y:S06]  /*1d290*/  BAR.ARV 0x4, 0x180 ;  /* 0x0106000000007b1d */ /* 0x000fec0000002000 */
[----:B------:R-:W-:Y:S05]  /*1d2a0*/  @P0 BRA `(.L_x_1904) ;  /* 0x0000001400040947 */ /* 0x000fea0003800000 */
[----:B------:R-:W2:Y:S01]  /*1d2b0*/  S2R R5, SR_SWINHI ;  /* 0x0000000000057919 */ /* 0x000ea20000002f00 */
[----:B------:R-:W-:Y:S05]  /*1d2c0*/  WARPSYNC.ALL ;  /* 0x0000000000007948 */ /* 0x000fea0003800000 */
[----:B------:R-:W-:Y:S01]  /*1d2d0*/  BAR.SYNC.DEFER_BLOCKING 0x1, 0x100 ;  /* 0x0044000000007b1d */ /* 0x000fe20000010000 */
[----:B------:R-:W-:Y:S02]  /*1d2e0*/  F2FP.BF16.F32.PACK_AB R6, R93, R6 ;  /* 0x000000065d06723e */ /* 0x000fe400000010ff */
[----:B------:R-:W-:Y:S02]  /*1d2f0*/  F2FP.BF16.F32.PACK_AB R7, R7, R94 ;  /* 0x0000005e0707723e */ /* 0x000fe400000010ff */
[----:B------:R-:W-:Y:S01]  /*1d300*/  F2FP.BF16.F32.PACK_AB R34, R133, R34 ;  /* 0x000000228522723e */ /* 0x000fe200000010ff */
[----:B------:R-:W-:Y:S01]  /*1d310*/  ULDC.64 UR4, c[0x0][0xc00] ;  /* 0x0003000000047ab9 */ /* 0x000fe20000000a00 */
[----:B------:R-:W-:-:S02]  /*1d320*/  F2FP.BF16.F32.PACK_AB R36, R137, R36 ;  /* 0x000000248924723e */ /* 0x000fc400000010ff */
[----:B------:R-:W-:Y:S02]  /*1d330*/  F2FP.BF16.F32.PACK_AB R37, R37, R138 ;  /* 0x0000008a2525723e */ /* 0x000fe400000010ff */
[----:B------:R-:W-:Y:S02]  /*1d340*/  F2FP.BF16.F32.PACK_AB R38, R141, R38 ;  /* 0x000000268d26723e */ /* 0x000fe400000010ff */
[----:B------:R-:W-:Y:S02]  /*1d350*/  F2FP.BF16.F32.PACK_AB R39, R39, R142 ;  /* 0x0000008e2727723e */ /* 0x000fe400000010ff */
[----:B------:R-:W-:Y:S02]  /*1d360*/  MOV R20, R2 ;  /* 0x0000000200147202 */ /* 0x000fe40000000f00 */
[----:B--2---:R-:W-:-:S03]  /*1d370*/  MOV R21, R5 ;  /* 0x0000000500157202 */ /* 0x004fc60000000f00 */
[----:B------:R-:W-:-:S03]  /*1d380*/  IMAD.WIDE R4, R224, 0x2, R20 ;  /* 0x00000002e0047825 */ /* 0x000fc600078e0214 */
[C---:B------:R-:W-:Y:S02]  /*1d390*/  IADD3 R47, P0, R4.reuse, 0x40, RZ ;  /* 0x00000040042f7810 */ /* 0x040fe40007f1e0ff */
[C---:B------:R-:W-:Y:S02]  /*1d3a0*/  IADD3 R45, P5, R4.reuse, 0x20, RZ ;  /* 0x00000020042d7810 */ /* 0x040fe40007fbe0ff */
[C---:B------:R-:W-:Y:S01]  /*1d3b0*/  LOP3.LUT R33, R4.reuse, 0x380, RZ, 0xc0, !PT ;  /* 0x0000038004217812 */ /* 0x040fe200078ec0ff */
[--C-:B------:R-:W-:Y:S01]  /*1d3c0*/  IMAD.X R11, RZ, RZ, R5.reuse, P0 ;  /* 0x000000ffff0b7224 */ /* 0x100fe200000e0605 */
[----:B------:R-:W-:Y:S01]  /*1d3d0*/  ISETP.NE.U32.AND P0, PT, RZ, UR4, PT ;  /* 0x00000004ff007c0c */ /* 0x000fe2000bf05070 */
[----:B------:R-:W-:Y:S01]  /*1d3e0*/  IMAD.X R9, RZ, RZ, R5, P5 ;  /* 0x000000ffff097224 */ /* 0x000fe200028e0605 */
[C---:B------:R-:W-:Y:S02]  /*1d3f0*/  IADD3 R51, P2, R4.reuse, 0x4000, RZ ;  /* 0x0000400004337810 */ /* 0x040fe40007f5e0ff */
[----:B------:R-:W-:-:S02]  /*1d400*/  IADD3 R49, P1, R4, 0x60, RZ ;  /* 0x0000006004317810 */ /* 0x000fc40007f3e0ff */
[----:B------:R-:W-:Y:S01]  /*1d410*/  SHF.R.U64 R33, R33, 0x3, RZ ;  /* 0x0000000321217819 */ /* 0x000fe200000012ff */
[--C-:B------:R-:W-:Y:S01]  /*1d420*/  IMAD.X R15, RZ, RZ, R5.reuse, P2 ;  /* 0x000000ffff0f7224 */ /* 0x100fe200010e0605 */
[C---:B------:R-:W-:Y:S01]  /*1d430*/  IADD3 R53, P3, R4.reuse, 0x4020, RZ ;  /* 0x0000402004357810 */ /* 0x040fe20007f7e0ff */
[--C-:B------:R-:W-:Y:S01]  /*1d440*/  IMAD.X R13, RZ, RZ, R5.reuse, P1 ;  /* 0x000000ffff0d7224 */ /* 0x100fe200008e0605 */
[C---:B------:R-:W-:Y:S02]  /*1d450*/  IADD3 R55, P4, R4.reuse, 0x4040, RZ ;  /* 0x0000404004377810 */ /* 0x040fe40007f9e0ff */
[----:B------:R-:W-:Y:S01]  /*1d460*/  IADD3 R57, P5, R4, 0x4060, RZ ;  /* 0x0000406004397810 */ /* 0x000fe20007fbe0ff */
[--C-:B------:R-:W-:Y:S01]  /*1d470*/  IMAD.X R25, RZ, RZ, R5.reuse, P3 ;  /* 0x000000ffff197224 */ /* 0x100fe200018e0605 */
[----:B------:R-:W-:Y:S01]  /*1d480*/  LOP3.LUT R8, R45, 0x380, RZ, 0xc0, !PT ;  /* 0x000003802d087812 */ /* 0x000fe200078ec0ff */
[----:B------:R-:W-:Y:S01]  /*1d490*/  IMAD.X R27, RZ, RZ, R5, P4 ;  /* 0x000000ffff1b7224 */ /* 0x000fe200020e0605 */
[----:B------:R-:W-:-:S02]  /*1d4a0*/  LOP3.LUT R10, R47, 0x380, RZ, 0xc0, !PT ;  /* 0x000003802f0a7812 */ /* 0x000fc400078ec0ff */
[----:B------:R-:W-:Y:S01]  /*1d4b0*/  ISETP.NE.AND.EX P0, PT, RZ, UR5, PT, P0 ;  /* 0x00000005ff007c0c */ /* 0x000fe2000bf05300 */
[----:B------:R-:W-:Y:S01]  /*1d4c0*/  ULDC.64 UR4, c[0x0][0xc08] ;  /* 0x0003020000047ab9 */ /* 0x000fe20000000a00 */
[----:B------:R-:W-:Y:S02]  /*1d4d0*/  LOP3.LUT R12, R49, 0x380, RZ, 0xc0, !PT ;  /* 0x00000380310c7812 */ /* 0x000fe400078ec0ff */
[----:B------:R-:W-:Y:S01]  /*1d4e0*/  LOP3.LUT R4, R33, R4, RZ, 0x3c, !PT ;  /* 0x0000000421047212 */ /* 0x000fe200078e3cff */
[----:B------:R-:W-:Y:S01]  /*1d4f0*/  IMAD.X R33, RZ, RZ, R5, P5 ;  /* 0x000000ffff217224 */ /* 0x000fe200028e0605 */
[----:B------:R-:W-:Y:S02]  /*1d500*/  LOP3.LUT R14, R51, 0x380, RZ, 0xc0, !PT ;  /* 0x00000380330e7812 */ /* 0x000fe400078ec0ff */
[----:B------:R-:W-:Y:S02]  /*1d510*/  SHF.R.U64 R8, R8, 0x3, RZ ;  /* 0x0000000308087819 */ /* 0x000fe400000012ff */
[----:B------:R-:W-:-:S02]  /*1d520*/  SHF.R.U64 R10, R10, 0x3, RZ ;  /* 0x000000030a0a7819 */ /* 0x000fc400000012ff */
[----:B------:R-:W-:Y:S02]  /*1d530*/  LOP3.LUT R24, R53, 0x380, RZ, 0xc0, !PT ;  /* 0x0000038035187812 */ /* 0x000fe400078ec0ff */
[----:B------:R-:W-:Y:S02]  /*1d540*/  LOP3.LUT R26, R55, 0x380, RZ, 0xc0, !PT ;  /* 0x00000380371a7812 */ /* 0x000fe400078ec0ff */
[----:B-1----:R-:W-:Y:S02]  /*1d550*/  LOP3.LUT R28, R57, 0x380, RZ, 0xc0, !PT ;  /* 0x00000380391c7812 */ /* 0x002fe400078ec0ff */
[----:B------:R-:W-:Y:S02]  /*1d560*/  ISETP.NE.U32.AND P2, PT, RZ, UR4, PT ;  /* 0x00000004ff007c0c */ /* 0x000fe4000bf45070 */
[----:B------:R-:W-:Y:S02]  /*1d570*/  SHF.R.U64 R12, R12, 0x3, RZ ;  /* 0x000000030c0c7819 */ /* 0x000fe400000012ff */
[----:B------:R-:W-:-:S02]  /*1d580*/  SHF.R.U64 R14, R14, 0x3, RZ ;  /* 0x000000030e0e7819 */ /* 0x000fc400000012ff */
[----:B------:R-:W-:Y:S02]  /*1d590*/  MOV R50, R4 ;  /* 0x0000000400327202 */ /* 0x000fe40000000f00 */
[----:B------:R-:W-:Y:S02]  /*1d5a0*/  LOP3.LUT R8, R8, R45, RZ, 0x3c, !PT ;  /* 0x0000002d08087212 */ /* 0x000fe400078e3cff */
[----:B------:R-:W-:Y:S02]  /*1d5b0*/  LOP3.LUT R10, R10, R47, RZ, 0x3c, !PT ;  /* 0x0000002f0a0a7212 */ /* 0x000fe400078e3cff */
[----:B------:R-:W-:Y:S02]  /*1d5c0*/  SHF.R.U64 R24, R24, 0x3, RZ ;  /* 0x0000000318187819 */ /* 0x000fe400000012ff */
[----:B------:R-:W-:Y:S02]  /*1d5d0*/  SHF.R.U64 R26, R26, 0x3, RZ ;  /* 0x000000031a1a7819 */ /* 0x000fe400000012ff */
[----:B------:R-:W-:-:S02]  /*1d5e0*/  SHF.R.U64 R28, R28, 0x3, RZ ;  /* 0x000000031c1c7819 */ /* 0x000fc400000012ff */
[----:B------:R-:W-:Y:S02]  /*1d5f0*/  F2FP.BF16.F32.PACK_AB R4, R89, R88 ;  /* 0x000000585904723e */ /* 0x000fe400000010ff */
[----:B------:R-:W-:Y:S02]  /*1d600*/  F2FP.BF16.F32.PACK_AB R5, R91, R90 ;  /* 0x0000005a5b05723e */ /* 0x000fe400000010ff */
[----:B------:R-:W-:Y:S02]  /*1d610*/  ISETP.NE.AND.EX P2, PT, RZ, UR5, PT, P2 ;  /* 0x00000005ff007c0c */ /* 0x000fe4000bf45320 */
[----:B------:R-:W-:Y:S01]  /*1d620*/  LOP3.LUT R12, R12, R49, RZ, 0x3c, !PT ;  /* 0x000000310c0c7212 */ /* 0x000fe200078e3cff */
[----:B------:R1:W-:Y:S01]  /*1d630*/  STSM.16.M88.4 [R50], R4 ;  /* 0x0000000432007844 */ /* 0x0003e20000000200 */
[----:B------:R-:W-:Y:S02]  /*1d640*/  LOP3.LUT R14, R14, R51, RZ, 0x3c, !PT ;  /* 0x000000330e0e7212 */ /* 0x000fe400078e3cff */
[----:B------:R-:W-:-:S02]  /*1d650*/  LOP3.LUT R24, R24, R53, RZ, 0x3c, !PT ;  /* 0x0000003518187212 */ /* 0x000fc400078e3cff */
[----:B------:R-:W-:Y:S02]  /*1d660*/  LOP3.LUT R26, R26, R55, RZ, 0x3c, !PT ;  /* 0x000000371a1a7212 */ /* 0x000fe400078e3cff */
[----:B------:R-:W-:Y:S01]  /*1d670*/  LOP3.LUT R32, R28, R57, RZ, 0x3c, !PT ;  /* 0x000000391c207212 */ /* 0x000fe200078e3cff */
[----:B------:R-:W-:Y:S01]  /*1d680*/  ULDC UR4, c[0x0][0xa88] ;  /* 0x0002a20000047ab9 */ /* 0x000fe20000000800 */
[----:B------:R-:W-:Y:S01]  /*1d690*/  MOV R49, R8 ;  /* 0x0000000800317202 */ /* 0x000fe20000000f00 */
[----:B------:R-:W2:Y:S01]  /*1d6a0*/  LDC R55, c[0x0][0xbe8] ;  /* 0x0002fa00ff377b82 */ /* 0x000ea20000000800 */
[----:B------:R-:W-:Y:S02]  /*1d6b0*/  MOV R48, R10 ;  /* 0x0000000a00307202 */ /* 0x000fe40000000f00 */
[----:B------:R-:W-:Y:S02]  /*1d6c0*/  F2FP.BF16.F32.PACK_AB R8, R97, R96 ;  /* 0x000000606108723e */ /* 0x000fe400000010ff */
[----:B------:R-:W-:-:S02]  /*1d6d0*/  F2FP.BF16.F32.PACK_AB R9, R99, R98 ;  /* 0x000000626309723e */ /* 0x000fc400000010ff */
[----:B------:R-:W-:Y:S02]  /*1d6e0*/  F2FP.BF16.F32.PACK_AB R10, R101, R100 ;  /* 0x00000064650a723e */ /* 0x000fe400000010ff */
[----:B------:R-:W-:Y:S02]  /*1d6f0*/  F2FP.BF16.F32.PACK_AB R11, R103, R102 ;  /* 0x00000066670b723e */ /* 0x000fe400000010ff */
[----:B-1----:R-:W-:Y:S02]  /*1d700*/  F2FP.BF16.F32.PACK_AB R4, R105, R104 ;  /* 0x000000686904723e */ /* 0x002fe400000010ff */
[----:B------:R-:W-:Y:S01]  /*1d710*/  F2FP.BF16.F32.PACK_AB R5, R107, R106 ;  /* 0x0000006a6b05723e */ /* 0x000fe200000010ff */
[----:B------:R1:W-:Y:S01]  /*1d720*/  STSM.16.M88.4 [R49], R8 ;  /* 0x0000000831007844 */ /* 0x0003e20000000200 */
[----:B------:R-:W-:Y:S02]  /*1d730*/  F2FP.BF16.F32.PACK_AB R6, R109, R108 ;  /* 0x0000006c6d06723e */ /* 0x000fe400000010ff */
[----:B------:R-:W-:-:S02]  /*1d740*/  F2FP.BF16.F32.PACK_AB R7, R111, R110 ;  /* 0x0000006e6f07723e */ /* 0x000fc400000010ff */
[----:B------:R-:W-:Y:S02]  /*1d750*/  MOV R47, R12 ;  /* 0x0000000c002f7202 */ /* 0x000fe40000000f00 */
[----:B------:R-:W-:Y:S01]  /*1d760*/  MOV R46, R14 ;  /* 0x0000000e002e7202 */ /* 0x000fe20000000f00 */
[----:B------:R3:W-:Y:S01]  /*1d770*/  STSM.16.M88.4 [R48], R4 ;  /* 0x0000000430007844 */ /* 0x0007e20000000200 */
[----:B------:R-:W-:Y:S02]  /*1d780*/  MOV R45, R24 ;  /* 0x00000018002d7202 */ /* 0x000fe40000000f00 */
[----:B------:R-:W-:Y:S02]  /*1d790*/  MOV R44, R26 ;  /* 0x0000001a002c7202 */ /* 0x000fe40000000f00 */
[----:B------:R-:W-:Y:S02]  /*1d7a0*/  MOV R28, R32 ;  /* 0x00000020001c7202 */ /* 0x000fe40000000f00 */
[----:B------:R-:W-:Y:S01]  /*1d7b0*/  F2FP.BF16.F32.PACK_AB R12, R113, R112 ;  /* 0x00000070710c723e */ /* 0x000fe200000010ff */
[----:B-1----:R-:W1:Y:S01]  /*1d7c0*/  @P2 LDC.64 R8, c[0x0][0xc08] ;  /* 0x00030200ff082b82 */ /* 0x002e620000000a00 */
[----:B------:R-:W-:-:S02]  /*1d7d0*/  F2FP.BF16.F32.PACK_AB R13, R40, R41 ;  /* 0x00000029280d723e */ /* 0x000fc400000010ff */
[----:B------:R-:W-:Y:S02]  /*1d7e0*/  F2FP.BF16.F32.PACK_AB R14, R117, R116 ;  /* 0x00000074750e723e */ /* 0x000fe400000010ff */
[----:B------:R-:W-:Y:S02]  /*1d7f0*/  F2FP.BF16.F32.PACK_AB R15, R119, R118 ;  /* 0x00000076770f723e */ /* 0x000fe400000010ff */
[----:B------:R-:W-:Y:S01]  /*1d800*/  F2FP.BF16.F32.PACK_AB R24, R121, R120 ;  /* 0x000000787918723e */ /* 0x000fe200000010ff */
[----:B------:R-:W4:Y:S01]  /*1d810*/  LDC.64 R40, c[0x0][0xc00] ;  /* 0x00030000ff287b82 */ /* 0x000f220000000a00 */
[----:B------:R-:W-:Y:S01]  /*1d820*/  F2FP.BF16.F32.PACK_AB R25, R123, R122 ;  /* 0x0000007a7b19723e */ /* 0x000fe200000010ff */
[----:B------:R-:W-:Y:S01]  /*1d830*/  STSM.16.M88.4 [R47], R12 ;  /* 0x0000000c2f007844 */ /* 0x000fe20000000200 */
[----:B------:R-:W-:Y:S01]  /*1d840*/  F2FP.BF16.F32.PACK_AB R26, R125, R124 ;  /* 0x0000007c7d1a723e */ /* 0x000fe200000010ff */
[----:B---3--:R-:W-:Y:S01]  /*1d850*/  IMAD.MOV.U32 R48, RZ, RZ, RZ ;  /* 0x000000ffff307224 */ /* 0x008fe200078e00ff */
[----:B------:R-:W-:-:S02]  /*1d860*/  F2FP.BF16.F32.PACK_AB R27, R42, R43 ;  /* 0x0000002b2a1b723e */ /* 0x000fc400000010ff */
[----:B------:R-:W-:Y:S02]  /*1d870*/  F2FP.BF16.F32.PACK_AB R32, R35, R128 ;  /* 0x000000802320723e */ /* 0x000fe400000010ff */
[----:B------:R-:W-:Y:S01]  /*1d880*/  F2FP.BF16.F32.PACK_AB R33, R131, R130 ;  /* 0x000000828321723e */ /* 0x000fe200000010ff */
[----:B------:R-:W-:Y:S01]  /*1d890*/  STSM.16.M88.4 [R46], R24 ;  /* 0x000000182e007844 */ /* 0x000fe20000000200 */
[----:B------:R-:W-:Y:S02]  /*1d8a0*/  F2FP.BF16.F32.PACK_AB R35, R135, R134 ;  /* 0x000000868723723e */ /* 0x000fe400000010ff */
[----:B------:R-:W-:Y:S02]  /*1d8b0*/  F2FP.BF16.F32.PACK_AB R4, R145, R144 ;  /* 0x000000909104723e */ /* 0x000fe400000010ff */
[----:B------:R-:W-:Y:S01]  /*1d8c0*/  F2FP.BF16.F32.PACK_AB R5, R147, R146 ;  /* 0x000000929305723e */ /* 0x000fe200000010ff */
[----:B------:R-:W-:Y:S01]  /*1d8d0*/  STSM.16.M88.4 [R45], R32 ;  /* 0x000000202d007844 */ /* 0x000fe20000000200 */
[----:B------:R-:W-:-:S02]  /*1d8e0*/  F2FP.BF16.F32.PACK_AB R6, R149, R148 ;  /* 0x000000949506723e */ /* 0x000fc400000010ff */
[----:B------:R-:W-:Y:S01]  /*1d8f0*/  F2FP.BF16.F32.PACK_AB R7, R151, R150 ;  /* 0x000000969707723e */ /* 0x000fe200000010ff */
[----:B------:R-:W-:Y:S04]  /*1d900*/  STSM.16.M88.4 [R44], R36 ;  /* 0x000000242c007844 */ /* 0x000fe80000000200 */
[----:B------:R3:W-:Y:S01]  /*1d910*/  STSM.16.M88.4 [R28], R4 ;  /* 0x000000041c007844 */ /* 0x0007e20000000200 */
[----:B----4-:R-:W-:Y:S01]  /*1d920*/  IMAD.WIDE R40, R209, 0x4, R40 ;  /* 0x00000004d1287825 */ /* 0x010fe200078e0228 */
[----:B------:R-:W-:Y:S03]  /*1d930*/  BAR.SYNC.DEFER_BLOCKING 0x1, 0x100 ;  /* 0x0044000000007b1d */ /* 0x000fe60000010000 */
[----:B---3--:R-:W-:-:S02]  /*1d940*/  IMAD.U32 R6, RZ, RZ, UR4 ;  /* 0x00000004ff067e24 */ /* 0x008fc4000f8e00ff */
[----:B-1----:R-:W-:Y:S01]  /*1d950*/  @P2 IMAD.WIDE R4, R209, 0x4, R8 ;  /* 0x00000004d1042825 */ /* 0x002fe200078e0208 */
[----:B------:R1:W5:Y:S01]  /*1d960*/  @P0 LDG.E R48, desc[UR38][R40.64] ;  /* 0x0000002628300981 */ /* 0x000362000c1e1900 */
[----:B--2---:R-:W-:Y:S02]  /*1d970*/  ISETP.NE.AND P1, PT, R55, 0x1, PT ;  /* 0x000000013700780c */ /* 0x004fe40003f25270 */
[----:B------:R-:W-:Y:S01]  /*1d980*/  IMAD.IADD R13, R195, 0x1, R193 ;  /* 0x00000001c30d7824 */ /* 0x000fe200078e02c1 */
[----:B------:R1:W5:Y:S10]  /*1d990*/  @P2 LDG.E R6, desc[UR38][R4.64] ;  /* 0x0000002604062981 */ /* 0x000374000c1e1900 */
[----:B------:R-:W2:Y:S08]  /*1d9a0*/  @P1 LDC R10, c[0x0][0xbec] ;  /* 0x0002fb00ff0a1b82 */ /* 0x000eb00000000800 */
[----:B------:R-:W3:Y:S01]  /*1d9b0*/  @P1 LDC R11, c[0x0][0xbf0] ;  /* 0x0002fc00ff0b1b82 */ /* 0x000ee20000000800 */
[----:B-1----:R-:W-:Y:S05]  /*1d9c0*/  @P2 BRA `(.L_x_1905) ;  /* 0x0000000000102947 */ /* 0x002fea0003800000 */
[----:B------:R-:W-:Y:S05]  /*1d9d0*/  @!P0 BRA `(.L_x_1905) ;  /* 0x00000000000c8947 */ /* 0x000fea0003800000 */
[----:B------:R-:W4:Y:S04]  /*1d9e0*/  LDG.E R5, desc[UR38][R40.64] ;  /* 0x0000002628057981 */ /* 0x000f28000c1e1900 */
[----:B-----5:R-:W4:Y:S02]  /*1d9f0*/  LDG.E R6, desc[UR38][R40.64+0x4] ;  /* 0x0000042628067981 */ /* 0x020f24000c1e1900 */
[----:B----4-:R-:W-:-:S07]  /*1da00*/  IMAD.IADD R6, R6, 0x1, -R5 ;  /* 0x0000000106067824 */ /* 0x010fce00078e0a05 */
.L_x_1905:
[----:B------:R-:W-:Y:S01]  /*1da10*/  SHF.R.S32.HI R54, RZ, 0x1f, R208 ;  /* 0x0000001fff367819 */ /* 0x000fe200000114d0 */
[----:B--2---:R-:W-:Y:S01]  /*1da20*/  @P1 IMAD.HI.U32 R4, R13, R10, RZ ;  /* 0x0000000a0d041227 */ /* 0x004fe200078e00ff */
[----:B------:R-:W-:Y:S01]  /*1da30*/  ULDC.64 UR4, c[0x0][0xb90] ;  /* 0x0002e40000047ab9 */ /* 0x000fe20000000a00 */
[----:B-----5:R-:W-:Y:S02]  /*1da40*/  SHF.R.S32.HI R49, RZ, 0x1f, R48 ;  /* 0x0000001fff317819 */ /* 0x020fe40000011430 */
[----:B------:R-:W-:Y:S01]  /*1da50*/  IMAD R9, R54, UR4, RZ ;  /* 0x0000000436097c24 */ /* 0x000fe2000f8e02ff */
[----:B------:R-:W-:Y:S01]  /*1da60*/  SHF.R.S32.HI R8, RZ, 0x1f, R209 ;  /* 0x0000001fff087819 */ /* 0x000fe200000114d1 */
[----:B------:R-:W-:Y:S01]  /*1da70*/  IMAD.MOV.U32 R7, RZ, RZ, R13 ;  /* 0x000000ffff077224 */ /* 0x000fe200078e000d */
[----:B---3--:R-:W-:Y:S01]  /*1da80*/  @P1 SHF.R.U32.HI R7, RZ, R11, R4 ;  /* 0x0000000bff071219 */ /* 0x008fe20000011604 */
[----:B------:R-:W-:Y:S01]  /*1da90*/  IMAD.WIDE.U32 R4, R208, UR4, R48 ;  /* 0x00000004d0047c25 */ /* 0x000fe2000f8e0030 */
[----:B------:R-:W-:-:S02]  /*1daa0*/  SEL R28, R8, RZ, !P0 ;  /* 0x000000ff081c7207 */ /* 0x000fc40004000000 */
[----:B------:R-:W-:Y:S01]  /*1dab0*/  SEL R57, R209, RZ, !P0 ;  /* 0x000000ffd1397207 */ /* 0x000fe20004000000 */
[----:B------:R-:W-:Y:S01]  /*1dac0*/  IMAD R9, R208, UR5, R9 ;  /* 0x00000005d0097c24 */ /* 0x000fe2000f8e0209 */
[----:B------:R-:W-:Y:S01]  /*1dad0*/  ULDC.64 UR4, c[0x0][0xb98] ;  /* 0x0002e60000047ab9 */ /* 0x000fe20000000a00 */
[----:B------:R-:W-:Y:S02]  /*1dae0*/  IMAD.MOV R10, RZ, RZ, -R7 ;  /* 0x000000ffff0a7224 */ /* 0x000fe400078e0a07 */
[----:B------:R-:W-:Y:S02]  /*1daf0*/  IMAD.IADD R5, R5, 0x1, R9 ;  /* 0x0000000105057824 */ /* 0x000fe400078e0209 */
[----:B------:R-:W-:Y:S02]  /*1db00*/  IMAD.IADD R11, R16, 0x1, R225 ;  /* 0x00000001100b7824 */ /* 0x000fe400078e02e1 */
[----:B------:R-:W-:Y:S02]  /*1db10*/  IMAD R9, R55, R10, R13 ;  /* 0x0000000a37097224 */ /* 0x000fe400078e020d */
[----:B------:R-:W-:-:S02]  /*1db20*/  IMAD R8, R28, UR4, RZ ;  /* 0x000000041c087c24 */ /* 0x000fc4000f8e02ff */
[----:B------:R-:W-:-:S04]  /*1db30*/  IMAD.WIDE.U32 R4, R57, UR4, R4 ;  /* 0x0000000439047c25 */ /* 0x000fc8000f8e0004 */
[----:B------:R-:W-:Y:S01]  /*1db40*/  IMAD.WIDE R20, R11, 0x2, R20 ;  /* 0x000000020b147825 */ /* 0x000fe200078e0214 */
[----:B------:R-:W-:Y:S02]  /*1db50*/  SHF.R.S32.HI R11, RZ, 0x1f, R7 ;  /* 0x0000001fff0b7819 */ /* 0x000fe40000011407 */
[----:B------:R-:W-:Y:S01]  /*1db60*/  IADD3 R4, P2, R7, R4, RZ ;  /* 0x0000000407047210 */ /* 0x000fe20007f5e0ff */
[----:B------:R-:W-:Y:S01]  /*1db70*/  IMAD R10, R57, UR5, R8 ;  /* 0x00000005390a7c24 */ /* 0x000fe2000f8e0208 */
[----:B------:R-:W-:Y:S01]  /*1db80*/  SHF.R.S32.HI R8, RZ, 0x1f, R9 ;  /* 0x0000001fff087819 */ /* 0x000fe20000011409 */
[----:B------:R-:W-:Y:S01]  /*1db90*/  ULDC.64 UR4, c[0x0][0xb88] ;  /* 0x0002e20000047ab9 */ /* 0x000fe20000000a00 */
[----:B------:R-:W-:Y:S01]  /*1dba0*/  IADD3 R7, P0, R20, 0x1000, RZ ;  /* 0x0000100014077810 */ /* 0x000fe20007f1e0ff */
[----:B------:R-:W-:Y:S01]  /*1dbb0*/  IMAD R59, R6, R55, RZ ;  /* 0x00000037063b7224 */ /* 0x000fe200078e02ff */
[----:B------:R-:W-:Y:S01]  /*1dbc0*/  IADD3.X R5, R11, R5, R10, P2, !PT ;  /* 0x000000050b057210 */ /* 0x000fe200017fe40a */
[----:B------:R-:W-:Y:S01]  /*1dbd0*/  IMAD R12, R8, UR4, RZ ;  /* 0x00000004080c7c24 */ /* 0x000fe2000f8e02ff */
[----:B------:R-:W-:-:S02]  /*1dbe0*/  IADD3 R33, P3, R20, 0x4000, RZ ;  /* 0x0000400014217810 */ /* 0x000fc40007f7e0ff */
[----:B------:R-:W-:Y:S01]  /*1dbf0*/  IADD3 R13, P4, R20, 0x2000, RZ ;  /* 0x00002000140d7810 */ /* 0x000fe20007f9e0ff */
[----:B------:R-:W-:Y:S01]  /*1dc00*/  IMAD R11, R9, UR5, R12 ;  /* 0x00000005090b7c24 */ /* 0x000fe2000f8e020c */
[----:B------:R-:W-:Y:S01]  /*1dc10*/  LOP3.LUT R32, R33, 0x380, RZ, 0xc0, !PT ;  /* 0x0000038021207812 */ /* 0x000fe200078ec0ff */
[----:B------:R-:W-:Y:S01]  /*1dc20*/  IMAD.WIDE.U32 R4, R9, UR4, R4 ;  /* 0x0000000409047c25 */ /* 0x000fe2000f8e0004 */
[----:B------:R-:W-:Y:S01]  /*1dc30*/  ULDC.64 UR4, c[0x0][0xb50] ;  /* 0x0002d40000047ab9 */ /* 0x000fe20000000a00 */
[----:B------:R-:W-:Y:S02]  /*1dc40*/  LOP3.LUT R12, R13, 0x380, RZ, 0xc0, !PT ;  /* 0x000003800d0c7812 */ /* 0x000fe400078ec0ff */
[----:B------:R-:W-:Y:S01]  /*1dc50*/  IMAD.IADD R5, R5, 0x1, R11 ;  /* 0x0000000105057824 */ /* 0x000fe200078e020b */
[----:B------:R-:W-:Y:S01]  /*1dc60*/  LEA R10, P2, R4, UR4, 0x2 ;  /* 0x00000004040a7c11 */ /* 0x000fe2000f8410ff */
[----:B------:R-:W-:Y:S01]  /*1dc70*/  IMAD.X R9, RZ, RZ, R21, P0 ;  /* 0x000000ffff097224 */ /* 0x000fe200000e0615 */
[----:B------:R-:W-:-:S02]  /*1dc80*/  LOP3.LUT P0, RZ, R218, 0x3, RZ, 0xc0, !PT ;  /* 0x00000003daff7812 */ /* 0x000fc4000780c0ff */
[----:B------:R-:W-:Y:S01]  /*1dc90*/  LEA.HI.X R11, R4, UR5, R5, 0x2, P2 ;  /* 0x00000005040b7c11 */ /* 0x000fe200090f1405 */
[----:B------:R-:W-:Y:S01]  /*1dca0*/  SHFL.IDX PT, R50, R10, RZ, 0x1c1f ;  /* 0x001c1fff0a327589 */ /* 0x000fe200000e0000 */
[----:B------:R-:W-:Y:S01]  /*1dcb0*/  IADD3 R25, P2, R20, 0x3000, RZ ;  /* 0x0000300014197810 */ /* 0x000fe20007f5e0ff */
[----:B------:R-:W-:Y:S01]  /*1dcc0*/  IMAD.IADD R4, R223, 0x1, R193 ;  /* 0x00000001df047824 */ /* 0x000fe200078e02c1 */
[----:B------:R-:W-:Y:S01]  /*1dcd0*/  LOP3.LUT R8, R7, 0x380, RZ, 0xc0, !PT ;  /* 0x0000038007087812 */ /* 0x000fe200078ec0ff */
[----:B------:R-:W1:Y:S01]  /*1dce0*/  SHFL.IDX PT, R51, R11, RZ, 0x1c1f ;  /* 0x001c1fff0b337589 */ /* 0x000e6200000e0000 */
[----:B------:R-:W-:Y:S01]  /*1dcf0*/  LOP3.LUT R24, R25, 0x380, RZ, 0xc0, !PT ;  /* 0x0000038019187812 */ /* 0x000fe200078ec0ff */
[----:B------:R-:W-:Y:S01]  /*1dd00*/  ULDC.64 UR4, c[0x0][0xaa0] ;  /* 0x0002a80000047ab9 */ /* 0x000fe20000000a00 */
[----:B------:R-:W-:Y:S01]  /*1dd10*/  SHF.R.U64 R32, R32, 0x3, RZ ;  /* 0x0000000320207819 */ /* 0x000fe200000012ff */
[----:B------:R-:W-:Y:S01]  /*1dd20*/  SHFL.IDX PT, R52, R10, 0x1, 0x1c1f ;  /* 0x003c1f000a347f89 */ /* 0x000fe200000e0000 */
[----:B------:R-:W-:-:S02]  /*1dd30*/  SHF.R.U64 R24, R24, 0x3, RZ ;  /* 0x0000000318187819 */ /* 0x000fc400000012ff */
[----:B------:R-:W-:Y:S01]  /*1dd40*/  SHF.R.U64 R12, R12, 0x3, RZ ;  /* 0x000000030c0c7819 */ /* 0x000fe200000012ff */
[----:B------:R-:W2:Y:S01]  /*1dd50*/  SHFL.IDX PT, R53, R11, 0x1, 0x1c1f ;  /* 0x003c1f000b357f89 */ /* 0x000ea200000e0000 */
[----:B------:R-:W-:Y:S01]  /*1dd60*/  LOP3.LUT R24, R24, R25, RZ, 0x3c, !PT ;  /* 0x0000001918187212 */ /* 0x000fe200078e3cff */
[--C-:B------:R-:W-:Y:S01]  /*1dd70*/  IMAD.X R25, RZ, RZ, R21.reuse, P2 ;  /* 0x000000ffff197224 */ /* 0x100fe200010e0615 */
[C---:B------:R-:W-:Y:S01]  /*1dd80*/  ISETP.GE.OR P2, PT, R4.reuse, R59, P0 ;  /* 0x0000003b0400720c */ /* 0x040fe20000746670 */
[----:B------:R-:W-:Y:S01]  /*1dd90*/  VIADD R4, R4, 0x8 ;  /* 0x0000000804047836 */ /* 0x000fe20000000000 */
[----:B------:R-:W-:Y:S02]  /*1dda0*/  SHF.R.U64 R8, R8, 0x3, RZ ;  /* 0x0000000308087819 */ /* 0x000fe400000012ff */
[----:B------:R-:W-:Y:S01]  /*1ddb0*/  LOP3.LUT R32, R32, R33, RZ, 0x3c, !PT ;  /* 0x0000002120207212 */ /* 0x000fe200078e3cff */
[--C-:B------:R-:W-:Y:S01]  /*1ddc0*/  IMAD.X R33, RZ, RZ, R21.reuse, P3 ;  /* 0x000000ffff217224 */ /* 0x100fe200018e0615 */
[----:B------:R-:W-:Y:S01]  /*1ddd0*/  LOP3.LUT R12, R12, R13, RZ, 0x3c, !PT ;  /* 0x0000000d0c0c7212 */ /* 0x000fe200078e3cff */
[----:B------:R-:W-:Y:S01]  /*1dde0*/  IMAD.X R13, RZ, RZ, R21, P4 ;  /* 0x000000ffff0d7224 */ /* 0x000fe200020e0615 */
[----:B------:R-:W-:-:S02]  /*1ddf0*/  LOP3.LUT R8, R8, R7, RZ, 0x3c, !PT ;  /* 0x0000000708087212 */ /* 0x000fc400078e3cff */
[----:B------:R-:W-:Y:S02]  /*1de00*/  IADD3 R5, P3, R20, 0x7000, RZ ;  /* 0x0000700014057810 */ /* 0x000fe40007f7e0ff */
[----:B------:R-:W-:Y:S01]  /*1de10*/  ISETP.GE.OR P0, PT, R4, R59, P0 ;  /* 0x0000003b0400720c */ /* 0x000fe20000706670 */
[----:B-1----:R1:W-:Y:S01]  /*1de20*/  @!P2 ST.E desc[UR38][R50.64], R3 ;  /* 0x000000033200a985 */ /* 0x0023e2000c101926 */
[C---:B------:R-:W-:Y:S01]  /*1de30*/  IADD3 R37, P5, R20.reuse, 0x5000, RZ ;  /* 0x0000500014257810 */ /* 0x040fe20007fbe0ff */
[----:B------:R-:W-:Y:S01]  /*1de40*/  IMAD.X R45, RZ, RZ, R21, P3 ;  /* 0x000000ffff2d7224 */ /* 0x000fe200018e0615 */
[C---:B------:R-:W-:Y:S02]  /*1de50*/  IADD3 R41, P4, R20.reuse, 0x6000, RZ ;  /* 0x0000600014297810 */ /* 0x040fe40007f9e0ff */
[----:B------:R-:W-:Y:S02]  /*1de60*/  LOP3.LUT R7, R20, 0x380, RZ, 0xc0, !PT ;  /* 0x0000038014077812 */ /* 0x000fe400078ec0ff */
[----:B------:R-:W-:-:S02]  /*1de70*/  LOP3.LUT R4, R5, 0x380, RZ, 0xc0, !PT ;  /* 0x0000038005047812 */ /* 0x000fc400078ec0ff */
[----:B------:R-:W-:Y:S02]  /*1de80*/  LOP3.LUT R36, R37, 0x380, RZ, 0xc0, !PT ;  /* 0x0000038025247812 */ /* 0x000fe400078ec0ff */
[----:B------:R-:W-:Y:S01]  /*1de90*/  LOP3.LUT R40, R41, 0x380, RZ, 0xc0, !PT ;  /* 0x0000038029287812 */ /* 0x000fe200078ec0ff */
[----:B-1----:R-:W1:Y:S01]  /*1dea0*/  @P1 LDC R51, c[0x0][0xbec] ;  /* 0x0002fb00ff331b82 */ /* 0x002e620000000800 */
[----:B------:R-:W-:Y:S01]  /*1deb0*/  SHF.R.U64 R7, R7, 0x3, RZ ;  /* 0x0000000307077819 */ /* 0x000fe200000012ff */
[----:B------:R-:W-:Y:S01]  /*1dec0*/  IMAD R3, R49, UR4, RZ ;  /* 0x0000000431037c24 */ /* 0x000fe2000f8e02ff */
[----:B------:R-:W-:Y:S01]  /*1ded0*/  SHF.R.U64 R4, R4, 0x3, RZ ;  /* 0x0000000304047819 */ /* 0x000fe200000012ff */
[----:B--2---:R2:W-:Y:S01]  /*1dee0*/  @!P0 ST.E desc[UR38][R52.64], R0 ;  /* 0x0000000034008985 */ /* 0x0045e2000c101926 */
[----:B------:R-:W-:Y:S02]  /*1def0*/  SHF.R.U64 R36, R36, 0x3, RZ ;  /* 0x0000000324247819 */ /* 0x000fe400000012ff */
[----:B------:R-:W-:Y:S01]  /*1df00*/  SHF.R.U64 R40, R40, 0x3, RZ ;  /* 0x0000000328287819 */ /* 0x000fe200000012ff */
[----:B------:R-:W3:Y:S01]  /*1df10*/  @P1 LDC R49, c[0x0][0xbf0] ;  /* 0x0002fc00ff311b82 */ /* 0x000ee20000000800 */
[----:B------:R-:W-:Y:S01]  /*1df20*/  LOP3.LUT R20, R7, R20, RZ, 0x3c, !PT ;  /* 0x0000001407147212 */ /* 0x000fe200078e3cff */
[----:B------:R-:W-:Y:S01]  /*1df30*/  IMAD R3, R48, UR5, R3 ;  /* 0x0000000530037c24 */ /* 0x000fe2000f8e0203 */
[----:B------:R-:W-:Y:S01]  /*1df40*/  LOP3.LUT R36, R36, R37, RZ, 0x3c, !PT ;  /* 0x0000002524247212 */ /* 0x000fe200078e3cff */
[--C-:B------:R-:W-:Y:S01]  /*1df50*/  IMAD.X R37, RZ, RZ, R21.reuse, P5 ;  /* 0x000000ffff257224 */ /* 0x100fe200028e0615 */
[----:B------:R-:W-:Y:S01]  /*1df60*/  LOP3.LUT R40, R40, R41, RZ, 0x3c, !PT ;  /* 0x0000002928287212 */ /* 0x000fe200078e3cff */
[----:B------:R-:W-:Y:S01]  /*1df70*/  IMAD.X R41, RZ, RZ, R21, P4 ;  /* 0x000000ffff297224 */ /* 0x000fe200020e0615 */
[----:B------:R-:W-:Y:S01]  /*1df80*/  LOP3.LUT R44, R4, R5, RZ, 0x3c, !PT ;  /* 0x00000005042c7212 */ /* 0x000fe200078e3cff */
[----:B--2---:R-:W-:Y:S01]  /*1df90*/  IMAD R0, R207, 0x20, R23 ;  /* 0x00000020cf007824 */ /* 0x004fe200078e0217 */
[----:B------:R2:W5:Y:S04]  /*1dfa0*/  LD.E.128 R4, desc[UR38][R20.64] ;  /* 0x0000002614047980 */ /* 0x000568000c101d00 */
[----:B------:R-:W5:Y:S04]  /*1dfb0*/  LD.E.128 R8, desc[UR38][R8.64] ;  /* 0x0000002608087980 */ /* 0x000f68000c101d00 */
[----:B------:R-:W5:Y:S01]  /*1dfc0*/  LD.E.128 R12, desc[UR38][R12.64] ;  /* 0x000000260c0c7980 */ /* 0x000f62000c101d00 */
[----:B--2---:R-:W-:Y:S01]  /*1dfd0*/  IMAD.WIDE.U32 R20, R48, UR4, RZ ;  /* 0x0000000430147c25 */ /* 0x004fe2000f8e00ff */
[----:B------:R-:W-:-:S02]  /*1dfe0*/  ULDC.64 UR4, c[0x0][0xae8] ;  /* 0x0002ba0000047ab9 */ /* 0x000fc40000000a00 */
[----:B------:R-:W5:Y:S01]  /*1dff0*/  LD.E.128 R24, desc[UR38][R24.64] ;  /* 0x0000002618187980 */ /* 0x000f62000c101d00 */
[----:B------:R-:W-:Y:S02]  /*1e000*/  IMAD.IADD R21, R21, 0x1, R3 ;  /* 0x0000000115157824 */ /* 0x000fe400078e0203 */
[----:B------:R-:W-:Y:S01]  /*1e010*/  IMAD R3, R54, UR4, RZ ;  /* 0x0000000436037c24 */ /* 0x000fe2000f8e02ff */
[----:B------:R-:W5:Y:S01]  /*1e020*/  LD.E.128 R32, desc[UR38][R32.64] ;  /* 0x0000002620207980 */ /* 0x000f62000c101d00 */
[----:B------:R-:W-:Y:S02]  /*1e030*/  IMAD.IADD R48, R193, 0x1, R0 ;  /* 0x00000001c1307824 */ /* 0x000fe400078e0200 */
[C---:B------:R-:W-:Y:S01]  /*1e040*/  IMAD R3, R208.reuse, UR5, R3 ;  /* 0x00000005d0037c24 */ /* 0x040fe2000f8e0203 */
[----:B------:R-:W5:Y:S01]  /*1e050*/  LD.E.128 R36, desc[UR38][R36.64] ;  /* 0x0000002624247980 */ /* 0x000f62000c101d00 */
[----:B------:R-:W-:Y:S01]  /*1e060*/  IMAD.WIDE.U32 R20, R208, UR4, R20 ;  /* 0x00000004d0147c25 */ /* 0x000fe2000f8e0014 */
[----:B------:R-:W-:-:S02]  /*1e070*/  ULDC.64 UR4, c[0x0][0xaf0] ;  /* 0x0002bc0000047ab9 */ /* 0x000fc40000000a00 */
[----:B------:R-:W5:Y:S01]  /*1e080*/  LD.E.128 R40, desc[UR38][R40.64] ;  /* 0x0000002628287980 */ /* 0x000f62000c101d00 */
[----:B-1----:R-:W-:-:S03]  /*1e090*/  @P1 IMAD.HI.U32 R0, R48, R51, RZ ;  /* 0x0000003330001227 */ /* 0x002fc600078e00ff */
[----:B------:R-:W5:Y:S01]  /*1e0a0*/  LD.E.128 R44, desc[UR38][R44.64] ;  /* 0x000000262c2c7980 */ /* 0x000f62000c101d00 */
[----:B------:R-:W-:Y:S01]  /*1e0b0*/  IMAD.IADD R21, R21, 0x1, R3 ;  /* 0x0000000115157824 */ /* 0x000fe200078e0203 */
[----:B------:R-:W-:Y:S01]  /*1e0c0*/  BSSY B1, `(.L_x_1906) ;  /* 0x0000033000017945 */ /* 0x000fe20003800000 */
[----:B------:R-:W-:Y:S01]  /*1e0d0*/  IMAD.MOV.U32 R3, RZ, RZ, R48 ;  /* 0x000000ffff037224 */ /* 0x000fe200078e0030 */
[----:B---3--:R-:W-:Y:S01]  /*1e0e0*/  @P1 SHF.R.U32.HI R3, RZ, R49, R0 ;  /* 0x00000031ff031219 */ /* 0x008fe20000011600 */
[----:B------:R-:W-:Y:S01]  /*1e0f0*/  IMAD R28, R28, UR4, RZ ;  /* 0x000000041c1c7c24 */ /* 0x000fe2000f8e02ff */
[----:B------:R-:W-:Y:S01]  /*1e100*/  @!PT LDS RZ, [RZ] ;  /* 0x00000000fffff984 */ /* 0x000fe20000000800 */
[----:B------:R-:W-:Y:S01]  /*1e110*/  @!PT LDS RZ, [RZ] ;  /* 0x00000000fffff984 */ /* 0x000fe20000000800 */
[----:B------:R-:W-:Y:S01]  /*1e120*/  @!PT LDS RZ, [RZ] ;  /* 0x00000000fffff984 */ /* 0x000fe20000000800 */
[----:B------:R-:W-:Y:S01]  /*1e130*/  @!PT LDS RZ, [RZ] ;  /* 0x00000000fffff984 */ /* 0x000fe20000000800 */
[----:B------:R1:W-:Y:S06]  /*1e140*/  MEMBAR.ALL.CTA ;  /* 0x0000000000007992 */ /* 0x0003ec0000008000 */
[----:B-1----:R-:W1:Y:S01]  /*1e150*/  FENCE.VIEW.ASYNC.S ;  /* 0x00000000000073c6 */ /* 0x002e620000000000 */
        /* <DEDUP_REMOVED lines=12> */
[----:B------:R-:W-:Y:S02]  /*1e220*/  IMAD.IADD R50, R23, 0x1, R193 ;  /* 0x0000000117327824 */ /* 0x000fe400078e02c1 */
[----:B------:R-:W-:Y:S02]  /*1e230*/  IMAD.IADD R21, R21, 0x1, R51 ;  /* 0x0000000115157824 */ /* 0x000fe400078e0233 */
[----:B------:R-:W-:Y:S01]  /*1e240*/  IMAD R28, R0, UR4, RZ ;  /* 0x00000004001c7c24 */ /* 0x000fe2000f8e02ff */
[C---:B------:R-:W-:Y:S01]  /*1e250*/  ISETP.GE.AND P2, PT, R50.reuse, R59, PT ;  /* 0x0000003b3200720c */ /* 0x040fe20003f46270 */
[----:B------:R-:W-:-:S02]  /*1e260*/  VIADD R0, R50, 0x20 ;  /* 0x0000002032007836 */ /* 0x000fc40000000000 */
[C---:B------:R-:W-:Y:S02]  /*1e270*/  IMAD R51, R49.reuse, UR5, R28 ;  /* 0x0000000531337c24 */ /* 0x040fe4000f8e021c */
[----:B------:R-:W-:Y:S01]  /*1e280*/  IMAD.WIDE.U32 R20, R49, UR4, R20 ;  /* 0x0000000431147c25 */ /* 0x000fe2000f8e0014 */
[----:B------:R-:W-:Y:S01]  /*1e290*/  ULDC.64 UR4, c[0x0][0xa80] ;  /* 0x0002a00000047ab9 */ /* 0x000fe20000000a00 */
[-C--:B------:R-:W-:Y:S02]  /*1e2a0*/  ISETP.GE.AND P0, PT, R0, R59.reuse, PT ;  /* 0x0000003b0000720c */ /* 0x080fe40003f06270 */
[----:B------:R-:W-:Y:S01]  /*1e2b0*/  VIADD R3, R50, 0x40 ;  /* 0x0000004032037836 */ /* 0x000fe20000000000 */
[----:B------:R-:W-:Y:S01]  /*1e2c0*/  LEA R28, P3, R20, UR4, 0x1 ;  /* 0x00000004141c7c11 */ /* 0x000fe2000f8608ff */
[----:B------:R-:W-:Y:S02]  /*1e2d0*/  IMAD.IADD R21, R21, 0x1, R51 ;  /* 0x0000000115157824 */ /* 0x000fe400078e0233 */
[----:B------:R-:W-:Y:S01]  /*1e2e0*/  VIADD R0, R2, 0x28820 ;  /* 0x0002882002007836 */ /* 0x000fe20000000000 */
[----:B------:R-:W-:-:S02]  /*1e2f0*/  ISETP.GE.AND P1, PT, R3, R59, PT ;  /* 0x0000003b0300720c */ /* 0x000fc40003f26270 */
[----:B------:R-:W-:Y:S02]  /*1e300*/  LEA.HI.X R3, R20, UR5, R21, 0x1, P3 ;  /* 0x0000000514037c11 */ /* 0x000fe400098f0c15 */
[----:B------:R-:W-:Y:S01]  /*1e310*/  PRMT R0, RZ, 0x654, R0 ;  /* 0x00000654ff007816 */ /* 0x000fe20000000000 */
[----:B-1----:R1:W2:Y:S03]  /*1e320*/  SHFL.IDX PT, R21, R28, RZ, 0x181f ;  /* 0x00181fff1c157589 */ /* 0x0022a600000e0000 */
[----:B------:R1:W-:Y:S01]  /*1e330*/  SYNCS.ARRIVE.TRANS64.RED.A1T0 RZ, [R0+URZ], RZ ;  /* 0x000000ff00ff79a7 */ /* 0x0003e2000810043f */
[----:B------:R1:W3:Y:S01]  /*1e340*/  SHFL.IDX PT, R49, R3, RZ, 0x181f ;  /* 0x00181fff03317589 */ /* 0x0002e200000e0000 */
[----:B------:R-:W-:Y:S05]  /*1e350*/  @P2 BRA `(.L_x_1907) ;  /* 0x0000000000242947 */ /* 0x000fea0003800000 */
[----:B------:R-:W-:Y:S02]  /*1e360*/  ULDC UR4, c[0x0][0xac8] ;  /* 0x0002b20000047ab9 */ /* 0x000fe40000000800 */
[----:B------:R-:W-:Y:S02]  /*1e370*/  ISETP.GE.AND P2, PT, R16, UR4, PT ;  /* 0x0000000410007c0c */ /* 0x000fe4000bf46270 */
[----:B------:R-:W-:-:S11]  /*1e380*/  ISETP.GE.AND P3, PT, R190, UR4, PT ;  /* 0x00000004be007c0c */ /* 0x000fd6000bf66270 */
[-C--:B--2---:R-:W-:Y:S02]  /*1e390*/  @!P2 LEA R20, P4, R16, R21.reuse, 0x1 ;  /* 0x000000151014a211 */ /* 0x084fe400078808ff */
[----:B------:R-:W-:Y:S02]  /*1e3a0*/  @!P3 LEA R48, P5, R190, R21, 0x1 ;  /* 0x00000015be30b211 */ /* 0x000fe400078a08ff */
[-C--:B---3--:R-:W-:Y:S02]  /*1e3b0*/  @!P2 LEA.HI.X R21, R16, R49.reuse, R17, 0x1, P4 ;  /* 0x000000311015a211 */ /* 0x088fe400020f0c11 */
[----:B------:R-:W-:-:S03]  /*1e3c0*/  @!P3 LEA.HI.X R49, R190, R49, R214, 0x1, P5 ;  /* 0x00000031be31b211 */ /* 0x000fc600028f0cd6 */
[----:B-----5:R4:W-:Y:S04]  /*1e3d0*/  @!P2 ST.E.128 desc[UR38][R20.64], R4 ;  /* 0x000000041400a985 */ /* 0x0209e8000c101d26 */
[----:B------:R4:W-:Y:S02]  /*1e3e0*/  @!P3 ST.E.128 desc[UR38][R48.64], R32 ;  /* 0x000000203000b985 */ /* 0x0009e4000c101d26 */
.L_x_1907:
[----:B------:R-:W-:Y:S05]  /*1e3f0*/  BSYNC B1 ;  /* 0x0000000000017941 */ /* 0x000fea0003800000 */
.L_x_1906:
[----:B----45:R4:W0:Y:S01]  /*1e400*/  SHFL.IDX PT, R7, R3, 0x1, 0x181f ;  /* 0x00381f0003077f89 */ /* 0x03082200000e0000 */
[----:B------:R-:W-:Y:S03]  /*1e410*/  BSSY B1, `(.L_x_1908) ;  /* 0x000000c000017945 */ /* 0x000fe60003800000 */
[----:B------:R4:W0:Y:S01]  /*1e420*/  SHFL.IDX PT, R5, R28, 0x1, 0x181f ;  /* 0x00381f001c057f89 */ /* 0x00082200000e0000 */
[----:B------:R-:W-:Y:S05]  /*1e430*/  @P0 BRA `(.L_x_1909) ;  /* 0x0000000000240947 */ /* 0x000fea0003800000 */
[----:B------:R-:W-:Y:S02]  /*1e440*/  ULDC UR4, c[0x0][0xac8] ;  /* 0x0002b20000047ab9 */ /* 0x000fe40000000800 */
[----:B------:R-:W-:Y:S02]  /*1e450*/  ISETP.GE.AND P3, PT, R16, UR4, PT ;  /* 0x0000000410007c0c */ /* 0x000fe4000bf66270 */
[----:B------:R-:W-:-:S11]  /*1e460*/  ISETP.GE.AND P4, PT, R190, UR4, PT ;  /* 0x00000004be007c0c */ /* 0x000fd6000bf86270 */
[-C--:B0-----:R-:W-:Y:S02]  /*1e470*/  @!P3 LEA R4, P0, R16, R5.reuse, 0x1 ;  /* 0x000000051004b211 */ /* 0x081fe400078008ff */
[----:B------:R-:W-:Y:S02]  /*1e480*/  @!P4 LEA R6, P2, R190, R5, 0x1 ;  /* 0x00000005be06c211 */ /* 0x000fe400078408ff */
[-C--:B------:R-:W-:Y:S02]  /*1e490*/  @!P3 LEA.HI.X R5, R16, R7.reuse, R17, 0x1, P0 ;  /* 0x000000071005b211 */ /* 0x080fe400000f0c11 */
[----:B------:R-:W-:-:S03]  /*1e4a0*/  @!P4 LEA.HI.X R7, R190, R7, R214, 0x1, P2 ;  /* 0x00000007be07c211 */ /* 0x000fc600010f0cd6 */
[----:B------:R0:W-:Y:S04]  /*1e4b0*/  @!P3 ST.E.128 desc[UR38][R4.64], R8 ;  /* 0x000000080400b985 */ /* 0x0001e8000c101d26 */
[----:B------:R0:W-:Y:S02]  /*1e4c0*/  @!P4 ST.E.128 desc[UR38][R6.64], R36 ;  /* 0x000000240600c985 */ /* 0x0001e4000c101d26 */
.L_x_1909:
[----:B------:R-:W-:Y:S05]  /*1e4d0*/  BSYNC B1 ;  /* 0x0000000000017941 */ /* 0x000fea0003800000 */
.L_x_1908:
[----:B0-----:R0:W0:Y:S01]  /*1e4e0*/  SHFL.IDX PT, R7, R3, 0x2, 0x181f ;  /* 0x00581f0003077f89 */ /* 0x00102200000e0000 */
        /* <DEDUP_REMOVED lines=12> */
.L_x_1911:
[----:B------:R-:W-:Y:S05]  /*1e5b0*/  BSYNC B1 ;  /* 0x0000000000017941 */ /* 0x000fea0003800000 */
.L_x_1910:
[----:B-1----:R-:W-:Y:S01]  /*1e5c0*/  VIADD R0, R50, 0x60 ;  /* 0x0000006032007836 */ /* 0x002fe20000000000 */
[----:B0---4-:R-:W0:Y:S04]  /*1e5d0*/  SHFL.IDX PT, R3, R3, 0x3, 0x181f ;  /* 0x00781f0003037f89 */ /* 0x011e2800000e0000 */
[----:B------:R-:W-:Y:S01]  /*1e5e0*/  ISETP.GE.AND P0, PT, R0, R59, PT ;  /* 0x0000003b0000720c */ /* 0x000fe20003f06270 */
[----:B------:R1:W4:-:S12]  /*1e5f0*/  SHFL.IDX PT, R7, R28, 0x3, 0x181f ;  /* 0x00781f001c077f89 */ /* 0x00031800000e0000 */
[----:B-1----:R-:W-:Y:S05]  /*1e600*/  @P0 BRA `(.L_x_1912) ;  /* 0x0000000800fc0947 */ /* 0x002fea0003800000 */
[----:B------:R-:W-:Y:S02]  /*1e610*/  ULDC UR4, c[0x0][0xac8] ;  /* 0x0002b20000047ab9 */ /* 0x000fe40000000800 */
[----:B------:R-:W-:-:S13]  /*1e620*/  ISETP.GE.AND P1, PT, R16, UR4, PT ;  /* 0x0000000410007c0c */ /* 0x000fda000bf26270 */
[----:B----4-:R-:W-:-:S04]  /*1e630*/  @!P1 LEA R4, P0, R16, R7, 0x1 ;  /* 0x0000000710049211 */ /* 0x010fc800078008ff */
[----:B0-----:R-:W-:Y:S02]  /*1e640*/  @!P1 LEA.HI.X R5, R16, R3, R17, 0x1, P0 ;  /* 0x0000000310059211 */ /* 0x001fe400000f0c11 */
[----:B------:R-:W-:-:S03]  /*1e650*/  ISETP.GE.AND P0, PT, R190, UR4, PT ;  /* 0x00000004be007c0c */ /* 0x000fc6000bf06270 */
[----:B------:R1:W-:Y:S10]  /*1e660*/  @!P1 ST.E.128 desc[UR38][R4.64], R24 ;  /* 0x0000001804009985 */ /* 0x0003f4000c101d26 */
[----:B------:R-:W-:Y:S05]  /*1e670*/  @P0 BRA `(.L_x_1912) ;  /* 0x0000000800e00947 */ /* 0x000fea0003800000 */
[----:B-1----:R-:W-:-:S04]  /*1e680*/  LEA R4, P0, R190, R7, 0x1 ;  /* 0x00000007be047211 */ /* 0x002fc800078008ff */
[----:B------:R-:W-:-:S05]  /*1e690*/  LEA.HI.X R5, R190, R3, R214, 0x1, P0 ;  /* 0x00000003be057211 */ /* 0x000fca00000f0cd6 */
[----:B------:R0:W-:Y:S01]  /*1e6a0*/  ST.E.128 desc[UR38][R4.64], R44 ;  /* 0x0000002c04007985 */ /* 0x0001e2000c101d26 */
[----:B------:R-:W-:Y:S05]  /*1e6b0*/  BRA `(.L_x_1912) ;  /* 0x0000000800d07947 */ /* 0x000fea0003800000 */
.L_x_1904:
[----:B------:R-:W-:Y:S01]  /*1e6c0*/  ULDC.64 UR4, c[0x0][0xc00] ;  /* 0x0003000000047ab9 */ /* 0x000fe20000000a00 */
[----:B------:R-:W2:Y:S01]  /*1e6d0*/  LDC.64 R4, c[0x0][0xc00] ;  /* 0x00030000ff047b82 */ /* 0x000ea20000000a00 */
[----:B------:R-:W-:Y:S01]  /*1e6e0*/  ISETP.NE.U32.AND P0, PT, RZ, UR4, PT ;  /* 0x00000004ff007c0c */ /* 0x000fe2000bf05070 */
[----:B------:R-:W-:-:S03]  /*1e6f0*/  IMAD.MOV.U32 R0, RZ, RZ, RZ ;  /* 0x000000ffff007224 */ /* 0x000fc600078e00ff */
[----:B------:R-:W-:Y:S01]  /*1e700*/  ISETP.NE.AND.EX P0, PT, RZ, UR5, PT, P0 ;  /* 0x00000005ff007c0c */ /* 0x000fe2000bf05300 */
[----:B------:R-:W-:Y:S02]  /*1e710*/  ULDC.64 UR4, c[0x0][0xc08] ;  /* 0x0003020000047ab9 */ /* 0x000fe40000000a00 */
[----:B------:R-:W-:Y:S01]  /*1e720*/  ISETP.NE.U32.AND P1, PT, RZ, UR4, PT ;  /* 0x00000004ff007c0c */ /* 0x000fe2000bf25070 */
[----:B------:R-:W3:Y:S03]  /*1e730*/  LDC R25, c[0x0][0xbe8] ;  /* 0x0002fa00ff197b82 */ /* 0x000ee60000000800 */
[----:B------:R-:W-:Y:S01]  /*1e740*/  ISETP.NE.AND.EX P1, PT, RZ, UR5, PT, P1 ;  /* 0x00000005ff007c0c */ /* 0x000fe2000bf25310 */
[----:B--2---:R-:W-:-:S12]  /*1e750*/  IMAD.WIDE R4, R209, 0x4, R4 ;  /* 0x00000004d1047825 */ /* 0x004fd800078e0204 */
[----:B------:R-:W2:Y:S01]  /*1e760*/  @P1 LDC.64 R6, c[0x0][0xc08] ;  /* 0x00030200ff061b82 */ /* 0x000ea20000000a00 */
[----:B------:R-:W-:Y:S02]  /*1e770*/  ULDC UR4, c[0x0][0xa88] ;  /* 0x0002a20000047ab9 */ /* 0x000fe40000000800 */
[----:B------:R-:W-:Y:S01]  /*1e780*/  IMAD.U32 R8, RZ, RZ, UR4 ;  /* 0x00000004ff087e24 */ /* 0x000fe2000f8e00ff */
[----:B------:R4:W5:Y:S01]  /*1e790*/  @P0 LDG.E R0, desc[UR38][R4.64] ;  /* 0x0000002604000981 */ /* 0x000962000c1e1900 */
[----:B--2---:R-:W-:-:S05]  /*1e7a0*/  @P1 IMAD.WIDE R6, R209, 0x4, R6 ;  /* 0x00000004d1061825 */ /* 0x004fca00078e0206 */
[----:B------:R4:W5:Y:S01]  /*1e7b0*/  @P1 LDG.E R8, desc[UR38][R6.64] ;  /* 0x0000002606081981 */ /* 0x000962000c1e1900 */
[----:B---3--:R-:W-:Y:S02]  /*1e7c0*/  ISETP.NE.AND P2, PT, R25, 0x1, PT ;  /* 0x000000011900780c */ /* 0x008fe40003f45270 */
[----:B------:R-:W-:Y:S02]  /*1e7d0*/  ISETP.GE.AND P3, PT, R229, 0x80, PT ;  /* 0x00000080e500780c */ /* 0x000fe40003f66270 */
[----:B------:R-:W-:-:S09]  /*1e7e0*/  SHF.R.S32.HI R9, RZ, 0x1f, R209 ;  /* 0x0000001fff097819 */ /* 0x000fd200000114d1 */
[----:B------:R-:W2:Y:S01]  /*1e7f0*/  @P2 LDC R27, c[0x0][0xbec] ;  /* 0x0002fb00ff1b2b82 */ /* 0x000ea20000000800 */
[----:B----4-:R-:W-:Y:S05]  /*1e800*/  @P1 BRA `(.L_x_1913) ;  /* 0x0000000000101947 */ /* 0x010fea0003800000 */
[----:B------:R-:W-:Y:S05]  /*1e810*/  @!P0 BRA `(.L_x_1913) ;  /* 0x00000000000c8947 */ /* 0x000fea0003800000 */
[----:B------:R-:W3:Y:S04]  /*1e820*/  LDG.E R3, desc[UR38][R4.64] ;  /* 0x0000002604037981 */ /* 0x000ee8000c1e1900 */
[----:B-----5:R-:W3:Y:S02]  /*1e830*/  LDG.E R8, desc[UR38][R4.64+0x4] ;  /* 0x0000042604087981 */ /* 0x020ee4000c1e1900 */
[----:B---3--:R-:W-:-:S07]  /*1e840*/  IMAD.IADD R8, R8, 0x1, -R3 ;  /* 0x0000000108087824 */ /* 0x008fce00078e0a03 */
.L_x_1913:
[----:B------:R-:W-:Y:S01]  /*1e850*/  BSSY B1, `(.L_x_1914) ;  /* 0x000002d000017945 */ /* 0x000fe20003800000 */
[----:B------:R-:W-:Y:S02]  /*1e860*/  SHF.R.S32.HI R12, RZ, 0x1f, R208 ;  /* 0x0000001fff0c7819 */ /* 0x000fe400000114d0 */
[----:B------:R-:W-:Y:S02]  /*1e870*/  SEL R13, R209, RZ, !P0 ;  /* 0x000000ffd10d7207 */ /* 0x000fe40004000000 */
[----:B------:R-:W-:Y:S02]  /*1e880*/  SEL R14, R9, RZ, !P0 ;  /* 0x000000ff090e7207 */ /* 0x000fe40004000000 */
[----:B-----5:R-:W-:Y:S01]  /*1e890*/  SHF.R.S32.HI R11, RZ, 0x1f, R0 ;  /* 0x0000001fff0b7819 */ /* 0x020fe20000011400 */
[----:B------:R-:W-:Y:S06]  /*1e8a0*/  @P3 BRA `(.L_x_1915) ;  /* 0x00000000009c3947 */ /* 0x000fec0003800000 */
[----:B------:R-:W3:Y:S01]  /*1e8b0*/  S2R R10, SR_TID.X ;  /* 0x00000000000a7919 */ /* 0x000ee20000002100 */
[----:B------:R-:W4:Y:S02]  /*1e8c0*/  LDC R9, c[0x0][0xbe8] ;  /* 0x0002fa00ff097b82 */ /* 0x000f240000000800 */
[----:B----4-:R-:W-:Y:S01]  /*1e8d0*/  IMAD R3, R8, R9, RZ ;  /* 0x0000000908037224 */ /* 0x010fe200078e02ff */
[----:B---3--:R-:W-:-:S04]  /*1e8e0*/  IADD3 R10, R193, -0x80, R10 ;  /* 0xffffff80c10a7810 */ /* 0x008fc80007ffe00a */
[----:B------:R-:W-:-:S13]  /*1e8f0*/  ISETP.GE.AND P0, PT, R10, R3, PT ;  /* 0x000000030a00720c */ /* 0x000fda0003f06270 */
[----:B------:R-:W-:Y:S05]  /*1e900*/  @P0 BRA `(.L_x_1915) ;  /* 0x0000000000840947 */ /* 0x000fea0003800000 */
[----:B------:R-:W-:Y:S01]  /*1e910*/  ISETP.NE.AND P0, PT, R9, 0x1, PT ;  /* 0x000000010900780c */ /* 0x000fe20003f05270 */
[----:B------:R-:W-:Y:S01]  /*1e920*/  ULDC.64 UR4, c[0x0][0xb90] ;  /* 0x0002e40000047ab9 */ /* 0x000fe20000000a00 */
[----:B------:R-:W-:Y:S02]  /*1e930*/  IMAD.MOV.U32 R4, RZ, RZ, R0 ;  /* 0x000000ffff047224 */ /* 0x000fe400078e0000 */
        /* <DEDUP_REMOVED lines=8> */
[----:B------:R-:W4:Y:S01]  /*1e9c0*/  @P0 LDC R21, c[0x0][0xbf0] ;  /* 0x0002fc00ff150b82 */ /* 0x000f220000000800 */
[----:B------:R-:W-:-:S04]  /*1e9d0*/  IMAD.WIDE.U32 R4, R13, UR4, R4 ;  /* 0x000000040d047c25 */ /* 0x000fc8000f8e0004 */
[----:B---3--:R-:W-:-:S05]  /*1e9e0*/  @P0 IMAD.HI.U32 R6, R10, R15, RZ ;  /* 0x0000000f0a060227 */ /* 0x008fca00078e00ff */
[----:B----4-:R-:W-:Y:S01]  /*1e9f0*/  @P0 SHF.R.U32.HI R3, RZ, R21, R6 ;  /* 0x00000015ff030219 */ /* 0x010fe20000011606 */
[----:B------:R-:W-:-:S03]  /*1ea00*/  IMAD R6, R14, UR4, RZ ;  /* 0x000000040e067c24 */ /* 0x000fc6000f8e02ff */
[----:B------:R-:W-:Y:S01]  /*1ea10*/  IADD3 R4, P0, R3, R4, RZ ;  /* 0x0000000403047210 */ /* 0x000fe20007f1e0ff */
[--C-:B------:R-:W-:Y:S02]  /*1ea20*/  IMAD.MOV R7, RZ, RZ, -R3.reuse ;  /* 0x000000ffff077224 */ /* 0x100fe400078e0a03 */
        /* <DEDUP_REMOVED lines=15> */
.L_x_1915:
[----:B------:R-:W-:Y:S05]  /*1eb20*/  BSYNC B1 ;  /* 0x0000000000017941 */ /* 0x000fea0003800000 */
.L_x_1914:
[----:B------:R-:W4:Y:S01]  /*1eb30*/  @P2 LDC R9, c[0x0][0xbf0] ;  /* 0x0002fc00ff092b82 */ /* 0x000f220000000800 */
[----:B------:R-:W-:Y:S02]  /*1eb40*/  ULDC.64 UR4, c[0x0][0xaa0] ;  /* 0x0002a80000047ab9 */ /* 0x000fe40000000a00 */
[----:B---3--:R-:W-:Y:S02]  /*1eb50*/  IMAD R3, R11, UR4, RZ ;  /* 0x000000040b037c24 */ /* 0x008fe4000f8e02ff */
[----:B------:R-:W-:-:S04]  /*1eb60*/  IMAD.WIDE.U32 R4, R0, UR4, RZ ;  /* 0x0000000400047c25 */ /* 0x000fc8000f8e00ff */
[----:B------:R-:W-:Y:S01]  /*1eb70*/  IMAD R3, R0, UR5, R3 ;  /* 0x0000000500037c24 */ /* 0x000fe2000f8e0203 */
[----:B------:R-:W-:Y:S01]  /*1eb80*/  ULDC.64 UR4, c[0x0][0xae8] ;  /* 0x0002ba0000047ab9 */ /* 0x000fe20000000a00 */
[----:B------:R-:W-:Y:S02]  /*1eb90*/  IMAD R0, R207, 0x20, R23 ;  /* 0x00000020cf007824 */ /* 0x000fe400078e0217 */
[----:B------:R-:W-:Y:S02]  /*1eba0*/  IMAD.IADD R5, R5, 0x1, R3 ;  /* 0x0000000105057824 */ /* 0x000fe400078e0203 */
[----:B------:R-:W-:Y:S02]  /*1ebb0*/  IMAD.IADD R10, R193, 0x1, R0 ;  /* 0x00000001c10a7824 */ /* 0x000fe400078e0200 */
[----:B------:R-:W-:Y:S02]  /*1ebc0*/  IMAD R3, R12, UR4, RZ ;  /* 0x000000040c037c24 */ /* 0x000fe4000f8e02ff */
[----:B--2---:R-:W-:-:S04]  /*1ebd0*/  @P2 IMAD.HI.U32 R0, R10, R27, RZ ;  /* 0x0000001b0a002227 */ /* 0x004fc800078e00ff */
[C---:B------:R-:W-:Y:S02]  /*1ebe0*/  IMAD R7, R208.reuse, UR5, R3 ;  /* 0x00000005d0077c24 */ /* 0x040fe4000f8e0203 */
[----:B------:R-:W-:Y:S01]  /*1ebf0*/  IMAD.WIDE.U32 R4, R208, UR4, R4 ;  /* 0x00000004d0047c25 */ /* 0x000fe2000f8e0004 */
[----:B------:R-:W-:-:S03]  /*1ec00*/  ULDC.64 UR4, c[0x0][0xaf0] ;  /* 0x0002bc0000047ab9 */ /* 0x000fc60000000a00 */
[----:B------:R-:W-:Y:S01]  /*1ec10*/  IMAD.MOV.U32 R3, RZ, RZ, R10 ;  /* 0x000000ffff037224 */ /* 0x000fe200078e000a */
[----:B----4-:R-:W-:Y:S01]  /*1ec20*/  @P2 SHF.R.U32.HI R3, RZ, R9, R0 ;  /* 0x00000009ff032219 */ /* 0x010fe20000011600 */
        /* <DEDUP_REMOVED lines=14> */
[----:B------:R-:W-:Y:S02]  /*1ed10*/  IMAD R0, R0, UR4, RZ ;  /* 0x0000000400007c24 */ /* 0x000fe4000f8e02ff */
[----:B------:R-:W-:Y:S02]  /*1ed20*/  IMAD.IADD R5, R5, 0x1, R9 ;  /* 0x0000000105057824 */ /* 0x000fe400078e0209 */
[C---:B------:R-:W-:Y:S02]  /*1ed30*/  IMAD R3, R7.reuse, UR5, R0 ;  /* 0x0000000507037c24 */ /* 0x040fe4000f8e0200 */
[----:B------:R-:W-:Y:S01]  /*1ed40*/  IMAD.WIDE.U32 R4, R7, UR4, R4 ;  /* 0x0000000407047c25 */ /* 0x000fe2000f8e0004 */
[----:B------:R-:W-:-:S03]  /*1ed50*/  ULDC.64 UR4, c[0x0][0xa80] ;  /* 0x0002a00000047ab9 */ /* 0x000fc60000000a00 */
[----:B------:R-:W-:Y:S01]  /*1ed60*/  IMAD.IADD R3, R5, 0x1, R3 ;  /* 0x0000000105037824 */ /* 0x000fe200078e0203 */
[C---:B------:R-:W-:Y:S01]  /*1ed70*/  LEA R0, P0, R4.reuse, UR4, 0x1 ;  /* 0x0000000404007c11 */ /* 0x040fe2000f8008ff */
[----:B------:R-:W-:Y:S01]  /*1ed80*/  UMOV UR4, 0xffffffff ;  /* 0xffffffff00047882 */ /* 0x000fe20000000000 */
[----:B------:R-:W-:Y:S02]  /*1ed90*/  IMAD.IADD R193, R23, 0x1, R193 ;  /* 0x0000000117c17824 */ /* 0x000fe400078e02c1 */
[----:B------:R-:W-:Y:S01]  /*1eda0*/  LEA.HI.X R4, R4, UR5, R3, 0x1, P0 ;  /* 0x0000000504047c11 */ /* 0x000fe200080f0c03 */
[----:B------:R-:W-:Y:S08]  /*1edb0*/  BRA.DIV UR4, `(.L_x_1916) ;  /* 0x0000009604e47947 */ /* 0x000ff0000b800000 */
[----:B------:R2:W3:Y:S04]  /*1edc0*/  SHFL.IDX PT, R3, R4, RZ, 0x181f ;  /* 0x00181fff04037589 */ /* 0x0004e800000e0000 */
[----:B------:R2:W4:Y:S02]  /*1edd0*/  SHFL.IDX PT, R14, R0, RZ, 0x181f ;  /* 0x00181fff000e7589 */ /* 0x00052400000e0000 */
.L_x_2153:
[----:B------:R-:W-:Y:S01]  /*1ede0*/  IMAD R8, R8, R25, RZ ;  /* 0x0000001908087224 */ /* 0x000fe200078e02ff */
[----:B------:R-:W-:Y:S04]  /*1edf0*/  BSSY B1, `(.L_x_1917) ;  /* 0x000000c000017945 */ /* 0x000fe80003800000 */
[----:B------:R-:W-:-:S13]  /*1ee00*/  ISETP.GE.AND P0, PT, R193, R8, PT ;  /* 0x00000008c100720c */ /* 0x000fda0003f06270 */
[----:B------:R-:W-:Y:S05]  /*1ee10*/  @P0 BRA `(.L_x_1918) ;  /* 0x0000000000240947 */ /* 0x000fea0003800000 */
[----:B------:R-:W-:Y:S02]  /*1ee20*/  ULDC UR4, c[0x0][0xac8] ;  /* 0x0002b20000047ab9 */ /* 0x000fe40000000800 */
[----:B------:R-:W-:Y:S02]  /*1ee30*/  ISETP.GE.AND P2, PT, R16, UR4, PT ;  /* 0x0000000410007c0c */ /* 0x000fe4000bf46270 */
[----:B------:R-:W-:-:S11]  /*1ee40*/  ISETP.GE.AND P3, PT, R190, UR4, PT ;  /* 0x00000004be007c0c */ /* 0x000fd6000bf66270 */
[-C--:B----4-:R-:W-:Y:S02]  /*1ee50*/  @!P2 LEA R6, P0, R16, R14.reuse, 0x1 ;  /* 0x0000000e1006a211 */ /* 0x090fe400078008ff */
[----:B------:R-:W-:Y:S02]  /*1ee60*/  @!P3 LEA R14, P1, R190, R14, 0x1 ;  /* 0x0000000ebe0eb211 */ /* 0x000fe400078208ff */
[-C--:B---3--:R-:W-:Y:S02]  /*1ee70*/  @!P2 LEA.HI.X R7, R16, R3.reuse, R17, 0x1, P0 ;  /* 0x000000031007a211 */ /* 0x088fe400000f0c11 */
[----:B------:R-:W-:-:S03]  /*1ee80*/  @!P3 LEA.HI.X R15, R190, R3, R214, 0x1, P1 ;  /* 0x00000003be0fb211 */ /* 0x000fc600008f0cd6 */
[----:B------:R3:W-:Y:S04]  /*1ee90*/  @!P2 ST.E.128 desc[UR38][R6.64], RZ ;  /* 0x000000ff0600a985 */ /* 0x0007e8000c101d26 */
[----:B------:R3:W-:Y:S02]  /*1eea0*/  @!P3 ST.E.128 desc[UR38][R14.64], RZ ;  /* 0x000000ff0e00b985 */ /* 0x0007e4000c101d26 */
.L_x_1918:
[----:B------:R-:W-:Y:S05]  /*1eeb0*/  BSYNC B1 ;  /* 0x0000000000017941 */ /* 0x000fea0003800000 */
.L_x_1917:
[----:B------:R-:W-:-:S03]  /*1eec0*/  UMOV UR4, 0xffffffff ;  /* 0xffffffff00047882 */ /* 0x000fc60000000000 */
[----:B------:R-:W-:Y:S05]  /*1eed0*/  BRA.DIV UR4, `(.L_x_1919) ;  /* 0x0000009604d07947 */ /* 0x000fea000b800000 */
[----:B---3--:R3:W0:Y:S04]  /*1eee0*/  SHFL.IDX PT, R3, R4, 0x1, 0x181f ;  /* 0x00381f0004037f89 */ /* 0x00862800000e0000 */
[----:B----4-:R3:W4:Y:S02]  /*1eef0*/  SHFL.IDX PT, R14, R0, 0x1, 0x181f ;  /* 0x00381f00000e7f89 */ /* 0x01072400000e0000 */
.L_x_2157:
[----:B------:R-:W-:Y:S01]  /*1ef00*/  VIADD R5, R193, 0x20 ;  /* 0x00000020c1057836 */ /* 0x000fe20000000000 */
        /* <DEDUP_REMOVED lines=8> */
[-C--:B0-----:R-:W-:Y:S02]  /*1ef90*/  @!P2 LEA.HI.X R7, R16, R3.reuse, R17, 0x1, P0 ;  /* 0x000000031007a211 */ /* 0x081fe400000f0c11 */
[----:B------:R-:W-:-:S03]  /*1efa0*/  @!P3 LEA.HI.X R15, R190, R3, R214, 0x1, P1 ;  /* 0x00000003be0fb211 */ /* 0x000fc600008f0cd6 */
[----:B------:R0:W-:Y:S04]  /*1efb0*/  @!P2 ST.E.128 desc[UR38][R6.64], RZ ;  /* 0x000000ff0600a985 */ /* 0x0001e8000c101d26 */
[----:B------:R0:W-:Y:S02]  /*1efc0*/  @!P3 ST.E.128 desc[UR38][R14.64], RZ ;  /* 0x000000ff0e00b985 */ /* 0x0001e4000c101d26 */
.L_x_1921:
[----:B------:R-:W-:Y:S05]  /*1efd0*/  BSYNC B1 ;  /* 0x0000000000017941 */ /* 0x000fea0003800000 */
.L_x_1920:
[----:B------:R-:W-:-:S03]  /*1efe0*/  UMOV UR4, 0xffffffff ;  /* 0xffffffff00047882 */ /* 0x000fc60000000000 */
[----:B------:R-:W-:Y:S05]  /*1eff0*/  BRA.DIV UR4, `(.L_x_1922) ;  /* 0x0000009604d07947 */ /* 0x000fea000b800000 */
[----:B0-----:R0:W0:Y:S04]  /*1f000*/  SHFL.IDX PT, R3, R4, 0x2, 0x181f ;  /* 0x00581f0004037f89 */ /* 0x00102800000e0000 */
[----:B----4-:R4:W0:Y:S02]  /*1f010*/  SHFL.IDX PT, R14, R0, 0x2, 0x181f ;  /* 0x00581f00000e7f89 */ /* 0x01082400000e0000 */
.L_x_2161:
[----:B------:R-:W-:Y:S01]  /*1f020*/  VIADD R5, R193, 0x40 ;  /* 0x00000040c1057836 */ /* 0x000fe20000000000 */
[----:B------:R-:W-:Y:S04]  /*1f030*/  BSSY B1, `(.L_x_1923) ;  /* 0x000000c000017945 */ /* 0x000fe80003800000 */
[----:B------:R-:W-:-:S13]  /*1f040*/  ISETP.GE.AND P0, PT, R5, R8, PT ;  /* 0x000000080500720c */ /* 0x000fda0003f06270 */
        /* <DEDUP_REMOVED lines=10> */
.L_x_1924:
[----:B------:R-:W-:Y:S05]  /*1f0f0*/  BSYNC B1 ;  /* 0x0000000000017941 */ /* 0x000fea0003800000 */
.L_x_1923:
[----:B------:R-:W-:-:S03]  /*1f100*/  UMOV UR4, 0xffffffff ;  /* 0xffffffff00047882 */ /* 0x000fc60000000000 */
[----:B------:R-:W-:Y:S05]  /*1f110*/  BRA.DIV UR4, `(.L_x_1925) ;  /* 0x0000009604d07947 */ /* 0x000fea000b800000 */
[----:B0-----:R0:W0:Y:S04]  /*1f120*/  SHFL.IDX PT, R3, R4, 0x3, 0x181f ;  /* 0x00781f0004037f89 */ /* 0x00102800000e0000 */
[----:B------:R0:W0:Y:S02]  /*1f130*/  SHFL.IDX PT, R14, R0, 0x3, 0x181f ;  /* 0x00781f00000e7f89 */ /* 0x00002400000e0000 */
.L_x_2165:
[----:B0-234-:R-:W-:-:S05]  /*1f140*/  VIADD R0, R193, 0x60 ;  /* 0x00000060c1007836 */ /* 0x01dfca0000000000 */
[----:B------:R-:W-:-:S13]  /*1f150*/  ISETP.GE.AND P0, PT, R0, R8, PT ;  /* 0x000000080000720c */ /* 0x000fda0003f06270 */
[----:B------:R-:W-:Y:S05]  /*1f160*/  @P0 BRA `(.L_x_1912) ;  /* 0x0000000000240947 */ /* 0x000fea0003800000 */
[----:B------:R-:W-:Y:S02]  /*1f170*/  ULDC UR4, c[0x0][0xac8] ;  /* 0x0002b20000047ab9 */ /* 0x000fe40000000800 */
[----:B------:R-:W-:Y:S02]  /*1f180*/  ISETP.GE.AND P2, PT, R16, UR4, PT ;  /* 0x0000000410007c0c */ /* 0x000fe4000bf46270 */
[----:B------:R-:W-:-:S11]  /*1f190*/  ISETP.GE.AND P3, PT, R190, UR4, PT ;  /* 0x00000004be007c0c */ /* 0x000fd6000bf66270 */
[-C--:B------:R-:W-:Y:S02]  /*1f1a0*/  @!P2 LEA R4, P0, R16, R14.reuse, 0x1 ;  /* 0x0000000e1004a211 */ /* 0x080fe400078008ff */
[----:B------:R-:W-:Y:S02]  /*1f1b0*/  @!P3 LEA R14, P1, R190, R14, 0x1 ;  /* 0x0000000ebe0eb211 */ /* 0x000fe400078208ff */
[-C--:B------:R-:W-:Y:S02]  /*1f1c0*/  @!P2 LEA.HI.X R5, R16, R3.reuse, R17, 0x1, P0 ;  /* 0x000000031005a211 */ /* 0x080fe400000f0c11 */
[----:B------:R-:W-:-:S03]  /*1f1d0*/  @!P3 LEA.HI.X R15, R190, R3, R214, 0x1, P1 ;  /* 0x00000003be0fb211 */ /* 0x000fc600008f0cd6 */
[----:B------:R0:W-:Y:S04]  /*1f1e0*/  @!P2 ST.E.128 desc[UR38][R4.64], RZ ;  /* 0x000000ff0400a985 */ /* 0x0001e8000c101d26 */
[----:B------:R0:W-:Y:S02]  /*1f1f0*/  @!P3 ST.E.128 desc[UR38][R14.64], RZ ;  /* 0x000000ff0e00b985 */ /* 0x0001e4000c101d26 */
.L_x_1912:
[----:B------:R-:W-:Y:S05]  /*1f200*/  BSYNC B0 ;  /* 0x0000000000007941 */ /* 0x000fea0003800000 */
.L_x_1903:
[----:B------:R-:W-:Y:S02]  /*1f210*/  ULDC UR4, c[0x0][0xc3c] ;  /* 0x00030f0000047ab9 */ /* 0x000fe40000000800 */
[----:B-1----:R-:W-:-:S13]  /*1f220*/  ISETP.GE.AND P0, PT, R31, UR4, PT ;  /* 0x000000041f007c0c */ /* 0x002fda000bf06270 */
[----:B------:R-:W-:Y:S05]  /*1f230*/  @!P0 BRA `(.L_x_1926) ;  /* 0xfffffe1c00cc8947 */ /* 0x000fea000383ffff */
[----:B------:R-:W-:Y:S05]  /*1f240*/  BRA `(.L_x_1664) ;  /* 0x0000007800d87947 */ /* 0x000fea0003800000 */
.L_x_1662:
        /* <DEDUP_REMOVED lines=18> */
.L_x_1927:
[----:B------:R-:W-:Y:S01]  /*1f370*/  LOP3.LUT R0, R4, 0x1f, RZ, 0xc0, !PT ;  /* 0x0000001f04007812 */ /* 0x000fe200078ec0ff */
[----:B------:R-:W-:Y:S01]  /*1f380*/  ULDC UR4, c[0x0][0xc3c] ;  /* 0x00030f0000047ab9 */ /* 0x000fe20000000800 */
[----:B------:R-:W1:Y:S01]  /*1f390*/  S2UR UR6, SR_CTAID.X ;  /* 0x00000000000679c3 */ /* 0x000e620000002500 */
[----:B------:R-:W-:Y:S01]  /*1f3a0*/  ULDC UR5, c[0x0][0xc38] ;  /* 0x00030e0000057ab9 */ /* 0x000fe20000000800 */
[----:B------:R-:W-:-:S04]  /*1f3b0*/  ISETP.NE.AND P0, PT, R0, 0x1f, PT ;  /* 0x0000001f0000780c */ /* 0x000fc80003f05270 */
[----:B------:R-:W-:-:S13]  /*1f3c0*/  ISETP.GE.OR P1, PT, R0, UR4, !P0 ;  /* 0x0000000400007c0c */ /* 0x000fda000c726670 */
[----:B0-----:R-:W0:Y:S02]  /*1f3d0*/  @!P1 LDC.64 R2, c[0x0][0xc80] ;  /* 0x00032000ff029b82 */ /* 0x001e240000000a00 */
[----:B0-----:R-:W-:-:S05]  /*1f3e0*/  @!P1 IMAD.WIDE.U32 R2, R0, 0x4, R2 ;  /* 0x0000000400029825 */ /* 0x001fca00078e0002 */
[----:B------:R-:W2:Y:S01]  /*1f3f0*/  @!P1 LDG.E R6, desc[UR38][R2.64] ;  /* 0x0000002602069981 */ /* 0x000ea2000c1e1900 */
[C---:B------:R-:W-:Y:S01]  /*1f400*/  ISETP.NE.AND P1, PT, R0.reuse, RZ, PT ;  /* 0x000000ff0000720c */ /* 0x040fe20003f25270 */
[----:B------:R-:W-:Y:S01]  /*1f410*/  UMOV UR4, URZ ;  /* 0x0000003f00047c82 */ /* 0x000fe20008000000 */
[C---:B------:R-:W-:Y:S01]  /*1f420*/  ISETP.GE.U32.AND P2, PT, R0.reuse, 0x2, PT ;  /* 0x000000020000780c */ /* 0x040fe20003f46070 */
[----:B------:R-:W-:Y:S01]  /*1f430*/  IMAD.MOV.U32 R16, RZ, RZ, RZ ;  /* 0x000000ffff107224 */ /* 0x000fe200078e00ff */
[C---:B------:R-:W-:Y:S02]  /*1f440*/  ISETP.GE.U32.AND P3, PT, R0.reuse, 0x4, PT ;  /* 0x000000040000780c */ /* 0x040fe40003f66070 */
[C---:B------:R-:W-:Y:S02]  /*1f450*/  ISETP.GE.U32.AND P4, PT, R0.reuse, 0x8, PT ;  /* 0x000000080000780c */ /* 0x040fe40003f86070 */
[----:B------:R-:W-:Y:S01]  /*1f460*/  ISETP.GE.U32.AND P5, PT, R0, 0x10, PT ;  /* 0x000000100000780c */ /* 0x000fe20003fa6070 */
[----:B--2---:R-:W0:Y:S02]  /*1f470*/  SHFL.UP PT, R5, R6, 0x1, RZ ;  /* 0x0420000006057989 */ /* 0x004e2400000e00ff */
        /* <DEDUP_REMOVED lines=17> */
[----:B-1----:R-:W-:-:S13]  /*1f590*/  ISETP.GT.AND P6, PT, R7, UR6, PT ;  /* 0x0000000607007c0c */ /* 0x002fda000bfc4270 */
[----:B------:R-:W-:Y:S05]  /*1f5a0*/  @P6 BRA `(.L_x_1929) ;  /* 0x00000000009c6947 */ /* 0x000fea0003800000 */
[----:B------:R-:W0:Y:S01]  /*1f5b0*/  LDC R5, c[0x0][0xc3c] ;  /* 0x00030f00ff057b82 */ /* 0x000e220000000800 */
[----:B------:R-:W-:Y:S01]  /*1f5c0*/  IMAD.MOV.U32 R7, RZ, RZ, R8 ;  /* 0x000000ffff077224 */ /* 0x000fe200078e0008 */
[----:B------:R-:W-:Y:S01]  /*1f5d0*/  UMOV UR4, URZ ;  /* 0x0000003f00047c82 */ /* 0x000fe20008000000 */
[----:B------:R-:W-:Y:S01]  /*1f5e0*/  ULDC UR7, c[0x0][0xc3c] ;  /* 0x00030f0000077ab9 */ /* 0x000fe20000000800 */
[----:B------:R-:W-:-:S05]  /*1f5f0*/  ULDC UR5, c[0x0][0xc38] ;  /* 0x00030e0000057ab9 */ /* 0x000fca0000000800 */
.L_x_1933:
        /* <DEDUP_REMOVED lines=12> */
.L_x_1932:
[----:B------:R-:W-:Y:S05]  /*1f6c0*/  BSYNC B0 ;  /* 0x0000000000007941 */ /* 0x000fea0003800000 */
.L_x_1931:
        /* <DEDUP_REMOVED lines=21> */
.L_x_1929:
        /* <DEDUP_REMOVED lines=20> */
.L_x_1934:
[----:B-12---:R-:W-:Y:S01]  /*1f960*/  IMAD.MOV R5, RZ, RZ, -R3 ;  /* 0x000000ffff057224 */ /* 0x006fe200078e0a03 */
[----:B------:R-:W-:Y:S01]  /*1f970*/  IABS R7, R9 ;  /* 0x0000000900077213 */ /* 0x000fe20000000000 */
[----:B---3--:R-:W-:Y:S02]  /*1f980*/  IMAD R16, R16, UR5, R8 ;  /* 0x0000000510107c24 */ /* 0x008fe4000f8e0208 */
        /* <DEDUP_REMOVED lines=22> */
[----:B------:R-:W-:Y:S01]  /*1faf0*/  VIADDMNMX R11, R10, UR5, R11, PT ;  /* 0x000000050a0b7c46 */ /* 0x000fe2000b80010b */
[----:B------:R-:W-:-:S03]  /*1fb00*/  IMAD.IADD R5, R8, 0x1, R5 ;  /* 0x0000000108057824 */ /* 0x000fc600078e0205 */
[----:B------:R-:W-:-:S04]  /*1fb10*/  IABS R7, R11 ;  /* 0x0000000b00077213 */ /* 0x000fc80000000000 */
[----:B------:R-:W1:Y:S08]  /*1fb20*/  I2F.RP R10, R7 ;  /* 0x00000007000a7306 */ /* 0x000e700000209400 */
[----:B-1----:R-:W1:Y:S02]  /*1fb30*/  MUFU.RCP R10, R10 ;  /* 0x0000000a000a7308 */ /* 0x002e640000001000 */
[----:B-1----:R-:W-:Y:S01]  /*1fb40*/  VIADD R3, R10, 0xffffffe ;  /* 0x0ffffffe0a037836 */ /* 0x002fe20000000000 */
[----:B------:R-:W-:-:S05]  /*1fb50*/  IABS R10, R11 ;  /* 0x0000000b000a7213 */ /* 0x000fca0000000000 */
[----:B------:R-:W1:Y:S01]  /*1fb60*/  F2I.FTZ.U32.TRUNC.NTZ R3, R3 ;  /* 0x0000000300037305 */ /* 0x000e62000021f000 */
[----:B------:R-:W-:Y:S02]  /*1fb70*/  IMAD.MOV R10, RZ, RZ, -R10 ;  /* 0x000000ffff0a7224 */ /* 0x000fe400078e0a0a */
[----:B-1----:R-:W-:-:S04]  /*1fb80*/  IMAD.MOV R2, RZ, RZ, -R3 ;  /* 0x000000ffff027224 */ /* 0x002fc800078e0a03 */
[----:B------:R-:W-:Y:S02]  /*1fb90*/  IMAD R9, R2, R7, RZ ;  /* 0x0000000702097224 */ /* 0x000fe400078e02ff */
[----:B------:R-:W-:-:S04]  /*1fba0*/  IMAD.MOV.U32 R2, RZ, RZ, RZ ;  /* 0x000000ffff027224 */ /* 0x000fc800078e00ff */
[----:B------:R-:W-:Y:S01]  /*1fbb0*/  IMAD.HI.U32 R2, R3, R9, R2 ;  /* 0x0000000903027227 */ /* 0x000fe200078e0002 */
[----:B------:R-:W-:Y:S02]  /*1fbc0*/  IABS R9, R8 ;  /* 0x0000000800097213 */ /* 0x000fe40000000000 */
[----:B------:R-:W-:-:S03]  /*1fbd0*/  LOP3.LUT R3, R8, R11, RZ, 0x3c, !PT ;  /* 0x0000000b08037212 */ /* 0x000fc600078e3cff */
        /* <DEDUP_REMOVED lines=16> */
.L_x_1930:
[----:B------:R-:W-:Y:S02]  /*1fce0*/  IMAD.MOV.U32 R17, RZ, RZ, RZ ;  /* 0x000000ffff117224 */ /* 0x000fe400078e00ff */
[----:B------:R-:W-:Y:S02]  /*1fcf0*/  IMAD.U32 R16, RZ, RZ, UR6 ;  /* 0x00000006ff107e24 */ /* 0x000fe4000f8e00ff */
[----:B------:R-:W-:-:S07]  /*1fd00*/  IMAD.MOV.U32 R18, RZ, RZ, RZ ;  /* 0x000000ffff127224 */ /* 0x000fce00078e00ff */
.L_x_1935:
[----:B------:R-:W-:-:S13]  /*1fd10*/  ISETP.NE.AND P0, PT, R0, RZ, PT ;  /* 0x000000ff0000720c */ /* 0x000fda0003f05270 */
[----:B------:R-:W1:Y:S01]  /*1fd20*/  @!P0 S2R R3, SR_CgaCtaId ;  /* 0x0000000000038919 */ /* 0x000e620000008800 */
[----:B------:R-:W-:-:S04]  /*1fd30*/  @!P0 MOV R0, 0x400 ;  /* 0x0000040000008802 */ /* 0x000fc80000000f00 */
[----:B-1----:R-:W-:-:S05]  /*1fd40*/  @!P0 LEA R0, R3, R0, 0x18 ;  /* 0x0000000003008211 */ /* 0x002fca00078ec0ff */
[----:B------:R1:W-:Y:S01]  /*1fd50*/  @!P0 STS.128 [R0+0x288d0], R16 ;  /* 0x0288d01000008388 */ /* 0x0003e20000000c00 */
[----:B------:R-:W-:Y:S06]  /*1fd60*/  BAR.ARV 0x5, 0x180 ;  /* 0x0146000000007b1d */ /* 0x000fec0000002000 */
.L_x_1928:
[----:B-1----:R-:W-:Y:S01]  /*1fd70*/  IMAD.MOV.U32 R0, RZ, RZ, 0x1 ;  /* 0x00000001ff007424 */ /* 0x002fe200078e00ff */
[----:B------:R1:W-:Y:S01]  /*1fd80*/  STL [R1+0x4], RZ ;  /* 0x000004ff01007387 */ /* 0x0003e20000100800 */
[----:B------:R-:W-:Y:S02]  /*1fd90*/  ULDC UR4, c[0x0][0xc3c] ;  /* 0x00030f0000047ab9 */ /* 0x000fe40000000800 */
[----:B--2---:R-:W-:Y:S01]  /*1fda0*/  ISETP.GE.AND P0, PT, R19, UR4, PT ;  /* 0x0000000413007c0c */ /* 0x004fe2000bf06270 */
[----:B------:R1:W-:Y:S04]  /*1fdb0*/  STL [R1+0x10], R0 ;  /* 0x0000100001007387 */ /* 0x0003e80000100800 */
[----:B------:R1:W-:Y:S08]  /*1fdc0*/  STL [R1+0x48], RZ ;  /* 0x000048ff01007387 */ /* 0x0003f00000100800 */
[----:B-1----:R-:W-:Y:S05]  /*1fdd0*/  @P0 BRA `(.L_x_1936) ;  /* 0x0000006c000c0947 */ /* 0x002fea0003800000 */
[----:B------:R-:W1:Y:S01]  /*1fde0*/  S2UR UR5, SR_CgaCtaId ;  /* 0x00000000000579c3 */ /* 0x000e620000008800 */
[C---:B------:R-:W-:Y:S01]  /*1fdf0*/  IMAD.SHL.U32 R0, R4.reuse, 0x8, RZ ;  /* 0x0000000804007824 */ /* 0x040fe200078e00ff */
[----:B------:R-:W-:Y:S01]  /*1fe00*/  LOP3.LUT R5, R4, 0x7f, RZ, 0xc0, !PT ;  /* 0x0000007f04057812 */ /* 0x000fe200078ec0ff */
[----:B------:R-:W-:Y:S01]  /*1fe10*/  UMOV UR4, 0x400 ;  /* 0x0000040000047882 */ /* 0x000fe20000000000 */
[----:B------:R-:W-:Y:S01]  /*1fe20*/  BSSY B8, `(.L_x_1936) ;  /* 0x00006be000087945 */ /* 0x000fe20003800000 */
[----:B------:R-:W-:Y:S01]  /*1fe30*/  ULDC.64 UR40, c[0x0][0x198] ;  /* 0x0000660000287ab9 */ /* 0x000fe20000000a00 */
[----:B------:R-:W-:Y:S01]  /*1fe40*/  LOP3.LUT R3, R0, 0x1f8, RZ, 0xc0, !PT ;  /* 0x000001f800037812 */ /* 0x000fe200078ec0ff */
[----:B0-----:R-:W-:Y:S01]  /*1fe50*/  IMAD.SHL.U32 R2, R5, 0x8, RZ ;  /* 0x0000000805027824 */ /* 0x001fe200078e00ff */
[----:B------:R-:W-:Y:S01]  /*1fe60*/  SHF.R.U32.HI R5, RZ, 0x3, R5 ;  /* 0x00000003ff057819 */ /* 0x000fe20000011605 */
[----:B------:R-:W-:Y:S01]  /*1fe70*/  ULDC UR36, c[0x0][0xc] ;  /* 0x0000030000247ab9 */ /* 0x000fe20000000800 */
[----:B------:R-:W-:Y:S01]  /*1fe80*/  LOP3.LUT R3, R3, 0x38, R4, 0x78, !PT ;  /* 0x0000003803037812 */ /* 0x000fe200078e7804 */
[----:B------:R-:W-:Y:S01]  /*1fe90*/  IMAD.SHL.U32 R4, R4, 0x10, RZ ;  /* 0x0000001004047824 */ /* 0x000fe200078e00ff */
[----:B------:R-:W-:-:S02]  /*1fea0*/  LOP3.LUT R0, R0, 0x38, RZ, 0xc0, !PT ;  /* 0x0000003800007812 */ /* 0x000fc400078ec0ff */
[----:B------:R-:W-:Y:S02]  /*1feb0*/  LOP3.LUT R2, R3, 0x200, R2, 0xf8, !PT ;  /* 0x0000020003027812 */ /* 0x000fe400078ef802 */
[----:B------:R-:W-:Y:S02]  /*1fec0*/  LOP3.LUT R4, R5, 0x70, R4, 0xf8, !PT ;  /* 0x0000007005047812 */ /* 0x000fe400078ef804 */
[----:B------:R-:W-:Y:S01]  /*1fed0*/  LOP3.LUT R0, R0, 0x40, RZ, 0xfc, !PT ;  /* 0x0000004000007812 */ /* 0x000fe200078efcff */
[----:B-1----:R-:W-:-:S06]  /*1fee0*/  ULEA UR4, UR5, UR4, 0x18 ;  /* 0x0000000405047291 */ /* 0x002fcc000f8ec03f */
[----:B------:R-:W-:-:S05]  /*1fef0*/  IMAD.U32 R3, RZ, RZ, UR4 ;  /* 0x00000004ff037e24 */ /* 0x000fca000f8e00ff */
[----:B------:R0:W-:Y:S02]  /*1ff00*/  STL [R1], R3 ;  /* 0x0000000301007387 */ /* 0x0001e40000100800 */
[----:B0-----:R-:W-:Y:S02]  /*1ff10*/  IMAD R3, R2, 0x2, R3 ;  /* 0x0000000202037824 */ /* 0x001fe400078e0203 */
[----:B------:R-:W-:-:S03]  /*1ff20*/  IMAD.MOV.U32 R2, RZ, RZ, 0x1 ;  /* 0x00000001ff027424 */ /* 0x000fc600078e00ff */
[----:B------:R0:W-:Y:S04]  /*1ff30*/  STL [R1+0x2c], R3 ;  /* 0x00002c0301007387 */ /* 0x0001e80000100800 */
[----:B------:R0:W-:Y:S04]  /*1ff40*/  STL [R1+0x48], RZ ;  /* 0x000048ff01007387 */ /* 0x0001e80000100800 */
[----:B------:R0:W-:Y:S04]  /*1ff50*/  STL [R1+0x1c], R2 ;  /* 0x00001c0201007387 */ /* 0x0001e80000100800 */
[----:B------:R0:W-:Y:S04]  /*1ff60*/  STL [R1+0x18], RZ ;  /* 0x000018ff01007387 */ /* 0x0001e80000100800 */
[----:B------:R0:W-:Y:S04]  /*1ff70*/  STL [R1+0x4], RZ ;  /* 0x000004ff01007387 */ /* 0x0001e80000100800 */
[----:B------:R0:W-:Y:S02]  /*1ff80*/  STL [R1+0x10], R2 ;  /* 0x0000100201007387 */ /* 0x0001e40000100800 */
.L_x_2087:
[----:B------:R-:W-:Y:S05]  /*1ff90*/  YIELD ;  /* 0x0000000000007946 */ /* 0x000fea0003800000 */
[----:B------:R-:W-:Y:S01]  /*1ffa0*/  ULDC.64 UR4, c[0x0][0xa28] ;  /* 0x00028a0000047ab9 */ /* 0x000fe20000000a00 */
[----:B--2---:R-:W-:Y:S02]  /*1ffb0*/  CS2R R6, SRZ ;  /* 0x0000000000067805 */ /* 0x004fe4000001ff00 */
[----:B------:R-:W-:Y:S01]  /*1ffc0*/  ISETP.NE.U32.AND P0, PT, RZ, UR4, PT ;  /* 0x00000004ff007c0c */ /* 0x000fe2000bf05070 */
[----:B-1----:R-:W1:Y:S01]  /*1ffd0*/  LDC.64 R12, c[0x0][0xa00] ;  /* 0x00028000ff0c7b82 */ /* 0x002e620000000a00 */
[----:B------:R-:W-:Y:S01]  /*1ffe0*/  ULDC.64 UR6, c[0x0][0xa08] ;  /* 0x0002820000067ab9 */ /* 0x000fe20000000a00 */
[----:B------:R-:W-:Y:S01]  /*1fff0*/  ULDC.64 UR8, c[0x0][0xa10] ;  /* 0x0002840000087ab9 */ /* 0x000fe20000000a00 */
[----:B------:R-:W-:Y:S01]  /*20000*/  ISETP.NE.AND.EX P0, PT, RZ, UR5, PT, P0 ;  /* 0x00000005ff007c0c */ /* 0x000fe2000bf05300 */
[----:B------:R-:W-:-:S04]  /*20010*/  ULDC.64 UR4, c[0x0][0xa18] ;  /* 0x0002860000047ab9 */ /* 0x000fc80000000a00 */
[----:B------:R-:W2:Y:S08]  /*20020*/  LDC.64 R4, c[0x0][0xa08] ;  /* 0x00028200ff047b82 */ /* 0x000eb00000000a00 */
[----:B0-----:R-:W0:Y:S02]  /*20030*/  @P0 LDC.64 R2, c[0x0][0xa28] ;  /* 0x00028a00ff020b82 */ /* 0x001e240000000a00 */
[----:B0-----:R-:W-:-:S05]  /*20040*/  @P0 IMAD.WIDE R2, R19, 0x4, R2 ;  /* 0x0000000413020825 */ /* 0x001fca00078e0202 */
[----:B------:R0:W5:Y:S01]  /*20050*/  @P0 LDG.E R6, desc[UR38][R2.64] ;  /* 0x0000002602060981 */ /* 0x000162000c1e1900 */
[----:B------:R-:W-:Y:S01]  /*20060*/  ISETP.NE.U32.AND P0, PT, RZ, UR4, PT ;  /* 0x00000004ff007c0c */ /* 0x000fe2000bf05070 */
[----:B-1----:R-:W-:Y:S01]  /*20070*/  IMAD.WIDE R12, R19, 0x4, R12 ;  /* 0x00000004130c7825 */ /* 0x002fe200078e020c */
[----:B------:R-:W-:Y:S02]  /*20080*/  ISETP.NE.U32.AND P2, PT, RZ, UR6, PT ;  /* 0x00000006ff007c0c */ /* 0x000fe4000bf45070 */
[----:B------:R-:W-:Y:S01]  /*20090*/  ISETP.NE.AND.EX P0, PT, RZ, UR5, PT, P0 ;  /* 0x00000005ff007c0c */ /* 0x000fe2000bf05300 */
[----:B------:R-:W-:Y:S01]  /*200a0*/  ULDC.64 UR4, c[0x0][0xa00] ;  /* 0x0002800000047ab9 */ /* 0x000fe20000000a00 */
[----:B------:R-:W-:Y:S01]  /*200b0*/  ISETP.NE.U32.AND P4, PT, RZ, UR8, PT ;  /* 0x00000008ff007c0c */ /* 0x000fe2000bf85070 */
[----:B------:R-:W-:Y:S01]  /*200c0*/  IMAD.MOV.U32 R8, RZ, RZ, RZ ;  /* 0x000000ffff087224 */ /* 0x000fe200078e00ff */
[----:B------:R-:W-:Y:S01]  /*200d0*/  ISETP.NE.U32.AND P1, PT, RZ, UR4, PT ;  /* 0x00000004ff007c0c */ /* 0x000fe2000bf25070 */
[----:B0-----:R-:W0:Y:S01]  /*200e0*/  LDC.64 R2, c[0x0][0xa10] ;  /* 0x00028400ff027b82 */ /* 0x001e220000000a00 */
[----:B---3--:R-:W-:-:S02]  /*200f0*/  IMAD.MOV.U32 R0, RZ, RZ, RZ ;  /* 0x000000ffff007224 */ /* 0x008fc400078e00ff */
[----:B------:R-:W-:Y:S01]  /*20100*/  ISETP.NE.AND.EX P3, PT, RZ, UR5, PT, P1 ;  /* 0x00000005ff007c0c */ /* 0x000fe2000bf65310 */
[----:B--2---:R-:W-:-:S04]  /*20110*/  IMAD.WIDE R4, R19, 0x4, R4 ;  /* 0x0000000413047825 */ /* 0x004fc800078e0204 */
[----:B------:R-:W1:Y:S01]  /*20120*/  @P0 LDC.64 R10, c[0x0][0xa18] ;  /* 0x00028600ff0a0b82 */ /* 0x000e620000000a00 */
[----:B------:R-:W-:Y:S01]  /*20130*/  ULDC UR4, c[0x0][0x288] ;  /* 0x0000a20000047ab9 */ /* 0x000fe20000000800 */
[----:B------:R-:W-:Y:S02]  /*20140*/  ISETP.NE.AND.EX P1, PT, RZ, UR7, PT, P2 ;  /* 0x00000007ff007c0c */ /* 0x000fe4000bf25320 */
[----:B------:R-:W-:-:S04]  /*20150*/  ISETP.NE.AND.EX P2, PT, RZ, UR9, PT, P4 ;  /* 0x00000009ff007c0c */ /* 0x000fc8000bf45340 */
[----:B------:R-:W2:Y:S07]  /*20160*/  @P3 LDG.E R7, desc[UR38][R12.64] ;  /* 0x000000260c073981 */ /* 0x000eae000c1e1900 */
[----:B------:R-:W5:Y:S01]  /*20170*/  @P1 LDG.E R8, desc[UR38][R4.64] ;  /* 0x0000002604081981 */ /* 0x000f62000c1e1900 */
        /* <DEDUP_REMOVED lines=12> */
[----:B------:R-:W-:-:S03]  /*20240*/  UIMAD UR4, UR4, UR5, URZ ;  /* 0x00000005040472a4 */ /* 0x000fc6000f8e023f */
[----:B------:R-:W-:Y:S02]  /*20250*/  ULDC UR5, c[0x0][0x348] ;  /* 0x0000d20000057ab9 */ /* 0x000fe40000000800 */
[----:B0-----:R-:W-:Y:S01]  /*20260*/  IMAD.U32 R10, RZ, RZ, UR5 ;  /* 0x00000005ff0a7e24 */ /* 0x001fe2000f8e00ff */
[----:B--2---:R0:W-:Y:S01]  /*20270*/  STL [R1+0x38], R7 ;  /* 0x0000380701007387 */ /* 0x0041e20000100800 */
[----:B------:R-:W-:Y:S02]  /*20280*/  IMAD.MOV.U32 R11, RZ, RZ, R7 ;  /* 0x000000ffff0b7224 */ /* 0x000fe400078e0007 */
[----:B0-----:R-:W-:Y:S01]  /*20290*/  IMAD.U32 R7, RZ, RZ, UR4 ;  /* 0x00000004ff077e24 */ /* 0x001fe2000f8e00ff */
[----:B------:R-:W-:Y:S06]  /*202a0*/  @P0 BRA `(.L_x_1937) ;  /* 0x0000000000140947 */ /* 0x000fec0003800000 */
[----:B------:R-:W-:Y:S05]  /*202b0*/  @!P3 BRA `(.L_x_1937) ;  /* 0x000000000010b947 */ /* 0x000fea0003800000 */
[----:B------:R-:W2:Y:S04]  /*202c0*/  LDG.E R9, desc[UR38][R12.64] ;  /* 0x000000260c097981 */ /* 0x000ea8000c1e1900 */
[----:B------:R-:W2:Y:S02]  /*202d0*/  LDG.E R12, desc[UR38][R12.64+0x4] ;  /* 0x000004260c0c7981 */ /* 0x000ea4000c1e1900 */
[----:B--2---:R-:W-:-:S05]  /*202e0*/  IMAD.IADD R11, R12, 0x1, -R9 ;  /* 0x000000010c0b7824 */ /* 0x004fca00078e0a09 */
[----:B------:R0:W-:Y:S02]  /*202f0*/  STL [R1+0x38], R11 ;  /* 0x0000380b01007387 */ /* 0x0001e40000100800 */
.L_x_1937:
[----:B-----5:R-:W-:Y:S01]  /*20300*/  IMAD.IADD R8, R8, 0x1, R6 ;  /* 0x0000000108087824 */ /* 0x020fe200078e0206 */
[----:B------:R-:W-:Y:S02]  /*20310*/  ULDC.64 UR4, c[0x0][0xa20] ;  /* 0x0002880000047ab9 */ /* 0x000fe40000000a00 */
[----:B------:R-:W-:Y:S02]  /*20320*/  ISETP.NE.U32.AND P0, PT, RZ, UR4, PT ;  /* 0x00000004ff007c0c */ /* 0x000fe4000bf05070 */
[----:B------:R1:W-:Y:S02]  /*20330*/  STL [R1+0x14], R8 ;  /* 0x0000140801007387 */ /* 0x0003e40000100800 */
[----:B------:R-:W-:-:S13]  /*20340*/  ISETP.NE.AND.EX P0, PT, RZ, UR5, PT, P0 ;  /* 0x00000005ff007c0c */ /* 0x000fda000bf05300 */
[----:B-1----:R-:W-:Y:S05]  /*20350*/  @!P0 BRA `(.L_x_1938) ;  /* 0x0000000000108947 */ /* 0x002fea0003800000 */
[----:B------:R-:W1:Y:S02]  /*20360*/  LDC.64 R4, c[0x0][0xa20] ;  /* 0x00028800ff047b82 */ /* 0x000e640000000a00 */
[----:B-1----:R-:W-:-:S05]  /*20370*/  IMAD.WIDE R4, R19, 0x4, R4 ;  /* 0x0000000413047825 */ /* 0x002fca00078e0204 */
[----:B------:R1:W5:Y:S01]  /*20380*/  LDG.E R7, desc[UR38][R4.64] ;  /* 0x0000002604077981 */ /* 0x000362000c1e1900 */
[----:B------:R-:W-:Y:S05]  /*20390*/  BRA `(.L_x_1939) ;  /* 0x0000000000107947 */ /* 0x000fea0003800000 */
.L_x_1938:
[----:B------:R-:W-:Y:S05]  /*203a0*/  @!P1 BRA `(.L_x_1939) ;  /* 0x00000000000c9947 */ /* 0x000fea0003800000 */
[----:B------:R-:W2:Y:S04]  /*203b0*/  LDG.E R7, desc[UR38][R4.64] ;  /* 0x0000002604077981 */ /* 0x000ea8000c1e1900 */
[----:B------:R-:W2:Y:S02]  /*203c0*/  LDG.E R4, desc[UR38][R4.64+0x4] ;  /* 0x0000042604047981 */ /* 0x000ea4000c1e1900 */
[----:B--2---:R-:W-:-:S07]  /*203d0*/  IMAD.IADD R7, R4, 0x1, -R7 ;  /* 0x0000000104077824 */ /* 0x004fce00078e0a07 */
.L_x_1939:
[----:B-1----:R-:W2:Y:S04]  /*203e0*/  @P2 LDG.E R4, desc[UR38][R2.64] ;  /* 0x0000002602042981 */ /* 0x002ea8000c1e1900 */
[----:B------:R1:W2:Y:S01]  /*203f0*/  @P2 LDG.E R2, desc[UR38][R2.64+0x4] ;  /* 0x0000042602022981 */ /* 0x0002a2000c1e1900 */
[----:B------:R-:W-:Y:S02]  /*20400*/  IMAD.SHL.U32 R12, R17, 0x80, RZ ;  /* 0x00000080110c7824 */ /* 0x000fe400078e00ff */
[----:B-----5:R-:W-:Y:S02]  /*20410*/  IMAD.IADD R9, R7, 0x1, -R6 ;  /* 0x0000000107097824 */ /* 0x020fe400078e0a06 */
[----:B------:R-:W-:Y:S01]  /*20420*/  VIADD R7, R12, 0x7f ;  /* 0x0000007f0c077836 */ /* 0x000fe20000000000 */
[----:B------:R3:W-:Y:S01]  /*20430*/  STL [R1+0x30], R12 ;  /* 0x0000300c01007387 */ /* 0x0007e20000100800 */
[----:B-1----:R-:W1:Y:S02]  /*20440*/  LDC R3, c[0x0][0x448] ;  /* 0x00011200ff037b82 */ /* 0x002e640000000800 */
[----:B-1----:R-:W-:-:S13]  /*20450*/  ISETP.NE.AND P1, PT, R3, 0x1, PT ;  /* 0x000000010300780c */ /* 0x002fda0003f25270 */
[----:B------:R-:W1:Y:S08]  /*20460*/  @P1 LDC R3, c[0x0][0x44c] ;  /* 0x00011300ff031b82 */ /* 0x000e700000000800 */
[----:B------:R-:W4:Y:S01]  /*20470*/  @P1 LDC R5, c[0x0][0x450] ;  /* 0x00011400ff051b82 */ /* 0x000f220000000800 */
[----:B--2---:R-:W-:Y:S02]  /*20480*/  @P2 IMAD.IADD R10, R2, 0x1, -R4 ;  /* 0x00000001020a2824 */ /* 0x004fe400078e0a04 */
[----:B-1----:R-:W-:-:S04]  /*20490*/  @P1 IMAD.HI.U32 R2, R7, R3, RZ ;  /* 0x0000000307021227 */ /* 0x002fc800078e00ff */
[----:B------:R-:W-:Y:S01]  /*204a0*/  IMAD.IADD R6, R9, 0x1, R10 ;  /* 0x0000000109067824 */ /* 0x000fe200078e020a */
[----:B----4-:R-:W-:-:S03]  /*204b0*/  @P1 SHF.R.U32.HI R7, RZ, R5, R2 ;  /* 0x00000005ff071219 */ /* 0x010fc60000011602 */
[C---:B------:R-:W-:Y:S01]  /*204c0*/  VIADD R2, R6.reuse, 0x7f ;  /* 0x0000007f06027836 */ /* 0x040fe20000000000 */
[----:B------:R-:W-:-:S04]  /*204d0*/  IADD3 R17, R6, 0x1, -R11 ;  /* 0x0000000106117810 */ /* 0x000fc80007ffe80b */
[----:B------:R-:W-:Y:S01]  /*204e0*/  SHF.R.S32.HI R3, RZ, 0x1f, R2 ;  /* 0x0000001fff037819 */ /* 0x000fe20000011402 */
[----:B------:R-:W-:-:S03]  /*204f0*/  IMAD.IADD R7, R17, 0x1, R7 ;  /* 0x0000000111077824 */ /* 0x000fc600078e0207 */
[----:B------:R-:W-:Y:S02]  /*20500*/  LEA.HI R21, R3, R2, RZ, 0x7 ;  /* 0x0000000203157211 */ /* 0x000fe400078f38ff */
[----:B------:R-:W1:Y:S02]  /*20510*/  LDC.64 R2, c[0x0][0x9e0] ;  /* 0x00027800ff027b82 */ /* 0x000e640000000a00 */
[----:B------:R-:W-:Y:S02]  /*20520*/  SHF.R.S32.HI R21, RZ, 0x7, R21 ;  /* 0x00000007ff157819 */ /* 0x000fe40000011415 */
[----:B-1----:R-:W-:Y:S01]  /*20530*/  ISETP.GE.AND P3, PT, R3, 0x1, PT ;  /* 0x000000010300780c */ /* 0x002fe20003f66270 */
        /* <DEDUP_REMOVED lines=13> */
.L_x_1942:
[----:B------:R-:W-:-:S13]  /*20610*/  ISETP.NE.AND P0, PT, R3, 0x1, PT ;  /* 0x000000010300780c */ /* 0x000fda0003f05270 */
[----:B------:R-:W1:Y:S02]  /*20620*/  @P0 LDC.64 R4, c[0x0][0x9e8] ;  /* 0x00027a00ff040b82 */ /* 0x000e640000000a00 */
[----:B-1----:R-:W-:-:S05]  /*20630*/  @P0 IMAD.HI.U32 R4, R2, R4, RZ ;  /* 0x0000000402040227 */ /* 0x002fca00078e00ff */
[----:B------:R-:W-:-:S07]  /*20640*/  @P0 SHF.R.U32.HI R2, RZ, R5, R4 ;  /* 0x00000005ff020219 */ /* 0x000fce0000011604 */
.L_x_1943:
[----:B------:R-:W-:Y:S05]  /*20650*/  BSYNC B0 ;  /* 0x0000000000007941 */ /* 0x000fea0003800000 */
.L_x_1941:
[----:B------:R-:W-:-:S05]  /*20660*/  IMAD R2, R2, R3, R3 ;  /* 0x0000000302027224 */ /* 0x000fca00078e0203 */
[----:B------:R-:W-:-:S07]  /*20670*/  VIMNMX R8, R8, R2, PT ;  /* 0x0000000208087248 */ /* 0x000fce0003fe0100 */
.L_x_1940:
[----:B------:R-:W1:Y:S01]  /*20680*/  @P1 LDC R4, c[0x0][0x44c] ;  /* 0x00011300ff041b82 */ /* 0x000e620000000800 */
[----:B------:R-:W-:Y:S01]  /*20690*/  IMAD.MOV.U32 R2, RZ, RZ, R12 ;  /* 0x000000ffff027224 */ /* 0x000fe200078e000c */
[----:B------:R-:W-:Y:S01]  /*206a0*/  ULDC UR4, c[0x0][0x9dc] ;  /* 0x0002770000047ab9 */ /* 0x000fe20000000800 */
[----:B------:R-:W-:-:S05]  /*206b0*/  IMAD.IADD R20, R6, 0x1, -R11 ;  /* 0x0000000106147824 */ /* 0x000fca00078e0a0b */
[----:B------:R-:W2:Y:S01]  /*206c0*/  @P1 LDC R5, c[0x0][0x450] ;  /* 0x00011400ff051b82 */ /* 0x000ea20000000800 */
[----:B-1----:R-:W-:-:S05]  /*206d0*/  @P1 IMAD.HI.U32 R4, R12, R4, RZ ;  /* 0x000000040c041227 */ /* 0x002fca00078e00ff */
        /* <DEDUP_REMOVED lines=14> */
.L_x_1946:
[----:B------:R-:W-:-:S13]  /*207c0*/  ISETP.NE.AND P0, PT, R3, 0x1, PT ;  /* 0x000000010300780c */ /* 0x000fda0003f05270 */
[----:B------:R-:W1:Y:S02]  /*207d0*/  @P0 LDC.64 R4, c[0x0][0x9e8] ;  /* 0x00027a00ff040b82 */ /* 0x000e640000000a00 */
[----:B-1----:R-:W-:-:S05]  /*207e0*/  @P0 IMAD.HI.U32 R4, R6, R4, RZ ;  /* 0x0000000406040227 */ /* 0x002fca00078e00ff */
[----:B------:R-:W-:-:S07]  /*207f0*/  @P0 SHF.R.U32.HI R6, RZ, R5, R4 ;  /* 0x00000005ff060219 */ /* 0x000fce0000011604 */
.L_x_1947:
[----:B------:R-:W-:Y:S05]  /*20800*/  BSYNC B0 ;  /* 0x0000000000007941 */ /* 0x000fea0003800000 */
.L_x_1945:
[----:B------:R-:W-:-:S05]  /*20810*/  IMAD R3, R6, R3, RZ ;  /* 0x0000000306037224 */ /* 0x000fca00078e02ff */
[----:B------:R-:W-:-:S07]  /*20820*/  VIMNMX R2, R2, R3, !PT ;  /* 0x0000000302027248 */ /* 0x000fce0007fe0100 */
.L_x_1944:
[----:B------:R-:W-:Y:S01]  /*20830*/  VIADD R8, R8, 0x7f ;  /* 0x0000007f08087836 */ /* 0x000fe20000000000 */
[----:B------:R-:W-:Y:S04]  /*20840*/  BSSY B0, `(.L_x_1948) ;  /* 0x000012f000007945 */ /* 0x000fe80003800000 */
[----:B------:R-:W-:-:S04]  /*20850*/  SHF.R.S32.HI R3, RZ, 0x1f, R8 ;  /* 0x0000001fff037819 */ /* 0x000fc80000011408 */
[----:B------:R-:W-:Y:S02]  /*20860*/  LEA.HI R4, R3, R8, RZ, 0x7 ;  /* 0x0000000803047211 */ /* 0x000fe400078f38ff */
[----:B------:R-:W-:Y:S02]  /*20870*/  SHF.R.S32.HI R3, RZ, 0x1f, R2 ;  /* 0x0000001fff037819 */ /* 0x000fe40000011402 */
[----:B------:R-:W-:Y:S02]  /*20880*/  SHF.R.S32.HI R4, RZ, 0x7, R4 ;  /* 0x00000007ff047819 */ /* 0x000fe40000011404 */
[----:B------:R-:W-:-:S04]  /*20890*/  LEA.HI R2, R3, R2, RZ, 0x7 ;  /* 0x0000000203027211 */ /* 0x000fc800078f38ff */
[----:B------:R-:W-:-:S04]  /*208a0*/  SHF.R.S32.HI R2, RZ, 0x7, R2 ;  /* 0x00000007ff027819 */ /* 0x000fc80000011402 */
[----:B------:R-:W-:Y:S02]  /*208b0*/  VIMNMX R3, RZ, R2, !PT ;  /* 0x00000002ff037248 */ /* 0x000fe40007fe0100 */
[----:B------:R-:W-:-:S03]  /*208c0*/  VIMNMX R2, R21, R4, PT ;  /* 0x0000000415027248 */ /* 0x000fc60003fe0100 */
[--C-:B------:R-:W-:Y:S02]  /*208d0*/  IMAD R3, R3, 0x80, -R9.reuse ;  /* 0x0000008003037824 */ /* 0x100fe400078e0a09 */
[----:B------:R-:W-:-:S03]  /*208e0*/  IMAD R2, R2, 0x80, -R9 ;  /* 0x0000008002027824 */ /* 0x000fc600078e0a09 */
[----:B------:R-:W-:Y:S02]  /*208f0*/  VIMNMX R3, RZ, R3, !PT ;  /* 0x00000003ff037248 */ /* 0x000fe40007fe0100 */
[----:B------:R-:W-:-:S04]  /*20900*/  VIMNMX R2, R2, R10, PT ;  /* 0x0000000a02027248 */ /* 0x000fc80003fe0100 */
[----:B------:R-:W-:Y:S02]  /*20910*/  ISETP.GT.AND P0, PT, R2, R3, PT ;  /* 0x000000030200720c */ /* 0x000fe40003f04270 */
[----:B------:R-:W-:-:S11]  /*20920*/  SHF.R.U32.HI R3, RZ, 0x7, R3 ;  /* 0x00000007ff037819 */ /* 0x000fd60000011603 */
[----:B------:R-:W-:-:S05]  /*20930*/  @P0 VIADD R2, R2, 0x7f ;  /* 0x0000007f02020836 */ /* 0x000fca0000000000 */
[----:B------:R-:W-:-:S04]  /*20940*/  @P0 SHF.R.S32.HI R4, RZ, 0x1f, R2 ;  /* 0x0000001fff040819 */ /* 0x000fc80000011402 */
[----:B------:R-:W-:Y:S01]  /*20950*/  @P0 LEA.HI R2, R4, R2, RZ, 0x7 ;  /* 0x0000000204020211 */ /* 0x000fe200078f38ff */
[----:B------:R-:W-:-:S03]  /*20960*/  IMAD.MOV.U32 R4, RZ, RZ, R3 ;  /* 0x000000ffff047224 */ /* 0x000fc600078e0003 */
[----:B------:R-:W-:Y:S02]  /*20970*/  @P0 SHF.R.S32.HI R4, RZ, 0x7, R2 ;  /* 0x00000007ff040819 */ /* 0x000fe40000011402 */
[----:B------:R-:W-:Y:S02]  /*20980*/  PLOP3.LUT P0, PT, PT, PT, PT, 0x80, 0x0 ;  /* 0x000000000000781c */ /* 0x000fe40003f0f070 */
[----:B------:R-:W-:-:S13]  /*20990*/  ISETP.GT.AND P1, PT, R4, R3, PT ;  /* 0x000000030400720c */ /* 0x000fda0003f24270 */
[----:B------:R-:W-:Y:S05]  /*209a0*/  @!P1 BRA `(.L_x_1949) ;  /* 0x0000001000609947 */ /* 0x000fea0003800000 */
[----:B------:R-:W-:Y:S01]  /*209b0*/  UMOV UR4, 0xffffffff ;  /* 0xffffffff00047882 */ /* 0x000fe20000000000 */
[----:B------:R-:W-:Y:S02]  /*209c0*/  SEL R2, R19, RZ, !P2 ;  /* 0x000000ff13027207 */ /* 0x000fe40005000000 */
[----:B------:R-:W-:Y:S05]  /*209d0*/  BRA.DIV UR4, `(.L_x_1950) ;  /* 0x0000007e04e87947 */ /* 0x000fea000b800000 */
[----:B------:R-:W1:Y:S02]  /*209e0*/  S2R R5, SR_TID.X ;  /* 0x0000000000057919 */ /* 0x000e640000002100 */
[----:B-1----:R-:W-:-:S04]  /*209f0*/  SHF.R.U32.HI R5, RZ, 0x5, R5 ;  /* 0x00000005ff057819 */ /* 0x002fc80000011605 */
[----:B------:R-:W-:-:S05]  /*20a00*/  LOP3.LUT R5, R5, 0x3, RZ, 0xc0, !PT ;  /* 0x0000000305057812 */ /* 0x000fca00078ec0ff */
[----:B------:R1:W2:Y:S02]  /*20a10*/  SHFL.IDX PT, R14, R5, RZ, 0x1f ;  /* 0x00001fff050e7589 */ /* 0x0002a400000e0000 */
.L_x_2168:
[----:B--2---:R-:W-:Y:S02]  /*20a20*/  ISETP.NE.AND P0, PT, R14, RZ, PT ;  /* 0x000000ff0e00720c */ /* 0x004fe40003f05270 */
[----:B------:R-:W-:-:S11]  /*20a30*/  PLOP3.LUT P6, PT, PT, PT, PT, 0x8, 0x0 ;  /* 0x000000000000781c */ /* 0x000fd60003fce170 */
[----:B------:R-:W-:Y:S05]  /*20a40*/  @P0 BRA `(.L_x_1951) ;  /* 0x00000000000c0947 */ /* 0x000fea0003800000 */
[----:B------:R-:W-:-:S03]  /*20a50*/  UMOV UR4, 0xffffffff ;  /* 0xffffffff00047882 */ /* 0x000fc60000000000 */
[----:B------:R-:W-:Y:S05]  /*20a60*/  BRA.DIV UR4, `(.L_x_1952) ;  /* 0x0000007e04f87947 */ /* 0x000fea000b800000 */
[----:B------:R-:W-:-:S13]  /*20a70*/  ELECT P6, URZ, PT ;  /* 0x00000000003f782f */ /* 0x000fda00038c0000 */
.L_x_1951:
[----:B-1----:R-:W2:Y:S04]  /*20a80*/  LDL R5, [R1+0x48] ;  /* 0x0000480001057983 */ /* 0x002ea80000100800 */
[----:B------:R-:W3:Y:S01]  /*20a90*/  LDL R7, [R1] ;  /* 0x0000000001077983 */ /* 0x000ee20000100800 */
[----:B------:R-:W-:Y:S01]  /*20aa0*/  BSSY B1, `(.L_x_1953) ;  /* 0x0000008000017945 */ /* 0x000fe20003800000 */
[----:B--2---:R-:W-:-:S05]  /*20ab0*/  VIADD R5, R5, 0x1 ;  /* 0x0000000105057836 */ /* 0x004fca0000000000 */
[----:B------:R-:W-:-:S04]  /*20ac0*/  LEA.HI R6, R5, R5, RZ, 0x1 ;  /* 0x0000000505067211 */ /* 0x000fc800078f08ff */
[----:B------:R-:W-:-:S05]  /*20ad0*/  LOP3.LUT R6, R6, 0xfffffffe, RZ, 0xc0, !PT ;  /* 0xfffffffe06067812 */ /* 0x000fca00078ec0ff */
[----:B------:R-:W-:-:S05]  /*20ae0*/  IMAD.IADD R5, R5, 0x1, -R6 ;  /* 0x0000000105057824 */ /* 0x000fca00078e0a06 */
[----:B------:R-:W-:-:S04]  /*20af0*/  SHF.L.U32 R5, R5, 0x1f, RZ ;  /* 0x0000001f05057819 */ /* 0x000fc800000006ff */
[----:B---3--:R-:W1:Y:S02]  /*20b00*/  SYNCS.PHASECHK.TRANS64.TRYWAIT P0, [R7+URZ+0x28820], R5 ;  /* 0x02882005070075a7 */ /* 0x008e64000800017f */
[----:B-1----:R-:W-:Y:S05]  /*20b10*/  @!P0 BRA `(.L_x_1954) ;  /* 0x0000007c00ec8947 */ /* 0x002fea0003800000 */
.L_x_2171:
[----:B------:R-:W-:Y:S05]  /*20b20*/  BSYNC B1 ;  /* 0x0000000000017941 */ /* 0x000fea0003800000 */
.L_x_1953:
[----:B------:R-:W-:Y:S04]  /*20b30*/  BSSY B1, `(.L_x_1955) ;  /* 0x0000074000017945 */ /* 0x000fe80003800000 */
[----:B------:R-:W-:Y:S05]  /*20b40*/  @!P6 BRA `(.L_x_1956) ;  /* 0x0000000400c8e947 */ /* 0x000fea0003800000 */
[----:B------:R-:W2:Y:S04]  /*20b50*/  LDL R9, [R1] ;  /* 0x0000000001097983 */ /* 0x000ea80000100800 */
[----:B------:R-:W2:Y:S04]  /*20b60*/  LDL R7, [R1+0x18] ;  /* 0x0000180001077983 */ /* 0x000ea80000100800 */
[----:B------:R-:W3:Y:S01]  /*20b70*/  LDL R8, [R1+0x1c] ;  /* 0x00001c0001087983 */ /* 0x000ee20000100800 */
[----:B------:R-:W-:Y:S01]  /*20b80*/  BSSY B2, `(.L_x_1957) ;  /* 0x0000008000027945 */ /* 0x000fe20003800000 */
[----:B-1----:R-:W1:Y:S02]  /*20b90*/  S2R R6, SR_TID.X ;  /* 0x0000000000067919 */ /* 0x002e640000002100 */
[----:B-1----:R-:W-:-:S04]  /*20ba0*/  LOP3.LUT R6, R6, 0x7f, RZ, 0xc0, !PT ;  /* 0x0000007f06067812 */ /* 0x002fc800078ec0ff */
[----:B------:R-:W-:Y:S01]  /*20bb0*/  ISETP.NE.AND P1, PT, R6, RZ, PT ;  /* 0x000000ff0600720c */ /* 0x000fe20003f25270 */
[----:B--2---:R-:W-:Y:S01]  /*20bc0*/  IMAD R7, R7, 0x8, R9 ;  /* 0x0000000807077824 */ /* 0x004fe200078e0209 */
[----:B---3--:R-:W-:-:S04]  /*20bd0*/  SHF.L.U32 R10, R8, 0x1f, RZ ;  /* 0x0000001f080a7819 */ /* 0x008fc800000006ff */
[----:B------:R-:W1:Y:S02]  /*20be0*/  SYNCS.PHASECHK.TRANS64.TRYWAIT P0, [R7+URZ+0x288a0], R10 ;  /* 0x0288a00a070075a7 */ /* 0x000e64000800017f */
[----:B-1----:R-:W-:Y:S05]  /*20bf0*/  @!P0 BRA `(.L_x_1958) ;  /* 0x0000007c00cc8947 */ /* 0x002fea0003800000 */
.L_x_2172:
[----:B------:R-:W-:Y:S05]  /*20c00*/  BSYNC B2 ;  /* 0x0000000000027941 */ /* 0x000fea0003800000 */
.L_x_1957:
        /* <DEDUP_REMOVED lines=9> */
.L_x_1960:
[----:B------:R-:W-:Y:S05]  /*20ca0*/  BSYNC B2 ;  /* 0x0000000000027941 */ /* 0x000fea0003800000 */
.L_x_1959:
[----:B------:R-:W2:Y:S04]  /*20cb0*/  LDL R8, [R1] ;  /* 0x0000000001087983 */ /* 0x000ea80000100800 */
        /* <DEDUP_REMOVED lines=11> */
[----:B0-----:R-:W-:Y:S02]  /*20d70*/  IMAD.SHL.U32 R11, R5, 0x4000, RZ ;  /* 0x00004000050b7824 */ /* 0x001fe400078e00ff */
[----:B------:R-:W-:Y:S02]  /*20d80*/  VIADD R5, R7, 0x28890 ;  /* 0x0002889007057836 */ /* 0x000fe40000000000 */
[----:B------:R-:W-:-:S07]  /*20d90*/  VIADD R8, R9, 0x18400 ;  /* 0x0001840009087836 */ /* 0x000fce0000000000 */
.L_x_1961:
        /* <DEDUP_REMOVED lines=16> */
.L_x_1962:
        /* <DEDUP_REMOVED lines=10> */
[----:B------:R-:W0:Y:S01]  /*20f40*/  SYNCS.PHASECHK.TRANS64.TRYWAIT P0, [R7+URZ+0x288c0], R10 ;  /* 0x0288c00a070075a7 */ /* 0x000e22000800017f */
[----:B------:R-:W-:Y:S04]  /*20f50*/  BSSY B2, `(.L_x_1963) ;  /* 0x0000002000027945 */ /* 0x000fe80003800000 */
[----:B0-----:R-:W-:Y:S05]  /*20f60*/  @!P0 BRA `(.L_x_1964) ;  /* 0x0000007c00048947 */ /* 0x001fea0003800000 */
.L_x_2173:
[----:B------:R-:W-:Y:S05]  /*20f70*/  BSYNC B2 ;  /* 0x0000000000027941 */ /* 0x000fea0003800000 */
.L_x_1963:
        /* <DEDUP_REMOVED lines=11> */
.L_x_1966:
[----:B------:R-:W-:Y:S05]  /*21030*/  BSYNC B2 ;  /* 0x0000000000027941 */ /* 0x000fea0003800000 */
.L_x_1965:
[----:B------:R-:W2:Y:S01]  /*21040*/  LDL R5, [R1] ;  /* 0x0000000001057983 */ /* 0x000ea20000100800 */
[----:B------:R-:W-:Y:S01]  /*21050*/  R2UR UR10, R14 ;  /* 0x000000000e0a72ca */ /* 0x000fe200000e0000 */
[----:B------:R-:W-:Y:S01]  /*21060*/  UIADD3 UR4, UP0, UR40, 0x670, URZ ;  /* 0x0000067028047890 */ /* 0x000fe2000ff1e03f */
[----:B------:R-:W-:Y:S01]  /*21070*/  R2UR UR6, R12 ;  /* 0x000000000c0672ca */ /* 0x000fe200000e0000 */
[----:B01----:R-:W-:Y:S01]  /*21080*/  VIADD R7, R7, 0x288b0 ;  /* 0x000288b007077836 */ /* 0x003fe20000000000 */
[----:B------:R-:W-:Y:S01]  /*21090*/  R2UR UR7, R13 ;  /* 0x000000000d0772ca */ /* 0x000fe200000e0000 */
[----:B------:R-:W-:Y:S01]  /*210a0*/  UIADD3.X UR5, URZ, UR41, URZ, UP0, !UPT ;  /* 0x000000293f057290 */ /* 0x000fe200087fe43f */
[----:B------:R-:W-:Y:S01]  /*210b0*/  PLOP3.LUT P0, PT, PT, PT, PT, 0x80, 0x0 ;  /* 0x000000000000781c */ /* 0x000fe20003f0f070 */
[----:B--2---:R-:W-:-:S04]  /*210c0*/  IMAD R8, R11, 0x2, R5 ;  /* 0x000000020b087824 */ /* 0x004fc800078e0205 */
[----:B------:R-:W-:-:S08]  /*210d0*/  VIADD R5, R8, 0x400 ;  /* 0x0000040008057836 */ /* 0x000fd00000000000 */
.L_x_1967:
        /* <DEDUP_REMOVED lines=15> */
.L_x_1968:
        /* <DEDUP_REMOVED lines=10> */
.L_x_1956:
[----:B------:R-:W-:Y:S05]  /*21270*/  BSYNC B1 ;  /* 0x0000000000017941 */ /* 0x000fea0003800000 */
.L_x_1955:
[----:B------:R-:W1:Y:S04]  /*21280*/  LDL.LU R9, [R1+0x18] ;  /* 0x0000180001097983 */ /* 0x000e680000300800 */
[----:B------:R-:W2:Y:S01]  /*21290*/  LDL.LU R8, [R1+0x1c] ;  /* 0x00001c0001087983 */ /* 0x000ea20000300800 */
[----:B------:R-:W-:Y:S01]  /*212a0*/  PLOP3.LUT P0, PT, PT, PT, PT, 0x8, 0x0 ;  /* 0x000000000000781c */ /* 0x000fe20003f0e170 */
[----:B-1----:R-:W-:Y:S02]  /*212b0*/  VIADD R5, R9, 0x1 ;  /* 0x0000000109057836 */ /* 0x002fe40000000000 */
[----:B------:R-:W-:-:S03]  /*212c0*/  VIADD R9, R4, 0xfffffffe ;  /* 0xfffffffe04097836 */ /* 0x000fc60000000000 */
[----:B------:R-:W-:Y:S02]  /*212d0*/  ISETP.NE.AND P1, PT, R5, 0x2, PT ;  /* 0x000000020500780c */ /* 0x000fe40003f25270 */
[----:B------:R-:W-:Y:S02]  /*212e0*/  ISETP.GE.AND P2, PT, R9, R3, PT ;  /* 0x000000030900720c */ /* 0x000fe40003f46270 */
[----:B------:R-:W-:-:S04]  /*212f0*/  SEL R4, RZ, 0x1, P1 ;  /* 0x00000001ff047807 */ /* 0x000fc80000800000 */
[----:B--2---:R-:W-:Y:S02]  /*21300*/  LOP3.LUT R8, R8, R4, RZ, 0x3c, !PT ;  /* 0x0000000408087212 */ /* 0x004fe400078e3cff */
[----:B------:R-:W-:-:S05]  /*21310*/  SEL R4, R5, RZ, P1 ;  /* 0x000000ff05047207 */ /* 0x000fca0000800000 */
[----:B------:R1:W-:Y:S04]  /*21320*/  STL [R1+0x18], R4 ;  /* 0x0000180401007387 */ /* 0x0003e80000100800 */
[----:B------:R1:W-:Y:S01]  /*21330*/  STL [R1+0x1c], R8 ;  /* 0x00001c0801007387 */ /* 0x0003e20000100800 */
[----:B------:R-:W-:Y:S05]  /*21340*/  @!P2 BRA `(.L_x_1949) ;  /* 0x0000000400f8a947 */ /* 0x000fea0003800000 */
.L_x_1983:
[----:B------:R-:W-:Y:S05]  /*21350*/  YIELD ;  /* 0x0000000000007946 */ /* 0x000fea0003800000 */
[----:B------:R-:W-:Y:S04]  /*21360*/  BSSY B1, `(.L_x_1969) ;  /* 0x0000070000017945 */ /* 0x000fe80003800000 */
[----:B--2---:R-:W-:Y:S05]  /*21370*/  @!P6 BRA `(.L_x_1970) ;  /* 0x0000000400b8e947 */ /* 0x004fea0003800000 */
        /* <DEDUP_REMOVED lines=11> */
.L_x_2174:
[----:B------:R-:W-:Y:S05]  /*21430*/  BSYNC B2 ;  /* 0x0000000000027941 */ /* 0x000fea0003800000 */
.L_x_1971:
        /* <DEDUP_REMOVED lines=9> */
.L_x_1974:
[----:B------:R-:W-:Y:S05]  /*214d0*/  BSYNC B2 ;  /* 0x0000000000027941 */ /* 0x000fea0003800000 */
.L_x_1973:
[----:B------:R-:W2:Y:S04]  /*214e0*/  LDL R5, [R1] ;  /* 0x0000000001057983 */ /* 0x000ea80000100800 */
        /* <DEDUP_REMOVED lines=12> */
.L_x_1975:
        /* <DEDUP_REMOVED lines=16> */
.L_x_1976:
        /* <DEDUP_REMOVED lines=13> */
.L_x_2175:
[----:B------:R-:W-:Y:S05]  /*21780*/  BSYNC B2 ;  /* 0x0000000000027941 */ /* 0x000fea0003800000 */
.L_x_1977:
[----:B------:R-:W-:Y:S01]  /*21790*/  BSSY B2, `(.L_x_1979) ;  /* 0x000000b000027945 */ /* 0x000fe20003800000 */
[----:B------:R-:W-:Y:S02]  /*217a0*/  IMAD.MOV.U32 R10, RZ, RZ, 0x0 ;  /* 0x00000000ff0a7424 */ /* 0x000fe400078e00ff */
[----:B0-----:R-:W-:Y:S01]  /*217b0*/  IMAD.MOV.U32 R11, RZ, RZ, 0x12f00000 ;  /* 0x12f00000ff0b7424 */ /* 0x001fe200078e00ff */
[----:B------:R-:W-:Y:S06]  /*217c0*/  @P2 BRA `(.L_x_1980) ;  /* 0x00000000001c2947 */ /* 0x000fec0003800000 */
[----:B------:R-:W0:Y:S01]  /*217d0*/  S2R R14, SR_TID.X ;  /* 0x00000000000e7919 */ /* 0x000e220000002100 */
[----:B------:R-:W-:-:S04]  /*217e0*/  IMAD.MOV.U32 R4, RZ, RZ, 0x8000 ;  /* 0x00008000ff047424 */ /* 0x000fc800078e00ff */
[----:B------:R3:W-:Y:S01]  /*217f0*/  SYNCS.ARRIVE.TRANS64 RZ, [R8+URZ+0x288b0], R4 ;  /* 0x0288b00408ff79a7 */ /* 0x0007e2000800003f */
[----:B0-----:R-:W-:-:S04]  /*21800*/  LOP3.LUT R14, R14, 0x1f, RZ, 0xc0, !PT ;  /* 0x0000001f0e0e7812 */ /* 0x001fc800078ec0ff */
[----:B------:R-:W-:-:S13]  /*21810*/  ISETP.NE.AND P1, PT, R14, RZ, PT ;  /* 0x000000ff0e00720c */ /* 0x000fda0003f25270 */
[----:B---3--:R-:W-:Y:S05]  /*21820*/  @!P1 BRA `(.L_x_1980) ;  /* 0x0000000000049947 */ /* 0x008fea0003800000 */
[----:B------:R-:W-:Y:S01]  /*21830*/  BPT.TRAP 0x1 ;  /* 0x000000040000795c */ /* 0x000fe20000300000 */
.L_x_1980:
[----:B------:R-:W-:Y:S05]  /*21840*/  BSYNC B2 ;  /* 0x0000000000027941 */ /* 0x000fea0003800000 */
.L_x_1979:
[----:B------:R-:W-:Y:S01]  /*21850*/  R2UR UR10, R12 ;  /* 0x000000000c0a72ca */ /* 0x000fe200000e0000 */
[----:B------:R-:W-:Y:S01]  /*21860*/  UIADD3 UR4, UP0, UR40, 0x670, URZ ;  /* 0x0000067028047890 */ /* 0x000fe2000ff1e03f */
[----:B------:R-:W-:Y:S01]  /*21870*/  R2UR UR6, R10 ;  /* 0x000000000a0672ca */ /* 0x000fe200000e0000 */
[----:B-12---:R-:W-:Y:S01]  /*21880*/  VIADD R8, R8, 0x288b0 ;  /* 0x000288b008087836 */ /* 0x006fe20000000000 */
[----:B------:R-:W-:Y:S01]  /*21890*/  R2UR UR7, R11 ;  /* 0x000000000b0772ca */ /* 0x000fe200000e0000 */
[----:B------:R-:W-:Y:S01]  /*218a0*/  VIADD R4, R6, 0x400 ;  /* 0x0000040006047836 */ /* 0x000fe20000000000 */
[----:B------:R-:W-:Y:S01]  /*218b0*/  PLOP3.LUT P1, PT, PT, PT, PT, 0x80, 0x0 ;  /* 0x000000000000781c */ /* 0x000fe20003f2f070 */
[----:B------:R-:W-:-:S12]  /*218c0*/  UIADD3.X UR5, URZ, UR41, URZ, UP0, !UPT ;  /* 0x000000293f057290 */ /* 0x000fd800087fe43f */
.L_x_1981:
        /* <DEDUP_REMOVED lines=15> */
.L_x_1982:
        /* <DEDUP_REMOVED lines=10> */
.L_x_1970:
[----:B------:R-:W-:Y:S05]  /*21a60*/  BSYNC B1 ;  /* 0x0000000000017941 */ /* 0x000fea0003800000 */
.L_x_1969:
[----:B-1----:R-:W2:Y:S04]  /*21a70*/  LDL.LU R4, [R1+0x18] ;  /* 0x0000180001047983 */ /* 0x002ea80000300800 */
        /* <DEDUP_REMOVED lines=11> */
.L_x_1949:
[----:B------:R-:W-:Y:S05]  /*21b30*/  BSYNC B0 ;  /* 0x0000000000007941 */ /* 0x000fea0003800000 */
.L_x_1948:
[----:B--2---:R-:W2:Y:S01]  /*21b40*/  LDL R7, [R1+0x30] ;  /* 0x0000300001077983 */ /* 0x004ea20000100800 */
[----:B------:R-:W3:Y:S01]  /*21b50*/  LDC R0, c[0x0][0x448] ;  /* 0x00011200ff007b82 */ /* 0x000ee20000000800 */
[----:B------:R-:W-:Y:S07]  /*21b60*/  @!P0 WARPSYNC.ALL ;  /* 0x0000000000008948 */ /* 0x000fee0003800000 */
[----:B------:R-:W-:Y:S01]  /*21b70*/  @!P0 BAR.SYNC.DEFER_BLOCKING 0xc, 0x180 ;  /* 0x0306000000008b1d */ /* 0x000fe20000010000 */
[----:B---3--:R-:W-:-:S13]  /*21b80*/  ISETP.NE.AND P1, PT, R0, 0x1, PT ;  /* 0x000000010000780c */ /* 0x008fda0003f25270 */
[----:B------:R-:W3:Y:S08]  /*21b90*/  @P1 LDC R2, c[0x0][0x44c] ;  /* 0x00011300ff021b82 */ /* 0x000ef00000000800 */
[----:B------:R-:W4:Y:S01]  /*21ba0*/  @P1 LDC R3, c[0x0][0x450] ;  /* 0x00011400ff031b82 */ /* 0x000f220000000800 */
[----:B--2---:R-:W-:-:S04]  /*21bb0*/  VIADD R0, R7, 0x7f ;  /* 0x0000007f07007836 */ /* 0x004fc80000000000 */
[----:B---3--:R-:W-:-:S05]  /*21bc0*/  @P1 IMAD.HI.U32 R2, R0, R2, RZ ;  /* 0x0000000200021227 */ /* 0x008fca00078e00ff */
[----:B----4-:R-:W-:Y:S02]  /*21bd0*/  @P1 SHF.R.U32.HI R0, RZ, R3, R2 ;  /* 0x00000003ff001219 */ /* 0x010fe40000011602 */
[----:B------:R-:W2:Y:S03]  /*21be0*/  LDC.64 R2, c[0x0][0x9e0] ;  /* 0x00027800ff027b82 */ /* 0x000ea60000000a00 */
[----:B------:R-:W-:Y:S01]  /*21bf0*/  IMAD.IADD R0, R17, 0x1, R0 ;  /* 0x0000000111007824 */ /* 0x000fe200078e0200 */
[----:B--2---:R-:W-:-:S03]  /*21c00*/  ISETP.GE.AND P2, PT, R3, 0x1, PT ;  /* 0x000000010300780c */ /* 0x004fc60003f46270 */
[----:B------:R-:W-:-:S10]  /*21c10*/  IMAD.IADD R2, R0, 0x1, R2 ;  /* 0x0000000100027824 */ /* 0x000fd400078e0202 */
[----:B------:R-:W-:Y:S05]  /*21c20*/  @!P2 BRA `(.L_x_1984) ;  /* 0x000000000048a947 */ /* 0x000fea0003800000 */
[C---:B------:R-:W-:Y:S01]  /*21c30*/  ISETP.GT.AND P0, PT, R0.reuse, RZ, PT ;  /* 0x000000ff0000720c */ /* 0x040fe20003f04270 */
[----:B------:R-:W-:Y:S01]  /*21c40*/  BSSY B0, `(.L_x_1985) ;  /* 0x000000e000007945 */ /* 0x000fe20003800000 */
[----:B------:R-:W-:-:S11]  /*21c50*/  VIADD R6, R0, 0xffffffff ;  /* 0xffffffff00067836 */ /* 0x000fd60000000000 */
[----:B------:R-:W-:Y:S05]  /*21c60*/  @P0 BRA `(.L_x_1986) ;  /* 0x00000000001c0947 */ /* 0x000fea0003800000 */
[----:B------:R-:W-:Y:S01]  /*21c70*/  ISETP.NE.AND P0, PT, R3, 0x1, PT ;  /* 0x000000010300780c */ /* 0x000fe20003f05270 */
[----:B------:R-:W-:-:S12]  /*21c80*/  IMAD.MOV R0, RZ, RZ, -R0 ;  /* 0x000000ffff007224 */ /* 0x000fd800078e0a00 */
[----:B-1----:R-:W1:Y:S02]  /*21c90*/  @P0 LDC.64 R4, c[0x0][0x9e8] ;  /* 0x00027a00ff040b82 */ /* 0x002e640000000a00 */
[----:B-1----:R-:W-:-:S05]  /*21ca0*/  @P0 IMAD.HI.U32 R4, R0, R4, RZ ;  /* 0x0000000400040227 */ /* 0x002fca00078e00ff */
[----:B------:R-:W-:-:S04]  /*21cb0*/  @P0 SHF.R.U32.HI R0, RZ, R5, R4 ;  /* 0x00000005ff000219 */ /* 0x000fc80000011604 */
[----:B------:R-:W-:Y:S01]  /*21cc0*/  LOP3.LUT R6, RZ, R0, RZ, 0x33, !PT ;  /* 0x00000000ff067212 */ /* 0x000fe200078e33ff */
[----:B------:R-:W-:Y:S06]  /*21cd0*/  BRA `(.L_x_1987) ;  /* 0x0000000000107947 */ /* 0x000fec0003800000 */
.L_x_1986:
[----:B------:R-:W-:-:S13]  /*21ce0*/  ISETP.NE.AND P0, PT, R3, 0x1, PT ;  /* 0x000000010300780c */ /* 0x000fda0003f05270 */
[----:B-1----:R-:W1:Y:S02]  /*21cf0*/  @P0 LDC.64 R4, c[0x0][0x9e8] ;  /* 0x00027a00ff040b82 */ /* 0x002e640000000a00 */
[----:B-1----:R-:W-:-:S05]  /*21d00*/  @P0 IMAD.HI.U32 R4, R6, R4, RZ ;  /* 0x0000000406040227 */ /* 0x002fca00078e00ff */
[----:B------:R-:W-:-:S07]  /*21d10*/  @P0 SHF.R.U32.HI R6, RZ, R5, R4 ;  /* 0x00000005ff060219 */ /* 0x000fce0000011604 */
.L_x_1987:
[----:B------:R-:W-:Y:S05]  /*21d20*/  BSYNC B0 ;  /* 0x0000000000007941 */ /* 0x000fea0003800000 */
.L_x_1985:
[----:B------:R-:W-:-:S05]  /*21d30*/  IMAD R6, R6, R3, R3 ;  /* 0x0000000306067224 */ /* 0x000fca00078e0203 */
[----:B------:R-:W-:-:S07]  /*21d40*/  VIMNMX R2, R2, R6, PT ;  /* 0x0000000602027248 */ /* 0x000fce0003fe0100 */
.L_x_1984:
[----:B------:R-:W-:Y:S01]  /*21d50*/  VIADD R2, R2, 0x7f ;  /* 0x0000007f02027836 */ /* 0x000fe20000000000 */
[----:B-1----:R-:W1:Y:S01]  /*21d60*/  @P1 LDC R4, c[0x0][0x450] ;  /* 0x00011400ff041b82 */ /* 0x002e620000000800 */
[----:B------:R-:W-:-:S03]  /*21d70*/  ULDC UR4, c[0x0][0x9dc] ;  /* 0x0002770000047ab9 */ /* 0x000fc60000000800 */
[----:B------:R-:W-:-:S04]  /*21d80*/  SHF.R.S32.HI R0, RZ, 0x1f, R2 ;  /* 0x0000001fff007819 */ /* 0x000fc80000011402 */
[----:B------:R-:W-:Y:S01]  /*21d90*/  LEA.HI R0, R0, R2, RZ, 0x7 ;  /* 0x0000000200007211 */ /* 0x000fe200078f38ff */
[----:B------:R-:W-:-:S03]  /*21da0*/  IMAD.MOV.U32 R2, RZ, RZ, R7 ;  /* 0x000000ffff027224 */ /* 0x000fc600078e0007 */
[----:B------:R-:W-:-:S04]  /*21db0*/  SHF.R.S32.HI R0, RZ, 0x7, R0 ;  /* 0x00000007ff007819 */ /* 0x000fc80000011400 */
[----:B------:R-:W-:Y:S02]  /*21dc0*/  VIMNMX R6, R21, R0, PT ;  /* 0x0000000015067248 */ /* 0x000fe40003fe0100 */
[----:B------:R-:W2:Y:S03]  /*21dd0*/  @P1 LDC R0, c[0x0][0x44c] ;  /* 0x00011300ff001b82 */ /* 0x000ea60000000800 */
[----:B------:R3:W-:Y:S01]  /*21de0*/  STL [R1+0x34], R6 ;  /* 0x0000340601007387 */ /* 0x0007e20000100800 */
[----:B--2---:R-:W-:-:S05]  /*21df0*/  @P1 IMAD.HI.U32 R0, R7, R0, RZ ;  /* 0x0000000007001227 */ /* 0x004fca00078e00ff */
[----:B-1----:R-:W-:-:S05]  /*21e00*/  @P1 SHF.R.U32.HI R2, RZ, R4, R0 ;  /* 0x00000004ff021219 */ /* 0x002fca0000011600 */
[----:B------:R-:W-:-:S04]  /*21e10*/  IMAD.IADD R2, R20, 0x1, R2 ;  /* 0x0000000114027824 */ /* 0x000fc800078e0202 */
[----:B------:R-:W-:Y:S01]  /*21e20*/  VIADD R0, R2, -UR4 ;  /* 0x8000000402007c36 */ /* 0x000fe20008000000 */
[----:B---3--:R-:W-:Y:S06]  /*21e30*/  @!P2 BRA `(.L_x_1988) ;  /* 0x000000000044a947 */ /* 0x008fec0003800000 */
        /* <DEDUP_REMOVED lines=10> */
.L_x_1990:
[----:B------:R-:W-:-:S13]  /*21ee0*/  ISETP.NE.AND P0, PT, R3, 0x1, PT ;  /* 0x000000010300780c */ /* 0x000fda0003f05270 */
[----:B------:R-:W1:Y:S02]  /*21ef0*/  @P0 LDC.64 R4, c[0x0][0x9e8] ;  /* 0x00027a00ff040b82 */ /* 0x000e640000000a00 */
[----:B-1----:R-:W-:-:S05]  /*21f00*/  @P0 IMAD.HI.U32 R4, R2, R4, RZ ;  /* 0x0000000402040227 */ /* 0x002fca00078e00ff */
[----:B------:R-:W-:-:S07]  /*21f10*/  @P0 SHF.R.U32.HI R2, RZ, R5, R4 ;  /* 0x00000005ff020219 */ /* 0x000fce0000011604 */
.L_x_1991:
[----:B------:R-:W-:Y:S05]  /*21f20*/  BSYNC B0 ;  /* 0x0000000000007941 */ /* 0x000fea0003800000 */
.L_x_1989:
[----:B------:R-:W-:-:S05]  /*21f30*/  IMAD R2, R2, R3, RZ ;  /* 0x0000000302027224 */ /* 0x000fca00078e02ff */
[----:B------:R-:W-:-:S07]  /*21f40*/  VIMNMX R0, R0, R2, !PT ;  /* 0x0000000200007248 */ /* 0x000fce0007fe0100 */
.L_x_1988:
[----:B------:R-:W-:Y:S01]  /*21f50*/  SHF.R.S32.HI R2, RZ, 0x1f, R0 ;  /* 0x0000001fff027819 */ /* 0x000fe20000011400 */
[----:B------:R-:W-:Y:S03]  /*21f60*/  BSSY B7, `(.L_x_1992) ;  /* 0x00003e3000077945 */ /* 0x000fe60003800000 */
[----:B------:R-:W-:-:S04]  /*21f70*/  LEA.HI R2, R2, R0, RZ, 0x7 ;  /* 0x0000000002027211 */ /* 0x000fc800078f38ff */
[----:B------:R-:W-:-:S04]  /*21f80*/  SHF.R.S32.HI R2, RZ, 0x7, R2 ;  /* 0x00000007ff027819 */ /* 0x000fc80000011402 */
[----:B------:R-:W-:-:S04]  /*21f90*/  VIMNMX R3, RZ, R2, !PT ;  /* 0x00000002ff037248 */ /* 0x000fc80007fe0100 */
[----:B------:R-:W-:Y:S01]  /*21fa0*/  ISETP.GT.AND P0, PT, R6, R3, PT ;  /* 0x000000030600720c */ /* 0x000fe20003f04270 */
[----:B------:R1:W-:-:S12]  /*21fb0*/  STL [R1+0x28], R3 ;  /* 0x0000280301007387 */ /* 0x0003d80000100800 */
[----:B-1----:R-:W-:Y:S05]  /*21fc0*/  @P0 BRA `(.L_x_1993) ;  /* 0x0000000000440947 */ /* 0x002fea0003800000 */
[----:B------:R-:W1:Y:S02]  /*21fd0*/  S2R R3, SR_TID.X ;  /* 0x0000000000037919 */ /* 0x000e640000002100 */
[----:B-1----:R-:W-:-:S04]  /*21fe0*/  LOP3.LUT R3, R3, 0x7f, RZ, 0xc0, !PT ;  /* 0x0000007f03037812 */ /* 0x002fc800078ec0ff */
[----:B------:R-:W-:-:S13]  /*21ff0*/  ISETP.NE.AND P0, PT, R3, RZ, PT ;  /* 0x000000ff0300720c */ /* 0x000fda0003f05270 */
[----:B------:R-:W-:Y:S05]  /*22000*/  @P0 BRA `(.L_x_1994) ;  /* 0x0000003c00600947 */ /* 0x000fea0003800000 */
[----:B------:R-:W1:Y:S01]  /*22010*/  S2R R3, SR_LANEID ;  /* 0x0000000000037919 */ /* 0x000e620000000000 */
[----:B------:R-:W-:Y:S02]  /*22020*/  VOTEU.ANY UR4, UPT, PT ;  /* 0x0000000000047886 */ /* 0x000fe400038e0100 */
[----:B------:R-:W1:Y:S08]  /*22030*/  FLO.U32 R0, UR4 ;  /* 0x0000000400007d00 */ /* 0x000e7000080e0000 */
[----:B------:R-:W2:Y:S01]  /*22040*/  POPC R5, UR4 ;  /* 0x0000000400057d09 */ /* 0x000ea20008000000 */
[----:B-1----:R-:W-:-:S02]  /*22050*/  ISETP.EQ.U32.AND P0, PT, R0, R3, PT ;  /* 0x000000030000720c */ /* 0x002fc40003f02070 */
[----:B------:R-:W2:Y:S11]  /*22060*/  LDC.64 R2, c[0x0][0xc60] ;  /* 0x00031800ff027b82 */ /* 0x000eb60000000a00 */
[----:B--2---:R-:W2:Y:S01]  /*22070*/  @P0 ATOMG.E.ADD.STRONG.GPU PT, R3, desc[UR38][R2.64], R5 ;  /* 0x00000005020309a8 */ /* 0x004ea200081ee1e6 */
[----:B------:R-:W1:Y:S02]  /*22080*/  S2R R4, SR_LTMASK ;  /* 0x0000000000047919 */ /* 0x000e640000003900 */
[----:B-1----:R-:W-:-:S04]  /*22090*/  LOP3.LUT R4, R4, UR4, RZ, 0xc0, !PT ;  /* 0x0000000404047c12 */ /* 0x002fc8000f8ec0ff */
[----:B------:R-:W1:Y:S01]  /*220a0*/  POPC R7, R4 ;  /* 0x0000000400077309 */ /* 0x000e620000000000 */
[----:B--2---:R-:W1:Y:S02]  /*220b0*/  SHFL.IDX PT, R0, R3, R0, 0x1f ;  /* 0x00001f0003007589 */ /* 0x004e6400000e0000 */
[----:B-1----:R-:W-:Y:S01]  /*220c0*/  IADD3 R16, R0, UR36, R7 ;  /* 0x0000002400107c10 */ /* 0x002fe2000fffe007 */
[----:B------:R-:W-:Y:S06]  /*220d0*/  BRA `(.L_x_1994) ;  /* 0x0000003c002c7947 */ /* 0x000fec0003800000 */
.L_x_1993:
[----:B------:R-:W2:Y:S01]  /*220e0*/  LDL R17, [R1] ;  /* 0x0000000001117983 */ /* 0x000ea20000100800 */
        /* <DEDUP_REMOVED lines=14> */
[----:B0-----:R-:W-:Y:S02]  /*221d0*/  IMAD.U32 R11, RZ, RZ, UR5 ;  /* 0x00000005ff0b7e24 */ /* 0x001fe4000f8e00ff */
[----:B------:R-:W-:Y:S02]  /*221e0*/  IMAD.MOV.U32 R8, RZ, RZ, 0x70 ;  /* 0x00000070ff087424 */ /* 0x000fe400078e00ff */
[----:B------:R-:W-:Y:S02]  /*221f0*/  IMAD.MOV.U32 R12, RZ, RZ, 0x1 ;  /* 0x00000001ff0c7424 */ /* 0x000fe400078e00ff */
[----:B------:R-:W-:-:S07]  /*22200*/  IMAD.MOV.U32 R13, RZ, RZ, RZ ;  /* 0x000000ffff0d7224 */ /* 0x000fce00078e00ff */
[----:B------:R-:W-:-:S07]  /*22210*/  LEPC R20, `(.L_x_1996) ;  /* 0x000000001014794e */ /* 0x000fce0000000000 */
[----:B-1----:R-:W-:Y:S05]  /*22220*/  CALL.ABS.NOINC R2 ;  /* 0x0000000002007343 */ /* 0x002fea0003c00000 */
.L_x_1996:
[----:B------:R-:W-:Y:S05]  /*22230*/  BSYNC B6 ;  /* 0x0000000000067941 */ /* 0x000fea0003800000 */
.L_x_1995:
        /* <DEDUP_REMOVED lines=14> */
[----:B0-----:R-:W-:Y:S02]  /*22320*/  IMAD.U32 R11, RZ, RZ, UR5 ;  /* 0x00000005ff0b7e24 */ /* 0x001fe4000f8e00ff */
[----:B------:R-:W-:Y:S02]  /*22330*/  IMAD.MOV.U32 R8, RZ, RZ, 0x70 ;  /* 0x00000070ff087424 */ /* 0x000fe400078e00ff */
[----:B------:R-:W-:Y:S02]  /*22340*/  IMAD.MOV.U32 R12, RZ, RZ, 0x1 ;  /* 0x00000001ff0c7424 */ /* 0x000fe400078e00ff */
[----:B-1----:R-:W-:-:S07]  /*22350*/  IMAD.MOV.U32 R13, RZ, RZ, RZ ;  /* 0x000000ffff0d7224 */ /* 0x002fce00078e00ff */
[----:B------:R-:W-:-:S07]  /*22360*/  LEPC R20, `(.L_x_1999) ;  /* 0x000000001014794e */ /* 0x000fce0000000000 */
[----:B--2---:R-:W-:Y:S05]  /*22370*/  CALL.ABS.NOINC R2 ;  /* 0x0000000002007343 */ /* 0x004fea0003c00000 */
.L_x_1999:
        /* <DEDUP_REMOVED lines=15> */
.L_x_1998:
[----:B------:R-:W-:Y:S05]  /*22470*/  BSYNC B6 ;  /* 0x0000000000067941 */ /* 0x000fea0003800000 */
.L_x_1997:
[----:B------:R-:W-:Y:S01]  /*22480*/  ULDC.64 UR4, c[0x0][0x9f8] ;  /* 0x00027e0000047ab9 */ /* 0x000fe20000000a00 */
[----:B------:R-:W2:Y:S01]  /*22490*/  LDL R17, [R1+0x34] ;  /* 0x0000340001117983 */ /* 0x000ea20000100800 */
[----:B------:R-:W-:Y:S01]  /*224a0*/  ISETP.NE.U32.AND P0, PT, RZ, UR4, PT ;  /* 0x00000004ff007c0c */ /* 0x000fe2000bf05070 */
[----:B------:R-:W-:-:S03]  /*224b0*/  IMAD.MOV.U32 R7, RZ, RZ, R19 ;  /* 0x000000ffff077224 */ /* 0x000fc600078e0013 */
[----:B------:R-:W-:Y:S01]  /*224c0*/  ISETP.NE.AND.EX P0, PT, RZ, UR5, PT, P0 ;  /* 0x00000005ff007c0c */ /* 0x000fe2000bf05300 */
[----:B------:R-:W-:-:S12]  /*224d0*/  ULDC.64 UR4, c[0x0][0xa08] ;  /* 0x0002820000047ab9 */ /* 0x000fd80000000a00 */
[----:B------:R-:W1:Y:S02]  /*224e0*/  @P0 LDC.64 R2, c[0x0][0x9f8] ;  /* 0x00027e00ff020b82 */ /* 0x000e640000000a00 */
[----:B-1----:R-:W-:-:S05]  /*224f0*/  @P0 IMAD.WIDE R2, R19, 0x4, R2 ;  /* 0x0000000413020825 */ /* 0x002fca00078e0202 */
[----:B------:R1:W3:Y:S02]  /*22500*/  @P0 LDG.E R7, desc[UR38][R2.64] ;  /* 0x0000002602070981 */ /* 0x0002e4000c1e1900 */
[----:B-1----:R-:W1:Y:S02]  /*22510*/  LDC.64 R2, c[0x0][0x418] ;  /* 0x00010600ff027b82 */ /* 0x002e640000000a00 */
[----:B-1----:R-:W-:Y:S01]  /*22520*/  LOP3.LUT P0, RZ, R2, UR4, RZ, 0xfc, !PT ;  /* 0x0000000402ff7c12 */ /* 0x002fe2000f80fcff */
[----:B------:R-:W-:-:S03]  /*22530*/  UMOV UR4, 0xffffffff ;  /* 0xffffffff00047882 */ /* 0x000fc60000000000 */
[----:B------:R-:W-:Y:S01]  /*22540*/  LOP3.LUT P0, RZ, R3, UR5, RZ, 0xfc, P0 ;  /* 0x0000000503ff7c12 */ /* 0x000fe2000800fcff */
[----:B--2---:R-:W-:Y:S01]  /*22550*/  VIADD R0, R17, 0xffffffff ;  /* 0xffffffff11007836 */ /* 0x004fe20000000000 */
[----:B---3--:R-:W-:Y:S01]  /*22560*/  SHF.R.S32.HI R8, RZ, 0x1f, R7 ;  /* 0x0000001fff087819 */ /* 0x008fe20000011407 */
[----:B------:R1:W-:Y:S01]  /*22570*/  STL [R1+0xc], R7 ;  /* 0x00000c0701007387 */ /* 0x0003e20000100800 */
[----:B------:R-:W-:-:S03]  /*22580*/  SEL R17, R7, RZ, !P0 ;  /* 0x000000ff07117207 */ /* 0x000fc60004000000 */
[----:B------:R1:W-:Y:S01]  /*22590*/  STL [R1+0x24], R8 ;  /* 0x0000240801007387 */ /* 0x0003e20000100800 */
[----:B------:R-:W-:Y:S05]  /*225a0*/  BRA.DIV UR4, `(.L_x_2000) ;  /* 0x0000006604b07947 */ /* 0x000fea000b800000 */
[----:B------:R-:W2:Y:S02]  /*225b0*/  S2R R4, SR_TID.X ;  /* 0x0000000000047919 */ /* 0x000ea40000002100 */
[----:B--2---:R-:W-:-:S04]  /*225c0*/  SHF.R.U32.HI R4, RZ, 0x5, R4 ;  /* 0x00000005ff047819 */ /* 0x004fc80000011604 */
[----:B------:R-:W-:-:S05]  /*225d0*/  LOP3.LUT R4, R4, 0x3, RZ, 0xc0, !PT ;  /* 0x0000000304047812 */ /* 0x000fca00078ec0ff */
[----:B------:R2:W3:Y:S02]  /*225e0*/  SHFL.IDX PT, R14, R4, RZ, 0x1f ;  /* 0x00001fff040e7589 */ /* 0x0004e400000e0000 */
.L_x_2178:
[----:B--2---:R-:W2:Y:S01]  /*225f0*/  LDL.LU R4, [R1+0x20] ;  /* 0x0000200001047983 */ /* 0x004ea20000300800 */
[----:B------:R-:W-:Y:S02]  /*22600*/  PLOP3.LUT P1, PT, PT, PT, PT, 0x8, 0x0 ;  /* 0x000000000000781c */ /* 0x000fe40003f2e170 */
[----:B---3--:R-:W-:Y:S01]  /*22610*/  ISETP.NE.AND P0, PT, R14, RZ, PT ;  /* 0x000000ff0e00720c */ /* 0x008fe20003f05270 */
[----:B------:R3:W-:Y:S01]  /*22620*/  STL [R1+0x8], R0 ;  /* 0x0000080001007387 */ /* 0x0007e20000100800 */
[----:B--2---:R-:W-:-:S09]  /*22630*/  LOP3.LUT R4, R4, 0xfffffffe, RZ, 0xc0, !PT ;  /* 0xfffffffe04047812 */ /* 0x004fd200078ec0ff */
[----:B------:R-:W-:-:S05]  /*22640*/  @P1 LOP3.LUT R4, R4, 0x1, RZ, 0xfc, !PT ;  /* 0x0000000104041812 */ /* 0x000fca00078efcff */
[----:B------:R3:W-:Y:S01]  /*22650*/  STL [R1+0x20], R4 ;  /* 0x0000200401007387 */ /* 0x0007e20000100800 */
[----:B------:R-:W-:Y:S05]  /*22660*/  @P0 BRA `(.L_x_2001) ;  /* 0x0000000400300947 */ /* 0x000fea0003800000 */
[----:B------:R-:W-:-:S03]  /*22670*/  UMOV UR4, 0xffffffff ;  /* 0xffffffff00047882 */ /* 0x000fc60000000000 */
[----:B------:R-:W-:Y:S05]  /*22680*/  BRA.DIV UR4, `(.L_x_2002) ;  /* 0x0000006604ac7947 */ /* 0x000fea000b800000 */
[----:B------:R-:W-:-:S13]  /*22690*/  ELECT P6, URZ, PT ;  /* 0x00000000003f782f */ /* 0x000fda00038c0000 */
.L_x_2181:
[----:B------:R-:W-:Y:S05]  /*226a0*/  @!P6 BRA `(.L_x_2001) ;  /* 0x000000040020e947 */ /* 0x000fea0003800000 */
[----:B------:R-:W-:-:S04]  /*226b0*/  ISETP.NE.U32.AND P0, PT, R2, RZ, PT ;  /* 0x000000ff0200720c */ /* 0x000fc80003f05070 */
[----:B------:R-:W-:-:S13]  /*226c0*/  ISETP.NE.AND.EX P0, PT, R3, RZ, PT, P0 ;  /* 0x000000ff0300720c */ /* 0x000fda0003f05300 */
[----:B------:R-:W-:Y:S05]  /*226d0*/  @!P0 BRA `(.L_x_2003) ;  /* 0x0000000000508947 */ /* 0x000fea0003800000 */
[----:B------:R-:W2:Y:S01]  /*226e0*/  LDC R6, c[0x0][0x43c] ;  /* 0x00010f00ff067b82 */ /* 0x000ea20000000800 */
[----:B------:R-:W-:Y:S01]  /*226f0*/  IMAD.MOV.U32 R9, RZ, RZ, R0 ;  /* 0x000000ffff097224 */ /* 0x000fe200078e0000 */
[----:B------:R-:W-:-:S03]  /*22700*/  ULDC.64 UR4, c[0x0][0x428] ;  /* 0x00010a0000047ab9 */ /* 0x000fc60000000a00 */
[----:B---3--:R-:W-:Y:S01]  /*22710*/  IMAD.MOV.U32 R0, RZ, RZ, R9 ;  /* 0x000000ffff007224 */ /* 0x008fe200078e0009 */
[----:B--2---:R-:W-:-:S13]  /*22720*/  ISETP.NE.AND P0, PT, R6, 0x1, PT ;  /* 0x000000010600780c */ /* 0x004fda0003f05270 */
[----:B------:R-:W2:Y:S02]  /*22730*/  @P0 LDC.64 R4, c[0x0][0x440] ;  /* 0x00011000ff040b82 */ /* 0x000ea40000000a00 */
[----:B--2---:R-:W-:-:S05]  /*22740*/  @P0 IMAD.HI.U32 R4, R9, R4, RZ ;  /* 0x0000000409040227 */ /* 0x004fca00078e00ff */
        /* <DEDUP_REMOVED lines=13> */
.L_x_2003:
[----:B-1----:R-:W4:Y:S04]  /*22820*/  LDL R7, [R1] ;  /* 0x0000000001077983 */ /* 0x002f280000100800 */
[----:B---3--:R-:W4:Y:S04]  /*22830*/  LDL R0, [R1+0x4] ;  /* 0x0000040001007983 */ /* 0x008f280000100800 */
[----:B--2---:R-:W2:Y:S01]  /*22840*/  LDL R2, [R1+0x10] ;  /* 0x0000100001027983 */ /* 0x004ea20000100800 */
[----:B----4-:R-:W-:Y:S01]  /*22850*/  IMAD R0, R0, 0x8, R7 ;  /* 0x0000000800007824 */ /* 0x010fe200078e0207 */
[----:B--2---:R-:W-:-:S04]  /*22860*/  SHF.L.U32 R2, R2, 0x1f, RZ ;  /* 0x0000001f02027819 */ /* 0x004fc800000006ff */
[----:B------:R-:W1:Y:S02]  /*22870*/  SYNCS.PHASECHK.TRANS64.TRYWAIT P0, [R0+URZ+0x28840], R2 ;  /* 0x02884002000075a7 */ /* 0x000e64000800017f */
[----:B-1----:R-:W-:Y:S05]  /*22880*/  @!P0 BRA `(.L_x_2004) ;  /* 0x00000064004c8947 */ /* 0x002fea0003800000 */
.L_x_2182:
[----:B------:R-:W2:Y:S02]  /*22890*/  S2R R3, SR_TID.X ;  /* 0x0000000000037919 */ /* 0x000ea40000002100 */
[----:B--2---:R-:W-:-:S04]  /*228a0*/  LOP3.LUT R3, R3, 0x7f, RZ, 0xc0, !PT ;  /* 0x0000007f03037812 */ /* 0x004fc800078ec0ff */
[----:B------:R-:W-:-:S13]  /*228b0*/  ISETP.NE.AND P0, PT, R3, RZ, PT ;  /* 0x000000ff0300720c */ /* 0x000fda0003f05270 */
[----:B------:R-:W-:Y:S05]  /*228c0*/  @P0 BRA `(.L_x_2005) ;  /* 0x00000000001c0947 */ /* 0x000fea0003800000 */
[----:B------:R-:W2:Y:S01]  /*228d0*/  S2R R3, SR_TID.X ;  /* 0x0000000000037919 */ /* 0x000ea20000002100 */
[----:B-1----:R-:W-:-:S04]  /*228e0*/  IMAD.MOV.U32 R2, RZ, RZ, 0x8000 ;  /* 0x00008000ff027424 */ /* 0x002fc800078e00ff */
[----:B------:R3:W-:Y:S01]  /*228f0*/  SYNCS.ARRIVE.TRANS64 RZ, [R0+URZ+0x28830], R2 ;  /* 0x0288300200ff79a7 */ /* 0x0007e2000800003f */
[----:B--2---:R-:W-:-:S04]  /*22900*/  LOP3.LUT R3, R3, 0x1f, RZ, 0xc0, !PT ;  /* 0x0000001f03037812 */ /* 0x004fc800078ec0ff */
[----:B------:R-:W-:-:S13]  /*22910*/  ISETP.NE.AND P0, PT, R3, RZ, PT ;  /* 0x000000ff0300720c */ /* 0x000fda0003f05270 */
[----:B---3--:R-:W-:Y:S05]  /*22920*/  @!P0 BRA `(.L_x_2005) ;  /* 0x0000000000048947 */ /* 0x008fea0003800000 */
[----:B------:R-:W-:Y:S01]  /*22930*/  BPT.TRAP 0x1 ;  /* 0x000000040000795c */ /* 0x000fe20000300000 */
.L_x_2005:
[----:B------:R-:W2:Y:S04]  /*22940*/  LDL R5, [R1] ;  /* 0x0000000001057983 */ /* 0x000ea80000100800 */
[----:B------:R-:W2:Y:S04]  /*22950*/  LDL R4, [R1+0x4] ;  /* 0x0000040001047983 */ /* 0x000ea80000100800 */
[----:B------:R-:W3:Y:S04]  /*22960*/  LDL R6, [R1+0x8] ;  /* 0x0000080001067983 */ /* 0x000ee80000100800 */
[----:B------:R-:W4:Y:S04]  /*22970*/  LDL R3, [R1+0x14] ;  /* 0x0000140001037983 */ /* 0x000f280000100800 */
[----:B-1----:R-:W4:Y:S01]  /*22980*/  LDL.LU R2, [R1+0x20] ;  /* 0x0000200001027983 */ /* 0x002f220000300800 */
        /* <DEDUP_REMOVED lines=9> */
[----:B--2---:R-:W-:Y:S01]  /*22a20*/  IMAD R0, R4, 0x8000, R5 ;  /* 0x0000800004007824 */ /* 0x004fe200078e0205 */
[----:B---3--:R-:W-:-:S04]  /*22a30*/  R2UR UR11, R6 ;  /* 0x00000000060b72ca */ /* 0x008fc800000e0000 */
[----:B------:R-:W-:Y:S02]  /*22a40*/  R2UR UR6, R0 ;  /* 0x00000000000672ca */ /* 0x000fe400000e0000 */
[----:B----4-:R-:W-:Y:S02]  /*22a50*/  R2UR UR5, R3 ;  /* 0x00000000030572ca */ /* 0x010fe400000e0000 */
[----:B------:R-:W-:-:S09]  /*22a60*/  LOP3.LUT R2, R2, 0xfffffffe, RZ, 0xc0, !PT ;  /* 0xfffffffe02027812 */ /* 0x000fd200078ec0ff */
        /* <DEDUP_REMOVED lines=8> */
[----:B-1----:R-:W-:Y:S01]  /*22af0*/  UMOV UR8, UR14 ;  /* 0x0000000e00087c82 */ /* 0x002fe20008000000 */
[----:B------:R-:W-:Y:S02]  /*22b00*/  UMOV UR10, UR15 ;  /* 0x0000000f000a7c82 */ /* 0x000fe40008000000 */
[----:B------:R2:W-:Y:S01]  /*22b10*/  UTMALDG.4D [UR8], [UR4], desc[UR6] ;  /* 0x00000608040075b4 */ /* 0x0005e20008019000 */
[----:B------:R-:W-:Y:S02]  /*22b20*/  NOP ;  /* 0x0000000000007918 */ /* 0x000fe40000000000 */
.L_x_2001:
[----:B---3--:R-:W3:Y:S04]  /*22b30*/  LDL R4, [R1] ;  /* 0x0000000001047983 */ /* 0x008ee80000100800 */
[----:B------:R-:W4:Y:S01]  /*22b40*/  LDL.LU R3, [R1+0x40] ;  /* 0x0000400001037983 */ /* 0x000f220000300800 */
[----:B------:R-:W-:Y:S05]  /*22b50*/  WARPSYNC.ALL ;  /* 0x0000000000007948 */ /* 0x000fea0003800000 */
[----:B--2---:R-:W-:Y:S01]  /*22b60*/  ULDC.64 UR4, c[0x0][0x298] ;  /* 0x0000a60000047ab9 */ /* 0x004fe20000000a00 */
[----:B------:R-:W-:Y:S01]  /*22b70*/  BSSY B6, `(.L_x_2006) ;  /* 0x000001c000067945 */ /* 0x000fe20003800000 */
[----:B------:R-:W-:Y:S01]  /*22b80*/  BAR.SYNC.DEFER_BLOCKING 0x8, 0x180 ;  /* 0x0206000000007b1d */ /* 0x000fe20000010000 */
[----:B----4-:R-:W-:-:S05]  /*22b90*/  SHF.R.S32.HI R0, RZ, 0x1f, R3 ;  /* 0x0000001fff007819 */ /* 0x010fca0000011403 */
[----:B------:R-:W-:Y:S02]  /*22ba0*/  IMAD R2, R0, UR4, RZ ;  /* 0x0000000400027c24 */ /* 0x000fe4000f8e02ff */
[----:B---3--:R-:W-:Y:S02]  /*22bb0*/  VIADD R0, R4, 0x10400 ;  /* 0x0001040004007836 */ /* 0x008fe40000000000 */
[C---:B------:R-:W-:Y:S02]  /*22bc0*/  IMAD R2, R3.reuse, UR5, R2 ;  /* 0x0000000503027c24 */ /* 0x040fe4000f8e0202 */
[----:B------:R-:W-:Y:S01]  /*22bd0*/  IMAD.WIDE.U32 R4, R3, UR4, RZ ;  /* 0x0000000403047c25 */ /* 0x000fe2000f8e00ff */
[----:B------:R-:W-:-:S03]  /*22be0*/  LOP3.LUT P0, RZ, R0, 0x3ff, RZ, 0xc0, !PT ;  /* 0x000003ff00ff7812 */ /* 0x000fc6000780c0ff */
[----:B------:R-:W-:Y:S01]  /*22bf0*/  IMAD.IADD R0, R5, 0x1, R2 ;  /* 0x0000000105007824 */ /* 0x000fe200078e0202 */
[----:B------:R2:W-:Y:S04]  /*22c00*/  STL.64 [R1+0x40], R4 ;  /* 0x0000400401007387 */ /* 0x0005e80000100a00 */
[----:B------:R2:W-:Y:S05]  /*22c10*/  STL [R1+0x4c], R0 ;  /* 0x00004c0001007387 */ /* 0x0005ea0000100800 */
[----:B------:R-:W-:Y:S05]  /*22c20*/  @!P0 BRA `(.L_x_2007) ;  /* 0x0000000000408947 */ /* 0x000fea0003800000 */
[----:B------:R-:W-:Y:S01]  /*22c30*/  MOV R2, 0x0 ;  /* 0x0000000000027802 */ /* 0x000fe20000000f00 */
[----:B------:R-:W-:Y:S01]  /*22c40*/  ULDC.64 UR4, c[0x4][0xa0] ;  /* 0x0100280000047ab9 */ /* 0x000fe20000000a00 */
[----:B------:R-:W-:Y:S01]  /*22c50*/  ULDC.64 UR6, c[0x4][0xa8] ;  /* 0x01002a0000067ab9 */ /* 0x000fe20000000a00 */
[----:B------:R-:W-:Y:S01]  /*22c60*/  ULDC.64 UR8, c[0x4][0x20] ;  /* 0x0100080000087ab9 */ /* 0x000fe20000000a00 */
[----:B--2---:R-:W-:Y:S02]  /*22c70*/  IMAD.U32 R4, RZ, RZ, UR4 ;  /* 0x00000004ff047e24 */ /* 0x004fe4000f8e00ff */
[----:B------:R-:W2:Y:S01]  /*22c80*/  LDC.64 R2, c[0x4][R2] ;  /* 0x0100000002027b82 */ /* 0x000ea20000000a00 */
[----:B------:R-:W-:Y:S02]  /*22c90*/  IMAD.U32 R5, RZ, RZ, UR5 ;  /* 0x00000005ff057e24 */ /* 0x000fe4000f8e00ff */
[----:B------:R-:W-:Y:S02]  /*22ca0*/  IMAD.U32 R6, RZ, RZ, UR6 ;  /* 0x00000006ff067e24 */ /* 0x000fe4000f8e00ff */
[----:B-1----:R-:W-:-:S02]  /*22cb0*/  IMAD.U32 R7, RZ, RZ, UR7 ;  /* 0x00000007ff077e24 */ /* 0x002fc4000f8e00ff */
[----:B------:R-:W-:Y:S02]  /*22cc0*/  IMAD.U32 R10, RZ, RZ, UR8 ;  /* 0x00000008ff0a7e24 */ /* 0x000fe4000f8e00ff */
[----:B0-----:R-:W-:Y:S02]  /*22cd0*/  IMAD.U32 R11, RZ, RZ, UR9 ;  /* 0x00000009ff0b7e24 */ /* 0x001fe4000f8e00ff */
[----:B------:R-:W-:Y:S02]  /*22ce0*/  IMAD.MOV.U32 R8, RZ, RZ, 0x70 ;  /* 0x00000070ff087424 */ /* 0x000fe400078e00ff */
[----:B------:R-:W-:Y:S02]  /*22cf0*/  IMAD.MOV.U32 R12, RZ, RZ, 0x1 ;  /* 0x00000001ff0c7424 */ /* 0x000fe400078e00ff */
[----:B------:R-:W-:-:S07]  /*22d00*/  IMAD.MOV.U32 R13, RZ, RZ, RZ ;  /* 0x000000ffff0d7224 */ /* 0x000fce00078e00ff */
[----:B------:R-:W-:-:S07]  /*22d10*/  LEPC R20, `(.L_x_2007) ;  /* 0x000000001014794e */ /* 0x000fce0000000000 */
[----:B--2---:R-:W-:Y:S05]  /*22d20*/  CALL.ABS.NOINC R2 ;  /* 0x0000000002007343 */ /* 0x004fea0003c00000 */
.L_x_2007:
[----:B------:R-:W-:Y:S05]  /*22d30*/  BSYNC B6 ;  /* 0x0000000000067941 */ /* 0x000fea0003800000 */
.L_x_2006:
[----:B--2---:R-:W2:Y:S01]  /*22d40*/  LDL.LU R0, [R1+0x4c] ;  /* 0x00004c0001007983 */ /* 0x004ea20000300800 */
[----:B-1----:R-:W1:Y:S01]  /*22d50*/  LDC R7, c[0x0][0x448] ;  /* 0x00011200ff077b82 */ /* 0x002e620000000800 */
[----:B------:R-:W-:Y:S01]  /*22d60*/  ULDC.64 UR4, c[0x0][0x2d8] ;  /* 0x0000b60000047ab9 */ /* 0x000fe20000000a00 */
[----:B------:R-:W-:Y:S01]  /*22d70*/  ULDC.64 UR6, c[0x0][0x280] ;  /* 0x0000a00000067ab9 */ /* 0x000fe20000000a00 */
[----:B------:R-:W2:Y:S04]  /*22d80*/  LDL.LU.64 R2, [R1+0x40] ;  /* 0x0000400001027983 */ /* 0x000ea80000300a00 */
[----:B------:R-:W3:Y:S01]  /*22d90*/  LDL R8, [R1+0x30] ;  /* 0x0000300001087983 */ /* 0x000ee20000100800 */
[----:B------:R-:W4:Y:S01]  /*22da0*/  S2R R5, SR_TID.X ;  /* 0x0000000000057919 */ /* 0x000f220000002100 */
[----:B------:R-:W0:Y:S01]  /*22db0*/  S2R R9, SR_TID.X ;  /* 0x0000000000097919 */ /* 0x000e220000002100 */
[----:B----4-:R-:W-:-:S04]  /*22dc0*/  LOP3.LUT R5, R5, 0x7f, RZ, 0xc0, !PT ;  /* 0x0000007f05057812 */ /* 0x010fc800078ec0ff */
[----:B------:R-:W-:Y:S01]  /*22dd0*/  SHF.R.U32.HI R5, RZ, 0x3, R5 ;  /* 0x00000003ff057819 */ /* 0x000fe20000011605 */
[----:B0-----:R-:W-:-:S05]  /*22de0*/  IMAD.SHL.U32 R9, R9, 0x10, RZ ;  /* 0x0000001009097824 */ /* 0x001fca00078e00ff */
[----:B------:R-:W-:Y:S01]  /*22df0*/  LOP3.LUT R9, R5, 0x70, R9, 0xf8, !PT ;  /* 0x0000007005097812 */ /* 0x000fe200078ef809 */
[----:B--2---:R-:W-:Y:S01]  /*22e00*/  IMAD.MOV.U32 R3, RZ, RZ, R0 ;  /* 0x000000ffff037224 */ /* 0x004fe200078e0000 */
        /* <DEDUP_REMOVED lines=12> */
[----:B-1----:R-:W-:Y:S01]  /*22ed0*/  ISETP.NE.AND P0, PT, R7, 0x1, PT ;  /* 0x000000010700780c */ /* 0x002fe20003f05270 */
[----:B------:R-:W-:-:S12]  /*22ee0*/  IMAD R4, R4, UR4, RZ ;  /* 0x0000000404047c24 */ /* 0x000fd8000f8e02ff */
[----:B------:R-:W0:Y:S01]  /*22ef0*/  @P0 LDC R5, c[0x0][0x44c] ;  /* 0x00011300ff050b82 */ /* 0x000e220000000800 */
[----:B------:R-:W-:-:S07]  /*22f00*/  IMAD.WIDE.U32 R2, R0, UR4, R2 ;  /* 0x0000000400027c25 */ /* 0x000fce000f8e0002 */
[----:B------:R-:W1:Y:S01]  /*22f10*/  @P0 LDC R6, c[0x0][0x450] ;  /* 0x00011400ff060b82 */ /* 0x000e620000000800 */
[----:B------:R-:W-:Y:S01]  /*22f20*/  IMAD R0, R0, UR5, R4 ;  /* 0x0000000500007c24 */ /* 0x000fe2000f8e0204 */
[----:B------:R-:W-:Y:S01]  /*22f30*/  ULDC.64 UR4, c[0x0][0x2d0] ;  /* 0x0000b40000047ab9 */ /* 0x000fe20000000a00 */
[----:B---3--:R-:W-:Y:S02]  /*22f40*/  IMAD.IADD R4, R9, 0x1, R8 ;  /* 0x0000000109047824 */ /* 0x008fe400078e0208 */
        /* <DEDUP_REMOVED lines=37> */
[----:B--2---:R-:W-:-:S04]  /*231a0*/  IMAD.IADD R0, R8, 0x1, R11 ;  /* 0x0000000108007824 */ /* 0x004fc800078e020b */
[----:B------:R-:W-:Y:S02]  /*231b0*/  VIADD R5, R0, 0x10 ;  /* 0x0000001000057836 */ /* 0x000fe40000000000 */
[----:B---3--:R-:W-:Y:S02]  /*231c0*/  IMAD R2, R6, R7, RZ ;  /* 0x0000000706027224 */ /* 0x008fe400078e02ff */
[----:B------:R-:W0:Y:S04]  /*231d0*/  SHFL.IDX PT, R7, R4, RZ, 0x181f ;  /* 0x00181fff04077589 */ /* 0x000e2800000e0000 */
[----:B------:R-:W1:Y:S01]  /*231e0*/  SHFL.IDX PT, R6, R3, RZ, 0x181f ;  /* 0x00181fff03067589 */ /* 0x000e6200000e0000 */
[-C--:B------:R-:W-:Y:S02]  /*231f0*/  ISETP.GE.AND P4, PT, R0, R2.reuse, PT ;  /* 0x000000020000720c */ /* 0x080fe40003f86270 */
[----:B------:R-:W-:-:S02]  /*23200*/  ISETP.GE.AND P2, PT, R5, R2, PT ;  /* 0x000000020500720c */ /* 0x000fc40003f46270 */
[----:B------:R-:W2:Y:S04]  /*23210*/  SHFL.IDX PT, R5, R4, 0x1, 0x181f ;  /* 0x00381f0004057f89 */ /* 0x000ea800000e0000 */
[----:B------:R-:W3:Y:S05]  /*23220*/  SHFL.IDX PT, R8, R3, 0x1, 0x181f ;  /* 0x00381f0003087f89 */ /* 0x000eea00000e0000 */
[----:B0-----:R-:W-:-:S05]  /*23230*/  @!P4 LEA R7, P3, R10, R7, 0x1 ;  /* 0x000000070a07c211 */ /* 0x001fca00078608ff */
[----:B-1----:R-:W-:-:S05]  /*23240*/  @!P4 IMAD.X R6, RZ, RZ, R6, P3 ;  /* 0x000000ffff06c224 */ /* 0x002fca00018e0606 */
[----:B------:R-:W-:-:S04]  /*23250*/  @!P4 LOP3.LUT R7, R7, R6, RZ, 0x3c, !PT ;  /* 0x000000060707c212 */ /* 0x000fc800078e3cff */
[----:B------:R-:W-:-:S04]  /*23260*/  @!P4 LOP3.LUT R6, R7, R6, RZ, 0x3c, !PT ;  /* 0x000000060706c212 */ /* 0x000fc800078e3cff */
[----:B------:R-:W-:-:S05]  /*23270*/  @!P4 LOP3.LUT R7, R7, R6, RZ, 0x3c, !PT ;  /* 0x000000060707c212 */ /* 0x000fca00078e3cff */
[----:B-----5:R-:W-:Y:S04]  /*23280*/  @!P4 LDGSTS.E.BYPASS.LTC128B.128 [R9+0x10400], desc[UR38][R6.64], !P0 ;  /* 0x104000000609cfae */ /* 0x020fe8000c101d66 */
[----:B------:R2:W-:Y:S02]  /*23290*/  @!P4 LDGSTS.E.BYPASS.LTC128B.128 [R9+0x14400], desc[UR38][R6.64+0x80], !P1 ;  /* 0x144000800609cfae */ /* 0x0005e4000c901d66 */
[----:B--2---:R-:W-:-:S05]  /*232a0*/  @!P2 LEA R7, P3, R10, R5, 0x1 ;  /* 0x000000050a07a211 */ /* 0x004fca00078608ff */
[----:B---3--:R-:W-:-:S05]  /*232b0*/  @!P2 IMAD.X R6, RZ, RZ, R8, P3 ;  /* 0x000000ffff06a224 */ /* 0x008fca00018e0608 */
        /* <DEDUP_REMOVED lines=57> */
.L_x_2199:
[----:B------:R-:W-:Y:S01]  /*23650*/  VIADD R0, R0, 0x70 ;  /* 0x0000007000007836 */ /* 0x000fe20000000000 */
[----:B------:R-:W-:Y:S04]  /*23660*/  BSSY B0, `(.L_x_2009) ;  /* 0x000000a000007945 */ /* 0x000fe80003800000 */
[----:B------:R-:W-:-:S13]  /*23670*/  ISETP.GE.AND P2, PT, R0, R2, PT ;  /* 0x000000020000720c */ /* 0x000fda0003f46270 */
[----:B------:R-:W-:Y:S05]  /*23680*/  @P2 BRA `(.L_x_2010) ;  /* 0x00000000001c2947 */ /* 0x000fea0003800000 */
[----:B--2---:R-:W-:-:S05]  /*23690*/  LEA R2, P2, R10, R3, 0x1 ;  /* 0x000000030a027211 */ /* 0x004fca00078408ff */
[----:B01----:R-:W-:-:S05]  /*236a0*/  IMAD.X R3, RZ, RZ, R5, P2 ;  /* 0x000000ffff037224 */ /* 0x003fca00010e0605 */
[----:B------:R-:W-:Y:S01]  /*236b0*/  @!PT LDS RZ, [RZ] ;  /* 0x00000000fffff984 */ /* 0x000fe20000000800 */
[----:B------:R-:W-:Y:S01]  /*236c0*/  @!PT LDS RZ, [RZ] ;  /* 0x00000000fffff984 */ /* 0x000fe20000000800 */
[----:B------:R-:W-:Y:S01]  /*236d0*/  @!PT LDS RZ, [RZ] ;  /* 0x00000000fffff984 */ /* 0x000fe20000000800 */
[----:B------:R3:W-:Y:S04]  /*236e0*/  LDGSTS.E.BYPASS.LTC128B.128 [R9+0x13c00], desc[UR38][R2.64], !P0 ;  /* 0x13c0000002097fae */ /* 0x0007e8000c101d66 */
[----:B------:R3:W-:Y:S02]  /*236f0*/  LDGSTS.E.BYPASS.LTC128B.128 [R9+0x17c00], desc[UR38][R2.64+0x80], !P1 ;  /* 0x17c0008002097fae */ /* 0x0007e4000c901d66 */
.L_x_2010:
[----:B------:R-:W-:Y:S05]  /*23700*/  BSYNC B0 ;  /* 0x0000000000007941 */ /* 0x000fea0003800000 */
.L_x_2009:
[----:B0--3--:R-:W3:Y:S01]  /*23710*/  LDL R9, [R1] ;  /* 0x0000000001097983 */ /* 0x009ee20000100800 */
[----:B------:R-:W-:Y:S01]  /*23720*/  PLOP3.LUT P0, PT, PT, PT, PT, 0x80, 0x0 ;  /* 0x000000000000781c */ /* 0x000fe20003f0f070 */
[----:B------:R-:W-:Y:S01]  /*23730*/  NOP ;  /* 0x0000000000007918 */ /* 0x000fe20000000000 */
[----:B---3--:R-:W-:-:S11]  /*23740*/  VIADD R11, R9, 0x28800 ;  /* 0x00028800090b7836 */ /* 0x008fd60000000000 */
.L_x_2011:
[----:B------:R-:W3:Y:S01]  /*23750*/  LDL R2, [R1] ;  /* 0x0000000001027983 */ /* 0x000ee20000100800 */
        /* <DEDUP_REMOVED lines=18> */
.L_x_2200:
[----:B------:R-:W-:Y:S05]  /*23880*/  BSYNC B0 ;  /* 0x0000000000007941 */ /* 0x000fea0003800000 */
.L_x_2012:
[----:B------:R-:W2:Y:S04]  /*23890*/  LDL R3, [R1+0x34] ;  /* 0x0000340001037983 */ /* 0x000ea80000100800 */
[----:B0-----:R-:W3:Y:S01]  /*238a0*/  LDL R2, [R1+0x28] ;  /* 0x0000280001027983 */ /* 0x001ee20000100800 */
[----:B------:R-:W-:Y:S01]  /*238b0*/  BSSY B0, `(.L_x_2014) ;  /* 0x00001f2000007945 */ /* 0x000fe20003800000 */
[----:B--2---:R-:W-:-:S05]  /*238c0*/  VIADD R0, R3, 0xfffffffe ;  /* 0xfffffffe03007836 */ /* 0x004fca0000000000 */
[----:B---3--:R-:W-:-:S13]  /*238d0*/  ISETP.GE.AND P0, PT, R0, R2, PT ;  /* 0x000000020000720c */ /* 0x008fda0003f06270 */
[----:B------:R-:W-:Y:S05]  /*238e0*/  @!P0 BRA `(.L_x_2015) ;  /* 0x0000001c00b88947 */ /* 0x000fea0003800000 */
[----:B------:R-:W-:Y:S01]  /*238f0*/  IMAD.MOV R8, RZ, RZ, -R3 ;  /* 0x000000ffff087224 */ /* 0x000fe200078e0a03 */
[----:B------:R-:W-:Y:S01]  /*23900*/  LOP3.LUT R2, RZ, R2, RZ, 0x33, !PT ;  /* 0x00000002ff027212 */ /* 0x000fe200078e33ff */
[----:B------:R-:W-:Y:S03]  /*23910*/  BSSY B2, `(.L_x_2016) ;  /* 0x00000a8000027945 */ /* 0x000fe60003800000 */
[----:B------:R-:W-:-:S05]  /*23920*/  VIADDMNMX R8, R8, 0x1, R2, !PT ;  /* 0x0000000108087846 */ /* 0x000fca0007800102 */
[----:B------:R-:W-:-:S05]  /*23930*/  IMAD.IADD R2, R3, 0x1, R8 ;  /* 0x0000000103027824 */ /* 0x000fca00078e0208 */
[----:B------:R-:W-:-:S04]  /*23940*/  LOP3.LUT R2, R2, 0x1, RZ, 0xc0, !PT ;  /* 0x0000000102027812 */ /* 0x000fc800078ec0ff */
[----:B------:R-:W-:-:S13]  /*23950*/  ISETP.NE.U32.AND P0, PT, R2, 0x1, PT ;  /* 0x000000010200780c */ /* 0x000fda0003f05070 */
[----:B------:R-:W-:Y:S05]  /*23960*/  @P0 BRA `(.L_x_2017) ;  /* 0x0000000800880947 */ /* 0x000fea0003800000 */
[----:B-1----:R-:W2:Y:S04]  /*23970*/  LDL R5, [R1+0x20] ;  /* 0x0000200001057983 */ /* 0x002ea80000100800 */
        /* <DEDUP_REMOVED lines=34> */
.L_x_2020:
[----:B------:R-:W2:Y:S01]  /*23ba0*/  LDL R2, [R1] ;  /* 0x0000000001027983 */ /* 0x000ea20000100800 */
[----:B------:R-:W-:Y:S01]  /*23bb0*/  BSSY B3, `(.L_x_2021) ;  /* 0x0000005000037945 */ /* 0x000fe20003800000 */
[----:B--2---:R-:W-:Y:S01]  /*23bc0*/  IMAD R3, R6, 0x8, R2 ;  /* 0x0000000806037824 */ /* 0x004fe200078e0202 */
[----:B------:R-:W-:-:S04]  /*23bd0*/  SHF.L.U32 R2, R9, 0x1f, RZ ;  /* 0x0000001f09027819 */ /* 0x000fc800000006ff */
[----:B------:R-:W1:Y:S02]  /*23be0*/  SYNCS.PHASECHK.TRANS64.TRYWAIT P0, [R3+URZ+0x28840], R2 ;  /* 0x02884002030075a7 */ /* 0x000e64000800017f */
[----:B-1----:R-:W-:Y:S05]  /*23bf0*/  @!P0 BRA `(.L_x_2022) ;  /* 0x0000005c00588947 */ /* 0x002fea0003800000 */
.L_x_2201:
[----:B------:R-:W-:Y:S05]  /*23c00*/  BSYNC B3 ;  /* 0x0000000000037941 */ /* 0x000fea0003800000 */
.L_x_2021:
        /* <DEDUP_REMOVED lines=12> */
.L_x_2024:
[----:B------:R-:W-:Y:S05]  /*23cd0*/  BSYNC B3 ;  /* 0x0000000000037941 */ /* 0x000fea0003800000 */
.L_x_2023:
        /* <DEDUP_REMOVED lines=13> */
.L_x_2025:
        /* <DEDUP_REMOVED lines=16> */
.L_x_2026:
        /* <DEDUP_REMOVED lines=17> */
.L_x_2202:
[----:B------:R-:W-:Y:S05]  /*23fc0*/  BSYNC B3 ;  /* 0x0000000000037941 */ /* 0x000fea0003800000 */
.L_x_2027:
[----:B------:R1:W5:Y:S04]  /*23fd0*/  LDL R15, [R1] ;  /* 0x00000000010f7983 */ /* 0x0003680000100800 */
        /* <DEDUP_REMOVED lines=13> */
.L_x_2030:
[----:B------:R-:W-:Y:S05]  /*240b0*/  BSYNC B3 ;  /* 0x0000000000037941 */ /* 0x000fea0003800000 */
.L_x_2029:
        /* <DEDUP_REMOVED lines=13> */
.L_x_2031:
        /* <DEDUP_REMOVED lines=15> */
.L_x_2032:
        /* <DEDUP_REMOVED lines=12> */
.L_x_2019:
[----:B------:R-:W-:Y:S05]  /*24340*/  BSYNC B1 ;  /* 0x0000000000017941 */ /* 0x000fea0003800000 */
.L_x_2018:
[----:B0-----:R-:W2:Y:S04]  /*24350*/  LDL R0, [R1+0x34] ;  /* 0x0000340001007983 */ /* 0x001ea80000100800 */
[----:B------:R0:W-:Y:S04]  /*24360*/  STL [R1+0x4], R6 ;  /* 0x0000040601007387 */ /* 0x0001e80000100800 */
[----:B------:R0:W-:Y:S02]  /*24370*/  STL [R1+0x10], R9 ;  /* 0x0000100901007387 */ /* 0x0001e40000100800 */
[----:B0-2---:R-:W-:-:S07]  /*24380*/  VIADD R0, R0, 0xfffffffd ;  /* 0xfffffffd00007836 */ /* 0x005fce0000000000 */
.L_x_2017:
[----:B------:R-:W-:Y:S05]  /*24390*/  BSYNC B2 ;  /* 0x0000000000027941 */ /* 0x000fea0003800000 */
.L_x_2016:
[----:B------:R-:W2:Y:S01]  /*243a0*/  LDL.LU R2, [R1+0x34] ;  /* 0x0000340001027983 */ /* 0x000ea20000300800 */
[----:B------:R-:W-:Y:S01]  /*243b0*/  VIADD R8, R8, 0xfffffffe ;  /* 0xfffffffe08087836 */ /* 0x000fe20000000000 */
[----:B--2---:R-:W-:-:S04]  /*243c0*/  LOP3.LUT R2, RZ, R2, RZ, 0x33, !PT ;  /* 0x00000002ff027212 */ /* 0x004fc800078e33ff */
[----:B------:R-:W-:-:S13]  /*243d0*/  ISETP.NE.AND P0, PT, R8, R2, PT ;  /* 0x000000020800720c */ /* 0x000fda0003f05270 */
[----:B------:R-:W-:Y:S05]  /*243e0*/  @!P0 BRA `(.L_x_2015) ;  /* 0x0000001000f88947 */ /* 0x000fea0003800000 */
[----:B------:R-:W-:-:S07]  /*243f0*/  IMAD.MOV.U32 R9, RZ, RZ, R17 ;  /* 0x000000ffff097224 */ /* 0x000fce00078e0011 */
.L_x_2063:
[----:B--2---:R-:W2:Y:S04]  /*24400*/  LDL R4, [R1+0x20] ;  /* 0x0000200001047983 */ /* 0x004ea80000100800 */
[----:B------:R-:W3:Y:S04]  /*24410*/  LDL R3, [R1+0x4] ;  /* 0x0000040001037983 */ /* 0x000ee80000100800 */
        /* <DEDUP_REMOVED lines=34> */
.L_x_2035:
[----:B------:R-:W2:Y:S01]  /*24640*/  LDL R2, [R1] ;  /* 0x0000000001027983 */ /* 0x000ea20000100800 */
[----:B------:R-:W-:Y:S01]  /*24650*/  BSSY B2, `(.L_x_2036) ;  /* 0x0000005000027945 */ /* 0x000fe20003800000 */
[----:B--2---:R-:W-:Y:S01]  /*24660*/  IMAD R3, R4, 0x8, R2 ;  /* 0x0000000804037824 */ /* 0x004fe200078e0202 */
[----:B------:R-:W-:-:S04]  /*24670*/  SHF.L.U32 R2, R5, 0x1f, RZ ;  /* 0x0000001f05027819 */ /* 0x000fc800000006ff */
[----:B------:R-:W1:Y:S02]  /*24680*/  SYNCS.PHASECHK.TRANS64.TRYWAIT P0, [R3+URZ+0x28840], R2 ;  /* 0x02884002030075a7 */ /* 0x000e64000800017f */
[----:B-1----:R-:W-:Y:S05]  /*24690*/  @!P0 BRA `(.L_x_2037) ;  /* 0x0000005000d88947 */ /* 0x002fea0003800000 */
.L_x_2203:
[----:B------:R-:W-:Y:S05]  /*246a0*/  BSYNC B2 ;  /* 0x0000000000027941 */ /* 0x000fea0003800000 */
.L_x_2036:
        /* <DEDUP_REMOVED lines=12> */
.L_x_2039:
[----:B------:R-:W-:Y:S05]  /*24770*/  BSYNC B2 ;  /* 0x0000000000027941 */ /* 0x000fea0003800000 */
.L_x_2038:
[----:B-1----:R-:W2:Y:S04]  /*24780*/  LDL R2, [R1] ;  /* 0x0000000001027983 */ /* 0x002ea80000100800 */
        /* <DEDUP_REMOVED lines=12> */
.L_x_2040:
        /* <DEDUP_REMOVED lines=16> */
.L_x_2041:
        /* <DEDUP_REMOVED lines=17> */
.L_x_2204:
[----:B------:R-:W-:Y:S05]  /*24a60*/  BSYNC B2 ;  /* 0x0000000000027941 */ /* 0x000fea0003800000 */
.L_x_2042:
        /* <DEDUP_REMOVED lines=11> */
.L_x_2045:
[----:B------:R-:W-:Y:S05]  /*24b20*/  BSYNC B2 ;  /* 0x0000000000027941 */ /* 0x000fea0003800000 */
.L_x_2044:
        /* <DEDUP_REMOVED lines=14> */
.L_x_2046:
        /* <DEDUP_REMOVED lines=15> */
.L_x_2047:
        /* <DEDUP_REMOVED lines=12> */
.L_x_2034:
[----:B------:R-:W-:Y:S05]  /*24dc0*/  BSYNC B1 ;  /* 0x0000000000017941 */ /* 0x000fea0003800000 */
.L_x_2033:
        /* <DEDUP_REMOVED lines=17> */
[----:B------:R-:W2:Y:S01]  /*24ee0*/  LDL R14, [R1+0x24] ;  /* 0x00002400010e7983 */ /* 0x000ea20000100800 */
[----:B0-----:R-:W0:Y:S01]  /*24ef0*/  LDC R8, c[0x0][0x43c] ;  /* 0x00010f00ff087b82 */ /* 0x001e220000000800 */
        /* <DEDUP_REMOVED lines=15> */
[----:B------:R-:W-:-:S06]  /*24ff0*/  LEA.HI.X R9, R2, UR5, R3, 0x2, P0 ;  /* 0x0000000502097c11 */ /* 0x000fcc00080f1403 */
[----:B------:R2:W5:Y:S03]  /*25000*/  LDG.E R9, desc[UR38][R8.64] ;  /* 0x0000002608097981 */ /* 0x000566000c1e1900 */
.L_x_2050:
[----:B------:R-:W3:Y:S01]  /*25010*/  LDL R2, [R1] ;  /* 0x0000000001027983 */ /* 0x000ee20000100800 */
[----:B------:R-:W-:Y:S01]  /*25020*/  SHF.L.U32 R3, R10, 0x1f, RZ ;  /* 0x0000001f0a037819 */ /* 0x000fe200000006ff */
[----:B------:R-:W-:Y:S01]  /*25030*/  BSSY B2, `(.L_x_2051) ;  /* 0x0000004000027945 */ /* 0x000fe20003800000 */
[----:B---3--:R-:W-:-:S04]  /*25040*/  IMAD R2, R12, 0x8, R2 ;  /* 0x000000080c027824 */ /* 0x008fc800078e0202 */
[----:B------:R-:W3:Y:S02]  /*25050*/  SYNCS.PHASECHK.TRANS64.TRYWAIT P0, [R2+URZ+0x28840], R3 ;  /* 0x02884003020075a7 */ /* 0x000ee4000800017f */
[----:B---3--:R-:W-:Y:S05]  /*25060*/  @!P0 BRA `(.L_x_2052) ;  /* 0x00000048008c8947 */ /* 0x008fea0003800000 */
.L_x_2205:
[----:B------:R-:W-:Y:S05]  /*25070*/  BSYNC B2 ;  /* 0x0000000000027941 */ /* 0x000fea0003800000 */
.L_x_2051:
[----:B0-2---:R-:W0:Y:S01]  /*25080*/  S2R R8, SR_TID.X ;  /* 0x0000000000087919 */ /* 0x005e220000002100 */
[----:B------:R-:W-:Y:S01]  /*25090*/  BSSY B2, `(.L_x_2053) ;  /* 0x000000b000027945 */ /* 0x000fe20003800000 */
[----:B0-----:R-:W-:-:S04]  /*250a0*/  LOP3.LUT R8, R8, 0x7f, RZ, 0xc0, !PT ;  /* 0x0000007f08087812 */ /* 0x001fc800078ec0ff */
[----:B------:R-:W-:-:S13]  /*250b0*/  ISETP.NE.AND P1, PT, R8, RZ, PT ;  /* 0x000000ff0800720c */ /* 0x000fda0003f25270 */
[----:B------:R-:W-:Y:S05]  /*250c0*/  @P1 BRA `(.L_x_2054) ;  /* 0x00000000001c1947 */ /* 0x000fea0003800000 */
[----:B------:R-:W0:Y:S01]  /*250d0*/  S2R R8, SR_TID.X ;  /* 0x0000000000087919 */ /* 0x000e220000002100 */
[----:B---3--:R-:W-:-:S04]  /*250e0*/  IMAD.MOV.U32 R3, RZ, RZ, 0x8000 ;  /* 0x00008000ff037424 */ /* 0x008fc800078e00ff */
[----:B------:R2:W-:Y:S01]  /*250f0*/  SYNCS.ARRIVE.TRANS64 RZ, [R2+URZ+0x28830], R3 ;  /* 0x0288300302ff79a7 */ /* 0x0005e2000800003f */
[----:B0-----:R-:W-:-:S04]  /*25100*/  LOP3.LUT R8, R8, 0x1f, RZ, 0xc0, !PT ;  /* 0x0000001f08087812 */ /* 0x001fc800078ec0ff */
[----:B------:R-:W-:-:S13]  /*25110*/  ISETP.NE.AND P0, PT, R8, RZ, PT ;  /* 0x000000ff0800720c */ /* 0x000fda0003f05270 */
[----:B--2---:R-:W-:Y:S05]  /*25120*/  @!P0 BRA `(.L_x_2054) ;  /* 0x0000000000048947 */ /* 0x004fea0003800000 */
[----:B------:R-:W-:Y:S01]  /*25130*/  BPT.TRAP 0x1 ;  /* 0x000000040000795c */ /* 0x000fe20000300000 */
.L_x_2054:
[----:B------:R-:W-:Y:S05]  /*25140*/  BSYNC B2 ;  /* 0x0000000000027941 */ /* 0x000fea0003800000 */
.L_x_2053:
[----:B---3--:R-:W2:Y:S04]  /*25150*/  LDL R2, [R1+0x4] ;  /* 0x0000040001027983 */ /* 0x008ea80000100800 */
[----:B-1----:R-:W3:Y:S04]  /*25160*/  LDL R10, [R1] ;  /* 0x00000000010a7983 */ /* 0x002ee80000100800 */
        /* <DEDUP_REMOVED lines=8> */
[C---:B--2---:R-:W-:Y:S02]  /*251f0*/  IMAD R3, R2.reuse, 0x8, R11 ;  /* 0x0000000802037824 */ /* 0x044fe400078e020b */
[----:B---3--:R-:W-:Y:S02]  /*25200*/  IMAD R2, R2, 0x8000, R10 ;  /* 0x0000800002027824 */ /* 0x008fe400078e020a */
[----:B------:R-:W-:-:S02]  /*25210*/  VIADD R3, R3, 0x30 ;  /* 0x0000003003037836 */ /* 0x000fc40000000000 */
[----:B----4-:R-:W-:Y:S02]  /*25220*/  IMAD R8, R7, 0x80, R8 ;  /* 0x0000008007087824 */ /* 0x010fe400078e0208 */
[----:B------:R-:W-:-:S07]  /*25230*/  VIADD R10, R2, 0x18400 ;  /* 0x00018400020a7836 */ /* 0x000fce0000000000 */
.L_x_2055:
        /* <DEDUP_REMOVED lines=16> */
.L_x_2056:
        /* <DEDUP_REMOVED lines=15> */
.L_x_2206:
[----:B------:R-:W-:Y:S05]  /*25430*/  BSYNC B2 ;  /* 0x0000000000027941 */ /* 0x000fea0003800000 */
.L_x_2057:
        /* <DEDUP_REMOVED lines=11> */
.L_x_2060:
[----:B------:R-:W-:Y:S05]  /*254f0*/  BSYNC B2 ;  /* 0x0000000000027941 */ /* 0x000fea0003800000 */
.L_x_2059:
        /* <DEDUP_REMOVED lines=13> */
.L_x_2061:
        /* <DEDUP_REMOVED lines=15> */
.L_x_2062:
        /* <DEDUP_REMOVED lines=12> */
.L_x_2049:
[----:B------:R-:W-:Y:S05]  /*25780*/  BSYNC B1 ;  /* 0x0000000000017941 */ /* 0x000fea0003800000 */
.L_x_2048:
[----:B------:R-:W3:Y:S01]  /*25790*/  LDL R2, [R1+0x28] ;  /* 0x0000280001027983 */ /* 0x000ee20000100800 */
[----:B------:R-:W-:Y:S01]  /*257a0*/  VIADD R0, R0, 0xfffffffe ;  /* 0xfffffffe00007836 */ /* 0x000fe20000000000 */
[----:B---3--:R-:W-:-:S13]  /*257b0*/  ISETP.GT.AND P0, PT, R6, R2, PT ;  /* 0x000000020600720c */ /* 0x008fda0003f04270 */
[----:B------:R-:W-:Y:S05]  /*257c0*/  @P0 BRA `(.L_x_2063) ;  /* 0xffffffec000c0947 */ /* 0x000fea000383ffff */
.L_x_2015:
[----:B------:R-:W-:Y:S05]  /*257d0*/  BSYNC B0 ;  /* 0x0000000000007941 */ /* 0x000fea0003800000 */
.L_x_2014:
[----:B------:R-:W3:Y:S01]  /*257e0*/  S2R R3, SR_TID.X ;  /* 0x0000000000037919 */ /* 0x000ee20000002100 */
[----:B------:R-:W-:Y:S01]  /*257f0*/  BSSY B0, `(.L_x_2064) ;  /* 0x0000010000007945 */ /* 0x000fe20003800000 */
[----:B---3--:R-:W-:-:S04]  /*25800*/  LOP3.LUT R3, R3, 0x7f, RZ, 0xc0, !PT ;  /* 0x0000007f03037812 */ /* 0x008fc800078ec0ff */
[----:B------:R-:W-:-:S13]  /*25810*/  ISETP.NE.AND P0, PT, R3, RZ, PT ;  /* 0x000000ff0300720c */ /* 0x000fda0003f05270 */
[----:B------:R-:W-:Y:S05]  /*25820*/  @P0 BRA `(.L_x_2065) ;  /* 0x0000000000300947 */ /* 0x000fea0003800000 */
[----:B------:R-:W3:Y:S01]  /*25830*/  S2R R2, SR_LANEID ;  /* 0x0000000000027919 */ /* 0x000ee20000000000 */
[----:B------:R-:W-:Y:S01]  /*25840*/  VOTEU.ANY UR4, UPT, PT ;  /* 0x0000000000047886 */ /* 0x000fe200038e0100 */
[----:B-1----:R-:W1:Y:S01]  /*25850*/  LDC.64 R4, c[0x0][0xc60] ;  /* 0x00031800ff047b82 */ /* 0x002e620000000a00 */
[----:B------:R-:W3:Y:S02]  /*25860*/  FLO.U32 R0, UR4 ;  /* 0x0000000400007d00 */ /* 0x000ee400080e0000 */
[----:B---3--:R-:W-:-:S06]  /*25870*/  ISETP.EQ.U32.AND P0, PT, R0, R2, PT ;  /* 0x000000020000720c */ /* 0x008fcc0003f02070 */
[----:B------:R-:W1:Y:S07]  /*25880*/  POPC R2, UR4 ;  /* 0x0000000400027d09 */ /* 0x000e6e0008000000 */
[----:B-1----:R-:W3:Y:S04]  /*25890*/  @P0 ATOMG.E.ADD.STRONG.GPU PT, R2, desc[UR38][R4.64], R2 ;  /* 0x00000002040209a8 */ /* 0x002ee800081ee1e6 */
[----:B---3--:R1:W3:Y:S02]  /*258a0*/  SHFL.IDX PT, R2, R2, R0, 0x1f ;  /* 0x00001f0002027589 */ /* 0x0082e400000e0000 */
[----:B-1----:R-:W1:Y:S02]  /*258b0*/  S2R R0, SR_LTMASK ;  /* 0x0000000000007919 */ /* 0x002e640000003900 */
[----:B-1----:R-:W-:-:S06]  /*258c0*/  LOP3.LUT R0, R0, UR4, RZ, 0xc0, !PT ;  /* 0x0000000400007c12 */ /* 0x002fcc000f8ec0ff */
[----:B------:R-:W3:Y:S02]  /*258d0*/  POPC R0, R0 ;  /* 0x0000000000007309 */ /* 0x000ee40000000000 */
[----:B---3--:R-:W-:-:S07]  /*258e0*/  IADD3 R16, R2, UR36, R0 ;  /* 0x0000002402107c10 */ /* 0x008fce000fffe000 */
.L_x_2065:
[----:B------:R-:W-:Y:S05]  /*258f0*/  BSYNC B0 ;  /* 0x0000000000007941 */ /* 0x000fea0003800000 */
.L_x_2064:
[----:B------:R-:W3:Y:S01]  /*25900*/  LDL R0, [R1+0x20] ;  /* 0x0000200001007983 */ /* 0x000ee20000100800 */
[----:B------:R-:W-:Y:S01]  /*25910*/  BSSY B0, `(.L_x_2066) ;  /* 0x000003e000007945 */ /* 0x000fe20003800000 */
[----:B---3--:R-:W-:-:S13]  /*25920*/  LOP3.LUT P0, RZ, R0, 0x1, RZ, 0xc0, !PT ;  /* 0x0000000100ff7812 */ /* 0x008fda000780c0ff */
[----:B------:R-:W-:Y:S05]  /*25930*/  @!P0 BRA `(.L_x_2067) ;  /* 0x0000000000ec8947 */ /* 0x000fea0003800000 */
[----:B------:R-:W3:Y:S04]  /*25940*/  LDL R4, [R1] ;  /* 0x0000000001047983 */ /* 0x000ee80000100800 */
[----:B------:R-:W3:Y:S04]  /*25950*/  LDL R0, [R1+0x4] ;  /* 0x0000040001007983 */ /* 0x000ee80000100800 */
[----:B------:R-:W4:Y:S01]  /*25960*/  LDL R2, [R1+0x10] ;  /* 0x0000100001027983 */ /* 0x000f220000100800 */
[----:B------:R-:W-:Y:S01]  /*25970*/  BSSY B1, `(.L_x_2068) ;  /* 0x0000006000017945 */ /* 0x000fe20003800000 */
[----:B------:R-:W-:Y:S01]  /*25980*/  ISETP.NE.AND P1, PT, R3, RZ, PT ;  /* 0x000000ff0300720c */ /* 0x000fe20003f25270 */
[----:B---3--:R-:W-:Y:S01]  /*25990*/  IMAD R0, R0, 0x8, R4 ;  /* 0x0000000800007824 */ /* 0x008fe200078e0204 */
[----:B----4-:R-:W-:-:S04]  /*259a0*/  SHF.L.U32 R2, R2, 0x1f, RZ ;  /* 0x0000001f02027819 */ /* 0x010fc800000006ff */
[----:B------:R-:W3:Y:S02]  /*259b0*/  SYNCS.PHASECHK.TRANS64.TRYWAIT P0, [R0+URZ+0x28860], R2 ;  /* 0x02886002000075a7 */ /* 0x000ee4000800017f */
[----:B---3--:R-:W-:Y:S05]  /*259c0*/  @!P0 BRA `(.L_x_2069) ;  /* 0x00000040005c8947 */ /* 0x008fea0003800000 */
.L_x_2207:
[----:B------:R-:W-:Y:S05]  /*259d0*/  BSYNC B1 ;  /* 0x0000000000017941 */ /* 0x000fea0003800000 */
.L_x_2068:
[----:B------:R-:W-:Y:S04]  /*259e0*/  BSSY B1, `(.L_x_2070) ;  /* 0x0000009000017945 */ /* 0x000fe80003800000 */
        /* <DEDUP_REMOVED lines=8> */
.L_x_2071:
[----:B------:R-:W-:Y:S05]  /*25a70*/  BSYNC B1 ;  /* 0x0000000000017941 */ /* 0x000fea0003800000 */
.L_x_2070:
[----:B-1----:R-:W4:Y:S04]  /*25a80*/  LDL.LU R5, [R1+0x14] ;  /* 0x0000140001057983 */ /* 0x002f280000300800 */
[----:B------:R-:W4:Y:S04]  /*25a90*/  LDL.LU R3, [R1+0x8] ;  /* 0x0000080001037983 */ /* 0x000f280000300800 */
[----:B------:R-:W5:Y:S04]  /*25aa0*/  LDL R4, [R1] ;  /* 0x0000000001047983 */ /* 0x000f680000100800 */
[----:B---3--:R-:W5:Y:S01]  /*25ab0*/  LDL R2, [R1+0x4] ;  /* 0x0000040001027983 */ /* 0x008f620000100800 */
        /* <DEDUP_REMOVED lines=8> */
[----:B-----5:R-:W-:-:S04]  /*25b40*/  IMAD R2, R2, 0x8000, R4 ;  /* 0x0000800002027824 */ /* 0x020fc800078e0204 */
[----:B------:R-:W-:-:S07]  /*25b50*/  VIADD R4, R2, 0x400 ;  /* 0x0000040002047836 */ /* 0x000fce0000000000 */
.L_x_2072:
        /* <DEDUP_REMOVED lines=10> */
[----:B------:R-:W-:Y:S01]  /*25c00*/  PLOP3.LUT P0, PT, PT, PT, PT, 0x80, 0x0 ;  /* 0x000000000000781c */ /* 0x000fe20003f0f070 */
[----:B------:R-:W-:Y:S01]  /*25c10*/  VIADD R2, R2, 0x4400 ;  /* 0x0000440002027836 */ /* 0x000fe20000000000 */
[----:B------:R-:W-:Y:S01]  /*25c20*/  UMOV UR6, 0x0 ;  /* 0x0000000000067882 */ /* 0x000fe20000000000 */
[----:B------:R-:W-:Y:S01]  /*25c30*/  UMOV UR7, 0x14f00000 ;  /* 0x14f0000000077882 */ /* 0x000fe20000000000 */
[----:B------:R-:W-:-:S09]  /*25c40*/  UMOV UR10, 0x40 ;  /* 0x00000040000a7882 */ /* 0x000fd20000000000 */
.L_x_2073:
        /* <DEDUP_REMOVED lines=9> */
[----:B---3--:R-:W-:Y:S05]  /*25ce0*/  @P0 BRA.U.ANY `(.L_x_2073) ;  /* 0xfffffffd00d80947 */ /* 0x008fea000393ffff */
.L_x_2067:
[----:B------:R-:W-:Y:S05]  /*25cf0*/  BSYNC B0 ;  /* 0x0000000000007941 */ /* 0x000fea0003800000 */
.L_x_2066:
[----:B-1----:R-:W3:Y:S04]  /*25d00*/  LDL.LU R5, [R1+0x4] ;  /* 0x0000040001057983 */ /* 0x002ee80000300800 */
[----:B------:R-:W4:Y:S01]  /*25d10*/  LDL.LU R4, [R1+0x10] ;  /* 0x0000100001047983 */ /* 0x000f220000300800 */
[----:B---3--:R-:W-:-:S05]  /*25d20*/  VIADD R0, R5, 0x1 ;  /* 0x0000000105007836 */ /* 0x008fca0000000000 */
[----:B------:R-:W-:-:S04]  /*25d30*/  ISETP.NE.AND P0, PT, R0, 0x2, PT ;  /* 0x000000020000780c */ /* 0x000fc80003f05270 */
[----:B------:R-:W-:Y:S02]  /*25d40*/  SEL R2, RZ, 0x1, P0 ;  /* 0x00000001ff027807 */ /* 0x000fe40000000000 */
[----:B------:R-:W-:Y:S02]  /*25d50*/  SEL R0, R0, RZ, P0 ;  /* 0x000000ff00007207 */ /* 0x000fe40000000000 */
[----:B----4-:R-:W-:-:S03]  /*25d60*/  LOP3.LUT R4, R4, R2, RZ, 0x3c, !PT ;  /* 0x0000000204047212 */ /* 0x010fc600078e3cff */
[----:B------:R1:W-:Y:S04]  /*25d70*/  STL [R1+0x4], R0 ;  /* 0x0000040001007387 */ /* 0x0003e80000100800 */
[----:B------:R1:W-:Y:S02]  /*25d80*/  STL [R1+0x10], R4 ;  /* 0x0000100401007387 */ /* 0x0003e40000100800 */
.L_x_1994:
[----:B------:R-:W-:Y:S05]  /*25d90*/  BSYNC B7 ;  /* 0x0000000000077941 */ /* 0x000fea0003800000 */
.L_x_1992:
[----:B-1----:R-:W3:Y:S02]  /*25da0*/  LDL R0, [R1+0x20] ;  /* 0x0000200001007983 */ /* 0x002ee40000100800 */
[----:B---3--:R-:W-:-:S13]  /*25db0*/  LOP3.LUT P0, RZ, R0, 0x2, RZ, 0xc0, !PT ;  /* 0x0000000200ff7812 */ /* 0x008fda000780c0ff */
[----:B------:R-:W-:Y:S05]  /*25dc0*/  @!P0 BRA `(.L_x_2074) ;  /* 0x0000000000288947 */ /* 0x000fea0003800000 */
[----:B------:R-:W-:Y:S05]  /*25dd0*/  WARPSYNC.ALL ;  /* 0x0000000000007948 */ /* 0x000fea0003800000 */
[----:B------:R-:W1:Y:S08]  /*25de0*/  S2UR UR5, SR_CgaCtaId ;  /* 0x00000000000579c3 */ /* 0x000e700000008800 */
[----:B------:R-:W-:Y:S06]  /*25df0*/  BAR.SYNC.DEFER_BLOCKING 0x5, 0x180 ;  /* 0x0146000000007b1d */ /* 0x000fec0000010000 */
[----:B------:R-:W-:-:S02]  /*25e00*/  UMOV UR4, 0x400 ;  /* 0x0000040000047882 */ /* 0x000fc40000000000 */
[----:B-1----:R-:W-:-:S06]  /*25e10*/  ULEA UR4, UR5, UR4, 0x18 ;  /* 0x0000000405047291 */ /* 0x002fcc000f8ec03f */
[----:B------:R-:W-:-:S05]  /*25e20*/  IMAD.U32 R0, RZ, RZ, UR4 ;  /* 0x00000004ff007e24 */ /* 0x000fca000f8e00ff */
[----:B------:R3:W4:Y:S04]  /*25e30*/  LDS.128 R16, [R0+0x288d0] ;  /* 0x0288d00000107984 */ /* 0x0007280000000c00 */
[----:B------:R3:W-:Y:S01]  /*25e40*/  STL [R1], R0 ;  /* 0x0000000001007387 */ /* 0x0007e20000100800 */
[----:B------:R-:W-:Y:S06]  /*25e50*/  BAR.ARV 0x4, 0x180 ;  /* 0x0106000000007b1d */ /* 0x000fec0000002000 */
[----:B------:R-:W-:Y:S05]  /*25e60*/  BRA `(.L_x_2075) ;  /* 0x0000000800d87947 */ /* 0x000fea0003800000 */
.L_x_2074:
[----:B------:R-:W1:Y:S01]  /*25e70*/  S2R R6, SR_TID.X ;  /* 0x0000000000067919 */ /* 0x000e620000002100 */
[----:B------:R-:W-:Y:S01]  /*25e80*/  UMOV UR4, 0xffffffff ;  /* 0xffffffff00047882 */ /* 0x000fe20000000000 */
[----:B-1----:R-:W-:-:S04]  /*25e90*/  LOP3.LUT R6, R6, 0x1f, RZ, 0xc0, !PT ;  /* 0x0000001f06067812 */ /* 0x002fc800078ec0ff */
[----:B------:R-:W-:Y:S01]  /*25ea0*/  ISETP.NE.AND P0, PT, R6, 0x1f, PT ;  /* 0x0000001f0600780c */ /* 0x000fe20003f05270 */
[----:B------:R-:W-:-:S12]  /*25eb0*/  BRA.DIV UR4, `(.L_x_2076) ;  /* 0x0000003e04347947 */ /* 0x000fd8000b800000 */
[----:B------:R-:W-:Y:S01]  /*25ec0*/  IMAD.IADD R5, R19, 0x1, R6 ;  /* 0x0000000113057824 */ /* 0x000fe200078e0206 */
[----:B------:R-:W-:-:S04]  /*25ed0*/  ULDC UR4, c[0x0][0xc3c] ;  /* 0x00030f0000047ab9 */ /* 0x000fc80000000800 */
[----:B------:R-:W-:-:S13]  /*25ee0*/  ISETP.GE.OR P1, PT, R5, UR4, !P0 ;  /* 0x0000000405007c0c */ /* 0x000fda000c726670 */
[----:B------:R-:W1:Y:S02]  /*25ef0*/  @!P1 LDC.64 R2, c[0x0][0xc80] ;  /* 0x00032000ff029b82 */ /* 0x000e640000000a00 */
[----:B-1----:R-:W-:-:S06]  /*25f00*/  @!P1 IMAD.WIDE R2, R5, 0x4, R2 ;  /* 0x0000000405029825 */ /* 0x002fcc00078e0202 */
[----:B------:R1:W3:Y:S01]  /*25f10*/  @!P1 LDG.E R2, desc[UR38][R2.64] ;  /* 0x0000002602029981 */ /* 0x0002e2000c1e1900 */
[C---:B------:R-:W-:Y:S02]  /*25f20*/  ISETP.GE.U32.AND P2, PT, R6.reuse, 0x2, PT ;  /* 0x000000020600780c */ /* 0x040fe40003f46070 */
[C---:B------:R-:W-:Y:S02]  /*25f30*/  ISETP.GE.U32.AND P3, PT, R6.reuse, 0x4, PT ;  /* 0x000000040600780c */ /* 0x040fe40003f66070 */
[C---:B------:R-:W-:Y:S02]  /*25f40*/  ISETP.GE.U32.AND P4, PT, R6.reuse, 0x8, PT ;  /* 0x000000080600780c */ /* 0x040fe40003f86070 */
[C---:B------:R-:W-:Y:S01]  /*25f50*/  ISETP.GE.U32.AND P5, PT, R6.reuse, 0x10, PT ;  /* 0x000000100600780c */ /* 0x040fe20003fa6070 */
[----:B-1----:R-:W-:Y:S02]  /*25f60*/  IMAD.MOV.U32 R3, RZ, RZ, RZ ;  /* 0x000000ffff037224 */ /* 0x002fe400078e00ff */
[----:B---3--:R-:W-:Y:S01]  /*25f70*/  @!P1 IMAD.MOV.U32 R3, RZ, RZ, R2 ;  /* 0x000000ffff039224 */ /* 0x008fe200078e0002 */
[----:B------:R-:W-:-:S04]  /*25f80*/  ISETP.NE.AND P1, PT, R6, RZ, PT ;  /* 0x000000ff0600720c */ /* 0x000fc80003f25270 */
[----:B------:R-:W1:Y:S02]  /*25f90*/  SHFL.UP PT, R2, R3, 0x1, RZ ;  /* 0x0420000003027989 */ /* 0x000e6400000e00ff */
[----:B-1----:R-:W-:-:S05]  /*25fa0*/  SEL R0, R2, RZ, P1 ;  /* 0x000000ff02007207 */ /* 0x002fca0000800000 */
[----:B------:R-:W-:Y:S02]  /*25fb0*/  IMAD.IADD R2, R3, 0x1, R0 ;  /* 0x0000000103027824 */ /* 0x000fe400078e0200 */
[----:B------:R-:W-:Y:S04]  /*25fc0*/  SHFL.IDX PT, R0, R16, RZ, 0x1f ;  /* 0x00001fff10007589 */ /* 0x000fe800000e0000 */
        /* <DEDUP_REMOVED lines=11> */
[----:B------:R-:W-:Y:S02]  /*26080*/  IMAD.IADD R2, R2, 0x1, R5 ;  /* 0x0000000102027824 */ /* 0x000fe400078e0205 */
[----:B------:R1:W3:Y:S04]  /*26090*/  SHFL.IDX PT, R5, R16, 0x1, 0x1f ;  /* 0x00201f0010057f89 */ /* 0x0002e800000e0000 */
[----:B------:R1:W4:Y:S02]  /*260a0*/  SHFL.IDX PT, R16, R2, 0x1f, 0x1f ;  /* 0x03e01f0002107f89 */ /* 0x00032400000e0000 */
.L_x_2217:
[----:B------:R-:W-:Y:S02]  /*260b0*/  ULDC UR4, c[0x0][0xc38] ;  /* 0x00030e0000047ab9 */ /* 0x000fe40000000800 */
[----:B------:R-:W-:-:S04]  /*260c0*/  IMAD.U32 R4, RZ, RZ, UR4 ;  /* 0x00000004ff047e24 */ /* 0x000fc8000f8e00ff */
[----:B-1--4-:R-:W-:-:S04]  /*260d0*/  IMAD R16, R16, R4, RZ ;  /* 0x0000000410107224 */ /* 0x012fc800078e02ff */
[----:B---3--:R-:W-:-:S05]  /*260e0*/  IMAD.IADD R5, R5, 0x1, R16 ;  /* 0x0000000105057824 */ /* 0x008fca00078e0210 */
[----:B------:R-:W-:-:S13]  /*260f0*/  ISETP.GT.AND P6, PT, R5, R0, PT ;  /* 0x000000000500720c */ /* 0x000fda0003fc4270 */
[----:B------:R-:W-:Y:S05]  /*26100*/  @P6 BRA `(.L_x_2077) ;  /* 0x00000000009c6947 */ /* 0x000fea0003800000 */
.L_x_2082:
[----:B-1----:R-:W1:Y:S01]  /*26110*/  LDC R3, c[0x0][0xc3c] ;  /* 0x00030f00ff037b82 */ /* 0x002e620000000800 */
[----:B------:R-:W-:-:S05]  /*26120*/  VIADD R19, R19, 0x1f ;  /* 0x0000001f13137836 */ /* 0x000fca0000000000 */
[----:B-1----:R-:W-:-:S13]  /*26130*/  ISETP.GE.AND P6, PT, R19, R3, PT ;  /* 0x000000031300720c */ /* 0x002fda0003fc6270 */
[----:B------:R-:W-:Y:S05]  /*26140*/  @P6 BRA `(.L_x_2078) ;  /* 0x0000000400d46947 */ /* 0x000fea0003800000 */
[----:B------:R-:W1:Y:S01]  /*26150*/  S2R R2, SR_TID.X ;  /* 0x0000000000027919 */ /* 0x000e620000002100 */
[----:B------:R-:W-:Y:S01]  /*26160*/  BSSY B0, `(.L_x_2079) ;  /* 0x0000009000007945 */ /* 0x000fe20003800000 */
[----:B-1----:R-:W-:-:S05]  /*26170*/  LOP3.LUT R2, R2, 0x1f, RZ, 0xc0, !PT ;  /* 0x0000001f02027812 */ /* 0x002fca00078ec0ff */
[----:B------:R-:W-:-:S05]  /*26180*/  IMAD.IADD R4, R19, 0x1, R2 ;  /* 0x0000000113047824 */ /* 0x000fca00078e0202 */
[----:B------:R-:W-:Y:S01]  /*26190*/  ISETP.GE.OR P6, PT, R4, R3, !P0 ;  /* 0x000000030400720c */ /* 0x000fe200047c6670 */
[----:B------:R-:W-:-:S12]  /*261a0*/  IMAD.MOV.U32 R3, RZ, RZ, RZ ;  /* 0x000000ffff037224 */ /* 0x000fd800078e00ff */
[----:B------:R-:W-:Y:S05]  /*261b0*/  @P6 BRA `(.L_x_2080) ;  /* 0x00000000000c6947 */ /* 0x000fea0003800000 */
[----:B------:R-:W1:Y:S02]  /*261c0*/  LDC.64 R2, c[0x0][0xc80] ;  /* 0x00032000ff027b82 */ /* 0x000e640000000a00 */
[----:B-1----:R-:W-:-:S06]  /*261d0*/  IMAD.WIDE R2, R4, 0x4, R2 ;  /* 0x0000000404027825 */ /* 0x002fcc00078e0202 */
[----:B------:R1:W5:Y:S02]  /*261e0*/  LDG.E R3, desc[UR38][R2.64] ;  /* 0x0000002602037981 */ /* 0x000364000c1e1900 */
.L_x_2080:
[----:B------:R-:W-:Y:S05]  /*261f0*/  BSYNC B0 ;  /* 0x0000000000007941 */ /* 0x000fea0003800000 */
.L_x_2079:
[----:B------:R-:W-:-:S03]  /*26200*/  UMOV UR4, 0xffffffff ;  /* 0xffffffff00047882 */ /* 0x000fc60000000000 */
[----:B------:R-:W-:Y:S05]  /*26210*/  BRA.DIV UR4, `(.L_x_2081) ;  /* 0x0000003e04987947 */ /* 0x000fea000b800000 */
[----:B-----5:R-:W1:Y:S02]  /*26220*/  SHFL.UP PT, R14, R3, 0x1, RZ ;  /* 0x04200000030e7989 */ /* 0x020e6400000e00ff */
        /* <DEDUP_REMOVED lines=14> */
[----:B------:R1:W3:Y:S02]  /*26310*/  SHFL.IDX PT, R16, R2, 0x1f, 0x1f ;  /* 0x03e01f0002107f89 */ /* 0x0002e400000e0000 */
.L_x_2225:
[----:B------:R-:W-:Y:S02]  /*26320*/  ULDC UR4, c[0x0][0xc38] ;  /* 0x00030e0000047ab9 */ /* 0x000fe40000000800 */
[----:B------:R-:W-:-:S04]  /*26330*/  IMAD.U32 R4, RZ, RZ, UR4 ;  /* 0x00000004ff047e24 */ /* 0x000fc8000f8e00ff */
[----:B---3--:R-:W-:-:S04]  /*26340*/  IMAD R16, R16, R4, RZ ;  /* 0x0000000410107224 */ /* 0x008fc800078e02ff */
[----:B------:R-:W-:-:S05]  /*26350*/  IMAD.IADD R5, R16, 0x1, R5 ;  /* 0x0000000110057824 */ /* 0x000fca00078e0205 */
[----:B------:R-:W-:-:S13]  /*26360*/  ISETP.GT.AND P6, PT, R5, R0, PT ;  /* 0x000000000500720c */ /* 0x000fda0003fc4270 */
[----:B------:R-:W-:Y:S05]  /*26370*/  @!P6 BRA `(.L_x_2082) ;  /* 0xfffffffc0064e947 */ /* 0x000fea000383ffff */
.L_x_2077:
[----:B------:R-:W-:Y:S01]  /*26380*/  IMAD.IADD R16, R5, 0x1, -R16 ;  /* 0x0000000105107824 */ /* 0x000fe200078e0a10 */
[----:B------:R-:W-:-:S03]  /*26390*/  UMOV UR4, 0xffffffff ;  /* 0xffffffff00047882 */ /* 0x000fc60000000000 */
[----:B------:R-:W-:-:S05]  /*263a0*/  IMAD R5, R2, R4, R16 ;  /* 0x0000000402057224 */ /* 0x000fca00078e0210 */
[----:B------:R-:W-:Y:S01]  /*263b0*/  ISETP.GT.AND P6, PT, R5, R0, PT ;  /* 0x000000000500720c */ /* 0x000fe20003fc4270 */
[----:B------:R-:W-:-:S12]  /*263c0*/  BRA.DIV UR4, `(.L_x_2083) ;  /* 0x0000004204007947 */ /* 0x000fd8000b800000 */
[----:B------:R-:W-:-:S04]  /*263d0*/  VOTE.ANY R5, PT, !P6 ;  /* 0x0000000000057806 */ /* 0x000fc800070e0100 */
[----:B------:R-:W3:Y:S02]  /*263e0*/  POPC R6, R5 ;  /* 0x0000000500067309 */ /* 0x000ee40000000000 */
[----:B---3--:R3:W4:Y:S02]  /*263f0*/  SHFL.IDX PT, R17, R3, R6, 0x1f ;  /* 0x00001f0603117589 */ /* 0x00872400000e0000 */
.L_x_2229:
[----:B------:R-:W-:Y:S01]  /*26400*/  ISETP.NE.AND P0, PT, R5, RZ, PT ;  /* 0x000000ff0500720c */ /* 0x000fe20003f05270 */
[----:B------:R-:W-:-:S12]  /*26410*/  IMAD.MOV.U32 R5, RZ, RZ, RZ ;  /* 0x000000ffff057224 */ /* 0x000fd800078e00ff */
[----:B------:R-:W-:Y:S05]  /*26420*/  @!P0 BRA `(.L_x_2084) ;  /* 0x0000000000148947 */ /* 0x000fea0003800000 */
[----:B------:R-:W-:Y:S01]  /*26430*/  UMOV UR4, 0xffffffff ;  /* 0xffffffff00047882 */ /* 0x000fe20000000000 */
[----:B------:R-:W-:Y:S02]  /*26440*/  VIADD R12, R6, 0xffffffff ;  /* 0xffffffff060c7836 */ /* 0x000fe40000000000 */
[----:B------:R-:W-:Y:S05]  /*26450*/  BRA.DIV UR4, `(.L_x_2085) ;  /* 0x0000004204247947 */ /* 0x000fea000b800000 */
[----:B-1----:R1:W0:Y:S02]  /*26460*/  SHFL.IDX PT, R2, R2, R12, 0x1f ;  /* 0x00001f0c02027589 */ /* 0x00222400000e0000 */
.L_x_2232:
[----:B0-----:R-:W-:-:S07]  /*26470*/  IMAD.MOV.U32 R5, RZ, RZ, R2 ;  /* 0x000000ffff057224 */ /* 0x001fce00078e0002 */
.L_x_2084:
[----:B-1-3--:R-:W1:Y:S01]  /*26480*/  LDC.64 R2, c[0x0][0xc90] ;  /* 0x00032400ff027b82 */ /* 0x00ae620000000a00 */
[----:B------:R-:W-:-:S04]  /*26490*/  IMAD.IADD R19, R6, 0x1, R19 ;  /* 0x0000000106137824 */ /* 0x000fc800078e0213 */
[----:B-1----:R-:W-:-:S05]  /*264a0*/  IMAD.WIDE R2, R19, 0x4, R2 ;  /* 0x0000000413027825 */ /* 0x002fca00078e0202 */
[----:B--2---:R-:W4:Y:S01]  /*264b0*/  LDG.E R7, desc[UR38][R2.64] ;  /* 0x0000002602077981 */ /* 0x004f22000c1e1900 */
[----:B------:R-:W-:-:S04]  /*264c0*/  IMAD R16, R5, R4, R16 ;  /* 0x0000000405107224 */ /* 0x000fc800078e0210 */
[----:B------:R-:W-:Y:S02]  /*264d0*/  IMAD.IADD R0, R0, 0x1, -R16 ;  /* 0x0000000100007824 */ /* 0x000fe400078e0a10 */
[----:B----4-:R-:W-:-:S05]  /*264e0*/  IMAD R6, R17, R7, RZ ;  /* 0x0000000711067224 */ /* 0x010fca00078e02ff */
[----:B0-----:R-:W-:-:S04]  /*264f0*/  IABS R8, R6 ;  /* 0x0000000600087213 */ /* 0x001fc80000000000 */
        /* <DEDUP_REMOVED lines=27> */
[----:B------:R-:W-:-:S04]  /*266b0*/  VIADDMNMX R4, R3, R4, R7, PT ;  /* 0x0000000403047246 */ /* 0x000fc80003800107 */
        /* <DEDUP_REMOVED lines=19> */
[C---:B------:R-:W-:Y:S01]  /*267f0*/  LOP3.LUT R3, R0.reuse, R4, RZ, 0x3c, !PT ;  /* 0x0000000400037212 */ /* 0x040fe200078e3cff */
[----:B------:R-:W-:-:S03]  /*26800*/  IMAD.IADD R0, R0, 0x1, R5 ;  /* 0x0000000100007824 */ /* 0x000fc600078e0205 */
        /* <DEDUP_REMOVED lines=9> */
.L_x_2078:
[----:B------:R-:W-:Y:S01]  /*268a0*/  UMOV UR4, URZ ;  /* 0x0000003f00047c82 */ /* 0x000fe20008000000 */
[----:B------:R-:W-:Y:S01]  /*268b0*/  UMOV UR5, URZ ;  /* 0x0000003f00057c82 */ /* 0x000fe20008000000 */
[----:B------:R-:W-:Y:S01]  /*268c0*/  ULDC UR6, c[0x0][0xc3c] ;  /* 0x00030f0000067ab9 */ /* 0x000fe20000000800 */
[----:B------:R-:W-:Y:S02]  /*268d0*/  IMAD.MOV.U32 R16, RZ, RZ, R0 ;  /* 0x000000ffff107224 */ /* 0x000fe400078e0000 */
[----:B------:R-:W-:Y:S02]  /*268e0*/  IMAD.U32 R17, RZ, RZ, UR4 ;  /* 0x00000004ff117e24 */ /* 0x000fe4000f8e00ff */
[----:B------:R-:W-:Y:S02]  /*268f0*/  IMAD.U32 R18, RZ, RZ, UR5 ;  /* 0x00000005ff127e24 */ /* 0x000fe4000f8e00ff */
[----:B------:R-:W-:-:S07]  /*26900*/  IMAD.U32 R19, RZ, RZ, UR6 ;  /* 0x00000006ff137e24 */ /* 0x000fce000f8e00ff */
.L_x_2086:
[----:B------:R1:W3:Y:S01]  /*26910*/  LDL R3, [R1] ;  /* 0x0000000001037983 */ /* 0x0002e20000100800 */
[----:B------:R-:W4:Y:S01]  /*26920*/  S2R R0, SR_TID.X ;  /* 0x0000000000007919 */ /* 0x000f220000002100 */
[----:B------:R-:W-:Y:S05]  /*26930*/  WARPSYNC.ALL ;  /* 0x0000000000007948 */ /* 0x000fea0003800000 */
[----:B----4-:R-:W-:Y:S01]  /*26940*/  LOP3.LUT R0, R0, 0x1f, RZ, 0xc0, !PT ;  /* 0x0000001f00007812 */ /* 0x010fe200078ec0ff */
[----:B------:R-:W-:Y:S03]  /*26950*/  BAR.SYNC.DEFER_BLOCKING 0x4, 0x180 ;  /* 0x0106000000007b1d */ /* 0x000fe60000010000 */
[----:B------:R-:W-:-:S13]  /*26960*/  ISETP.NE.AND P0, PT, R0, RZ, PT ;  /* 0x000000ff0000720c */ /* 0x000fda0003f05270 */
[----:B------:R-:W3:Y:S01]  /*26970*/  @!P0 S2R R0, SR_CgaCtaId ;  /* 0x0000000000008919 */ /* 0x000ee20000008800 */
[----:B------:R-:W-:-:S04]  /*26980*/  @!P0 MOV R2, 0x400 ;  /* 0x0000040000028802 */ /* 0x000fc80000000f00 */
[----:B---3--:R-:W-:-:S05]  /*26990*/  @!P0 LEA R3, R0, R2, 0x18 ;  /* 0x0000000200038211 */ /* 0x008fca00078ec0ff */
[----:B------:R1:W-:Y:S04]  /*269a0*/  @!P0 STS.128 [R3+0x288d0], R16 ;  /* 0x0288d01003008388 */ /* 0x0003e80000000c00 */
[----:B------:R1:W-:Y:S01]  /*269b0*/  @!P0 STL [R1], R3 ;  /* 0x0000000301008387 */ /* 0x0003e20000100800 */
[----:B------:R-:W-:Y:S06]  /*269c0*/  BAR.ARV 0x5, 0x180 ;  /* 0x0146000000007b1d */ /* 0x000fec0000002000 */
.L_x_2075:
[----:B------:R-:W-:Y:S02]  /*269d0*/  ULDC UR4, c[0x0][0xc3c] ;  /* 0x00030f0000047ab9 */ /* 0x000fe40000000800 */
[----:B----4-:R-:W-:-:S13]  /*269e0*/  ISETP.GE.AND P0, PT, R19, UR4, PT ;  /* 0x0000000413007c0c */ /* 0x010fda000bf06270 */
[----:B------:R-:W-:Y:S05]  /*269f0*/  @!P0 BRA `(.L_x_2087) ;  /* 0xffffff9400648947 */ /* 0x000fea000383ffff */
[----:B------:R-:W-:Y:S05]  /*26a00*/  BSYNC B8 ;  /* 0x0000000000087941 */ /* 0x000fea0003800000 */
.L_x_1936:
[----:B---3--:R-:W3:Y:S01]  /*26a10*/  LDL.LU R0, [R1+0x48] ;  /* 0x0000480001007983 */ /* 0x008ee20000300800 */
[----:B------:R-:W-:Y:S01]  /*26a20*/  BSSY B0, `(.L_x_2088) ;  /* 0x000000b000007945 */ /* 0x000fe20003800000 */
[----:B------:R-:W4:Y:S01]  /*26a30*/  S2R R5, SR_CgaCtaId ;  /* 0x0000000000057919 */ /* 0x000f220000008800 */
[----:B---3--:R-:W-:-:S05]  /*26a40*/  VIADD R0, R0, 0x1 ;  /* 0x0000000100007836 */ /* 0x008fca0000000000 */
[----:B0-----:R-:W-:-:S04]  /*26a50*/  LEA.HI R2, R0, R0, RZ, 0x1 ;  /* 0x0000000000027211 */ /* 0x001fc800078f08ff */
[----:B-1----:R-:W-:-:S05]  /*26a60*/  LOP3.LUT R3, R2, 0xfffffffe, RZ, 0xc0, !PT ;  /* 0xfffffffe02037812 */ /* 0x002fca00078ec0ff */
[----:B------:R-:W-:Y:S01]  /*26a70*/  IMAD.IADD R3, R0, 0x1, -R3 ;  /* 0x0000000100037824 */ /* 0x000fe200078e0a03 */
[----:B------:R-:W-:-:S04]  /*26a80*/  MOV R0, 0x400 ;  /* 0x0000040000007802 */ /* 0x000fc80000000f00 */
[----:B----4-:R-:W-:Y:S02]  /*26a90*/  LEA R0, R5, R0, 0x18 ;  /* 0x0000000005007211 */ /* 0x010fe400078ec0ff */
[----:B------:R-:W-:-:S04]  /*26aa0*/  SHF.L.U32 R3, R3, 0x1f, RZ ;  /* 0x0000001f03037819 */ /* 0x000fc800000006ff */
[----:B------:R-:W0:Y:S02]  /*26ab0*/  SYNCS.PHASECHK.TRANS64.TRYWAIT P0, [R0+URZ+0x28820], R3 ;  /* 0x02882003000075a7 */ /* 0x000e24000800017f */
[----:B0-----:R-:W-:Y:S05]  /*26ac0*/  @!P0 BRA `(.L_x_2089) ;  /* 0x0000003800b08947 */ /* 0x001fea0003800000 */
.L_x_2233:
[----:B------:R-:W-:Y:S05]  /*26ad0*/  BSYNC B0 ;  /* 0x0000000000007941 */ /* 0x000fea0003800000 */
.L_x_2088:
[----:B------:R-:W-:-:S03]  /*26ae0*/  UMOV UR4, 0xffffffff ;  /* 0xffffffff00047882 */ /* 0x000fc60000000000 */
[----:B------:R-:W-:Y:S05]  /*26af0*/  BRA.DIV UR4, `(.L_x_2090) ;  /* 0x0000003a04b87947 */ /* 0x000fea000b800000 */
[----:B------:R-:W1:Y:S02]  /*26b00*/  S2R R2, SR_TID.X ;  /* 0x0000000000027919 */ /* 0x000e640000002100 */
[----:B-1----:R-:W-:-:S04]  /*26b10*/  SHF.R.U32.HI R2, RZ, 0x5, R2 ;  /* 0x00000005ff027819 */ /* 0x002fc80000011602 */
[----:B------:R-:W-:-:S05]  /*26b20*/  LOP3.LUT R2, R2, 0x3, RZ, 0xc0, !PT ;  /* 0x0000000302027812 */ /* 0x000fca00078ec0ff */
[----:B------:R1:W3:Y:S02]  /*26b30*/  SHFL.IDX PT, R14, R2, RZ, 0x1f ;  /* 0x00001fff020e7589 */ /* 0x0002e400000e0000 */
.L_x_2236:
[----:B---3--:R-:W-:-:S13]  /*26b40*/  ISETP.NE.AND P0, PT, R14, RZ, PT ;  /* 0x000000ff0e00720c */ /* 0x008fda0003f05270 */
[----:B------:R-:W-:Y:S05]  /*26b50*/  @P0 BRA `(.L_x_1664) ;  /* 0x0000000000940947 */ /* 0x000fea0003800000 */
[----:B------:R-:W-:-:S03]  /*26b60*/  UMOV UR4, 0xffffffff ;  /* 0xffffffff00047882 */ /* 0x000fc60000000000 */
[----:B------:R-:W-:Y:S05]  /*26b70*/  BRA.DIV UR4, `(.L_x_2091) ;  /* 0x0000003a04cc7947 */ /* 0x000fea000b800000 */
[----:B------:R-:W-:-:S13]  /*26b80*/  ELECT P6, URZ, PT ;  /* 0x00000000003f782f */ /* 0x000fda00038c0000 */
.L_x_2239:
[----:B------:R-:W-:Y:S05]  /*26b90*/  @!P6 BRA `(.L_x_1664) ;  /* 0x000000000084e947 */ /* 0x000fea0003800000 */
[----:B-1----:R-:W3:Y:S02]  /*26ba0*/  LDL.LU R2, [R1+0x50] ;  /* 0x0000500001027983 */ /* 0x002ee40000300800 */
[----:B---3--:R-:W-:-:S04]  /*26bb0*/  LOP3.LUT R2, R2, 0x2, RZ, 0xfc, !PT ;  /* 0x0000000202027812 */ /* 0x008fc800078efcff */
[----:B------:R-:W-:-:S13]  /*26bc0*/  ISETP.NE.AND P2, PT, R2, 0x3, PT ;  /* 0x000000030200780c */ /* 0x000fda0003f45270 */
[----:B------:R-:W-:Y:S05]  /*26bd0*/  @!P2 BRA `(.L_x_2092) ;  /* 0x000000000004a947 */ /* 0x000fea0003800000 */
[----:B------:R-:W-:Y:S01]  /*26be0*/  BPT.TRAP 0x1 ;  /* 0x000000040000795c */ /* 0x000fe20000300000 */
.L_x_2092:
[----:B0-----:R-:W3:Y:S04]  /*26bf0*/  LDL R3, [R1+0x4] ;  /* 0x0000040001037983 */ /* 0x001ee80000100800 */
[----:B--2---:R-:W2:Y:S01]  /*26c00*/  LDL.LU R7, [R1+0x10] ;  /* 0x0000100001077983 */ /* 0x004ea20000300800 */
        /* <DEDUP_REMOVED lines=12> */
.L_x_2240:
[----:B------:R-:W1:Y:S02]  /*26cd0*/  SYNCS.PHASECHK.TRANS64.TRYWAIT P0, [R7+URZ], R2 ;  /* 0x00000002070075a7 */ /* 0x000e64000800017f */
[----:B-1----:R-:W-:Y:S05]  /*26ce0*/  @!P0 BRA `(.L_x_2094) ;  /* 0x0000003800a48947 */ /* 0x002fea0003800000 */
.L_x_2241:
[----:B------:R-:W-:Y:S05]  /*26cf0*/  @!P2 BRA `(.L_x_2095) ;  /* 0x000000000004a947 */ /* 0x000fea0003800000 */
[----:B------:R-:W-:Y:S01]  /*26d00*/  BPT.TRAP 0x1 ;  /* 0x000000040000795c */ /* 0x000fe20000300000 */
.L_x_2095:
[----:B------:R-:W2:Y:S01]  /*26d10*/  LDL.LU R4, [R1+0x4] ;  /* 0x0000040001047983 */ /* 0x000ea20000300800 */
[----:B------:R-:W-:-:S04]  /*26d20*/  VIADD R0, R0, 0x28860 ;  /* 0x0002886000007836 */ /* 0x000fc80000000000 */
[----:B--2---:R-:W-:-:S04]  /*26d30*/  IMAD R4, R4, 0x8, R0 ;  /* 0x0000000804047824 */ /* 0x004fc800078e0200 */
[----:B------:R-:W2:Y:S02]  /*26d40*/  SYNCS.PHASECHK.TRANS64.TRYWAIT P0, [R4+URZ], R5 ;  /* 0x00000005040075a7 */ /* 0x000ea4000800017f */
[----:B--2---:R-:W-:Y:S05]  /*26d50*/  @!P0 BRA `(.L_x_2096) ;  /* 0x00000038009c8947 */ /* 0x004fea0003800000 */
.L_x_2242:
[----:B------:R-:W-:-:S07]  /*26d60*/  IMAD R3, R3, 0x8, R0 ;  /* 0x0000000803037824 */ /* 0x000fce00078e0200 */
.L_x_2097:
[----:B---3--:R3:W4:Y:S02]  /*26d70*/  SYNCS.PHASECHK.TRANS64.TRYWAIT P0, [R3+URZ], R2 ;  /* 0x00000002030075a7 */ /* 0x008724000800017f */
[----:B----4-:R-:W-:Y:S05]  /*26d80*/  @!P0 NANOSLEEP.SYNCS 0x989680 ;  /* 0x009896800000895d */ /* 0x010fea0003900000 */
[----:B------:R-:W4:Y:S02]  /*26d90*/  @!P0 SYNCS.PHASECHK.TRANS64 P0, [R3+URZ], R2 ;  /* 0x00000002030085a7 */ /* 0x000f24000800007f */
[----:B----4-:R-:W-:Y:S05]  /*26da0*/  @!P0 BRA `(.L_x_2097) ;  /* 0xfffffffc00f08947 */ /* 0x010fea000383ffff */
.L_x_1664:
[----:B------:R-:W-:Y:S05]  /*26db0*/  BSYNC B9 ;  /* 0x0000000000097941 */ /* 0x000fea0003800000 */
.L_x_1661:
[----:B------:R-:W-:Y:S05]  /*26dc0*/  EXIT ;  /* 0x000000000000794d */ /* 0x000fea0003800000 */
.L_x_1694:
[----:B0-----:R0:W1:Y:S02]  /*26dd0*/  SYNCS.PHASECHK.TRANS64.TRYWAIT P6, [R106+URZ+0x28890], R119 ;  /* 0x028890776a0075a7 */ /* 0x00106400080c017f */
[----:B-1----:R-:W-:Y:S05]  /*26de0*/  @!P6 NANOSLEEP.SYNCS 0x989680 ;  /* 0x009896800000e95d */ /* 0x002fea0003900000 */
[----:B------:R-:W1:Y:S02]  /*26df0*/  @!P6 SYNCS.PHASECHK.TRANS64 P6, [R106+URZ+0x28890], R119 ;  /* 0x028890776a00e5a7 */ /* 0x000e6400080c007f */
[----:B-1----:R-:W-:Y:S05]  /*26e00*/  @!P6 BRA `(.L_x_1694) ;  /* 0xfffffffc00f0e947 */ /* 0x002fea000383ffff */
[----:B------:R-:W-:Y:S05]  /*26e10*/  BRA `(.L_x_2098) ;  /* 0xfffffdc400b07947 */ /* 0x000fea000383ffff */
.L_x_1730:
[----:B0-----:R0:W1:Y:S02]  /*26e20*/  SYNCS.PHASECHK.TRANS64.TRYWAIT P4, [R106+URZ+0x28890], R119 ;  /* 0x028890776a0075a7 */ /* 0x001064000808017f */
[----:B-1----:R-:W-:Y:S05]  /*26e30*/  @!P4 NANOSLEEP.SYNCS 0x989680 ;  /* 0x009896800000c95d */ /* 0x002fea0003900000 */
[----:B------:R-:W1:Y:S02]  /*26e40*/  @!P4 SYNCS.PHASECHK.TRANS64 P4, [R106+URZ+0x28890], R119 ;  /* 0x028890776a00c5a7 */ /* 0x000e64000808007f */
[----:B-1----:R-:W-:Y:S05]  /*26e50*/  @!P4 BRA `(.L_x_1730) ;  /* 0xfffffffc00f0c947 */ /* 0x002fea000383ffff */
[----:B------:R-:W-:Y:S05]  /*26e60*/  BRA `(.L_x_2099) ;  /* 0xfffffdec00d07947 */ /* 0x000fea000383ffff */
.L_x_1747:
[----:B0-----:R0:W1:Y:S02]  /*26e70*/  SYNCS.PHASECHK.TRANS64.TRYWAIT P3, [R106+URZ+0x28890], R119 ;  /* 0x028890776a0075a7 */ /* 0x001064000806017f */
[----:B-1----:R-:W-:Y:S05]  /*26e80*/  @!P3 NANOSLEEP.SYNCS 0x989680 ;  /* 0x009896800000b95d */ /* 0x002fea0003900000 */
[----:B------:R-:W1:Y:S02]  /*26e90*/  @!P3 SYNCS.PHASECHK.TRANS64 P3, [R106+URZ+0x28890], R119 ;  /* 0x028890776a00b5a7 */ /* 0x000e64000806007f */
[----:B-1----:R-:W-:Y:S05]  /*26ea0*/  @!P3 BRA `(.L_x_1747) ;  /* 0xfffffffc00f0b947 */ /* 0x002fea000383ffff */
[----:B------:R-:W-:Y:S05]  /*26eb0*/  BRA `(.L_x_2100) ;  /* 0xfffffe1000507947 */ /* 0x000fea000383ffff */
.L_x_1757:
[----:B--2---:R2:W3:Y:S02]  /*26ec0*/  SYNCS.PHASECHK.TRANS64.TRYWAIT P0, [R106+URZ+0x288b0], R119 ;  /* 0x0288b0776a0075a7 */ /* 0x0044e4000800017f */
[----:B---3--:R-:W-:Y:S05]  /*26ed0*/  @!P0 NANOSLEEP.SYNCS 0x989680 ;  /* 0x009896800000895d */ /* 0x008fea0003900000 */
[----:B------:R-:W3:Y:S02]  /*26ee0*/  @!P0 SYNCS.PHASECHK.TRANS64 P0, [R106+URZ+0x288b0], R119 ;  /* 0x0288b0776a0085a7 */ /* 0x000ee4000800007f */
[----:B---3--:R-:W-:Y:S05]  /*26ef0*/  @!P0 BRA `(.L_x_1757) ;  /* 0xfffffffc00f08947 */ /* 0x008fea000383ffff */
[----:B------:R-:W-:Y:S05]  /*26f00*/  BRA `(.L_x_2101) ;  /* 0xfffffe1400ec7947 */ /* 0x000fea000383ffff */
.L_x_1777:
        /* <DEDUP_REMOVED lines=8> */
.L_x_2103:
[----:B------:R-:W-:Y:S05]  /*26f90*/  BSYNC B0 ;  /* 0x0000000000007941 */ /* 0x000fea0003800000 */
.L_x_2102:
[----:B------:R-:W-:Y:S01]  /*26fa0*/  IMAD.MOV.U32 R194, RZ, RZ, R14 ;  /* 0x000000ffffc27224 */ /* 0x000fe200078e000e */
[----:B------:R-:W-:Y:S06]  /*26fb0*/  BRA `(.L_x_2104) ;  /* 0xfffffe2400207947 */ /* 0x000fec000383ffff */
.L_x_1787:
[----:B------:R-:W-:Y:S01]  /*26fc0*/  BSSY B1, `(.L_x_2105) ;  /* 0x0000008000017945 */ /* 0x000fe20003800000 */
[----:B------:R-:W-:Y:S02]  /*26fd0*/  IMAD.MOV.U32 R13, RZ, RZ, R6 ;  /* 0x000000ffff0d7224 */ /* 0x000fe400078e0006 */
[----:B------:R-:W-:Y:S02]  /*26fe0*/  IMAD.MOV.U32 R12, RZ, RZ, RZ ;  /* 0x000000ffff0c7224 */ /* 0x000fe400078e00ff */
[----:B------:R-:W-:Y:S02]  /*26ff0*/  IMAD.MOV.U32 R11, RZ, RZ, 0x181f ;  /* 0x0000181fff0b7424 */ /* 0x000fe400078e00ff */
[----:B------:R-:W-:-:S07]  /*27000*/  IMAD.MOV.U32 R15, RZ, RZ, -0x1 ;  /* 0xffffffffff0f7424 */ /* 0x000fce00078e00ff */
[----:B0-----:R-:W-:Y:S05]  /*27010*/  WARPSYNC.COLLECTIVE R15, `(.L_x_2106) ;  /* 0x000000000f087348 */ /* 0x001fea0003c00000 */
[----:B------:R1:W2:Y:S02]  /*27020*/  SHFL.IDX P6, R14, R13, R12, R11 ;  /* 0x0000000c0d0e7389 */ /* 0x0002a400000c000b */
[----:B012---:R-:W-:Y:S01]  /*27030*/  ENDCOLLECTIVE ;  /* 0x000000000000791b */ /* 0x007fe20003800000 */
.L_x_2106:
[----:B------:R-:W-:Y:S05]  /*27040*/  BSYNC B1 ;  /* 0x0000000000017941 */ /* 0x000fea0003800000 */
.L_x_2105:
        /* <DEDUP_REMOVED lines=8> */
.L_x_2107:
[----:B------:R-:W-:Y:S02]  /*270d0*/  IMAD.MOV.U32 R13, RZ, RZ, R8 ;  /* 0x000000ffff0d7224 */ /* 0x000fe400078e0008 */
[----:B------:R-:W-:-:S07]  /*270e0*/  IMAD.MOV.U32 R3, RZ, RZ, R14 ;  /* 0x000000ffff037224 */ /* 0x000fce00078e000e */
[----:B------:R-:W-:Y:S05]  /*270f0*/  WARPSYNC.COLLECTIVE R15, `(.L_x_2108) ;  /* 0x000000000f087348 */ /* 0x000fea0003c00000 */
[----:B------:R0:W1:Y:S02]  /*27100*/  SHFL.IDX P6, R14, R13, R12, R11 ;  /* 0x0000000c0d0e7389 */ /* 0x00006400000c000b */
[----:B01----:R-:W-:Y:S01]  /*27110*/  ENDCOLLECTIVE ;  /* 0x000000000000791b */ /* 0x003fe20003800000 */
.L_x_2108:
[----:B------:R-:W-:Y:S02]  /*27120*/  IMAD.MOV.U32 R13, RZ, RZ, R7 ;  /* 0x000000ffff0d7224 */ /* 0x000fe400078e0007 */
[----:B------:R-:W-:-:S07]  /*27130*/  IMAD.MOV.U32 R4, RZ, RZ, R14 ;  /* 0x000000ffff047224 */ /* 0x000fce00078e000e */
[----:B------:R-:W-:Y:S05]  /*27140*/  WARPSYNC.COLLECTIVE R15, `(.L_x_2109) ;  /* 0x000000000f087348 */ /* 0x000fea0003c00000 */
[----:B------:R0:W1:Y:S02]  /*27150*/  SHFL.IDX P6, R14, R13, R12, R11 ;  /* 0x0000000c0d0e7389 */ /* 0x00006400000c000b */
[----:B01----:R-:W-:Y:S01]  /*27160*/  ENDCOLLECTIVE ;  /* 0x000000000000791b */ /* 0x003fe20003800000 */
.L_x_2109:
[----:B------:R-:W-:Y:S05]  /*27170*/  BRA `(.L_x_2110) ;  /* 0xfffffe28006c7947 */ /* 0x000fea000383ffff */
.L_x_1790:
[----:B------:R-:W-:Y:S01]  /*27180*/  BSSY B1, `(.L_x_2111) ;  /* 0x0000008000017945 */ /* 0x000fe20003800000 */
[----:B0-----:R-:W-:Y:S02]  /*27190*/  IMAD.MOV.U32 R13, RZ, RZ, R6 ;  /* 0x000000ffff0d7224 */ /* 0x001fe400078e0006 */
[----:B------:R-:W-:Y:S02]  /*271a0*/  IMAD.MOV.U32 R12, RZ, RZ, 0x1 ;  /* 0x00000001ff0c7424 */ /* 0x000fe400078e00ff */
[----:B------:R-:W-:Y:S02]  /*271b0*/  IMAD.MOV.U32 R11, RZ, RZ, 0x181f ;  /* 0x0000181fff0b7424 */ /* 0x000fe400078e00ff */
[----:B------:R-:W-:-:S07]  /*271c0*/  IMAD.MOV.U32 R15, RZ, RZ, -0x1 ;  /* 0xffffffffff0f7424 */ /* 0x000fce00078e00ff */
[----:B-1----:R-:W-:Y:S05]  /*271d0*/  WARPSYNC.COLLECTIVE R15, `(.L_x_2112) ;  /* 0x000000000f087348 */ /* 0x002fea0003c00000 */
[----:B------:R0:W2:Y:S02]  /*271e0*/  SHFL.IDX P6, R14, R13, R12, R11 ;  /* 0x0000000c0d0e7389 */ /* 0x0000a400000c000b */
[----:B012---:R-:W-:Y:S01]  /*271f0*/  ENDCOLLECTIVE ;  /* 0x000000000000791b */ /* 0x007fe20003800000 */
.L_x_2112:
[----:B------:R-:W-:Y:S05]  /*27200*/  BSYNC B1 ;  /* 0x0000000000017941 */ /* 0x000fea0003800000 */
.L_x_2111:
        /* <DEDUP_REMOVED lines=8> */
.L_x_2113:
[----:B------:R-:W-:Y:S02]  /*27290*/  IMAD.MOV.U32 R13, RZ, RZ, R8 ;  /* 0x000000ffff0d7224 */ /* 0x000fe400078e0008 */
[----:B------:R-:W-:-:S07]  /*272a0*/  IMAD.MOV.U32 R3, RZ, RZ, R14 ;  /* 0x000000ffff037224 */ /* 0x000fce00078e000e */
[----:B------:R-:W-:Y:S05]  /*272b0*/  WARPSYNC.COLLECTIVE R15, `(.L_x_2114) ;  /* 0x000000000f087348 */ /* 0x000fea0003c00000 */
[----:B------:R0:W1:Y:S02]  /*272c0*/  SHFL.IDX P6, R14, R13, R12, R11 ;  /* 0x0000000c0d0e7389 */ /* 0x00006400000c000b */
[----:B01----:R-:W-:Y:S01]  /*272d0*/  ENDCOLLECTIVE ;  /* 0x000000000000791b */ /* 0x003fe20003800000 */
.L_x_2114:
[----:B------:R-:W-:Y:S02]  /*272e0*/  IMAD.MOV.U32 R13, RZ, RZ, R7 ;  /* 0x000000ffff0d7224 */ /* 0x000fe400078e0007 */
[----:B------:R-:W-:-:S07]  /*272f0*/  IMAD.MOV.U32 R4, RZ, RZ, R14 ;  /* 0x000000ffff047224 */ /* 0x000fce00078e000e */
[----:B------:R-:W-:Y:S05]  /*27300*/  WARPSYNC.COLLECTIVE R15, `(.L_x_2115) ;  /* 0x000000000f087348 */ /* 0x000fea0003c00000 */
[----:B------:R0:W1:Y:S02]  /*27310*/  SHFL.IDX P6, R14, R13, R12, R11 ;  /* 0x0000000c0d0e7389 */ /* 0x00006400000c000b */
[----:B01----:R-:W-:Y:S01]  /*27320*/  ENDCOLLECTIVE ;  /* 0x000000000000791b */ /* 0x003fe20003800000 */
.L_x_2115:
[----:B------:R-:W-:Y:S05]  /*27330*/  BRA `(.L_x_2116) ;  /* 0xfffffe2800d87947 */ /* 0x000fea000383ffff */
.L_x_1793:
[----:B------:R-:W-:Y:S01]  /*27340*/  BSSY B1, `(.L_x_2117) ;  /* 0x0000008000017945 */ /* 0x000fe20003800000 */
[----:B0-----:R-:W-:Y:S02]  /*27350*/  IMAD.MOV.U32 R13, RZ, RZ, R6 ;  /* 0x000000ffff0d7224 */ /* 0x001fe400078e0006 */
[----:B------:R-:W-:Y:S02]  /*27360*/  IMAD.MOV.U32 R12, RZ, RZ, 0x2 ;  /* 0x00000002ff0c7424 */ /* 0x000fe400078e00ff */
[----:B------:R-:W-:Y:S02]  /*27370*/  IMAD.MOV.U32 R11, RZ, RZ, 0x181f ;  /* 0x0000181fff0b7424 */ /* 0x000fe400078e00ff */
[----:B------:R-:W-:-:S07]  /*27380*/  IMAD.MOV.U32 R15, RZ, RZ, -0x1 ;  /* 0xffffffffff0f7424 */ /* 0x000fce00078e00ff */
[----:B--2---:R-:W-:Y:S05]  /*27390*/  WARPSYNC.COLLECTIVE R15, `(.L_x_2118) ;  /* 0x000000000f087348 */ /* 0x004fea0003c00000 */
[----:B------:R0:W1:Y:S02]  /*273a0*/  SHFL.IDX P6, R14, R13, R12, R11 ;  /* 0x0000000c0d0e7389 */ /* 0x00006400000c000b */
[----:B012---:R-:W-:Y:S01]  /*273b0*/  ENDCOLLECTIVE ;  /* 0x000000000000791b */ /* 0x007fe20003800000 */
.L_x_2118:
[----:B------:R-:W-:Y:S05]  /*273c0*/  BSYNC B1 ;  /* 0x0000000000017941 */ /* 0x000fea0003800000 */
.L_x_2117:
        /* <DEDUP_REMOVED lines=8> */
.L_x_2119:
[----:B------:R-:W-:Y:S02]  /*27450*/  IMAD.MOV.U32 R13, RZ, RZ, R8 ;  /* 0x000000ffff0d7224 */ /* 0x000fe400078e0008 */
[----:B------:R-:W-:-:S07]  /*27460*/  IMAD.MOV.U32 R3, RZ, RZ, R14 ;  /* 0x000000ffff037224 */ /* 0x000fce00078e000e */
[----:B------:R-:W-:Y:S05]  /*27470*/  WARPSYNC.COLLECTIVE R15, `(.L_x_2120) ;  /* 0x000000000f087348 */ /* 0x000fea0003c00000 */
[----:B------:R0:W1:Y:S02]  /*27480*/  SHFL.IDX P6, R14, R13, R12, R11 ;  /* 0x0000000c0d0e7389 */ /* 0x00006400000c000b */
[----:B01----:R-:W-:Y:S01]  /*27490*/  ENDCOLLECTIVE ;  /* 0x000000000000791b */ /* 0x003fe20003800000 */
.L_x_2120:
[----:B------:R-:W-:Y:S02]  /*274a0*/  IMAD.MOV.U32 R13, RZ, RZ, R7 ;  /* 0x000000ffff0d7224 */ /* 0x000fe400078e0007 */
[----:B------:R-:W-:-:S07]  /*274b0*/  IMAD.MOV.U32 R4, RZ, RZ, R14 ;  /* 0x000000ffff047224 */ /* 0x000fce00078e000e */
[----:B------:R-:W-:Y:S05]  /*274c0*/  WARPSYNC.COLLECTIVE R15, `(.L_x_2121) ;  /* 0x000000000f087348 */ /* 0x000fea0003c00000 */
[----:B------:R0:W1:Y:S02]  /*274d0*/  SHFL.IDX P6, R14, R13, R12, R11 ;  /* 0x0000000c0d0e7389 */ /* 0x00006400000c000b */
[----:B01----:R-:W-:Y:S01]  /*274e0*/  ENDCOLLECTIVE ;  /* 0x000000000000791b */ /* 0x003fe20003800000 */
.L_x_2121:
[----:B------:R-:W-:Y:S05]  /*274f0*/  BRA `(.L_x_2122) ;  /* 0xfffffe2c003c7947 */ /* 0x000fea000383ffff */
.L_x_1796:
[----:B------:R-:W-:Y:S01]  /*27500*/  BSSY B1, `(.L_x_2123) ;  /* 0x0000008000017945 */ /* 0x000fe20003800000 */
[----:B------:R-:W-:Y:S02]  /*27510*/  IMAD.MOV.U32 R13, RZ, RZ, R6 ;  /* 0x000000ffff0d7224 */ /* 0x000fe400078e0006 */
[----:B------:R-:W-:Y:S02]  /*27520*/  IMAD.MOV.U32 R12, RZ, RZ, 0x3 ;  /* 0x00000003ff0c7424 */ /* 0x000fe400078e00ff */
[----:B------:R-:W-:Y:S02]  /*27530*/  IMAD.MOV.U32 R11, RZ, RZ, 0x181f ;  /* 0x0000181fff0b7424 */ /* 0x000fe400078e00ff */
[----:B------:R-:W-:-:S07]  /*27540*/  IMAD.MOV.U32 R15, RZ, RZ, -0x1 ;  /* 0xffffffffff0f7424 */ /* 0x000fce00078e00ff */
[----:B--2---:R-:W-:Y:S05]  /*27550*/  WARPSYNC.COLLECTIVE R15, `(.L_x_2124) ;  /* 0x000000000f087348 */ /* 0x004fea0003c00000 */
[----:B------:R0:W1:Y:S02]  /*27560*/  SHFL.IDX P6, R14, R13, R12, R11 ;  /* 0x0000000c0d0e7389 */ /* 0x00006400000c000b */
[----:B012---:R-:W-:Y:S01]  /*27570*/  ENDCOLLECTIVE ;  /* 0x000000000000791b */ /* 0x007fe20003800000 */
.L_x_2124:
[----:B------:R-:W-:Y:S05]  /*27580*/  BSYNC B1 ;  /* 0x0000000000017941 */ /* 0x000fea0003800000 */
.L_x_2123:
        /* <DEDUP_REMOVED lines=8> */
.L_x_2125:
[----:B------:R-:W-:Y:S02]  /*27610*/  IMAD.MOV.U32 R13, RZ, RZ, R8 ;  /* 0x000000ffff0d7224 */ /* 0x000fe400078e0008 */
[----:B------:R-:W-:-:S07]  /*27620*/  IMAD.MOV.U32 R3, RZ, RZ, R14 ;  /* 0x000000ffff037224 */ /* 0x000fce00078e000e */
[----:B------:R-:W-:Y:S05]  /*27630*/  WARPSYNC.COLLECTIVE R15, `(.L_x_2126) ;  /* 0x000000000f087348 */ /* 0x000fea0003c00000 */
[----:B------:R0:W1:Y:S02]  /*27640*/  SHFL.IDX P6, R14, R13, R12, R11 ;  /* 0x0000000c0d0e7389 */ /* 0x00006400000c000b */
[----:B01----:R-:W-:Y:S01]  /*27650*/  ENDCOLLECTIVE ;  /* 0x000000000000791b */ /* 0x003fe20003800000 */
.L_x_2126:
[----:B------:R-:W-:Y:S02]  /*27660*/  IMAD.MOV.U32 R13, RZ, RZ, R7 ;  /* 0x000000ffff0d7224 */ /* 0x000fe400078e0007 */
[----:B------:R-:W-:-:S07]  /*27670*/  IMAD.MOV.U32 R4, RZ, RZ, R14 ;  /* 0x000000ffff047224 */ /* 0x000fce00078e000e */
[----:B------:R-:W-:Y:S05]  /*27680*/  WARPSYNC.COLLECTIVE R15, `(.L_x_2127) ;  /* 0x000000000f087348 */ /* 0x000fea0003c00000 */
[----:B------:R0:W1:Y:S02]  /*27690*/  SHFL.IDX P6, R14, R13, R12, R11 ;  /* 0x0000000c0d0e7389 */ /* 0x00006400000c000b */
[----:B01----:R-:W-:Y:S01]  /*276a0*/  ENDCOLLECTIVE ;  /* 0x000000000000791b */ /* 0x003fe20003800000 */
.L_x_2127:
[----:B------:R-:W-:Y:S05]  /*276b0*/  BRA `(.L_x_2128) ;  /* 0xfffffe2c00a87947 */ /* 0x000fea000383ffff */
.L_x_1800:
[----:B0-----:R0:W1:Y:S02]  /*276c0*/  SYNCS.PHASECHK.TRANS64.TRYWAIT P0, [R2+URZ+0x28800], R5 ;  /* 0x02880005020075a7 */ /* 0x001064000800017f */
[----:B-1----:R-:W-:Y:S05]  /*276d0*/  @!P0 NANOSLEEP.SYNCS 0x989680 ;  /* 0x009896800000895d */ /* 0x002fea0003900000 */
[----:B------:R-:W1:Y:S02]  /*276e0*/  @!P0 SYNCS.PHASECHK.TRANS64 P0, [R2+URZ+0x28800], R5 ;  /* 0x02880005020085a7 */ /* 0x000e64000800007f */
[----:B-1----:R-:W-:Y:S05]  /*276f0*/  @!P0 BRA `(.L_x_1800) ;  /* 0xfffffffc00f08947 */ /* 0x002fea000383ffff */
[----:B------:R-:W-:Y:S05]  /*27700*/  BRA `(.L_x_2129) ;  /* 0xfffffe3000687947 */ /* 0x000fea000383ffff */
.L_x_1816:
[----:B------:R-:W1:Y:S01]  /*27710*/  LDC R56, c[0x0][0x3f4] ;  /* 0x0000fd00ff387b82 */ /* 0x000e620000000800 */
[----:B------:R-:W-:Y:S01]  /*27720*/  BSSY B1, `(.L_x_2130) ;  /* 0x0000008000017945 */ /* 0x000fe20003800000 */
[----:B------:R-:W-:Y:S02]  /*27730*/  IMAD.MOV.U32 R13, RZ, RZ, R35 ;  /* 0x000000ffff0d7224 */ /* 0x000fe400078e0023 */
[----:B------:R-:W-:Y:S02]  /*27740*/  IMAD.MOV.U32 R12, RZ, RZ, RZ ;  /* 0x000000ffff0c7224 */ /* 0x000fe400078e00ff */
[----:B------:R-:W-:Y:S02]  /*27750*/  IMAD.MOV.U32 R11, RZ, RZ, 0x181f ;  /* 0x0000181fff0b7424 */ /* 0x000fe400078e00ff */
[----:B------:R-:W-:-:S07]  /*27760*/  IMAD.MOV.U32 R15, RZ, RZ, -0x1 ;  /* 0xffffffffff0f7424 */ /* 0x000fce00078e00ff */
[----:B01----:R-:W-:Y:S05]  /*27770*/  WARPSYNC.COLLECTIVE R15, `(.L_x_2131) ;  /* 0x000000000f087348 */ /* 0x003fea0003c00000 */
[----:B------:R2:W3:Y:S02]  /*27780*/  SHFL.IDX P6, R14, R13, R12, R11 ;  /* 0x0000000c0d0e7389 */ /* 0x0004e400000c000b */
[----:B0123--:R-:W-:Y:S01]  /*27790*/  ENDCOLLECTIVE ;  /* 0x000000000000791b */ /* 0x00ffe20003800000 */
.L_x_2131:
[----:B------:R-:W-:Y:S05]  /*277a0*/  BSYNC B1 ;  /* 0x0000000000017941 */ /* 0x000fea0003800000 */
.L_x_2130:
[----:B------:R-:W-:Y:S01]  /*277b0*/  IMAD.MOV.U32 R13, RZ, RZ, R32 ;  /* 0x000000ffff0d7224 */ /* 0x000fe200078e0020 */
[----:B------:R-:W-:Y:S01]  /*277c0*/  ISETP.GE.AND P0, PT, R16, R56, PT ;  /* 0x000000381000720c */ /* 0x000fe20003f06270 */
[----:B------:R-:W-:Y:S02]  /*277d0*/  IMAD.MOV.U32 R12, RZ, RZ, RZ ;  /* 0x000000ffff0c7224 */ /* 0x000fe400078e00ff */
[----:B------:R-:W-:Y:S02]  /*277e0*/  IMAD.MOV.U32 R11, RZ, RZ, 0x181f ;  /* 0x0000181fff0b7424 */ /* 0x000fe400078e00ff */
[----:B------:R-:W-:Y:S02]  /*277f0*/  IMAD.MOV.U32 R15, RZ, RZ, -0x1 ;  /* 0xffffffffff0f7424 */ /* 0x000fe400078e00ff */
[----:B------:R-:W-:Y:S02]  /*27800*/  IMAD.MOV.U32 R3, RZ, RZ, R14 ;  /* 0x000000ffff037224 */ /* 0x000fe400078e000e */
[----:B------:R-:W-:-:S07]  /*27810*/  IMAD R0, R187, R0, RZ ;  /* 0x00000000bb007224 */ /* 0x000fce00078e02ff */
[----:B------:R-:W-:Y:S05]  /*27820*/  WARPSYNC.COLLECTIVE R15, `(.L_x_2132) ;  /* 0x000000000f087348 */ /* 0x000fea0003c00000 */
[----:B------:R0:W1:Y:S02]  /*27830*/  SHFL.IDX P6, R14, R13, R12, R11 ;  /* 0x0000000c0d0e7389 */ /* 0x00006400000c000b */
[----:B01----:R-:W-:Y:S01]  /*27840*/  ENDCOLLECTIVE ;  /* 0x000000000000791b */ /* 0x003fe20003800000 */
.L_x_2132:
[----:B------:R-:W-:Y:S01]  /*27850*/  ISETP.GE.OR P1, PT, R57, R0, P0 ;  /* 0x000000003900720c */ /* 0x000fe20000726670 */
[----:B------:R-:W-:-:S12]  /*27860*/  IMAD.MOV.U32 R13, RZ, RZ, R33 ;  /* 0x000000ffff0d7224 */ /* 0x000fd800078e0021 */
[C---:B------:R-:W-:Y:S01]  /*27870*/  @!P1 IMAD.SHL.U32 R7, R16.reuse, 0x2, RZ ;  /* 0x0000000210079824 */ /* 0x040fe200078e00ff */
[----:B------:R-:W-:Y:S01]  /*27880*/  @!P1 SHF.L.U64.HI R6, R16, 0x1, R17 ;  /* 0x0000000110069819 */ /* 0x000fe20000010211 */
[----:B------:R-:W-:-:S07]  /*27890*/  IMAD.MOV.U32 R4, RZ, RZ, R14 ;  /* 0x000000ffff047224 */ /* 0x000fce00078e000e */
[----:B------:R-:W-:Y:S05]  /*278a0*/  WARPSYNC.COLLECTIVE R15, `(.L_x_2133) ;  /* 0x000000000f087348 */ /* 0x000fea0003c00000 */
[----:B------:R0:W1:Y:S02]  /*278b0*/  SHFL.IDX P6, R14, R13, R12, R11 ;  /* 0x0000000c0d0e7389 */ /* 0x00006400000c000b */
[----:B01----:R-:W-:Y:S01]  /*278c0*/  ENDCOLLECTIVE ;  /* 0x000000000000791b */ /* 0x003fe20003800000 */
.L_x_2133:
[----:B------:R-:W-:-:S05]  /*278d0*/  @!P1 IADD3 R4, P2, R4, R7, RZ ;  /* 0x0000000704049210 */ /* 0x000fca0007f5e0ff */
[----:B------:R-:W-:Y:S02]  /*278e0*/  @!P1 IMAD.X R3, R3, 0x1, R6, P2 ;  /* 0x0000000103039824 */ /* 0x000fe400010e0606 */
[----:B------:R-:W-:Y:S02]  /*278f0*/  @!P1 IMAD.MOV.U32 R24, RZ, RZ, R4 ;  /* 0x000000ffff189224 */ /* 0x000fe400078e0004 */
[----:B------:R-:W-:Y:S02]  /*27900*/  @!P1 IMAD.MOV.U32 R25, RZ, RZ, R3 ;  /* 0x000000ffff199224 */ /* 0x000fe400078e0003 */
[----:B------:R-:W-:-:S04]  /*27910*/  IMAD.MOV.U32 R13, RZ, RZ, R34 ;  /* 0x000000ffff0d7224 */ /* 0x000fc800078e0022 */
[----:B------:R-:W5:Y:S01]  /*27920*/  @!P1 LD.E.128 R24, desc[UR38][R24.64] ;  /* 0x0000002618189980 */ /* 0x000f62000c101d00 */
[----:B------:R-:W-:-:S07]  /*27930*/  IMAD.MOV.U32 R5, RZ, RZ, R14 ;  /* 0x000000ffff057224 */ /* 0x000fce00078e000e */
[----:B-----5:R-:W-:Y:S05]  /*27940*/  WARPSYNC.COLLECTIVE R15, `(.L_x_2134) ;  /* 0x000000000f087348 */ /* 0x020fea0003c00000 */
[----:B------:R0:W1:Y:S02]  /*27950*/  SHFL.IDX P6, R14, R13, R12, R11 ;  /* 0x0000000c0d0e7389 */ /* 0x00006400000c000b */
[----:B01---5:R-:W-:Y:S01]  /*27960*/  ENDCOLLECTIVE ;  /* 0x000000000000791b */ /* 0x023fe20003800000 */
.L_x_2134:
[----:B------:R-:W-:-:S05]  /*27970*/  @!P1 IADD3 R14, P2, R14, R7, RZ ;  /* 0x000000070e0e9210 */ /* 0x000fca0007f5e0ff */
[----:B------:R-:W-:Y:S02]  /*27980*/  @!P1 IMAD.X R5, R5, 0x1, R6, P2 ;  /* 0x0000000105059824 */ /* 0x000fe400010e0606 */
[----:B------:R-:W-:-:S06]  /*27990*/  @!P1 IMAD.MOV.U32 R4, RZ, RZ, R14 ;  /* 0x000000ffff049224 */ /* 0x000fcc00078e000e */
[----:B------:R-:W5:Y:S01]  /*279a0*/  @!P1 LD.E.128 R4, desc[UR38][R4.64] ;  /* 0x0000002604049980 */ /* 0x000f62000c101d00 */
[----:B------:R-:W-:Y:S02]  /*279b0*/  IMAD.MOV.U32 R13, RZ, RZ, R35 ;  /* 0x000000ffff0d7224 */ /* 0x000fe400078e0023 */
[----:B------:R-:W-:-:S07]  /*279c0*/  IMAD.MOV.U32 R12, RZ, RZ, 0x1 ;  /* 0x00000001ff0c7424 */ /* 0x000fce00078e00ff */
[----:B-----5:R-:W-:Y:S05]  /*279d0*/  WARPSYNC.COLLECTIVE R15, `(.L_x_2135) ;  /* 0x000000000f087348 */ /* 0x020fea0003c00000 */
[----:B------:R0:W1:Y:S02]  /*279e0*/  SHFL.IDX P6, R14, R13, R12, R11 ;  /* 0x0000000c0d0e7389 */ /* 0x00006400000c000b */
[----:B01---5:R-:W-:Y:S01]  /*279f0*/  ENDCOLLECTIVE ;  /* 0x000000000000791b */ /* 0x023fe20003800000 */
.L_x_2135:
[----:B------:R-:W-:Y:S01]  /*27a00*/  CS2R R48, SRZ ;  /* 0x0000000000307805 */ /* 0x000fe2000001ff00 */
[----:B------:R-:W-:Y:S01]  /*27a10*/  IMAD.MOV.U32 R13, RZ, RZ, R32 ;  /* 0x000000ffff0d7224 */ /* 0x000fe200078e0020 */
[----:B------:R-:W-:Y:S02]  /*27a20*/  CS2R R50, SRZ ;  /* 0x0000000000327805 */ /* 0x000fe4000001ff00 */
[----:B------:R-:W-:Y:S02]  /*27a30*/  CS2R R20, SRZ ;  /* 0x0000000000147805 */ /* 0x000fe4000001ff00 */
[----:B------:R-:W-:Y:S01]  /*27a40*/  CS2R R36, SRZ ;  /* 0x0000000000247805 */ /* 0x000fe2000001ff00 */
[----:B------:R-:W-:-:S04]  /*27a50*/  @!P1 IMAD.MOV.U32 R48, RZ, RZ, R24 ;  /* 0x000000ffff309224 */ /* 0x000fc800078e0018 */
[----:B------:R-:W-:-:S05]  /*27a60*/  IMAD.MOV.U32 R3, RZ, RZ, R48 ;  /* 0x000000ffff037224 */ /* 0x000fca00078e0030 */
[----:B------:R-:W-:Y:S01]  /*27a70*/  PRMT R46, R46, 0x5410, R3 ;  /* 0x000054102e2e7816 */ /* 0x000fe20000000003 */
[----:B------:R-:W-:-:S07]  /*27a80*/  IMAD.MOV.U32 R3, RZ, RZ, R14 ;  /* 0x000000ffff037224 */ /* 0x000fce00078e000e */
[----:B------:R-:W-:Y:S05]  /*27a90*/  WARPSYNC.COLLECTIVE R15, `(.L_x_2136) ;  /* 0x000000000f087348 */ /* 0x000fea0003c00000 */
[----:B------:R0:W1:Y:S02]  /*27aa0*/  SHFL.IDX P6, R14, R13, R12, R11 ;  /* 0x0000000c0d0e7389 */ /* 0x00006400000c000b */
[----:B01----:R-:W-:Y:S01]  /*27ab0*/  ENDCOLLECTIVE ;  /* 0x000000000000791b */ /* 0x003fe20003800000 */
.L_x_2136:
[----:B------:R-:W-:-:S04]  /*27ac0*/  @!P1 IMAD.MOV.U32 R49, RZ, RZ, R25 ;  /* 0x000000ffff319224 */ /* 0x000fc800078e0019 */
[----:B------:R-:W-:-:S05]  /*27ad0*/  IMAD.MOV.U32 R8, RZ, RZ, R49 ;  /* 0x000000ffff087224 */ /* 0x000fca00078e0031 */
[----:B------:R-:W-:Y:S01]  /*27ae0*/  PRMT R83, R8, 0x7610, R83 ;  /* 0x0000761008537816 */ /* 0x000fe20000000053 */
[----:B------:R-:W-:Y:S02]  /*27af0*/  IMAD.MOV.U32 R13, RZ, RZ, R33 ;  /* 0x000000ffff0d7224 */ /* 0x000fe400078e0021 */
[----:B------:R-:W-:-:S07]  /*27b00*/  IMAD.MOV.U32 R8, RZ, RZ, R14 ;  /* 0x000000ffff087224 */ /* 0x000fce00078e000e */
[----:B------:R-:W-:Y:S05]  /*27b10*/  WARPSYNC.COLLECTIVE R15, `(.L_x_2137) ;  /* 0x000000000f087348 */ /* 0x000fea0003c00000 */
[----:B------:R0:W1:Y:S02]  /*27b20*/  SHFL.IDX P6, R14, R13, R12, R11 ;  /* 0x0000000c0d0e7389 */ /* 0x00006400000c000b */
[----:B01----:R-:W-:Y:S01]  /*27b30*/  ENDCOLLECTIVE ;  /* 0x000000000000791b */ /* 0x003fe20003800000 */
.L_x_2137:
[----:B------:R-:W-:Y:S02]  /*27b40*/  @!P1 IMAD.MOV.U32 R50, RZ, RZ, R26 ;  /* 0x000000ffff329224 */ /* 0x000fe400078e001a */
[----:B------:R-:W-:Y:S02]  /*27b50*/  IMAD.MOV.U32 R13, RZ, RZ, R34 ;  /* 0x000000ffff0d7224 */ /* 0x000fe400078e0022 */
[----:B------:R-:W-:Y:S02]  /*27b60*/  @!P1 IMAD.MOV.U32 R51, RZ, RZ, R27 ;  /* 0x000000ffff339224 */ /* 0x000fe400078e001b */
[----:B------:R-:W-:-:S07]  /*27b70*/  IMAD.MOV.U32 R9, RZ, RZ, R14 ;  /* 0x000000ffff097224 */ /* 0x000fce00078e000e */
[----:B------:R-:W-:Y:S05]  /*27b80*/  WARPSYNC.COLLECTIVE R15, `(.L_x_2138) ;  /* 0x000000000f087348 */ /* 0x000fea0003c00000 */
[----:B------:R0:W1:Y:S02]  /*27b90*/  SHFL.IDX P6, R14, R13, R12, R11 ;  /* 0x0000000c0d0e7389 */ /* 0x00006400000c000b */
[----:B01----:R-:W-:Y:S01]  /*27ba0*/  ENDCOLLECTIVE ;  /* 0x000000000000791b */ /* 0x003fe20003800000 */
.L_x_2138:
[----:B------:R-:W-:Y:S02]  /*27bb0*/  IMAD.MOV.U32 R10, RZ, RZ, R50 ;  /* 0x000000ffff0a7224 */ /* 0x000fe400078e0032 */
[----:B------:R-:W-:Y:S02]  /*27bc0*/  IMAD.MOV.U32 R25, RZ, RZ, R51 ;  /* 0x000000ffff197224 */ /* 0x000fe400078e0033 */
[----:B------:R-:W-:Y:S02]  /*27bd0*/  @!P1 IMAD.MOV.U32 R20, RZ, RZ, R4 ;  /* 0x000000ffff149224 */ /* 0x000fe400078e0004 */
[----:B------:R-:W-:Y:S02]  /*27be0*/  @!P1 IMAD.MOV.U32 R21, RZ, RZ, R5 ;  /* 0x000000ffff159224 */ /* 0x000fe400078e0005 */
[----:B------:R-:W-:Y:S02]  /*27bf0*/  @!P1 IMAD.MOV.U32 R36, RZ, RZ, R6 ;  /* 0x000000ffff249224 */ /* 0x000fe400078e0006 */
[----:B------:R-:W-:Y:S01]  /*27c00*/  @!P1 IMAD.MOV.U32 R37, RZ, RZ, R7 ;  /* 0x000000ffff259224 */ /* 0x000fe200078e0007 */
[----:B------:R-:W-:Y:S01]  /*27c10*/  PRMT R43, R10, 0x7610, R43 ;  /* 0x000076100a2b7816 */ /* 0x000fe2000000002b */
[----:B------:R-:W-:Y:S01]  /*27c20*/  IMAD.MOV.U32 R4, RZ, RZ, R20 ;  /* 0x000000ffff047224 */ /* 0x000fe200078e0014 */
[----:B------:R-:W-:Y:S01]  /*27c30*/  PRMT R44, R25, 0x7610, R44 ;  /* 0x00007610192c7816 */ /* 0x000fe2000000002c */
[----:B------:R-:W-:-:S02]  /*27c40*/  IMAD.MOV.U32 R5, RZ, RZ, R21 ;  /* 0x000000ffff057224 */ /* 0x000fc400078e0015 */
[----:B------:R-:W-:Y:S02]  /*27c50*/  IMAD.MOV.U32 R6, RZ, RZ, R36 ;  /* 0x000000ffff067224 */ /* 0x000fe400078e0024 */
[----:B------:R-:W-:Y:S01]  /*27c60*/  IMAD.MOV.U32 R7, RZ, RZ, R37 ;  /* 0x000000ffff077224 */ /* 0x000fe200078e0025 */
[----:B------:R-:W-:Y:S02]  /*27c70*/  PRMT R43, R43, 0x5410, R4 ;  /* 0x000054102b2b7816 */ /* 0x000fe40000000004 */
[----:B------:R-:W-:Y:S02]  /*27c80*/  CS2R R24, SRZ ;  /* 0x0000000000187805 */ /* 0x000fe4000001ff00 */
[----:B------:R-:W-:Y:S02]  /*27c90*/  PRMT R44, R44, 0x5410, R5 ;  /* 0x000054102c2c7816 */ /* 0x000fe40000000005 */
[----:B------:R-:W-:Y:S02]  /*27ca0*/  PRMT R45, R45, 0x5410, R6 ;  /* 0x000054102d2d7816 */ /* 0x000fe40000000006 */
[----:B------:R-:W-:Y:S01]  /*27cb0*/  PRMT R81, R7, 0x7610, R81 ;  /* 0x0000761007517816 */ /* 0x000fe20000000051 */
[----:B------:R-:W-:Y:S06]  /*27cc0*/  BRA `(.L_x_2139) ;  /* 0xfffffe4800a87947 */ /* 0x000fec000383ffff */
.L_x_1819:
[----:B------:R-:W-:Y:S01]  /*27cd0*/  BSSY B1, `(.L_x_2140) ;  /* 0x0000008000017945 */ /* 0x000fe20003800000 */
[----:B------:R-:W-:Y:S02]  /*27ce0*/  IMAD.MOV.U32 R13, RZ, RZ, R35 ;  /* 0x000000ffff0d7224 */ /* 0x000fe400078e0023 */
[----:B------:R-:W-:Y:S02]  /*27cf0*/  IMAD.MOV.U32 R12, RZ, RZ, 0x2 ;  /* 0x00000002ff0c7424 */ /* 0x000fe400078e00ff */
[----:B------:R-:W-:Y:S02]  /*27d00*/  IMAD.MOV.U32 R11, RZ, RZ, 0x181f ;  /* 0x0000181fff0b7424 */ /* 0x000fe400078e00ff */
[----:B-1----:R-:W-:-:S07]  /*27d10*/  IMAD.MOV.U32 R15, RZ, RZ, -0x1 ;  /* 0xffffffffff0f7424 */ /* 0x002fce00078e00ff */
[----:B------:R-:W-:Y:S05]  /*27d20*/  WARPSYNC.COLLECTIVE R15, `(.L_x_2141) ;  /* 0x000000000f087348 */ /* 0x000fea0003c00000 */
[----:B------:R0:W1:Y:S02]  /*27d30*/  SHFL.IDX P6, R14, R13, R12, R11 ;  /* 0x0000000c0d0e7389 */ /* 0x00006400000c000b */
[----:B01----:R-:W-:Y:S01]  /*27d40*/  ENDCOLLECTIVE ;  /* 0x000000000000791b */ /* 0x003fe20003800000 */
.L_x_2141:
[----:B------:R-:W-:Y:S05]  /*27d50*/  BSYNC B1 ;  /* 0x0000000000017941 */ /* 0x000fea0003800000 */
.L_x_2140:
[----:B------:R-:W-:Y:S02]  /*27d60*/  IMAD.MOV.U32 R13, RZ, RZ, R32 ;  /* 0x000000ffff0d7224 */ /* 0x000fe400078e0020 */
[----:B------:R-:W-:Y:S02]  /*27d70*/  IMAD.MOV.U32 R12, RZ, RZ, 0x2 ;  /* 0x00000002ff0c7424 */ /* 0x000fe400078e00ff */
[----:B------:R-:W-:Y:S02]  /*27d80*/  IMAD.MOV.U32 R11, RZ, RZ, 0x181f ;  /* 0x0000181fff0b7424 */ /* 0x000fe400078e00ff */
[----:B------:R-:W-:Y:S02]  /*27d90*/  IMAD.MOV.U32 R15, RZ, RZ, -0x1 ;  /* 0xffffffffff0f7424 */ /* 0x000fe400078e00ff */
[----:B------:R-:W-:Y:S02]  /*27da0*/  IMAD.MOV.U32 R3, RZ, RZ, R14 ;  /* 0x000000ffff037224 */ /* 0x000fe400078e000e */
[----:B------:R-:W-:-:S07]  /*27db0*/  VIADD R9, R57, 0x40 ;  /* 0x0000004039097836 */ /* 0x000fce0000000000 */
[----:B------:R-:W-:Y:S05]  /*27dc0*/  WARPSYNC.COLLECTIVE R15, `(.L_x_2142) ;  /* 0x000000000f087348 */ /* 0x000fea0003c00000 */
[----:B------:R0:W1:Y:S02]  /*27dd0*/  SHFL.IDX P6, R14, R13, R12, R11 ;  /* 0x0000000c0d0e7389 */ /* 0x00006400000c000b */
[----:B01----:R-:W-:Y:S01]  /*27de0*/  ENDCOLLECTIVE ;  /* 0x000000000000791b */ /* 0x003fe20003800000 */
.L_x_2142:
        /* <DEDUP_REMOVED lines=8> */
.L_x_2143:
[----:B------:R-:W-:-:S05]  /*27e70*/  @!P1 IADD3 R8, P2, R8, R31, RZ ;  /* 0x0000001f08089210 */ /* 0x000fca0007f5e0ff */
[----:B------:R-:W-:Y:S02]  /*27e80*/  @!P1 IMAD.X R9, R3, 0x1, R29, P2 ;  /* 0x0000000103099824 */ /* 0x000fe400010e061d */
[----:B------:R-:W-:Y:S02]  /*27e90*/  IMAD.MOV.U32 R13, RZ, RZ, R34 ;  /* 0x000000ffff0d7224 */ /* 0x000fe400078e0022 */
[----:B------:R-:W-:-:S07]  /*27ea0*/  IMAD.MOV.U32 R28, RZ, RZ, R14 ;  /* 0x000000ffff1c7224 */ /* 0x000fce00078e000e */
[----:B------:R-:W-:Y:S05]  /*27eb0*/  WARPSYNC.COLLECTIVE R15, `(.L_x_2144) ;  /* 0x000000000f087348 */ /* 0x000fea0003c00000 */
[----:B------:R0:W1:Y:S02]  /*27ec0*/  SHFL.IDX P6, R14, R13, R12, R11 ;  /* 0x0000000c0d0e7389 */ /* 0x00006400000c000b */
[----:B01----:R-:W-:Y:S01]  /*27ed0*/  ENDCOLLECTIVE ;  /* 0x000000000000791b */ /* 0x003fe20003800000 */
.L_x_2144:
[----:B------:R-:W2:Y:S01]  /*27ee0*/  @!P1 LD.E.128 R8, desc[UR38][R8.64] ;  /* 0x0000002608089980 */ /* 0x000ea2000c101d00 */
[----:B------:R-:W-:-:S05]  /*27ef0*/  @!P1 IADD3 R14, P2, R14, R31, RZ ;  /* 0x0000001f0e0e9210 */ /* 0x000fca0007f5e0ff */
[----:B------:R-:W-:-:S04]  /*27f00*/  @!P1 IMAD.X R3, R28, 0x1, R29, P2 ;  /* 0x000000011c039824 */ /* 0x000fc800010e061d */
[----:B------:R-:W-:-:S05]  /*27f10*/  @!P1 IMAD.MOV.U32 R15, RZ, RZ, R3 ;  /* 0x000000ffff0f9224 */ /* 0x000fca00078e0003 */
[----:B------:R0:W5:Y:S01]  /*27f20*/  @!P1 LD.E.128 R28, desc[UR38][R14.64] ;  /* 0x000000260e1c9980 */ /* 0x000162000c101d00 */
[----:B------:R-:W-:Y:S02]  /*27f30*/  CS2R R52, SRZ ;  /* 0x0000000000347805 */ /* 0x000fe4000001ff00 */
[----:B------:R-:W-:Y:S01]  /*27f40*/  CS2R R54, SRZ ;  /* 0x0000000000367805 */ /* 0x000fe2000001ff00 */
[----:B------:R-:W-:Y:S01]  /*27f50*/  IMAD.MOV.U32 R13, RZ, RZ, R35 ;  /* 0x000000ffff0d7224 */ /* 0x000fe200078e0023 */
[----:B------:R-:W-:Y:S02]  /*27f60*/  CS2R R38, SRZ ;  /* 0x0000000000267805 */ /* 0x000fe4000001ff00 */
[----:B------:R-:W-:Y:S01]  /*27f70*/  CS2R R40, SRZ ;  /* 0x0000000000287805 */ /* 0x000fe2000001ff00 */
[----:B0-----:R-:W-:Y:S02]  /*27f80*/  IMAD.MOV.U32 R15, RZ, RZ, -0x1 ;  /* 0xffffffffff0f7424 */ /* 0x001fe400078e00ff */
[----:B--2---:R-:W-:-:S02]  /*27f90*/  @!P1 IMAD.MOV.U32 R53, RZ, RZ, R9 ;  /* 0x000000ffff359224 */ /* 0x004fc400078e0009 */
[----:B------:R-:W-:Y:S02]  /*27fa0*/  @!P1 IMAD.MOV.U32 R55, RZ, RZ, R11 ;  /* 0x000000ffff379224 */ /* 0x000fe400078e000b */
[----:B------:R-:W-:Y:S02]  /*27fb0*/  IMAD.MOV.U32 R12, RZ, RZ, R53 ;  /* 0x000000ffff0c7224 */ /* 0x000fe400078e0035 */
[----:B------:R-:W-:Y:S02]  /*27fc0*/  IMAD.MOV.U32 R11, RZ, RZ, 0x181f ;  /* 0x0000181fff0b7424 */ /* 0x000fe400078e00ff */
[----:B------:R-:W-:Y:S01]  /*27fd0*/  @!P1 IMAD.MOV.U32 R52, RZ, RZ, R8 ;  /* 0x000000ffff349224 */ /* 0x000fe200078e0008 */
[----:B------:R-:W-:Y:S01]  /*27fe0*/  PRMT R66, R12, 0x7610, R66 ;  /* 0x000076100c427816 */ /* 0x000fe20000000042 */
[----:B------:R-:W-:Y:S02]  /*27ff0*/  IMAD.MOV.U32 R12, RZ, RZ, 0x3 ;  /* 0x00000003ff0c7424 */ /* 0x000fe400078e00ff */
[----:B------:R-:W-:-:S02]  /*28000*/  IMAD.MOV.U32 R3, RZ, RZ, R52 ;  /* 0x000000ffff037224 */ /* 0x000fc400078e0034 */
[----:B------:R-:W-:-:S07]  /*28010*/  @!P1 IMAD.MOV.U32 R54, RZ, RZ, R10 ;  /* 0x000000ffff369224 */ /* 0x000fce00078e000a */
[----:B-----5:R-:W-:Y:S05]  /*28020*/  WARPSYNC.COLLECTIVE R15, `(.L_x_2145) ;  /* 0x000000000f087348 */ /* 0x020fea0003c00000 */
[----:B------:R0:W1:Y:S02]  /*28030*/  SHFL.IDX P6, R14, R13, R12, R11 ;  /* 0x0000000c0d0e7389 */ /* 0x00006400000c000b */
[----:B01---5:R-:W-:Y:S01]  /*28040*/  ENDCOLLECTIVE ;  /* 0x000000000000791b */ /* 0x023fe20003800000 */
.L_x_2145:
[----:B------:R-:W-:Y:S01]  /*28050*/  IMAD.MOV.U32 R9, RZ, RZ, R55 ;  /* 0x000000ffff097224 */ /* 0x000fe200078e0037 */
[----:B------:R-:W-:Y:S01]  /*28060*/  PRMT R65, R3, 0x7610, R65 ;  /* 0x0000761003417816 */ /* 0x000fe20000000041 */
[----:B------:R-:W-:-:S03]  /*28070*/  IMAD.MOV.U32 R8, RZ, RZ, R54 ;  /* 0x000000ffff087224 */ /* 0x000fc600078e0036 */
[----:B------:R-:W-:Y:S02]  /*28080*/  PRMT R46, R9, 0x7610, R46 ;  /* 0x00007610092e7816 */ /* 0x000fe4000000002e */
[----:B------:R-:W-:Y:S01]  /*28090*/  PRMT R45, R8, 0x7610, R45 ;  /* 0x00007610082d7816 */ /* 0x000fe2000000002d */
[----:B------:R-:W-:Y:S02]  /*280a0*/  @!P1 IMAD.MOV.U32 R38, RZ, RZ, R28 ;  /* 0x000000ffff269224 */ /* 0x000fe400078e001c */
[----:B------:R-:W-:Y:S02]  /*280b0*/  @!P1 IMAD.MOV.U32 R39, RZ, RZ, R29 ;  /* 0x000000ffff279224 */ /* 0x000fe400078e001d */
[----:B------:R-:W-:Y:S02]  /*280c0*/  @!P1 IMAD.MOV.U32 R40, RZ, RZ, R30 ;  /* 0x000000ffff289224 */ /* 0x000fe400078e001e */
[----:B------:R-:W-:Y:S02]  /*280d0*/  IMAD.MOV.U32 R13, RZ, RZ, R32 ;  /* 0x000000ffff0d7224 */ /* 0x000fe400078e0020 */
[----:B------:R-:W-:-:S02]  /*280e0*/  @!P1 IMAD.MOV.U32 R41, RZ, RZ, R31 ;  /* 0x000000ffff299224 */ /* 0x000fc400078e001f */
[----:B------:R-:W-:Y:S02]  /*280f0*/  IMAD.MOV.U32 R8, RZ, RZ, R38 ;  /* 0x000000ffff087224 */ /* 0x000fe400078e0026 */
[----:B------:R-:W-:Y:S02]  /*28100*/  IMAD.MOV.U32 R9, RZ, RZ, R39 ;  /* 0x000000ffff097224 */ /* 0x000fe400078e0027 */
[----:B------:R-:W-:Y:S01]  /*28110*/  IMAD.MOV.U32 R10, RZ, RZ, R40 ;  /* 0x000000ffff0a7224 */ /* 0x000fe200078e0028 */
[----:B------:R-:W-:Y:S01]  /*28120*/  PRMT R72, R8, 0x7610, R72 ;  /* 0x0000761008487816 */ /* 0x000fe20000000048 */
[----:B------:R-:W-:Y:S01]  /*28130*/  IMAD.MOV.U32 R3, RZ, RZ, R14 ;  /* 0x000000ffff037224 */ /* 0x000fe200078e000e */
[----:B------:R-:W-:-:S07]  /*28140*/  PRMT R73, R9, 0x7610, R73 ;  /* 0x0000761009497816 */ /* 0x000fce0000000049 */
[----:B------:R-:W-:Y:S05]  /*28150*/  WARPSYNC.COLLECTIVE R15, `(.L_x_2146) ;  /* 0x000000000f087348 */ /* 0x000fea0003c00000 */
[----:B------:R0:W1:Y:S02]  /*28160*/  SHFL.IDX P6, R14, R13, R12, R11 ;  /* 0x0000000c0d0e7389 */ /* 0x00006400000c000b */
[----:B01----:R-:W-:Y:S01]  /*28170*/  ENDCOLLECTIVE ;  /* 0x000000000000791b */ /* 0x003fe20003800000 */
.L_x_2146:
[----:B------:R-:W-:Y:S02]  /*28180*/  PRMT R74, R10, 0x7610, R74 ;  /* 0x000076100a4a7816 */ /* 0x000fe4000000004a */
[----:B------:R-:W-:Y:S01]  /*28190*/  CS2R R8, SRZ ;  /* 0x0000000000087805 */ /* 0x000fe2000001ff00 */
[----:B------:R-:W-:Y:S02]  /*281a0*/  IMAD.MOV.U32 R13, RZ, RZ, R33 ;  /* 0x000000ffff0d7224 */ /* 0x000fe400078e0021 */
[----:B------:R-:W-:-:S07]  /*281b0*/  IMAD.MOV.U32 R32, RZ, RZ, R14 ;  /* 0x000000ffff207224 */ /* 0x000fce00078e000e */
[----:B------:R-:W-:Y:S05]  /*281c0*/  WARPSYNC.COLLECTIVE R15, `(.L_x_2147) ;  /* 0x000000000f087348 */ /* 0x000fea0003c00000 */
[----:B------:R0:W1:Y:S02]  /*281d0*/  SHFL.IDX P6, R14, R13, R12, R11 ;  /* 0x0000000c0d0e7389 */ /* 0x00006400000c000b */
[----:B01----:R-:W-:Y:S01]  /*281e0*/  ENDCOLLECTIVE ;  /* 0x000000000000791b */ /* 0x003fe20003800000 */
.L_x_2147:
[----:B------:R-:W-:Y:S02]  /*281f0*/  IMAD.MOV.U32 R13, RZ, RZ, R34 ;  /* 0x000000ffff0d7224 */ /* 0x000fe400078e0022 */
[----:B------:R-:W-:-:S07]  /*28200*/  IMAD.MOV.U32 R33, RZ, RZ, R14 ;  /* 0x000000ffff217224 */ /* 0x000fce00078e000e */
[----:B------:R-:W-:Y:S05]  /*28210*/  WARPSYNC.COLLECTIVE R15, `(.L_x_2148) ;  /* 0x000000000f087348 */ /* 0x000fea0003c00000 */
[----:B------:R0:W1:Y:S02]  /*28220*/  SHFL.IDX P6, R14, R13, R12, R11 ;  /* 0x0000000c0d0e7389 */ /* 0x00006400000c000b */
[----:B01----:R-:W-:Y:S01]  /*28230*/  ENDCOLLECTIVE ;  /* 0x000000000000791b */ /* 0x003fe20003800000 */
.L_x_2148:
[----:B------:R-:W-:-:S05]  /*28240*/  IMAD.MOV.U32 R11, RZ, RZ, R41 ;  /* 0x000000ffff0b7224 */ /* 0x000fca00078e0029 */
[----:B------:R-:W-:Y:S01]  /*28250*/  PRMT R75, R11, 0x7610, R75 ;  /* 0x000076100b4b7816 */ /* 0x000fe2000000004b */
[----:B------:R-:W-:Y:S01]  /*28260*/  IMAD.MOV.U32 R34, RZ, RZ, R14 ;  /* 0x000000ffff227224 */ /* 0x000fe200078e000e */
[----:B------:R-:W-:Y:S06]  /*28270*/  BRA `(.L_x_2149) ;  /* 0xfffffe4800947947 */ /* 0x000fec000383ffff */
.L_x_1823:
[----:B0-----:R0:W1:Y:S02]  /*28280*/  SYNCS.PHASECHK.TRANS64.TRYWAIT P4, [R2+URZ+0x28800], R29 ;  /* 0x0288001d020075a7 */ /* 0x001064000808017f */
[----:B-1----:R-:W-:Y:S05]  /*28290*/  @!P4 NANOSLEEP.SYNCS 0x989680 ;  /* 0x009896800000c95d */ /* 0x002fea0003900000 */
[----:B------:R-:W1:Y:S02]  /*282a0*/  @!P4 SYNCS.PHASECHK.TRANS64 P4, [R2+URZ+0x28800], R29 ;  /* 0x0288001d0200c5a7 */ /* 0x000e64000808007f */
[----:B-1----:R-:W-:Y:S05]  /*282b0*/  @!P4 BRA `(.L_x_1823) ;  /* 0xfffffffc00f0c947 */ /* 0x002fea000383ffff */
[----:B------:R-:W-:Y:S05]  /*282c0*/  BRA `(.L_x_2150) ;  /* 0xfffffe4c00387947 */ /* 0x000fea000383ffff */
.L_x_1833:
[----:B--2---:R2:W4:Y:S02]  /*282d0*/  SYNCS.PHASECHK.TRANS64.TRYWAIT P2, [R8+URZ+0x28830], R3 ;  /* 0x02883003080075a7 */ /* 0x004524000804017f */
[----:B----4-:R-:W-:Y:S05]  /*282e0*/  @!P2 NANOSLEEP.SYNCS 0x989680 ;  /* 0x009896800000a95d */ /* 0x010fea0003900000 */
[----:B------:R-:W4:Y:S02]  /*282f0*/  @!P2 SYNCS.PHASECHK.TRANS64 P2, [R8+URZ+0x28830], R3 ;  /* 0x028830030800a5a7 */ /* 0x000f24000804007f */
[----:B----4-:R-:W-:Y:S05]  /*28300*/  @!P2 BRA `(.L_x_1833) ;  /* 0xfffffffc00f0a947 */ /* 0x010fea000383ffff */
[----:B------:R-:W-:Y:S05]  /*28310*/  BRA `(.L_x_1832) ;  /* 0xfffffe6800147947 */ /* 0x000fea000383ffff */
.L_x_1851:
[----:B-1----:R1:W2:Y:S02]  /*28320*/  SYNCS.PHASECHK.TRANS64.TRYWAIT P5, [R7+URZ+0x28830], R6 ;  /* 0x02883006070075a7 */ /* 0x0022a400080a017f */
[----:B--2---:R-:W-:Y:S05]  /*28330*/  @!P5 NANOSLEEP.SYNCS 0x989680 ;  /* 0x009896800000d95d */ /* 0x004fea0003900000 */
[----:B------:R-:W2:Y:S02]  /*28340*/  @!P5 SYNCS.PHASECHK.TRANS64 P5, [R7+URZ+0x28830], R6 ;  /* 0x028830060700d5a7 */ /* 0x000ea400080a007f */
[----:B--2---:R-:W-:Y:S05]  /*28350*/  @!P5 BRA `(.L_x_1851) ;  /* 0xfffffffc00f0d947 */ /* 0x004fea000383ffff */
[----:B------:R-:W-:Y:S05]  /*28360*/  BRA `(.L_x_1850) ;  /* 0xfffffea000f07947 */ /* 0x000fea000383ffff */
.L_x_1855:
[----:B-1----:R1:W2:Y:S02]  /*28370*/  SYNCS.PHASECHK.TRANS64.TRYWAIT P4, [R7+URZ+0x28850], R6 ;  /* 0x02885006070075a7 */ /* 0x0022a4000808017f */
[----:B--2---:R-:W-:Y:S05]  /*28380*/  @!P4 NANOSLEEP.SYNCS 0x989680 ;  /* 0x009896800000c95d */ /* 0x004fea0003900000 */
[----:B------:R-:W2:Y:S02]  /*28390*/  @!P4 SYNCS.PHASECHK.TRANS64 P4, [R7+URZ+0x28850], R6 ;  /* 0x028850060700c5a7 */ /* 0x000ea4000808007f */
[----:B--2---:R-:W-:Y:S05]  /*283a0*/  @!P4 BRA `(.L_x_1855) ;  /* 0xfffffffc00f0c947 */ /* 0x004fea000383ffff */
[----:B------:R-:W-:Y:S05]  /*283b0*/  BRA `(.L_x_1852) ;  /* 0xfffffea800007947 */ /* 0x000fea000383ffff */
.L_x_1874:
[----:B-1----:R1:W2:Y:S02]  /*283c0*/  SYNCS.PHASECHK.TRANS64.TRYWAIT P3, [R6+URZ+0x28830], R7 ;  /* 0x02883007060075a7 */ /* 0x0022a4000806017f */
[----:B--2---:R-:W-:Y:S05]  /*283d0*/  @!P3 NANOSLEEP.SYNCS 0x989680 ;  /* 0x009896800000b95d */ /* 0x004fea0003900000 */
[----:B------:R-:W2:Y:S02]  /*283e0*/  @!P3 SYNCS.PHASECHK.TRANS64 P3, [R6+URZ+0x28830], R7 ;  /* 0x028830070600b5a7 */ /* 0x000ea4000806007f */
[----:B--2---:R-:W-:Y:S05]  /*283f0*/  @!P3 BRA `(.L_x_1874) ;  /* 0xfffffffc00f0b947 */ /* 0x004fea000383ffff */
[----:B------:R-:W-:Y:S05]  /*28400*/  BRA `(.L_x_1873) ;  /* 0xfffffee0000c7947 */ /* 0x000fea000383ffff */
.L_x_1878:
[----:B-1----:R1:W2:Y:S02]  /*28410*/  SYNCS.PHASECHK.TRANS64.TRYWAIT P2, [R7+URZ+0x28850], R6 ;  /* 0x02885006070075a7 */ /* 0x0022a4000804017f */
[----:B--2---:R-:W-:Y:S05]  /*28420*/  @!P2 NANOSLEEP.SYNCS 0x989680 ;  /* 0x009896800000a95d */ /* 0x004fea0003900000 */
[----:B------:R-:W2:Y:S02]  /*28430*/  @!P2 SYNCS.PHASECHK.TRANS64 P2, [R7+URZ+0x28850], R6 ;  /* 0x028850060700a5a7 */ /* 0x000ea4000804007f */
[----:B--2---:R-:W-:Y:S05]  /*28440*/  @!P2 BRA `(.L_x_1878) ;  /* 0xfffffffc00f0a947 */ /* 0x004fea000383ffff */
[----:B------:R-:W-:Y:S05]  /*28450*/  BRA `(.L_x_1875) ;  /* 0xfffffee4001c7947 */ /* 0x000fea000383ffff */
.L_x_1885:
[----:B-1----:R1:W2:Y:S02]  /*28460*/  SYNCS.PHASECHK.TRANS64.TRYWAIT P3, [R6+URZ+0x28830], R7 ;  /* 0x02883007060075a7 */ /* 0x0022a4000806017f */
[----:B--2---:R-:W-:Y:S05]  /*28470*/  @!P3 NANOSLEEP.SYNCS 0x989680 ;  /* 0x009896800000b95d */ /* 0x004fea0003900000 */
[----:B------:R-:W2:Y:S02]  /*28480*/  @!P3 SYNCS.PHASECHK.TRANS64 P3, [R6+URZ+0x28830], R7 ;  /* 0x028830070600b5a7 */ /* 0x000ea4000806007f */
[----:B--2---:R-:W-:Y:S05]  /*28490*/  @!P3 BRA `(.L_x_1885) ;  /* 0xfffffffc00f0b947 */ /* 0x004fea000383ffff */
[----:B------:R-:W-:Y:S05]  /*284a0*/  BRA `(.L_x_1884) ;  /* 0xffffff0800707947 */ /* 0x000fea000383ffff */
.L_x_1889:
[----:B-1----:R1:W2:Y:S02]  /*284b0*/  SYNCS.PHASECHK.TRANS64.TRYWAIT P2, [R7+URZ+0x28850], R6 ;  /* 0x02885006070075a7 */ /* 0x0022a4000804017f */
[----:B--2---:R-:W-:Y:S05]  /*284c0*/  @!P2 NANOSLEEP.SYNCS 0x989680 ;  /* 0x009896800000a95d */ /* 0x004fea0003900000 */
[----:B------:R-:W2:Y:S02]  /*284d0*/  @!P2 SYNCS.PHASECHK.TRANS64 P2, [R7+URZ+0x28850], R6 ;  /* 0x028850060700a5a7 */ /* 0x000ea4000804007f */
[----:B--2---:R-:W-:Y:S05]  /*284e0*/  @!P2 BRA `(.L_x_1889) ;  /* 0xfffffffc00f0a947 */ /* 0x004fea000383ffff */
[----:B------:R-:W-:Y:S05]  /*284f0*/  BRA `(.L_x_1886) ;  /* 0xffffff0c00807947 */ /* 0x000fea000383ffff */
.L_x_1902:
[----:B-1----:R1:W2:Y:S02]  /*28500*/  SYNCS.PHASECHK.TRANS64.TRYWAIT P0, [R9+URZ+0x28850], R4 ;  /* 0x02885004090075a7 */ /* 0x0022a4000800017f */
[----:B--2---:R-:W-:Y:S05]  /*28510*/  @!P0 NANOSLEEP.SYNCS 0x989680 ;  /* 0x009896800000895d */ /* 0x004fea0003900000 */
[----:B------:R-:W2:Y:S02]  /*28520*/  @!P0 SYNCS.PHASECHK.TRANS64 P0, [R9+URZ+0x28850], R4 ;  /* 0x02885004090085a7 */ /* 0x000ea4000800007f */
[----:B--2---:R-:W-:Y:S05]  /*28530*/  @!P0 BRA `(.L_x_1902) ;  /* 0xfffffffc00f08947 */ /* 0x004fea000383ffff */
[----:B------:R-:W-:Y:S05]  /*28540*/  BRA `(.L_x_1901) ;  /* 0xffffff4000c87947 */ /* 0x000fea000383ffff */
.L_x_1916:
[----:B------:R-:W-:Y:S02]  /*28550*/  IMAD.MOV.U32 R13, RZ, RZ, R4 ;  /* 0x000000ffff0d7224 */ /* 0x000fe400078e0004 */
[----:B------:R-:W-:Y:S02]  /*28560*/  IMAD.MOV.U32 R12, RZ, RZ, RZ ;  /* 0x000000ffff0c7224 */ /* 0x000fe400078e00ff */
[----:B------:R-:W-:Y:S02]  /*28570*/  IMAD.MOV.U32 R11, RZ, RZ, 0x181f ;  /* 0x0000181fff0b7424 */ /* 0x000fe400078e00ff */
[----:B------:R-:W-:-:S07]  /*28580*/  IMAD.MOV.U32 R15, RZ, RZ, -0x1 ;  /* 0xffffffffff0f7424 */ /* 0x000fce00078e00ff */
[----:B01----:R-:W-:Y:S05]  /*28590*/  WARPSYNC.COLLECTIVE R15, `(.L_x_2151) ;  /* 0x000000000f087348 */ /* 0x003fea0003c00000 */
[----:B------:R2:W3:Y:S02]  /*285a0*/  SHFL.IDX P6, R14, R13, R12, R11 ;  /* 0x0000000c0d0e7389 */ /* 0x0004e400000c000b */
[----:B0123--:R-:W-:Y:S01]  /*285b0*/  ENDCOLLECTIVE ;  /* 0x000000000000791b */ /* 0x00ffe20003800000 */
.L_x_2151:
[----:B------:R-:W-:Y:S02]  /*285c0*/  IMAD.MOV.U32 R13, RZ, RZ, R0 ;  /* 0x000000ffff0d7224 */ /* 0x000fe400078e0000 */
[----:B------:R-:W-:-:S07]  /*285d0*/  IMAD.MOV.U32 R3, RZ, RZ, R14 ;  /* 0x000000ffff037224 */ /* 0x000fce00078e000e */
[----:B------:R-:W-:Y:S05]  /*285e0*/  WARPSYNC.COLLECTIVE R15, `(.L_x_2152) ;  /* 0x000000000f087348 */ /* 0x000fea0003c00000 */
[----:B------:R0:W1:Y:S02]  /*285f0*/  SHFL.IDX P6, R14, R13, R12, R11 ;  /* 0x0000000c0d0e7389 */ /* 0x00006400000c000b */
[----:B01----:R-:W-:Y:S01]  /*28600*/  ENDCOLLECTIVE ;  /* 0x000000000000791b */ /* 0x003fe20003800000 */
.L_x_2152:
[----:B------:R-:W-:Y:S05]  /*28610*/  BRA `(.L_x_2153) ;  /* 0xffffff6400f07947 */ /* 0x000fea000383ffff */
.L_x_1919:
[----:B------:R-:W-:Y:S01]  /*28620*/  BSSY B1, `(.L_x_2154) ;  /* 0x0000008000017945 */ /* 0x000fe20003800000 */
[----:B------:R-:W-:Y:S02]  /*28630*/  IMAD.MOV.U32 R13, RZ, RZ, R4 ;  /* 0x000000ffff0d7224 */ /* 0x000fe400078e0004 */
[----:B------:R-:W-:Y:S02]  /*28640*/  IMAD.MOV.U32 R12, RZ, RZ, 0x1 ;  /* 0x00000001ff0c7424 */ /* 0x000fe400078e00ff */
[----:B------:R-:W-:Y:S02]  /*28650*/  IMAD.MOV.U32 R11, RZ, RZ, 0x181f ;  /* 0x0000181fff0b7424 */ /* 0x000fe400078e00ff */
[----:B---3--:R-:W-:-:S07]  /*28660*/  IMAD.MOV.U32 R15, RZ, RZ, -0x1 ;  /* 0xffffffffff0f7424 */ /* 0x008fce00078e00ff */
[----:B012-4-:R-:W-:Y:S05]  /*28670*/  WARPSYNC.COLLECTIVE R15, `(.L_x_2155) ;  /* 0x000000000f087348 */ /* 0x017fea0003c00000 */
[----:B----4-:R3:W4:Y:S02]  /*28680*/  SHFL.IDX P6, R14, R13, R12, R11 ;  /* 0x0000000c0d0e7389 */ /* 0x01072400000c000b */
[----:B01234-:R-:W-:Y:S01]  /*28690*/  ENDCOLLECTIVE ;  /* 0x000000000000791b */ /* 0x01ffe20003800000 */
.L_x_2155:
[----:B------:R-:W-:Y:S05]  /*286a0*/  BSYNC B1 ;  /* 0x0000000000017941 */ /* 0x000fea0003800000 */
.L_x_2154:
        /* <DEDUP_REMOVED lines=8> */
.L_x_2156:
[----:B------:R-:W-:Y:S05]  /*28730*/  BRA `(.L_x_2157) ;  /* 0xffffff6400f07947 */ /* 0x000fea000383ffff */
.L_x_1922:
[----:B------:R-:W-:Y:S01]  /*28740*/  BSSY B1, `(.L_x_2158) ;  /* 0x0000008000017945 */ /* 0x000fe20003800000 */
[----:B------:R-:W-:Y:S02]  /*28750*/  IMAD.MOV.U32 R13, RZ, RZ, R4 ;  /* 0x000000ffff0d7224 */ /* 0x000fe400078e0004 */
[----:B------:R-:W-:Y:S02]  /*28760*/  IMAD.MOV.U32 R12, RZ, RZ, 0x2 ;  /* 0x00000002ff0c7424 */ /* 0x000fe400078e00ff */
[----:B------:R-:W-:Y:S02]  /*28770*/  IMAD.MOV.U32 R11, RZ, RZ, 0x181f ;  /* 0x0000181fff0b7424 */ /* 0x000fe400078e00ff */
[----:B0-----:R-:W-:-:S07]  /*28780*/  IMAD.MOV.U32 R15, RZ, RZ, -0x1 ;  /* 0xffffffffff0f7424 */ /* 0x001fce00078e00ff */
[----:B-1234-:R-:W-:Y:S05]  /*28790*/  WARPSYNC.COLLECTIVE R15, `(.L_x_2159) ;  /* 0x000000000f087348 */ /* 0x01efea0003c00000 */
[----:B----4-:R0:W4:Y:S02]  /*287a0*/  SHFL.IDX P6, R14, R13, R12, R11 ;  /* 0x0000000c0d0e7389 */ /* 0x01012400000c000b */
[----:B01234-:R-:W-:Y:S01]  /*287b0*/  ENDCOLLECTIVE ;  /* 0x000000000000791b */ /* 0x01ffe20003800000 */
.L_x_2159:
[----:B------:R-:W-:Y:S05]  /*287c0*/  BSYNC B1 ;  /* 0x0000000000017941 */ /* 0x000fea0003800000 */
.L_x_2158:
        /* <DEDUP_REMOVED lines=8> */
.L_x_2160:
[----:B------:R-:W-:Y:S05]  /*28850*/  BRA `(.L_x_2161) ;  /* 0xffffff6400f07947 */ /* 0x000fea000383ffff */
.L_x_1925:
[----:B------:R-:W-:Y:S01]  /*28860*/  BSSY B1, `(.L_x_2162) ;  /* 0x0000008000017945 */ /* 0x000fe20003800000 */
[----:B------:R-:W-:Y:S02]  /*28870*/  IMAD.MOV.U32 R13, RZ, RZ, R4 ;  /* 0x000000ffff0d7224 */ /* 0x000fe400078e0004 */
[----:B------:R-:W-:Y:S02]  /*28880*/  IMAD.MOV.U32 R12, RZ, RZ, 0x3 ;  /* 0x00000003ff0c7424 */ /* 0x000fe400078e00ff */
[----:B------:R-:W-:Y:S02]  /*28890*/  IMAD.MOV.U32 R11, RZ, RZ, 0x181f ;  /* 0x0000181fff0b7424 */ /* 0x000fe400078e00ff */
[----:B0-----:R-:W-:-:S07]  /*288a0*/  IMAD.MOV.U32 R15, RZ, RZ, -0x1 ;  /* 0xffffffffff0f7424 */ /* 0x001fce00078e00ff */
[----:B-1234-:R-:W-:Y:S05]  /*288b0*/  WARPSYNC.COLLECTIVE R15, `(.L_x_2163) ;  /* 0x000000000f087348 */ /* 0x01efea0003c00000 */
[----:B------:R0:W0:Y:S02]  /*288c0*/  SHFL.IDX P6, R14, R13, R12, R11 ;  /* 0x0000000c0d0e7389 */ /* 0x00002400000c000b */
[----:B01234-:R-:W-:Y:S01]  /*288d0*/  ENDCOLLECTIVE ;  /* 0x000000000000791b */ /* 0x01ffe20003800000 */
.L_x_2163:
[----:B------:R-:W-:Y:S05]  /*288e0*/  BSYNC B1 ;  /* 0x0000000000017941 */ /* 0x000fea0003800000 */
.L_x_2162:
        /* <DEDUP_REMOVED lines=8> */
.L_x_2164:
[----:B------:R-:W-:Y:S05]  /*28970*/  BRA `(.L_x_2165) ;  /* 0xffffff6400f07947 */ /* 0x000fea000383ffff */
.L_x_1950:
[----:B------:R-:W1:Y:S01]  /*28980*/  S2R R5, SR_TID.X ;  /* 0x0000000000057919 */ /* 0x000e620000002100 */
[----:B------:R-:W-:Y:S01]  /*28990*/  BSSY B1, `(.L_x_2166) ;  /* 0x000000a000017945 */ /* 0x000fe20003800000 */
[----:B------:R-:W-:Y:S02]  /*289a0*/  IMAD.MOV.U32 R12, RZ, RZ, RZ ;  /* 0x000000ffff0c7224 */ /* 0x000fe400078e00ff */
[----:B0-----:R-:W-:Y:S02]  /*289b0*/  IMAD.MOV.U32 R11, RZ, RZ, 0x1f ;  /* 0x0000001fff0b7424 */ /* 0x001fe400078e00ff */
[----:B------:R-:W-:Y:S01]  /*289c0*/  IMAD.MOV.U32 R15, RZ, RZ, -0x1 ;  /* 0xffffffffff0f7424 */ /* 0x000fe200078e00ff */
[----:B-1----:R-:W-:-:S04]  /*289d0*/  SHF.R.U32.HI R5, RZ, 0x5, R5 ;  /* 0x00000005ff057819 */ /* 0x002fc80000011605 */
[----:B------:R-:W-:-:S05]  /*289e0*/  LOP3.LUT R5, R5, 0x3, RZ, 0xc0, !PT ;  /* 0x0000000305057812 */ /* 0x000fca00078ec0ff */
[----:B------:R-:W-:-:S07]  /*289f0*/  IMAD.MOV.U32 R13, RZ, RZ, R5 ;  /* 0x000000ffff0d7224 */ /* 0x000fce00078e0005 */
[----:B------:R-:W-:Y:S05]  /*28a00*/  WARPSYNC.COLLECTIVE R15, `(.L_x_2167) ;  /* 0x000000000f087348 */ /* 0x000fea0003c00000 */
[----:B------:R0:W1:Y:S02]  /*28a10*/  SHFL.IDX P6, R14, R13, R12, R11 ;  /* 0x0000000c0d0e7389 */ /* 0x00006400000c000b */
[----:B01----:R-:W-:Y:S01]  /*28a20*/  ENDCOLLECTIVE ;  /* 0x000000000000791b */ /* 0x003fe20003800000 */
.L_x_2167:
[----:B------:R-:W-:Y:S05]  /*28a30*/  BSYNC B1 ;  /* 0x0000000000017941 */ /* 0x000fea0003800000 */
.L_x_2166:
[----:B------:R-:W-:Y:S05]  /*28a40*/  BRA `(.L_x_2168) ;  /* 0xffffff7c00f47947 */ /* 0x000fea000383ffff */
.L_x_1952:
[----:B------:R-:W-:Y:S01]  /*28a50*/  BSSY B1, `(.L_x_2169) ;  /* 0x0000006000017945 */ /* 0x000fe20003800000 */
[----:B------:R-:W-:-:S07]  /*28a60*/  IMAD.MOV.U32 R15, RZ, RZ, -0x1 ;  /* 0xffffffffff0f7424 */ /* 0x000fce00078e00ff */
[----:B01----:R-:W-:Y:S05]  /*28a70*/  WARPSYNC.COLLECTIVE R15, `(.L_x_2170) ;  /* 0x000000000f0c7348 */ /* 0x003fea0003c00000 */
[----:B------:R-:W-:Y:S02]  /*28a80*/  ELECT P6, UR62, PT ;  /* 0x00000000003e782f */ /* 0x000fe400038c0000 */
[----:B------:R-:W-:Y:S01]  /*28a90*/  MOV R14, UR62 ;  /* 0x0000003e000e7c02 */ /* 0x000fe20008000f00 */
[----:B01----:R-:W-:Y:S10]  /*28aa0*/  ENDCOLLECTIVE ;  /* 0x000000000000791b */ /* 0x003ff40003800000 */
.L_x_2170:
[----:B------:R-:W-:Y:S05]  /*28ab0*/  BSYNC B1 ;  /* 0x0000000000017941 */ /* 0x000fea0003800000 */
.L_x_2169:
[----:B------:R-:W-:Y:S05]  /*28ac0*/  BRA `(.L_x_1951) ;  /* 0xffffff7c00ec7947 */ /* 0x000fea000383ffff */
.L_x_1954:
[----:B-1----:R-:W2:Y:S02]  /*28ad0*/  LDL R6, [R1] ;  /* 0x0000000001067983 */ /* 0x002ea40000100800 */
[----:B--2---:R1:W2:Y:S02]  /*28ae0*/  SYNCS.PHASECHK.TRANS64.TRYWAIT P0, [R6+URZ+0x28820], R5 ;  /* 0x02882005060075a7 */ /* 0x0042a4000800017f */
[----:B--2---:R-:W-:Y:S05]  /*28af0*/  @!P0 NANOSLEEP.SYNCS 0x989680 ;  /* 0x009896800000895d */ /* 0x004fea0003900000 */
[----:B------:R-:W2:Y:S02]  /*28b00*/  @!P0 SYNCS.PHASECHK.TRANS64 P0, [R6+URZ+0x28820], R5 ;  /* 0x02882005060085a7 */ /* 0x000ea4000800007f */
[----:B--2---:R-:W-:Y:S05]  /*28b10*/  @!P0 BRA `(.L_x_1954) ;  /* 0xfffffffc00ec8947 */ /* 0x004fea000383ffff */
[----:B------:R-:W-:Y:S05]  /*28b20*/  BRA `(.L_x_2171) ;  /* 0xffffff7c00fc7947 */ /* 0x000fea000383ffff */
.L_x_1958:
[----:B-1----:R1:W2:Y:S02]  /*28b30*/  SYNCS.PHASECHK.TRANS64.TRYWAIT P0, [R7+URZ+0x288a0], R10 ;  /* 0x0288a00a070075a7 */ /* 0x0022a4000800017f */
[----:B--2---:R-:W-:Y:S05]  /*28b40*/  @!P0 NANOSLEEP.SYNCS 0x989680 ;  /* 0x009896800000895d */ /* 0x004fea0003900000 */
[----:B------:R-:W2:Y:S02]  /*28b50*/  @!P0 SYNCS.PHASECHK.TRANS64 P0, [R7+URZ+0x288a0], R10 ;  /* 0x0288a00a070085a7 */ /* 0x000ea4000800007f */
[----:B--2---:R-:W-:Y:S05]  /*28b60*/  @!P0 BRA `(.L_x_1958) ;  /* 0xfffffffc00f08947 */ /* 0x004fea000383ffff */
[----:B------:R-:W-:Y:S05]  /*28b70*/  BRA `(.L_x_2172) ;  /* 0xffffff8000207947 */ /* 0x000fea000383ffff */
.L_x_1964:
[----:B0-----:R0:W2:Y:S02]  /*28b80*/  SYNCS.PHASECHK.TRANS64.TRYWAIT P0, [R7+URZ+0x288c0], R10 ;  /* 0x0288c00a070075a7 */ /* 0x0010a4000800017f */
[----:B--2---:R-:W-:Y:S05]  /*28b90*/  @!P0 NANOSLEEP.SYNCS 0x989680 ;  /* 0x009896800000895d */ /* 0x004fea0003900000 */
[----:B------:R-:W2:Y:S02]  /*28ba0*/  @!P0 SYNCS.PHASECHK.TRANS64 P0, [R7+URZ+0x288c0], R10 ;  /* 0x0288c00a070085a7 */ /* 0x000ea4000800007f */
[----:B--2---:R-:W-:Y:S05]  /*28bb0*/  @!P0 BRA `(.L_x_1964) ;  /* 0xfffffffc00f08947 */ /* 0x004fea000383ffff */
[----:B------:R-:W-:Y:S05]  /*28bc0*/  BRA `(.L_x_2173) ;  /* 0xffffff8000e87947 */ /* 0x000fea000383ffff */
.L_x_1972:
[----:B-1----:R1:W2:Y:S02]  /*28bd0*/  SYNCS.PHASECHK.TRANS64.TRYWAIT P1, [R8+URZ+0x288a0], R7 ;  /* 0x0288a007080075a7 */ /* 0x0022a4000802017f */
[----:B--2---:R-:W-:Y:S05]  /*28be0*/  @!P1 NANOSLEEP.SYNCS 0x989680 ;  /* 0x009896800000995d */ /* 0x004fea0003900000 */
[----:B------:R-:W2:Y:S02]  /*28bf0*/  @!P1 SYNCS.PHASECHK.TRANS64 P1, [R8+URZ+0x288a0], R7 ;  /* 0x0288a007080095a7 */ /* 0x000ea4000802007f */
[----:B--2---:R-:W-:Y:S05]  /*28c00*/  @!P1 BRA `(.L_x_1972) ;  /* 0xfffffffc00f09947 */ /* 0x004fea000383ffff */
[----:B------:R-:W-:Y:S05]  /*28c10*/  BRA `(.L_x_2174) ;  /* 0xffffff8800047947 */ /* 0x000fea000383ffff */
.L_x_1978:
[----:B--2---:R2:W3:Y:S02]  /*28c20*/  SYNCS.PHASECHK.TRANS64.TRYWAIT P1, [R8+URZ+0x288c0], R7 ;  /* 0x0288c007080075a7 */ /* 0x0044e4000802017f */
[----:B---3--:R-:W-:Y:S05]  /*28c30*/  @!P1 NANOSLEEP.SYNCS 0x989680 ;  /* 0x009896800000995d */ /* 0x008fea0003900000 */
[----:B------:R-:W3:Y:S02]  /*28c40*/  @!P1 SYNCS.PHASECHK.TRANS64 P1, [R8+URZ+0x288c0], R7 ;  /* 0x0288c007080095a7 */ /* 0x000ee4000802007f */
[----:B---3--:R-:W-:Y:S05]  /*28c50*/  @!P1 BRA `(.L_x_1978) ;  /* 0xfffffffc00f09947 */ /* 0x008fea000383ffff */
[----:B------:R-:W-:Y:S05]  /*28c60*/  BRA `(.L_x_2175) ;  /* 0xffffff8800c47947 */ /* 0x000fea000383ffff */
.L_x_2000:
[----:B------:R-:W2:Y:S01]  /*28c70*/  S2R R4, SR_TID.X ;  /* 0x0000000000047919 */ /* 0x000ea20000002100 */
[----:B------:R-:W-:Y:S01]  /*28c80*/  BSSY B0, `(.L_x_2176) ;  /* 0x000000a000007945 */ /* 0x000fe20003800000 */
[----:B------:R-:W-:Y:S02]  /*28c90*/  IMAD.MOV.U32 R12, RZ, RZ, RZ ;  /* 0x000000ffff0c7224 */ /* 0x000fe400078e00ff */
[----:B0-----:R-:W-:Y:S02]  /*28ca0*/  IMAD.MOV.U32 R11, RZ, RZ, 0x1f ;  /* 0x0000001fff0b7424 */ /* 0x001fe400078e00ff */
[----:B------:R-:W-:Y:S01]  /*28cb0*/  IMAD.MOV.U32 R15, RZ, RZ, -0x1 ;  /* 0xffffffffff0f7424 */ /* 0x000fe200078e00ff */
[----:B--2---:R-:W-:-:S04]  /*28cc0*/  SHF.R.U32.HI R4, RZ, 0x5, R4 ;  /* 0x00000005ff047819 */ /* 0x004fc80000011604 */
[----:B------:R-:W-:-:S05]  /*28cd0*/  LOP3.LUT R4, R4, 0x3, RZ, 0xc0, !PT ;  /* 0x0000000304047812 */ /* 0x000fca00078ec0ff */
[----:B------:R-:W-:-:S07]  /*28ce0*/  IMAD.MOV.U32 R13, RZ, RZ, R4 ;  /* 0x000000ffff0d7224 */ /* 0x000fce00078e0004 */
[----:B-1----:R-:W-:Y:S05]  /*28cf0*/  WARPSYNC.COLLECTIVE R15, `(.L_x_2177) ;  /* 0x000000000f087348 */ /* 0x002fea0003c00000 */
[----:B------:R0:W2:Y:S02]  /*28d00*/  SHFL.IDX P6, R14, R13, R12, R11 ;  /* 0x0000000c0d0e7389 */ /* 0x0000a400000c000b */
[----:B012---:R-:W-:Y:S01]  /*28d10*/  ENDCOLLECTIVE ;  /* 0x000000000000791b */ /* 0x007fe20003800000 */
.L_x_2177:
[----:B------:R-:W-:Y:S05]  /*28d20*/  BSYNC B0 ;  /* 0x0000000000007941 */ /* 0x000fea0003800000 */
.L_x_2176:
[----:B------:R-:W-:Y:S05]  /*28d30*/  BRA `(.L_x_2178) ;  /* 0xffffff98002c7947 */ /* 0x000fea000383ffff */
.L_x_2002:
[----:B------:R-:W-:Y:S01]  /*28d40*/  BSSY B0, `(.L_x_2179) ;  /* 0x0000006000007945 */ /* 0x000fe20003800000 */
[----:B------:R-:W-:-:S07]  /*28d50*/  IMAD.MOV.U32 R15, RZ, RZ, -0x1 ;  /* 0xffffffffff0f7424 */ /* 0x000fce00078e00ff */
[----:B01-3--:R-:W-:Y:S05]  /*28d60*/  WARPSYNC.COLLECTIVE R15, `(.L_x_2180) ;  /* 0x000000000f0c7348 */ /* 0x00bfea0003c00000 */
[----:B------:R-:W-:Y:S02]  /*28d70*/  ELECT P6, UR62, PT ;  /* 0x00000000003e782f */ /* 0x000fe400038c0000 */
[----:B------:R-:W-:Y:S01]  /*28d80*/  MOV R14, UR62 ;  /* 0x0000003e000e7c02 */ /* 0x000fe20008000f00 */
[----:B01-3--:R-:W-:Y:S10]  /*28d90*/  ENDCOLLECTIVE ;  /* 0x000000000000791b */ /* 0x00bff40003800000 */
.L_x_2180:
[----:B------:R-:W-:Y:S05]  /*28da0*/  BSYNC B0 ;  /* 0x0000000000007941 */ /* 0x000fea0003800000 */
.L_x_2179:
[----:B------:R-:W-:Y:S05]  /*28db0*/  BRA `(.L_x_2181) ;  /* 0xffffff9800387947 */ /* 0x000fea000383ffff */
.L_x_2004:
[----:B-1----:R1:W2:Y:S02]  /*28dc0*/  SYNCS.PHASECHK.TRANS64.TRYWAIT P0, [R0+URZ+0x28840], R2 ;  /* 0x02884002000075a7 */ /* 0x0022a4000800017f */
[----:B--2---:R-:W-:Y:S05]  /*28dd0*/  @!P0 NANOSLEEP.SYNCS 0x989680 ;  /* 0x009896800000895d */ /* 0x004fea0003900000 */
[----:B------:R-:W2:Y:S02]  /*28de0*/  @!P0 SYNCS.PHASECHK.TRANS64 P0, [R0+URZ+0x28840], R2 ;  /* 0x02884002000085a7 */ /* 0x000ea4000800007f */
[----:B--2---:R-:W-:Y:S05]  /*28df0*/  @!P0 BRA `(.L_x_2004) ;  /* 0xfffffffc00f08947 */ /* 0x004fea000383ffff */
[----:B------:R-:W-:Y:S05]  /*28e00*/  BRA `(.L_x_2182) ;  /* 0xffffff9800a07947 */ /* 0x000fea000383ffff */
.L_x_2008:
[----:B------:R-:W2:Y:S01]  /*28e10*/  LDL.LU R11, [R1+0x38] ;  /* 0x00003800010b7983 */ /* 0x000ea20000300800 */
[----:B------:R-:W-:Y:S02]  /*28e20*/  IMAD.MOV.U32 R13, RZ, RZ, R3 ;  /* 0x000000ffff0d7224 */ /* 0x000fe400078e0003 */
[----:B------:R-:W-:Y:S01]  /*28e30*/  IMAD.MOV.U32 R12, RZ, RZ, RZ ;  /* 0x000000ffff0c7224 */ /* 0x000fe200078e00ff */
[----:B------:R-:W0:Y:S01]  /*28e40*/  S2R R5, SR_TID.X ;  /* 0x0000000000057919 */ /* 0x000e220000002100 */
[----:B------:R-:W-:Y:S01]  /*28e50*/  IMAD.MOV.U32 R15, RZ, RZ, -0x1 ;  /* 0xffffffffff0f7424 */ /* 0x000fe200078e00ff */
[----:B0-----:R-:W-:-:S04]  /*28e60*/  LOP3.LUT R5, R5, 0x7f, RZ, 0xc0, !PT ;  /* 0x0000007f05057812 */ /* 0x001fc800078ec0ff */
        /* <DEDUP_REMOVED lines=9> */
.L_x_2183:
[----:B------:R-:W-:Y:S02]  /*28f00*/  IMAD.MOV.U32 R13, RZ, RZ, R4 ;  /* 0x000000ffff0d7224 */ /* 0x000fe400078e0004 */
[----:B------:R-:W-:-:S07]  /*28f10*/  IMAD.MOV.U32 R6, RZ, RZ, R14 ;  /* 0x000000ffff067224 */ /* 0x000fce00078e000e */
[----:B------:R-:W-:Y:S05]  /*28f20*/  WARPSYNC.COLLECTIVE R15, `(.L_x_2184) ;  /* 0x000000000f087348 */ /* 0x000fea0003c00000 */
[----:B------:R0:W1:Y:S02]  /*28f30*/  SHFL.IDX P6, R14, R13, R12, R11 ;  /* 0x0000000c0d0e7389 */ /* 0x00006400000c000b */
[----:B01----:R-:W-:Y:S01]  /*28f40*/  ENDCOLLECTIVE ;  /* 0x000000000000791b */ /* 0x003fe20003800000 */
.L_x_2184:
[----:B------:R-:W-:Y:S02]  /*28f50*/  IMAD.MOV.U32 R13, RZ, RZ, R3 ;  /* 0x000000ffff0d7224 */ /* 0x000fe400078e0003 */
[----:B------:R-:W-:Y:S02]  /*28f60*/  IMAD.MOV.U32 R12, RZ, RZ, 0x1 ;  /* 0x00000001ff0c7424 */ /* 0x000fe400078e00ff */
[----:B------:R-:W-:-:S07]  /*28f70*/  IMAD.MOV.U32 R7, RZ, RZ, R14 ;  /* 0x000000ffff077224 */ /* 0x000fce00078e000e */
[----:B------:R-:W-:Y:S05]  /*28f80*/  WARPSYNC.COLLECTIVE R15, `(.L_x_2185) ;  /* 0x000000000f087348 */ /* 0x000fea0003c00000 */
[----:B------:R0:W1:Y:S02]  /*28f90*/  SHFL.IDX P6, R14, R13, R12, R11 ;  /* 0x0000000c0d0e7389 */ /* 0x00006400000c000b */
[----:B01----:R-:W-:Y:S01]  /*28fa0*/  ENDCOLLECTIVE ;  /* 0x000000000000791b */ /* 0x003fe20003800000 */
.L_x_2185:
        /* <DEDUP_REMOVED lines=10> */
.L_x_2186:
        /* <DEDUP_REMOVED lines=12> */
.L_x_2187:
        /* <DEDUP_REMOVED lines=17> */
.L_x_2188:
[----:B------:R-:W-:Y:S02]  /*29220*/  IMAD.MOV.U32 R13, RZ, RZ, R3 ;  /* 0x000000ffff0d7224 */ /* 0x000fe400078e0003 */
[----:B------:R-:W-:Y:S02]  /*29230*/  IMAD.MOV.U32 R12, RZ, RZ, 0x3 ;  /* 0x00000003ff0c7424 */ /* 0x000fe400078e00ff */
[----:B------:R-:W-:-:S07]  /*29240*/  IMAD.MOV.U32 R5, RZ, RZ, R14 ;  /* 0x000000ffff057224 */ /* 0x000fce00078e000e */
[----:B------:R-:W-:Y:S05]  /*29250*/  WARPSYNC.COLLECTIVE R15, `(.L_x_2189) ;  /* 0x000000000f087348 */ /* 0x000fea0003c00000 */
[----:B------:R0:W1:Y:S02]  /*29260*/  SHFL.IDX P6, R14, R13, R12, R11 ;  /* 0x0000000c0d0e7389 */ /* 0x00006400000c000b */
[----:B01----:R-:W-:Y:S01]  /*29270*/  ENDCOLLECTIVE ;  /* 0x000000000000791b */ /* 0x003fe20003800000 */
.L_x_2189:
        /* <DEDUP_REMOVED lines=16> */
.L_x_2190:
[----:B------:R-:W-:Y:S02]  /*29380*/  IMAD.MOV.U32 R13, RZ, RZ, R3 ;  /* 0x000000ffff0d7224 */ /* 0x000fe400078e0003 */
[----:B------:R-:W-:Y:S02]  /*29390*/  IMAD.MOV.U32 R12, RZ, RZ, 0x4 ;  /* 0x00000004ff0c7424 */ /* 0x000fe400078e00ff */
[----:B------:R-:W-:-:S07]  /*293a0*/  IMAD.MOV.U32 R5, RZ, RZ, R14 ;  /* 0x000000ffff057224 */ /* 0x000fce00078e000e */
[----:B------:R-:W-:Y:S05]  /*293b0*/  WARPSYNC.COLLECTIVE R15, `(.L_x_2191) ;  /* 0x000000000f087348 */ /* 0x000fea0003c00000 */
[----:B------:R0:W1:Y:S02]  /*293c0*/  SHFL.IDX P6, R14, R13, R12, R11 ;  /* 0x0000000c0d0e7389 */ /* 0x00006400000c000b */
[----:B01----:R-:W-:Y:S01]  /*293d0*/  ENDCOLLECTIVE ;  /* 0x000000000000791b */ /* 0x003fe20003800000 */
.L_x_2191:
        /* <DEDUP_REMOVED lines=16> */
.L_x_2192:
[----:B------:R-:W-:Y:S02]  /*294e0*/  IMAD.MOV.U32 R13, RZ, RZ, R3 ;  /* 0x000000ffff0d7224 */ /* 0x000fe400078e0003 */
[----:B------:R-:W-:Y:S02]  /*294f0*/  IMAD.MOV.U32 R12, RZ, RZ, 0x5 ;  /* 0x00000005ff0c7424 */ /* 0x000fe400078e00ff */
[----:B------:R-:W-:-:S07]  /*29500*/  IMAD.MOV.U32 R5, RZ, RZ, R14 ;  /* 0x000000ffff057224 */ /* 0x000fce00078e000e */
[----:B------:R-:W-:Y:S05]  /*29510*/  WARPSYNC.COLLECTIVE R15, `(.L_x_2193) ;  /* 0x000000000f087348 */ /* 0x000fea0003c00000 */
[----:B------:R0:W1:Y:S02]  /*29520*/  SHFL.IDX P6, R14, R13, R12, R11 ;  /* 0x0000000c0d0e7389 */ /* 0x00006400000c000b */
[----:B01----:R-:W-:Y:S01]  /*29530*/  ENDCOLLECTIVE ;  /* 0x000000000000791b */ /* 0x003fe20003800000 */
.L_x_2193:
        /* <DEDUP_REMOVED lines=16> */
.L_x_2194:
[----:B------:R-:W-:Y:S02]  /*29640*/  IMAD.MOV.U32 R13, RZ, RZ, R3 ;  /* 0x000000ffff0d7224 */ /* 0x000fe400078e0003 */
[----:B------:R-:W-:Y:S02]  /*29650*/  IMAD.MOV.U32 R12, RZ, RZ, 0x6 ;  /* 0x00000006ff0c7424 */ /* 0x000fe400078e00ff */
[----:B------:R-:W-:-:S07]  /*29660*/  IMAD.MOV.U32 R5, RZ, RZ, R14 ;  /* 0x000000ffff057224 */ /* 0x000fce00078e000e */
[----:B------:R-:W-:Y:S05]  /*29670*/  WARPSYNC.COLLECTIVE R15, `(.L_x_2195) ;  /* 0x000000000f087348 */ /* 0x000fea0003c00000 */
[----:B------:R0:W1:Y:S02]  /*29680*/  SHFL.IDX P6, R14, R13, R12, R11 ;  /* 0x0000000c0d0e7389 */ /* 0x00006400000c000b */
[----:B01----:R-:W-:Y:S01]  /*29690*/  ENDCOLLECTIVE ;  /* 0x000000000000791b */ /* 0x003fe20003800000 */
.L_x_2195:
        /* <DEDUP_REMOVED lines=14> */
.L_x_2196:
        /* <DEDUP_REMOVED lines=8> */
.L_x_2197:
        /* <DEDUP_REMOVED lines=14> */
.L_x_2198:
[----:B------:R-:W-:Y:S01]  /*298e0*/  IMAD.MOV.U32 R3, RZ, RZ, R14 ;  /* 0x000000ffff037224 */ /* 0x000fe200078e000e */
[----:B------:R-:W-:Y:S06]  /*298f0*/  BRA `(.L_x_2199) ;  /* 0xffffff9c00547947 */ /* 0x000fec000383ffff */
.L_x_2013:
[----:B0-----:R-:W2:Y:S02]  /*29900*/  LDL R2, [R1] ;  /* 0x0000000001027983 */ /* 0x001ea40000100800 */
[----:B--2---:R0:W2:Y:S02]  /*29910*/  SYNCS.PHASECHK.TRANS64.TRYWAIT P0, [R2+URZ+0x28820], R0 ;  /* 0x02882000020075a7 */ /* 0x0040a4000800017f */
[----:B--2---:R-:W-:Y:S05]  /*29920*/  @!P0 NANOSLEEP.SYNCS 0x989680 ;  /* 0x009896800000895d */ /* 0x004fea0003900000 */
[----:B------:R-:W2:Y:S02]  /*29930*/  @!P0 SYNCS.PHASECHK.TRANS64 P0, [R2+URZ+0x28820], R0 ;  /* 0x02882000020085a7 */ /* 0x000ea4000800007f */
[----:B--2---:R-:W-:Y:S05]  /*29940*/  @!P0 BRA `(.L_x_2013) ;  /* 0xfffffffc00ec8947 */ /* 0x004fea000383ffff */
[----:B------:R-:W-:Y:S05]  /*29950*/  BRA `(.L_x_2200) ;  /* 0xffffff9c00c87947 */ /* 0x000fea000383ffff */
.L_x_2022:
[----:B-1----:R1:W2:Y:S02]  /*29960*/  SYNCS.PHASECHK.TRANS64.TRYWAIT P0, [R3+URZ+0x28840], R2 ;  /* 0x02884002030075a7 */ /* 0x0022a4000800017f */
[----:B--2---:R-:W-:Y:S05]  /*29970*/  @!P0 NANOSLEEP.SYNCS 0x989680 ;  /* 0x009896800000895d */ /* 0x004fea0003900000 */
[----:B------:R-:W2:Y:S02]  /*29980*/  @!P0 SYNCS.PHASECHK.TRANS64 P0, [R3+URZ+0x28840], R2 ;  /* 0x02884002030085a7 */ /* 0x000ea4000800007f */
[----:B--2---:R-:W-:Y:S05]  /*29990*/  @!P0 BRA `(.L_x_2022) ;  /* 0xfffffffc00f08947 */ /* 0x004fea000383ffff */
[----:B------:R-:W-:Y:S05]  /*299a0*/  BRA `(.L_x_2201) ;  /* 0xffffffa000947947 */ /* 0x000fea000383ffff */
.L_x_2028:
[----:B0-----:R0:W1:Y:S02]  /*299b0*/  SYNCS.PHASECHK.TRANS64.TRYWAIT P0, [R3+URZ+0x60], R2 ;  /* 0x00006002030075a7 */ /* 0x001064000800017f */
[----:B-1----:R-:W-:Y:S05]  /*299c0*/  @!P0 NANOSLEEP.SYNCS 0x989680 ;  /* 0x009896800000895d */ /* 0x002fea0003900000 */
[----:B------:R-:W1:Y:S02]  /*299d0*/  @!P0 SYNCS.PHASECHK.TRANS64 P0, [R3+URZ+0x60], R2 ;  /* 0x00006002030085a7 */ /* 0x000e64000800007f */
[----:B-1----:R-:W-:Y:S05]  /*299e0*/  @!P0 BRA `(.L_x_2028) ;  /* 0xfffffffc00f08947 */ /* 0x002fea000383ffff */
[----:B------:R-:W-:Y:S05]  /*299f0*/  BRA `(.L_x_2202) ;  /* 0xffffffa400707947 */ /* 0x000fea000383ffff */
.L_x_2037:
[----:B-1----:R1:W2:Y:S02]  /*29a00*/  SYNCS.PHASECHK.TRANS64.TRYWAIT P0, [R3+URZ+0x28840], R2 ;  /* 0x02884002030075a7 */ /* 0x0022a4000800017f */
[----:B--2---:R-:W-:Y:S05]  /*29a10*/  @!P0 NANOSLEEP.SYNCS 0x989680 ;  /* 0x009896800000895d */ /* 0x004fea0003900000 */
[----:B------:R-:W2:Y:S02]  /*29a20*/  @!P0 SYNCS.PHASECHK.TRANS64 P0, [R3+URZ+0x28840], R2 ;  /* 0x02884002030085a7 */ /* 0x000ea4000800007f */
[----:B--2---:R-:W-:Y:S05]  /*29a30*/  @!P0 BRA `(.L_x_2037) ;  /* 0xfffffffc00f08947 */ /* 0x004fea000383ffff */
[----:B------:R-:W-:Y:S05]  /*29a40*/  BRA `(.L_x_2203) ;  /* 0xffffffac00147947 */ /* 0x000fea000383ffff */
.L_x_2043:
[----:B0-----:R0:W1:Y:S02]  /*29a50*/  SYNCS.PHASECHK.TRANS64.TRYWAIT P0, [R2+URZ+0x60], R3 ;  /* 0x00006003020075a7 */ /* 0x001064000800017f */
[----:B-1----:R-:W-:Y:S05]  /*29a60*/  @!P0 NANOSLEEP.SYNCS 0x989680 ;  /* 0x009896800000895d */ /* 0x002fea0003900000 */
[----:B------:R-:W1:Y:S02]  /*29a70*/  @!P0 SYNCS.PHASECHK.TRANS64 P0, [R2+URZ+0x60], R3 ;  /* 0x00006003020085a7 */ /* 0x000e64000800007f */
[----:B-1----:R-:W-:Y:S05]  /*29a80*/  @!P0 BRA `(.L_x_2043) ;  /* 0xfffffffc00f08947 */ /* 0x002fea000383ffff */
[----:B------:R-:W-:Y:S05]  /*29a90*/  BRA `(.L_x_2204) ;  /* 0xffffffac00f07947 */ /* 0x000fea000383ffff */
.L_x_2052:
[----:B---3--:R3:W4:Y:S02]  /*29aa0*/  SYNCS.PHASECHK.TRANS64.TRYWAIT P0, [R2+URZ+0x28840], R3 ;  /* 0x02884003020075a7 */ /* 0x008724000800017f */
[----:B----4-:R-:W-:Y:S05]  /*29ab0*/  @!P0 NANOSLEEP.SYNCS 0x989680 ;  /* 0x009896800000895d */ /* 0x010fea0003900000 */
[----:B------:R-:W4:Y:S02]  /*29ac0*/  @!P0 SYNCS.PHASECHK.TRANS64 P0, [R2+URZ+0x28840], R3 ;  /* 0x02884003020085a7 */ /* 0x000f24000800007f */
[----:B----4-:R-:W-:Y:S05]  /*29ad0*/  @!P0 BRA `(.L_x_2052) ;  /* 0xfffffffc00f08947 */ /* 0x010fea000383ffff */
[----:B------:R-:W-:Y:S05]  /*29ae0*/  BRA `(.L_x_2205) ;  /* 0xffffffb400607947 */ /* 0x000fea000383ffff */
.L_x_2058:
[----:B0-----:R0:W1:Y:S02]  /*29af0*/  SYNCS.PHASECHK.TRANS64.TRYWAIT P0, [R2+URZ+0x60], R5 ;  /* 0x00006005020075a7 */ /* 0x001064000800017f */
[----:B-1----:R-:W-:Y:S05]  /*29b00*/  @!P0 NANOSLEEP.SYNCS 0x989680 ;  /* 0x009896800000895d */ /* 0x002fea0003900000 */
[----:B------:R-:W1:Y:S02]  /*29b10*/  @!P0 SYNCS.PHASECHK.TRANS64 P0, [R2+URZ+0x60], R5 ;  /* 0x00006005020085a7 */ /* 0x000e64000800007f */
[----:B-1----:R-:W-:Y:S05]  /*29b20*/  @!P0 BRA `(.L_x_2058) ;  /* 0xfffffffc00f08947 */ /* 0x002fea000383ffff */
[----:B------:R-:W-:Y:S05]  /*29b30*/  BRA `(.L_x_2206) ;  /* 0xffffffb8003c7947 */ /* 0x000fea000383ffff */
.L_x_2069:
[----:B---3--:R3:W4:Y:S02]  /*29b40*/  SYNCS.PHASECHK.TRANS64.TRYWAIT P0, [R0+URZ+0x28860], R2 ;  /* 0x02886002000075a7 */ /* 0x008724000800017f */
[----:B----4-:R-:W-:Y:S05]  /*29b50*/  @!P0 NANOSLEEP.SYNCS 0x989680 ;  /* 0x009896800000895d */ /* 0x010fea0003900000 */
[----:B------:R-:W4:Y:S02]  /*29b60*/  @!P0 SYNCS.PHASECHK.TRANS64 P0, [R0+URZ+0x28860], R2 ;  /* 0x02886002000085a7 */ /* 0x000f24000800007f */
[----:B----4-:R-:W-:Y:S05]  /*29b70*/  @!P0 BRA `(.L_x_2069) ;  /* 0xfffffffc00f08947 */ /* 0x010fea000383ffff */
[----:B------:R-:W-:Y:S05]  /*29b80*/  BRA `(.L_x_2207) ;  /* 0xffffffbc00907947 */ /* 0x000fea000383ffff */
.L_x_2076:
[----:B------:R-:W-:Y:S01]  /*29b90*/  BSSY B0, `(.L_x_2208) ;  /* 0x0000008000007945 */ /* 0x000fe20003800000 */
[----:B------:R-:W-:Y:S02]  /*29ba0*/  IMAD.MOV.U32 R13, RZ, RZ, R16 ;  /* 0x000000ffff0d7224 */ /* 0x000fe400078e0010 */
[----:B------:R-:W-:Y:S02]  /*29bb0*/  IMAD.MOV.U32 R12, RZ, RZ, RZ ;  /* 0x000000ffff0c7224 */ /* 0x000fe400078e00ff */
[----:B0-----:R-:W-:Y:S02]  /*29bc0*/  IMAD.MOV.U32 R11, RZ, RZ, 0x1f ;  /* 0x0000001fff0b7424 */ /* 0x001fe400078e00ff */
[----:B------:R-:W-:-:S07]  /*29bd0*/  IMAD.MOV.U32 R15, RZ, RZ, -0x1 ;  /* 0xffffffffff0f7424 */ /* 0x000fce00078e00ff */
[----:B--2---:R-:W-:Y:S05]  /*29be0*/  WARPSYNC.COLLECTIVE R15, `(.L_x_2209) ;  /* 0x000000000f087348 */ /* 0x004fea0003c00000 */
[----:B------:R0:W1:Y:S02]  /*29bf0*/  SHFL.IDX P6, R14, R13, R12, R11 ;  /* 0x0000000c0d0e7389 */ /* 0x00006400000c000b */
[----:B012---:R-:W-:Y:S01]  /*29c00*/  ENDCOLLECTIVE ;  /* 0x000000000000791b */ /* 0x007fe20003800000 */
.L_x_2209:
[----:B------:R-:W-:Y:S05]  /*29c10*/  BSYNC B0 ;  /* 0x0000000000007941 */ /* 0x000fea0003800000 */
.L_x_2208:
        /* <DEDUP_REMOVED lines=9> */
.L_x_2210:
        /* <DEDUP_REMOVED lines=18> */
.L_x_2211:
        /* <DEDUP_REMOVED lines=8> */
.L_x_2212:
        /* <DEDUP_REMOVED lines=8> */
.L_x_2213:
        /* <DEDUP_REMOVED lines=8> */
.L_x_2214:
        /* <DEDUP_REMOVED lines=8> */
.L_x_2215:
        /* <DEDUP_REMOVED lines=9> */
.L_x_2216:
[----:B------:R-:W-:Y:S01]  /*2a060*/  IMAD.MOV.U32 R16, RZ, RZ, R14 ;  /* 0x000000ffff107224 */ /* 0x000fe200078e000e */
[----:B------:R-:W-:Y:S06]  /*2a070*/  BRA `(.L_x_2217) ;  /* 0xffffffc0000c7947 */ /* 0x000fec000383ffff */
.L_x_2081:
[----:B------:R-:W-:Y:S01]  /*2a080*/  BSSY B0, `(.L_x_2218) ;  /* 0x0000008000007945 */ /* 0x000fe20003800000 */
[----:B-----5:R-:W-:Y:S02]  /*2a090*/  IMAD.MOV.U32 R13, RZ, RZ, R3 ;  /* 0x000000ffff0d7224 */ /* 0x020fe400078e0003 */
[----:B------:R-:W-:Y:S02]  /*2a0a0*/  IMAD.MOV.U32 R12, RZ, RZ, 0x1 ;  /* 0x00000001ff0c7424 */ /* 0x000fe400078e00ff */
[----:B0-----:R-:W-:Y:S02]  /*2a0b0*/  IMAD.MOV.U32 R11, RZ, RZ, RZ ;  /* 0x000000ffff0b7224 */ /* 0x001fe400078e00ff */
[----:B------:R-:W-:-:S07]  /*2a0c0*/  IMAD.MOV.U32 R15, RZ, RZ, -0x1 ;  /* 0xffffffffff0f7424 */ /* 0x000fce00078e00ff */
[----:B-12---:R-:W-:Y:S05]  /*2a0d0*/  WARPSYNC.COLLECTIVE R15, `(.L_x_2219) ;  /* 0x000000000f087348 */ /* 0x006fea0003c00000 */
[----:B------:R0:W3:Y:S02]  /*2a0e0*/  SHFL.UP P6, R14, R13, R12, R11 ;  /* 0x0400000c0d0e7389 */ /* 0x0000e400000c000b */
[----:B0123--:R-:W-:Y:S01]  /*2a0f0*/  ENDCOLLECTIVE ;  /* 0x000000000000791b */ /* 0x00ffe20003800000 */
.L_x_2219:
[----:B------:R-:W-:Y:S05]  /*2a100*/  BSYNC B0 ;  /* 0x0000000000007941 */ /* 0x000fea0003800000 */
.L_x_2218:
        /* <DEDUP_REMOVED lines=9> */
.L_x_2220:
        /* <DEDUP_REMOVED lines=8> */
.L_x_2221:
        /* <DEDUP_REMOVED lines=8> */
.L_x_2222:
        /* <DEDUP_REMOVED lines=8> */
.L_x_2223:
        /* <DEDUP_REMOVED lines=9> */
.L_x_2224:
[----:B------:R-:W-:Y:S01]  /*2a3b0*/  IMAD.MOV.U32 R16, RZ, RZ, R14 ;  /* 0x000000ffff107224 */ /* 0x000fe200078e000e */
[----:B------:R-:W-:Y:S06]  /*2a3c0*/  BRA `(.L_x_2225) ;  /* 0xffffffbc00d47947 */ /* 0x000fec000383ffff */
.L_x_2083:
[----:B------:R-:W-:Y:S01]  /*2a3d0*/  BSSY B0, `(.L_x_2226) ;  /* 0x0000006000007945 */ /* 0x000fe20003800000 */
[----:B------:R-:W-:Y:S01]  /*2a3e0*/  PLOP3.LUT P6, PT, P6, PT, PT, 0x8, 0x0 ;  /* 0x000000000000781c */ /* 0x000fe200037ce170 */
[----:B------:R-:W-:-:S12]  /*2a3f0*/  IMAD.MOV.U32 R15, RZ, RZ, -0x1 ;  /* 0xffffffffff0f7424 */ /* 0x000fd800078e00ff */
[----:B012---:R-:W-:Y:S05]  /*2a400*/  WARPSYNC.COLLECTIVE R15, `(.L_x_2227) ;  /* 0x000000000f087348 */ /* 0x007fea0003c00000 */
[----:B------:R-:W-:Y:S01]  /*2a410*/  VOTE.ANY R14, PT, P6 ;  /* 0x00000000000e7806 */ /* 0x000fe200030e0100 */
[----:B012---:R-:W-:Y:S06]  /*2a420*/  ENDCOLLECTIVE ;  /* 0x000000000000791b */ /* 0x007fec0003800000 */
.L_x_2227:
[----:B------:R-:W-:Y:S05]  /*2a430*/  BSYNC B0 ;  /* 0x0000000000007941 */ /* 0x000fea0003800000 */
.L_x_2226:
        /* <DEDUP_REMOVED lines=9> */
.L_x_2228:
[----:B------:R-:W-:Y:S01]  /*2a4d0*/  IMAD.MOV.U32 R17, RZ, RZ, R14 ;  /* 0x000000ffff117224 */ /* 0x000fe200078e000e */
[----:B------:R-:W-:Y:S06]  /*2a4e0*/  BRA `(.L_x_2229) ;  /* 0xffffffbc00c47947 */ /* 0x000fec000383ffff */
.L_x_2085:
[----:B------:R-:W-:Y:S01]  /*2a4f0*/  BSSY B0, `(.L_x_2230) ;  /* 0x0000007000007945 */ /* 0x000fe20003800000 */
[----:B------:R-:W-:Y:S02]  /*2a500*/  IMAD.MOV.U32 R13, RZ, RZ, R2 ;  /* 0x000000ffff0d7224 */ /* 0x000fe400078e0002 */
[----:B0-----:R-:W-:Y:S02]  /*2a510*/  IMAD.MOV.U32 R11, RZ, RZ, 0x1f ;  /* 0x0000001fff0b7424 */ /* 0x001fe400078e00ff */
[----:B------:R-:W-:-:S07]  /*2a520*/  IMAD.MOV.U32 R15, RZ, RZ, -0x1 ;  /* 0xffffffffff0f7424 */ /* 0x000fce00078e00ff */
[----:B-1234-:R-:W-:Y:S05]  /*2a530*/  WARPSYNC.COLLECTIVE R15, `(.L_x_2231) ;  /* 0x000000000f087348 */ /* 0x01efea0003c00000 */
[----:B------:R0:W0:Y:S02]  /*2a540*/  SHFL.IDX P6, R14, R13, R12, R11 ;  /* 0x0000000c0d0e7389 */ /* 0x00002400000c000b */
[----:B01234-:R-:W-:Y:S01]  /*2a550*/  ENDCOLLECTIVE ;  /* 0x000000000000791b */ /* 0x01ffe20003800000 */
.L_x_2231:
[----:B------:R-:W-:Y:S05]  /*2a560*/  BSYNC B0 ;  /* 0x0000000000007941 */ /* 0x000fea0003800000 */
.L_x_2230:
[----:B------:R-:W-:Y:S01]  /*2a570*/  IMAD.MOV.U32 R2, RZ, RZ, R14 ;  /* 0x000000ffff027224 */ /* 0x000fe200078e000e */
[----:B------:R-:W-:Y:S06]  /*2a580*/  BRA `(.L_x_2232) ;  /* 0xffffffbc00b87947 */ /* 0x000fec000383ffff */
.L_x_2089:
[----:B0-----:R0:W1:Y:S02]  /*2a590*/  SYNCS.PHASECHK.TRANS64.TRYWAIT P0, [R0+URZ+0x28820], R3 ;  /* 0x02882003000075a7 */ /* 0x001064000800017f */
[----:B-1----:R-:W-:Y:S05]  /*2a5a0*/  @!P0 NANOSLEEP.SYNCS 0x989680 ;  /* 0x009896800000895d */ /* 0x002fea0003900000 */
[----:B------:R-:W1:Y:S02]  /*2a5b0*/  @!P0 SYNCS.PHASECHK.TRANS64 P0, [R0+URZ+0x28820], R3 ;  /* 0x02882003000085a7 */ /* 0x000e64000800007f */
[----:B-1----:R-:W-:Y:S05]  /*2a5c0*/  @!P0 BRA `(.L_x_2089) ;  /* 0xfffffffc00f08947 */ /* 0x002fea000383ffff */
[----:B------:R-:W-:Y:S05]  /*2a5d0*/  BRA `(.L_x_2233) ;  /* 0xffffffc4003c7947 */ /* 0x000fea000383ffff */
.L_x_2090:
        /* <DEDUP_REMOVED lines=11> */
.L_x_2235:
[----:B------:R-:W-:Y:S05]  /*2a690*/  BSYNC B0 ;  /* 0x0000000000007941 */ /* 0x000fea0003800000 */
.L_x_2234:
[----:B------:R-:W-:Y:S05]  /*2a6a0*/  BRA `(.L_x_2236) ;  /* 0xffffffc400247947 */ /* 0x000fea000383ffff */
.L_x_2091:
[----:B------:R-:W-:Y:S01]  /*2a6b0*/  BSSY B0, `(.L_x_2237) ;  /* 0x0000006000007945 */ /* 0x000fe20003800000 */
[----:B------:R-:W-:-:S07]  /*2a6c0*/  IMAD.MOV.U32 R15, RZ, RZ, -0x1 ;  /* 0xffffffffff0f7424 */ /* 0x000fce00078e00ff */
[----:B012---:R-:W-:Y:S05]  /*2a6d0*/  WARPSYNC.COLLECTIVE R15, `(.L_x_2238) ;  /* 0x000000000f0c7348 */ /* 0x007fea0003c00000 */
[----:B------:R-:W-:Y:S02]  /*2a6e0*/  ELECT P6, UR62, PT ;  /* 0x00000000003e782f */ /* 0x000fe400038c0000 */
[----:B------:R-:W-:Y:S01]  /*2a6f0*/  MOV R14, UR62 ;  /* 0x0000003e000e7c02 */ /* 0x000fe20008000f00 */
[----:B012---:R-:W-:Y:S10]  /*2a700*/  ENDCOLLECTIVE ;  /* 0x000000000000791b */ /* 0x007ff40003800000 */
.L_x_2238:
[----:B------:R-:W-:Y:S05]  /*2a710*/  BSYNC B0 ;  /* 0x0000000000007941 */ /* 0x000fea0003800000 */
.L_x_2237:
[----:B------:R-:W-:Y:S05]  /*2a720*/  BRA `(.L_x_2239) ;  /* 0xffffffc400187947 */ /* 0x000fea000383ffff */
.L_x_2093:
[----:B0-----:R0:W1:Y:S02]  /*2a730*/  SYNCS.PHASECHK.TRANS64.TRYWAIT P0, [R6+URZ], R5 ;  /* 0x00000005060075a7 */ /* 0x001064000800017f */
[----:B-1----:R-:W-:Y:S05]  /*2a740*/  @!P0 NANOSLEEP.SYNCS 0x989680 ;  /* 0x009896800000895d */ /* 0x002fea0003900000 */
[----:B------:R-:W1:Y:S02]  /*2a750*/  @!P0 SYNCS.PHASECHK.TRANS64 P0, [R6+URZ], R5 ;  /* 0x00000005060085a7 */ /* 0x000e64000800007f */
[----:B-1----:R-:W-:Y:S05]  /*2a760*/  @!P0 BRA `(.L_x_2093) ;  /* 0xfffffffc00f08947 */ /* 0x002fea000383ffff */
[----:B------:R-:W-:Y:S05]  /*2a770*/  BRA `(.L_x_2240) ;  /* 0xffffffc400547947 */ /* 0x000fea000383ffff */
.L_x_2094:
[----:B-1----:R1:W2:Y:S02]  /*2a780*/  SYNCS.PHASECHK.TRANS64.TRYWAIT P0, [R7+URZ], R2 ;  /* 0x00000002070075a7 */ /* 0x0022a4000800017f */
[----:B--2---:R-:W-:Y:S05]  /*2a790*/  @!P0 NANOSLEEP.SYNCS 0x989680 ;  /* 0x009896800000895d */ /* 0x004fea0003900000 */
[----:B------:R-:W2:Y:S02]  /*2a7a0*/  @!P0 SYNCS.PHASECHK.TRANS64 P0, [R7+URZ], R2 ;  /* 0x00000002070085a7 */ /* 0x000ea4000800007f */
[----:B--2---:R-:W-:Y:S05]  /*2a7b0*/  @!P0 BRA `(.L_x_2094) ;  /* 0xfffffffc00f08947 */ /* 0x004fea000383ffff */
[----:B------:R-:W-:Y:S05]  /*2a7c0*/  BRA `(.L_x_2241) ;  /* 0xffffffc400487947 */ /* 0x000fea000383ffff */
.L_x_2096:
[----:B--2---:R2:W3:Y:S02]  /*2a7d0*/  SYNCS.PHASECHK.TRANS64.TRYWAIT P0, [R4+URZ], R5 ;  /* 0x00000005040075a7 */ /* 0x0044e4000800017f */
[----:B---3--:R-:W-:Y:S05]  /*2a7e0*/  @!P0 NANOSLEEP.SYNCS 0x989680 ;  /* 0x009896800000895d */ /* 0x008fea0003900000 */
[----:B------:R-:W3:Y:S02]  /*2a7f0*/  @!P0 SYNCS.PHASECHK.TRANS64 P0, [R4+URZ], R5 ;  /* 0x00000005040085a7 */ /* 0x000ee4000800007f */
[----:B---3--:R-:W-:Y:S05]  /*2a800*/  @!P0 BRA `(.L_x_2096) ;  /* 0xfffffffc00f08947 */ /* 0x008fea000383ffff */
[----:B------:R-:W-:Y:S05]  /*2a810*/  BRA `(.L_x_2242) ;  /* 0xffffffc400507947 */ /* 0x000fea000383ffff */
.L_x_2243:
        /* <DEDUP_REMOVED lines=14> */
.L_x_3223:


//--------------------- .text._ZN7cutlass13device_kernelIN5flash11enable_sm90INS1_16FlashAttnFwdSm90INS1_25CollectiveMainloopFwdSm90ILi2EN4cute5tupleIJNS5_1CILi1EEES8_S8_EEENS6_IJNS7_ILi128EEESA_SA_EEELi128ENS_10bfloat16_tEfNS_4arch4Sm90ELb1ELb0ELb1ELb0ELb0ELb0ELb0ELb1ELb1ELb1ELb0ELb0EEENS1_21CollectiveEpilogueFwdISB_S9_SC_SE_Li256ELb0ELb1ELb0ELb0EEENS1_30DynamicPersistentTileSchedulerILi256ELi128ELb0ELb1ELb1EEEEEEEEEvNT_6ParamsE --------------------------
	.section	.text._ZN7cutlass13device_kernelIN5flash11enable_sm90INS1_16FlashAttnFwdSm90INS1_25CollectiveMainloopFwdSm90ILi2EN4cute5tupleIJNS5_1CILi1EEES8_S8_EEENS6_IJNS7_ILi128EEESA_SA_EEELi128ENS_10bfloat16_tEfNS_4arch4Sm90ELb1ELb0ELb1ELb0ELb0ELb0ELb0ELb1ELb1ELb1ELb0ELb0EEENS1_21CollectiveEpilogueFwdISB_S9_SC_SE_Li256ELb0ELb1ELb0ELb0EEENS1_30DynamicPersistentTileSchedulerILi256ELi128ELb0ELb1ELb1EEEEEEEEEvNT_6ParamsE,"ax",@progbits
	.align	128
.text._ZN7cutlass13device_kernelIN5flash11enable_sm90INS1_16FlashAttnFwdSm90INS1_25CollectiveMainloopFwdSm90ILi2EN4cute5tupleIJNS5_1CILi1EEES8_S8_EEENS6_IJNS7_ILi128EEESA_SA_EEELi128ENS_10bfloat16_tEfNS_4arch4Sm90ELb1ELb0ELb1ELb0ELb0ELb0ELb0ELb1ELb1ELb1ELb0ELb0EEENS1_21CollectiveEpilogueFwdISB_S9_SC_SE_Li256ELb0ELb1ELb0ELb0EEENS1_30DynamicPersistentTileSchedulerILi256ELi128ELb0ELb1ELb1EEEEEEEEEvNT_6ParamsE:
        .type           _ZN7cutlass13device_kernelIN5flash11enable_sm90INS1_16FlashAttnFwdSm90INS1_25CollectiveMainloopFwdSm90ILi2EN4cute5tupleIJNS5_1CILi1EEES8_S8_EEENS6_IJNS7_ILi128EEESA_SA_EEELi128ENS_10bfloat16_tEfNS_4arch4Sm90ELb1ELb0ELb1ELb0ELb0ELb0ELb0ELb1ELb1ELb1ELb0ELb0EEENS1_21CollectiveEpilogueFwdISB_S9_SC_SE_Li256ELb0ELb1ELb0ELb0EEENS1_30DynamicPersistentTileSchedulerILi256ELi128ELb0ELb1ELb1EEEEEEEEEvNT_6ParamsE,@function
        .size           _ZN7cutlass13device_kernelIN5flash11enable_sm90INS1_16FlashAttnFwdSm90INS1_25CollectiveMainloopFwdSm90ILi2EN4cute5tupleIJNS5_1CILi1EEES8_S8_EEENS6_IJNS7_ILi128EEESA_SA_EEELi128ENS_10bfloat16_tEfNS_4arch4Sm90ELb1ELb0ELb1ELb0ELb0ELb0ELb0ELb1ELb1ELb1ELb0ELb0EEENS1_21CollectiveEpilogueFwdISB_S9_SC_SE_Li256ELb0ELb1ELb0ELb0EEENS1_30DynamicPersistentTileSchedulerILi256ELi128ELb0ELb1ELb1EEEEEEEEEvNT_6ParamsE,(.L_x_3224 - _ZN7cutlass13device_kernelIN5flash11enable_sm90INS1_16FlashAttnFwdSm90INS1_25CollectiveMainloopFwdSm90ILi2EN4cute5tupleIJNS5_1CILi1EEES8_S8_EEENS6_IJNS7_ILi128EEESA_SA_EEELi128ENS_10bfloat16_tEfNS_4arch4Sm90ELb1ELb0ELb1ELb0ELb0ELb0ELb0ELb1ELb1ELb1ELb0ELb0EEENS1_21CollectiveEpilogueFwdISB_S9_SC_SE_Li256ELb0ELb1ELb0ELb0EEENS1_30DynamicPersistentTileSchedulerILi256ELi128ELb0ELb1ELb1EEEEEEEEEvNT_6ParamsE)
        .other          _ZN7cutlass13device_kernelIN5flash11enable_sm90INS1_16FlashAttnFwdSm90INS1_25CollectiveMainloopFwdSm90ILi2EN4cute5tupleIJNS5_1CILi1EEES8_S8_EEENS6_IJNS7_ILi128EEESA_SA_EEELi128ENS_10bfloat16_tEfNS_4arch4Sm90ELb1ELb0ELb1ELb0ELb0ELb0ELb0ELb1ELb1ELb1ELb0ELb0EEENS1_21CollectiveEpilogueFwdISB_S9_SC_SE_Li256ELb0ELb1ELb0ELb0EEENS1_30DynamicPersistentTileSchedulerILi256ELi128ELb0ELb1ELb1EEEEEEEEEvNT_6ParamsE,@"STO_CUDA_ENTRY STV_DEFAULT"
_ZN7cutlass13device_kernelIN5flash11enable_sm90INS1_16FlashAttnFwdSm90INS1_25CollectiveMainloopFwdSm90ILi2EN4cute5tupleIJNS5_1CILi1EEES8_S8_EEENS6_IJNS7_ILi128EEESA_SA_EEELi128ENS_10bfloat16_tEfNS_4arch4Sm90ELb1ELb0ELb1ELb0ELb0ELb0ELb0ELb1ELb1ELb1ELb0ELb0EEENS1_21CollectiveEpilogueFwdISB_S9_SC_SE_Li256ELb0ELb1ELb0ELb0EEENS1_30DynamicPersistentTileSchedulerILi256ELi128ELb0ELb1ELb1EEEEEEEEEvNT_6ParamsE:
        /* <DEDUP_REMOVED lines=18> */
.L_x_2245:
[----:B------:R-:W-:Y:S05]  /*0120*/  BSYNC B0 ;  /* 0x0000000000007941 */ /* 0x000fea0003800000 */
.L_x_2244:
        /* <DEDUP_REMOVED lines=41> */
.L_x_2246:
        /* <DEDUP_REMOVED lines=22> */
.L_x_2247:
        /* <DEDUP_REMOVED lines=18> */
.L_x_2248:
        /* <DEDUP_REMOVED lines=22> */
.L_x_2249:
        /* <DEDUP_REMOVED lines=22> */
.L_x_2250:
[----:B------:R-:W-:Y:S01]  /*0900*/  PLOP3.LUT P0, PT, PT, PT, UP0, 0x80, 0x0 ;  /* 0x000000000000781c */ /* 0x000fe20003f0f008 */
[----:B------:R-:W-:Y:S01]  /*0910*/  UMOV UR38, 0x1 ;  /* 0x0000000100267882 */ /* 0x000fe20000000000 */
[----:B------:R-:W-:Y:S01]  /*0920*/  NOP ;  /* 0x0000000000007918 */ /* 0x000fe20000000000 */
[----:B------:R-:W-:Y:S01]  /*0930*/  USEL UR38, UR38, 0x2, !UP0 ;  /* 0x0000000226267887 */ /* 0x000fe2000c000000 */
[----:B------:R-:W-:Y:S01]  /*0940*/  ULDC.64 UR46, c[0x0][0x208] ;  /* 0x00008200002e7ab9 */ /* 0x000fe20000000a00 */
[----:B012-4-:R-:W-:Y:S08]  /*0950*/  BAR.SYNC.DEFER_BLOCKING 0x0 ;  /* 0x0000000000007b1d */ /* 0x017ff00000010000 */
[----:B------:R-:W-:Y:S05]  /*0960*/  @!P0 BRA `(.L_x_2251) ;  /* 0x000000b8007c8947 */ /* 0x000fea0003800000 */
.L_x_2252:
        /* <DEDUP_REMOVED lines=21> */
[CC--:B------:R-:W-:Y:S02]  /*0ac0*/  LEA.HI R4, R3.reuse, R190.reuse, RZ, 0x5 ;  /* 0x000000be03047211 */ /* 0x0c0fe400078f28ff */
[----:B------:R-:W-:Y:S02]  /*0ad0*/  LOP3.LUT R5, R0, 0xffffff80, RZ, 0xc0, !PT ;  /* 0xffffff8000057812 */ /* 0x000fe400078ec0ff */
[----:B------:R-:W-:Y:S01]  /*0ae0*/  LEA.HI R2, R3, R190, RZ, 0x4 ;  /* 0x000000be03027211 */ /* 0x000fe200078f20ff */
[----:B------:R-:W-:Y:S01]  /*0af0*/  IMAD.SHL.U32 R4, R4, 0x20, RZ ;  /* 0x0000002004047824 */ /* 0x000fe200078e00ff */
[----:B------:R-:W-:Y:S01]  /*0b00*/  SHF.R.S32.HI R185, RZ, 0x7, R0 ;  /* 0x00000007ffb97819 */ /* 0x000fe20000011400 */
[----:B------:R-:W-:Y:S01]  /*0b10*/  IMAD.IADD R184, R190, 0x1, -R5 ;  /* 0x00000001beb87824 */ /* 0x000fe200078e0a05 */
[----:B------:R-:W-:-:S02]  /*0b20*/  SHF.R.S32.HI R7, RZ, 0x4, R2 ;  /* 0x00000004ff077819 */ /* 0x000fc40000011402 */
[----:B------:R-:W-:Y:S02]  /*0b30*/  LOP3.LUT R5, R2, 0x3fffff0, RZ, 0xc0, !PT ;  /* 0x03fffff002057812 */ /* 0x000fe400078ec0ff */
[----:B------:R-:W-:Y:S02]  /*0b40*/  LOP3.LUT R4, R4, 0xfffffc00, RZ, 0xc0, !PT ;  /* 0xfffffc0004047812 */ /* 0x000fe400078ec0ff */
[----:B------:R-:W-:Y:S01]  /*0b50*/  LEA.HI R2, R2, R7, RZ, 0x1 ;  /* 0x0000000702027211 */ /* 0x000fe200078f08ff */
[----:B------:R-:W-:Y:S01]  /*0b60*/  IMAD.IADD R5, R190, 0x1, -R5 ;  /* 0x00000001be057824 */ /* 0x000fe200078e0a05 */
[----:B------:R-:W-:Y:S02]  /*0b70*/  SHF.R.S32.HI R9, RZ, 0x1f, R184 ;  /* 0x0000001fff097819 */ /* 0x000fe400000114b8 */
[----:B------:R-:W-:Y:S01]  /*0b80*/  LOP3.LUT R2, R2, 0x1ffffffe, RZ, 0xc0, !PT ;  /* 0x1ffffffe02027812 */ /* 0x000fe200078ec0ff */
[----:B------:R-:W-:Y:S01]  /*0b90*/  IMAD R5, R5, 0x40, R4 ;  /* 0x0000004005057824 */ /* 0x000fe200078e0204 */
[----:B------:R-:W-:-:S02]  /*0ba0*/  LEA.HI R4, R3, R190, RZ, 0x2 ;  /* 0x000000be03047211 */ /* 0x000fc400078f10ff */
[----:B------:R-:W-:Y:S01]  /*0bb0*/  LEA.HI R6, R9, R184, RZ, 0x2 ;  /* 0x000000b809067211 */ /* 0x000fe200078f10ff */
[----:B------:R-:W-:Y:S01]  /*0bc0*/  IMAD.IADD R2, R7, 0x1, -R2 ;  /* 0x0000000107027824 */ /* 0x000fe200078e0a02 */
[----:B------:R-:W-:Y:S02]  /*0bd0*/  LOP3.LUT R7, R4, 0xfffffffc, RZ, 0xc0, !PT ;  /* 0xfffffffc04077812 */ /* 0x000fe400078ec0ff */
[--C-:B------:R-:W-:Y:S01]  /*0be0*/  SHF.R.S32.HI R8, RZ, 0x2, R6.reuse ;  /* 0x00000002ff087819 */ /* 0x100fe20000011406 */
[----:B------:R-:W-:Y:S01]  /*0bf0*/  IMAD R187, R2, 0x8, R5 ;  /* 0x0000000802bb7824 */ /* 0x000fe200078e0205 */
[----:B------:R-:W-:Y:S01]  /*0c00*/  SHF.R.S32.HI R11, RZ, 0x1f, R6 ;  /* 0x0000001fff0b7819 */ /* 0x000fe20000011406 */
[----:B------:R-:W-:Y:S01]  /*0c10*/  IMAD.IADD R7, R190, 0x1, -R7 ;  /* 0x00000001be077824 */ /* 0x000fe200078e0a07 */
[----:B------:R-:W-:Y:S02]  /*0c20*/  LEA.HI R3, R3, R190, RZ, 0x3 ;  /* 0x000000be03037211 */ /* 0x000fe400078f18ff */
[----:B------:R-:W-:-:S02]  /*0c30*/  LEA.HI R11, R11, R8, RZ, 0x3 ;  /* 0x000000080b0b7211 */ /* 0x000fc400078f18ff */
[----:B------:R-:W-:Y:S02]  /*0c40*/  LEA.HI R2, R7, R7, RZ, 0x1 ;  /* 0x0000000707027211 */ /* 0x000fe400078f08ff */
[----:B------:R-:W-:Y:S02]  /*0c50*/  LOP3.LUT R19, R3, 0xfffffff8, RZ, 0xc0, !PT ;  /* 0xfffffff803137812 */ /* 0x000fe400078ec0ff */
[----:B------:R-:W-:Y:S02]  /*0c60*/  LOP3.LUT R11, R11, 0xfffffff8, RZ, 0xc0, !PT ;  /* 0xfffffff80b0b7812 */ /* 0x000fe400078ec0ff */
[----:B------:R-:W-:Y:S01]  /*0c70*/  LEA.HI R9, R9, R184, RZ, 0x5 ;  /* 0x000000b809097211 */ /* 0x000fe200078f28ff */
[----:B------:R-:W-:Y:S01]  /*0c80*/  IMAD.IADD R19, R190, 0x1, -R19 ;  /* 0x00000001be137824 */ /* 0x000fe200078e0a13 */
[----:B------:R-:W-:Y:S01]  /*0c90*/  LEA.HI R0, R0, R185, RZ, 0x1 ;  /* 0x000000b900007211 */ /* 0x000fe200078f08ff */
[----:B------:R-:W-:Y:S01]  /*0ca0*/  IMAD.IADD R8, R8, 0x1, -R11 ;  /* 0x0000000108087824 */ /* 0x000fe200078e0a0b */
[----:B------:R-:W-:-:S02]  /*0cb0*/  LOP3.LUT R2, R2, 0x1ffffffe, RZ, 0xc0, !PT ;  /* 0x1ffffffe02027812 */ /* 0x000fc400078ec0ff */
[----:B------:R-:W-:Y:S02]  /*0cc0*/  SHF.R.S32.HI R9, RZ, 0x5, R9 ;  /* 0x00000005ff097819 */ /* 0x000fe40000011409 */
[----:B------:R-:W-:Y:S01]  /*0cd0*/  LOP3.LUT R0, R0, 0x3fffffe, RZ, 0xc0, !PT ;  /* 0x03fffffe00007812 */ /* 0x000fe200078ec0ff */
[----:B------:R-:W-:Y:S01]  /*0ce0*/  IMAD.IADD R17, R7, 0x1, -R2 ;  /* 0x0000000107117824 */ /* 0x000fe200078e0a02 */
[----:B------:R-:W-:Y:S01]  /*0cf0*/  LOP3.LUT R5, R6, 0x7ffffffc, RZ, 0xc0, !PT ;  /* 0x7ffffffc06057812 */ /* 0x000fe200078ec0ff */
[----:B------:R-:W-:Y:S01]  /*0d00*/  IMAD.SHL.U32 R2, R19, 0x8, RZ ;  /* 0x0000000813027824 */ /* 0x000fe200078e00ff */
[----:B------:R-:W-:Y:S01]  /*0d10*/  SHF.R.S32.HI R22, RZ, 0x3, R3 ;  /* 0x00000003ff167819 */ /* 0x000fe20000011403 */
[----:B------:R-:W-:Y:S02]  /*0d20*/  IMAD R9, R9, 0x10, R8 ;  /* 0x0000001009097824 */ /* 0x000fe400078e0208 */
[----:B------:R-:W-:Y:S01]  /*0d30*/  IMAD.IADD R0, R185, 0x1, -R0 ;  /* 0x00000001b9007824 */ /* 0x000fe200078e0a00 */
[----:B------:R-:W-:Y:S01]  /*0d40*/  SHF.R.S32.HI R189, RZ, 0x1f, R2 ;  /* 0x0000001fffbd7819 */ /* 0x000fe20000011402 */
[----:B------:R-:W-:-:S02]  /*0d50*/  VIADD R18, R2, 0x40 ;  /* 0x0000004002127836 */ /* 0x000fc40000000000 */
[----:B------:R-:W-:Y:S02]  /*0d60*/  IMAD R186, R0, 0x40, R9 ;  /* 0x0000004000ba7824 */ /* 0x000fe400078e0209 */
[----:B------:R-:W-:Y:S01]  /*0d70*/  IMAD.IADD R16, R184, 0x1, -R5 ;  /* 0x00000001b8107824 */ /* 0x000fe200078e0a05 */
[----:B------:R-:W-:Y:S01]  /*0d80*/  SHF.R.S32.HI R188, RZ, 0x1f, R18 ;  /* 0x0000001fffbc7819 */ /* 0x000fe20000011412 */
[----:B------:R-:W-:-:S07]  /*0d90*/  IMAD R17, R17, 0x8, R186 ;  /* 0x0000000811117824 */ /* 0x000fce00078e02ba */
.L_x_2303:
        /* <DEDUP_REMOVED lines=12> */
[----:B01234-:R-:W-:Y:S05]  /*0e60*/  @!P0 BRA `(.L_x_2253) ;  /* 0x0000000000208947 */ /* 0x01ffea0003800000 */
        /* <DEDUP_REMOVED lines=8> */
.L_x_2253:
[----:B------:R-:W-:Y:S01]  /*0ef0*/  ULDC UR7, c[0x0][0xc54] ;  /* 0x0003150000077ab9 */ /* 0x000fe20000000800 */
[----:B------:R-:W-:Y:S01]  /*0f00*/  UMOV UR6, UR9 ;  /* 0x0000000900067c82 */ /* 0x000fe20008000000 */
[----:B------:R-:W-:-:S11]  /*0f10*/  UISETP.NE.AND UP0, UPT, UR7, 0x1, UPT ;  /* 0x000000010700788c */ /* 0x000fd6000bf05270 */
[----:B------:R-:W-:Y:S02]  /*0f20*/  @UP0 ULDC.64 UR10, c[0x0][0xc58] ;  /* 0x00031600000a0ab9 */ /* 0x000fe40000000a00 */
[----:B------:R-:W-:-:S04]  /*0f30*/  UIMAD.WIDE.U32 UR4, UR9, UR10, URZ ;  /* 0x0000000a090472a5 */ /* 0x000fc8000f8e003f */
[----:B------:R-:W-:-:S04]  /*0f40*/  @UP0 USHF.R.U32.HI UR6, URZ, UR11, UR5 ;  /* 0x0000000b3f060299 */ /* 0x000fc80008011605 */
[----:B------:R-:W-:-:S12]  /*0f50*/  UIMAD UR4, UR6, UR7, URZ ;  /* 0x00000007060472a4 */ /* 0x000fd8000f8e023f */
.L_x_2254:
[----:B------:R-:W-:Y:S01]  /*0f60*/  ULDC.64 UR10, c[0x0][0x418] ;  /* 0x00010600000a7ab9 */ /* 0x000fe20000000a00 */
[----:B------:R-:W-:Y:S01]  /*0f70*/  ULOP3.LUT UR6, URZ, UR6, URZ, 0x33, !UPT ;  /* 0x000000063f067292 */ /* 0x000fe2000f8e333f */
[----:B------:R-:W-:Y:S01]  /*0f80*/  PLOP3.LUT P0, PT, PT, PT, PT, 0x80, 0x0 ;  /* 0x000000000000781c */ /* 0x000fe20003f0f070 */
[----:B------:R-:W-:Y:S01]  /*0f90*/  UISETP.NE.U32.AND UP0, UPT, UR10, URZ, UPT ;  /* 0x0000003f0a00728c */ /* 0x000fe2000bf05070 */
[----:B------:R-:W-:Y:S01]  /*0fa0*/  IMAD.MOV.U32 R0, RZ, RZ, RZ ;  /* 0x000000ffff007224 */ /* 0x000fe200078e00ff */
[----:B------:R-:W-:Y:S01]  /*0fb0*/  ULDC UR5, c[0x0][0xc3c] ;  /* 0x00030f0000057ab9 */ /* 0x000fe20000000800 */
[----:B------:R-:W-:Y:S01]  /*0fc0*/  UIADD3 UR4, UR9, -UR4, URZ ;  /* 0x8000000409047290 */ /* 0x000fe2000fffe03f */
[----:B------:R-:W-:Y:S01]  /*0fd0*/  IMAD.MOV.U32 R3, RZ, RZ, RZ ;  /* 0x000000ffff037224 */ /* 0x000fe200078e00ff */
[----:B------:R-:W-:Y:S01]  /*0fe0*/  UISETP.NE.AND.EX UP0, UPT, UR11, URZ, UPT, UP0 ;  /* 0x0000003f0b00728c */ /* 0x000fe2000bf05300 */
[----:B------:R-:W-:Y:S01]  /*0ff0*/  CS2R R150, SRZ ;  /* 0x0000000000967805 */ /* 0x000fe2000001ff00 */
[----:B------:R-:W-:Y:S01]  /*1000*/  UIADD3 UR6, UR6, UR5, URZ ;  /* 0x0000000506067290 */ /* 0x000fe2000fffe03f */
[----:B------:R-:W-:Y:S01]  /*1010*/  CS2R R148, SRZ ;  /* 0x0000000000947805 */ /* 0x000fe2000001ff00 */
[----:B------:R-:W-:Y:S01]  /*1020*/  ULDC UR11, c[0x0][0x448] ;  /* 0x00011200000b7ab9 */ /* 0x000fe20000000800 */
[----:B------:R-:W-:Y:S01]  /*1030*/  ULDC UR10, c[0x0][0xc54] ;  /* 0x00031500000a7ab9 */ /* 0x000fe20000000800 */
[----:B------:R-:W-:Y:S01]  /*1040*/  UISETP.NE.AND UP2, UPT, UR11, 0x1, UPT ;  /* 0x000000010b00788c */ /* 0x000fe2000bf45270 */
[----:B------:R-:W-:Y:S01]  /*1050*/  CS2R R146, SRZ ;  /* 0x0000000000927805 */ /* 0x000fe2000001ff00 */
[----:B------:R-:W-:Y:S01]  /*1060*/  USHF.L.U32 UR36, UR6, 0x7, URZ ;  /* 0x0000000706247899 */ /* 0x000fe2000800063f */
[----:B------:R-:W-:Y:S01]  /*1070*/  CS2R R144, SRZ ;  /* 0x0000000000907805 */ /* 0x000fe2000001ff00 */
[----:B------:R-:W-:Y:S01]  /*1080*/  UIMAD UR10, UR8, UR10, UR4 ;  /* 0x0000000a080a72a4 */ /* 0x000fe2000f8e0204 */
[----:B------:R-:W-:Y:S01]  /*1090*/  CS2R R142, SRZ ;  /* 0x00000000008e7805 */ /* 0x000fe2000001ff00 */
[----:B------:R-:W-:Y:S01]  /*10a0*/  UIADD3 UR6, UR36, 0x7f, URZ ;  /* 0x0000007f24067890 */ /* 0x000fe2000fffe03f */
[----:B------:R-:W-:Y:S01]  /*10b0*/  CS2R R140, SRZ ;  /* 0x00000000008c7805 */ /* 0x000fe2000001ff00 */
[----:B------:R-:W-:Y:S01]  /*10c0*/  ULDC UR49, c[0x0][0x424] ;  /* 0x0001090000317ab9 */ /* 0x000fe20000000800 */
[----:B------:R-:W-:Y:S01]  /*10d0*/  ULDC UR7, c[0x0][0x288] ;  /* 0x0000a20000077ab9 */ /* 0x000fe20000000800 */
[----:B------:R-:W-:Y:S01]  /*10e0*/  USEL UR49, UR49, 0x1, UP0 ;  /* 0x0000000131317887 */ /* 0x000fe20008000000 */
[----:B------:R-:W-:Y:S01]  /*10f0*/  CS2R R138, SRZ ;  /* 0x00000000008a7805 */ /* 0x000fe2000001ff00 */
[----:B------:R-:W-:Y:S01]  /*1100*/  @UP2 ULDC UR4, c[0x0][0x44c] ;  /* 0x0001130000042ab9 */ /* 0x000fe20000000800 */
[----:B------:R-:W-:Y:S01]  /*1110*/  UIADD3 UR7, -UR7, 0x80, URZ ;  /* 0x0000008007077890 */ /* 0x000fe2000fffe13f */
[----:B------:R-:W-:Y:S01]  /*1120*/  CS2R R136, SRZ ;  /* 0x0000000000887805 */ /* 0x000fe2000001ff00 */
[----:B------:R-:W-:Y:S01]  /*1130*/  UIMAD.WIDE.U32 UR4, UR6, UR4, URZ ;  /* 0x00000004060472a5 */ /* 0x000fe2000f8e003f */
[----:B------:R-:W-:Y:S01]  /*1140*/  CS2R R134, SRZ ;  /* 0x0000000000867805 */ /* 0x000fe2000001ff00 */
[----:B------:R-:W-:Y:S01]  /*1150*/  ULDC UR9, c[0x0][0x2f0] ;  /* 0x0000bc0000097ab9 */ /* 0x000fe20000000800 */
[----:B------:R-:W-:Y:S01]  /*1160*/  @UP2 ULDC UR11, c[0x0][0x450] ;  /* 0x00011400000b2ab9 */ /* 0x000fe20000000800 */
[----:B------:R-:W-:Y:S01]  /*1170*/  UIMAD UR7, UR49, UR9, UR7 ;  /* 0x00000009310772a4 */ /* 0x000fe2000f8e0207 */
[----:B------:R-:W-:Y:S01]  /*1180*/  CS2R R132, SRZ ;  /* 0x0000000000847805 */ /* 0x000fe2000001ff00 */
[----:B------:R-:W-:Y:S01]  /*1190*/  @UP2 USHF.R.U32.HI UR6, URZ, UR11, UR5 ;  /* 0x0000000b3f062299 */ /* 0x000fe20008011605 */
[----:B------:R-:W-:Y:S01]  /*11a0*/  CS2R R130, SRZ ;  /* 0x0000000000827805 */ /* 0x000fe2000001ff00 */
[----:B------:R-:W-:Y:S01]  /*11b0*/  UIMAD UR4, UR49, UR9, 0x7f ;  /* 0x0000007f310474a4 */ /* 0x000fe2000f8e0209 */
[----:B------:R-:W-:Y:S01]  /*11c0*/  CS2R R128, SRZ ;  /* 0x0000000000807805 */ /* 0x000fe2000001ff00 */
[----:B------:R-:W-:Y:S01]  /*11d0*/  UIADD3 UR6, UR7, UR6, URZ ;  /* 0x0000000607067290 */ /* 0x000fe2000fffe03f */
[----:B------:R-:W-:Y:S01]  /*11e0*/  CS2R R126, SRZ ;  /* 0x00000000007e7805 */ /* 0x000fe2000001ff00 */
[----:B------:R-:W-:Y:S01]  /*11f0*/  USHF.R.S32.HI UR5, URZ, 0x1f, UR4 ;  /* 0x0000001f3f057899 */ /* 0x000fe20008011404 */
[----:B------:R-:W-:Y:S01]  /*1200*/  CS2R R124, SRZ ;  /* 0x00000000007c7805 */ /* 0x000fe2000001ff00 */
[----:B------:R-:W-:Y:S01]  /*1210*/  USHF.R.S32.HI UR7, URZ, 0x1f, UR6 ;  /* 0x0000001f3f077899 */ /* 0x000fe20008011406 */
[----:B------:R-:W-:Y:S01]  /*1220*/  CS2R R122, SRZ ;  /* 0x00000000007a7805 */ /* 0x000fe2000001ff00 */
[----:B------:R-:W-:Y:S01]  /*1230*/  ULEA.HI UR5, UR5, UR4, URZ, 0x7 ;  /* 0x0000000405057291 */ /* 0x000fe2000f8f383f */
[----:B------:R-:W-:Y:S01]  /*1240*/  CS2R R120, SRZ ;  /* 0x0000000000787805 */ /* 0x000fe2000001ff00 */
[----:B------:R-:W-:Y:S01]  /*1250*/  ULEA.HI UR7, UR7, UR6, URZ, 0x7 ;  /* 0x0000000607077291 */ /* 0x000fe2000f8f383f */
[----:B------:R-:W-:Y:S01]  /*1260*/  CS2R R118, SRZ ;  /* 0x0000000000767805 */ /* 0x000fe2000001ff00 */
[----:B------:R-:W-:Y:S01]  /*1270*/  USHF.R.S32.HI UR54, URZ, 0x7, UR5 ;  /* 0x000000073f367899 */ /* 0x000fe20008011405 */
[----:B------:R-:W-:Y:S01]  /*1280*/  CS2R R116, SRZ ;  /* 0x0000000000747805 */ /* 0x000fe2000001ff00 */
[----:B------:R-:W-:Y:S01]  /*1290*/  USHF.R.S32.HI UR7, URZ, 0x7, UR7 ;  /* 0x000000073f077899 */ /* 0x000fe20008011407 */
[----:B------:R-:W-:Y:S01]  /*12a0*/  CS2R R114, SRZ ;  /* 0x0000000000727805 */ /* 0x000fe2000001ff00 */
[----:B------:R-:W-:Y:S01]  /*12b0*/  ULDC UR39, c[0x0][0xc48] ;  /* 0x0003120000277ab9 */ /* 0x000fe20000000800 */
[----:B------:R-:W-:Y:S01]  /*12c0*/  UMOV UR37, UR10 ;  /* 0x0000000a00257c82 */ /* 0x000fe20008000000 */
[----:B------:R-:W-:Y:S01]  /*12d0*/  UISETP.LT.AND UP0, UPT, UR54, UR7, UPT ;  /* 0x000000073600728c */ /* 0x000fe2000bf01270 */
[----:B------:R-:W-:Y:S01]  /*12e0*/  CS2R R112, SRZ ;  /* 0x0000000000707805 */ /* 0x000fe2000001ff00 */
[----:B------:R-:W-:Y:S01]  /*12f0*/  UISETP.NE.AND UP1, UPT, UR39, 0x1, UPT ;  /* 0x000000012700788c */ /* 0x000fe2000bf25270 */
[----:B------:R-:W-:Y:S01]  /*1300*/  CS2R R110, SRZ ;  /* 0x00000000006e7805 */ /* 0x000fe2000001ff00 */
[----:B------:R-:W-:Y:S01]  /*1310*/  USEL UR54, UR54, UR7, UP0 ;  /* 0x0000000736367287 */ /* 0x000fe20008000000 */
[----:B------:R-:W-:-:S02]  /*1320*/  CS2R R108, SRZ ;  /* 0x00000000006c7805 */ /* 0x000fc4000001ff00 */
[----:B------:R-:W-:Y:S02]  /*1330*/  CS2R R106, SRZ ;  /* 0x00000000006a7805 */ /* 0x000fe4000001ff00 */
[----:B------:R-:W-:Y:S01]  /*1340*/  CS2R R104, SRZ ;  /* 0x0000000000687805 */ /* 0x000fe2000001ff00 */
[----:B------:R-:W-:Y:S01]  /*1350*/  UISETP.GE.AND UP0, UPT, UR54, 0x1, UPT ;  /* 0x000000013600788c */ /* 0x000fe2000bf06270 */
[----:B------:R-:W-:Y:S02]  /*1360*/  CS2R R102, SRZ ;  /* 0x0000000000667805 */ /* 0x000fe4000001ff00 */
[----:B------:R-:W-:Y:S02]  /*1370*/  CS2R R100, SRZ ;  /* 0x0000000000647805 */ /* 0x000fe4000001ff00 */
[----:B------:R-:W-:Y:S02]  /*1380*/  CS2R R98, SRZ ;  /* 0x0000000000627805 */ /* 0x000fe4000001ff00 */
[----:B------:R-:W-:Y:S01]  /*1390*/  CS2R R96, SRZ ;  /* 0x0000000000607805 */ /* 0x000fe2000001ff00 */
[----:B------:R-:W-:Y:S01]  /*13a0*/  @UP1 ULDC UR8, c[0x0][0xc4c] ;  /* 0x0003130000081ab9 */ /* 0x000fe20000000800 */
[----:B------:R-:W-:Y:S01]  /*13b0*/  PLOP3.LUT P1, PT, PT, PT, UP0, 0x80, 0x0 ;  /* 0x000000000000781c */ /* 0x000fe20003f2f008 */
[----:B------:R-:W-:Y:S01]  /*13c0*/  UIMAD.WIDE.U32 UR4, UR10, UR8, URZ ;  /* 0x000000080a0472a5 */ /* 0x000fe2000f8e003f */
[----:B------:R-:W-:Y:S01]  /*13d0*/  CS2R R6, SRZ ;  /* 0x0000000000067805 */ /* 0x000fe2000001ff00 */
[----:B------:R-:W-:Y:S01]  /*13e0*/  @UP1 ULDC UR6, c[0x0][0xc50] ;  /* 0x0003140000061ab9 */ /* 0x000fe20000000800 */
[----:B------:R-:W-:Y:S01]  /*13f0*/  IMAD.MOV.U32 R94, RZ, RZ, RZ ;  /* 0x000000ffff5e7224 */ /* 0x000fe200078e00ff */
[----:B------:R-:W-:Y:S01]  /*1400*/  @UP1 USHF.R.U32.HI UR37, URZ, UR6, UR5 ;  /* 0x000000063f251299 */ /* 0x000fe20008011605 */
[----:B------:R-:W-:Y:S01]  /*1410*/  IMAD.MOV.U32 R93, RZ, RZ, RZ ;  /* 0x000000ffff5d7224 */ /* 0x000fe200078e00ff */
[----:B------:R-:W-:-:S02]  /*1420*/  CS2R R90, SRZ ;  /* 0x00000000005a7805 */ /* 0x000fc4000001ff00 */
[----:B------:R-:W-:Y:S01]  /*1430*/  CS2R R88, SRZ ;  /* 0x0000000000587805 */ /* 0x000fe2000001ff00 */
[----:B------:R-:W-:-:S04]  /*1440*/  UIADD3 UR4, -UR37, URZ, URZ ;  /* 0x0000003f25047290 */ /* 0x000fc8000fffe13f */
[----:B------:R-:W-:Y:S01]  /*1450*/  UIMAD UR39, UR39, UR4, UR10 ;  /* 0x00000004272772a4 */ /* 0x000fe2000f8e020a */
[----:B------:R-:W-:Y:S11]  /*1460*/  @!P1 BRA `(.L_x_2255) ;  /* 0x0000009000889947 */ /* 0x000ff60003800000 */
        /* <DEDUP_REMOVED lines=31> */
.L_x_2256:
        /* <DEDUP_REMOVED lines=9> */
.L_x_2404:
[----:B------:R-:W-:Y:S05]  /*16f0*/  @!P0 BRA `(.L_x_2258) ;  /* 0x0000000000048947 */ /* 0x000fea0003800000 */
[----:B------:R-:W-:Y:S01]  /*1700*/  BPT.TRAP 0x1 ;  /* 0x000000040000795c */ /* 0x000fe20000300000 */
.L_x_2258:
[----:B0-----:R-:W-:Y:S02]  /*1710*/  IMAD.U32 R0, RZ, RZ, UR42 ;  /* 0x0000002aff007e24 */ /* 0x001fe4000f8e00ff */
[----:B------:R-:W-:-:S03]  /*1720*/  IMAD.U32 R3, RZ, RZ, UR43 ;  /* 0x0000002bff037e24 */ /* 0x000fc6000f8e00ff */
[----:B------:R-:W-:Y:S02]  /*1730*/  LEA R0, R0, UR41, 0x3 ;  /* 0x0000002900007c11 */ /* 0x000fe4000f8e18ff */
[----:B------:R-:W-:-:S04]  /*1740*/  SHF.L.U32 R3, R3, 0x1f, RZ ;  /* 0x0000001f03037819 */ /* 0x000fc800000006ff */
[----:B------:R0:W1:Y:S01]  /*1750*/  SYNCS.PHASECHK.TRANS64.TRYWAIT P2, [R0+URZ+0x28830], R3 ;  /* 0x02883003000075a7 */ /* 0x000062000804017f */
[----:B------:R-:W-:Y:S05]  /*1760*/  @!P0 BRA `(.L_x_2259) ;  /* 0x0000000000048947 */ /* 0x000fea0003800000 */
[----:B------:R-:W-:Y:S01]  /*1770*/  BPT.TRAP 0x1 ;  /* 0x000000040000795c */ /* 0x000fe20000300000 */
.L_x_2259:
[----:B------:R-:W2:Y:S02]  /*1780*/  S2R R4, SR_TID.X ;  /* 0x0000000000047919 */ /* 0x000ea40000002100 */
[----:B--2---:R-:W-:Y:S01]  /*1790*/  LOP3.LUT P1, RZ, R4, 0x7f, RZ, 0xc0, !PT ;  /* 0x0000007f04ff7812 */ /* 0x004fe2000782c0ff */
[----:B-1----:R-:W-:-:S12]  /*17a0*/  @P2 BRA `(.L_x_2260) ;  /* 0x0000000000082947 */ /* 0x002fd80003800000 */
[----:B------:R-:W1:Y:S02]  /*17b0*/  SYNCS.PHASECHK.TRANS64.TRYWAIT P2, [R0+URZ+0x28830], R3 ;  /* 0x02883003000075a7 */ /* 0x000e64000804017f */
[----:B-1----:R-:W-:Y:S05]  /*17c0*/  @!P2 BRA `(.L_x_2261) ;  /* 0x000000f0006ca947 */ /* 0x002fea0003800000 */
.L_x_2260:
[----:B------:R-:W-:Y:S05]  /*17d0*/  WARPSYNC.ALL ;  /* 0x0000000000007948 */ /* 0x000fea0003800000 */
[----:B------:R-:W-:Y:S01]  /*17e0*/  UIADD3 UR4, UR41, 0x18400, URZ ;  /* 0x0001840029047890 */ /* 0x000fe2000fffe03f */
[----:B------:R-:W-:Y:S01]  /*17f0*/  WARPGROUP.ARRIVE ;  /* 0x00000000000079c5 */ /* 0x000fe20000000000 */
[----:B------:R-:W-:Y:S01]  /*1800*/  ULOP3.LUT UR32, UR50, 0x10000, URZ, 0xfc, !UPT ;  /* 0x0001000032207892 */ /* 0x000fe2000f8efc3f */
[----:B------:R-:W-:Y:S01]  /*1810*/  VIADD R4, R17, UR36 ;  /* 0x0000002411047c36 */ /* 0x000fe20008000000 */
[----:B------:R-:W-:Y:S01]  /*1820*/  USHF.R.U32.HI UR4, URZ, 0x4, UR4 ;  /* 0x000000043f047899 */ /* 0x000fe20008011604 */
[----:B01----:R-:W-:Y:S01]  /*1830*/  @!P1 VIADD R0, R0, 0x28840 ;  /* 0x0002884000009836 */ /* 0x003fe20000000000 */
[----:B------:R-:W-:Y:S01]  /*1840*/  UMOV UR33, 0x40000040 ;  /* 0x4000004000217882 */ /* 0x000fe20000000000 */
[----:B------:R-:W-:Y:S01]  /*1850*/  UMOV UR35, 0x40000040 ;  /* 0x4000004000237882 */ /* 0x000fe20000000000 */
[----:B------:R-:W-:Y:S01]  /*1860*/  ULOP3.LUT UR4, UR4, 0x3fff, URZ, 0xc0, !UPT ;  /* 0x00003fff04047892 */ /* 0x000fe2000f8ec03f */
[----:B------:R-:W-:Y:S01]  /*1870*/  CS2R R150, SRZ ;  /* 0x0000000000967805 */ /* 0x000fe2000001ff00 */
[----:B------:R-:W-:Y:S01]  /*1880*/  UMOV UR5, 0x40000040 ;  /* 0x4000004000057882 */ /* 0x000fe20000000000 */
[----:B------:R-:W-:Y:S01]  /*1890*/  UMOV UR7, 0x40000040 ;  /* 0x4000004000077882 */ /* 0x000fe20000000000 */
[----:B------:R-:W-:Y:S01]  /*18a0*/  ULOP3.LUT UR48, UR4, 0x10000, URZ, 0xfc, !UPT ;  /* 0x0001000004307892 */ /* 0x000fe2000f8efc3f */
[----:B------:R-:W-:Y:S01]  /*18b0*/  @!P1 PRMT R0, RZ, 0x654, R0 ;  /* 0x00000654ff009816 */ /* 0x000fe20000000000 */
[----:B------:R-:W-:Y:S01]  /*18c0*/  UIADD3 UR4, UR32, 0x2, URZ ;  /* 0x0000000220047890 */ /* 0x000fe2000fffe03f */
[----:B------:R-:W-:Y:S01]  /*18d0*/  CS2R R148, SRZ ;  /* 0x0000000000947805 */ /* 0x000fe2000001ff00 */
[----:B------:R-:W-:Y:S01]  /*18e0*/  ULEA UR34, UR42, UR48, 0xb ;  /* 0x000000302a227291 */ /* 0x000fe2000f8e583f */
[----:B------:R-:W-:Y:S01]  /*18f0*/  CS2R R146, SRZ ;  /* 0x0000000000927805 */ /* 0x000fe2000001ff00 */
[----:B------:R-:W-:Y:S01]  /*1900*/  UIADD3 UR8, UR32, 0x4, URZ ;  /* 0x0000000420087890 */ /* 0x000fe2000fffe03f */
[----:B------:R-:W-:Y:S01]  /*1910*/  CS2R R144, SRZ ;  /* 0x0000000000907805 */ /* 0x000fe2000001ff00 */
[----:B------:R-:W-:Y:S01]  /*1920*/  UIADD3 UR6, UR34, 0x2, URZ ;  /* 0x0000000222067890 */ /* 0x000fe2000fffe03f */
[----:B------:R-:W-:Y:S01]  /*1930*/  CS2R R142, SRZ ;  /* 0x00000000008e7805 */ /* 0x000fe2000001ff00 */
[----:B------:R-:W-:Y:S01]  /*1940*/  UIADD3 UR10, UR34, 0x4, URZ ;  /* 0x00000004220a7890 */ /* 0x000fe2000fffe03f */
[----:B------:R-:W-:Y:S01]  /*1950*/  CS2R R140, SRZ ;  /* 0x00000000008c7805 */ /* 0x000fe2000001ff00 */
[----:B------:R-:W-:Y:S01]  /*1960*/  UMOV UR9, 0x40000040 ;  /* 0x4000004000097882 */ /* 0x000fe20000000000 */
[----:B------:R-:W-:Y:S01]  /*1970*/  HGMMA.64x128x16.F32.BF16 R24, gdesc[UR32], RZ, !UPT, gsb0 ;  /* 0x01e00000201879f0 */ /* 0x000fe2000c0018ff */
[----:B------:R-:W-:Y:S01]  /*1980*/  UMOV UR11, 0x40000040 ;  /* 0x40000040000b7882 */ /* 0x000fe20000000000 */
[----:B------:R-:W-:Y:S01]  /*1990*/  UIADD3 UR12, UR32, 0x6, URZ ;  /* 0x00000006200c7890 */ /* 0x000fe2000fffe03f */
[----:B------:R-:W-:Y:S01]  /*19a0*/  CS2R R138, SRZ ;  /* 0x00000000008a7805 */ /* 0x000fe2000001ff00 */
[----:B------:R-:W-:Y:S01]  /*19b0*/  UIADD3 UR14, UR34, 0x6, URZ ;  /* 0x00000006220e7890 */ /* 0x000fe2000fffe03f */
[----:B------:R-:W-:Y:S01]  /*19c0*/  CS2R R136, SRZ ;  /* 0x0000000000887805 */ /* 0x000fe2000001ff00 */
[----:B------:R-:W-:Y:S01]  /*19d0*/  UMOV UR13, 0x40000040 ;  /* 0x40000040000d7882 */ /* 0x000fe20000000000 */
        /* <DEDUP_REMOVED lines=25> */
[----:B------:R-:W-:-:S02]  /*1b70*/  CS2R R118, SRZ ;  /* 0x0000000000767805 */ /* 0x000fc4000001ff00 */
[----:B------:R-:W-:Y:S02]  /*1b80*/  CS2R R116, SRZ ;  /* 0x0000000000747805 */ /* 0x000fe4000001ff00 */
[----:B------:R-:W-:Y:S02]  /*1b90*/  CS2R R114, SRZ ;  /* 0x0000000000727805 */ /* 0x000fe4000001ff00 */
[----:B------:R-:W-:Y:S01]  /*1ba0*/  CS2R R112, SRZ ;  /* 0x0000000000707805 */ /* 0x000fe2000001ff00 */
[----:B------:R-:W-:Y:S02]  /*1bb0*/  WARPGROUP.DEPBAR.LE gsb0, 0x0 ;  /* 0x00008000000079c5 */ /* 0x000fe40000010000 */
[----:B------:R-:W-:-:S06]  /*1bc0*/  WARPGROUP.ARRIVE ;  /* 0x00000000000079c5 */ /* 0x000fcc0000000000 */
[----:B------:R-:W-:Y:S01]  /*1bd0*/  HGMMA.64x128x16.F32.BF16 R24, gdesc[UR4], R24, gsb0 ;  /* 0x01e00000041879f0 */ /* 0x000fe20008001818 */
[----:B------:R-:W-:Y:S02]  /*1be0*/  ULDC UR6, c[0x0][0x448] ;  /* 0x0001120000067ab9 */ /* 0x000fe40000000800 */
[----:B------:R-:W-:-:S06]  /*1bf0*/  UISETP.NE.AND UP0, UPT, UR6, 0x1, UPT ;  /* 0x000000010600788c */ /* 0x000fcc000bf05270 */
[----:B------:R-:W-:-:S05]  /*1c00*/  PLOP3.LUT P2, PT, PT, PT, UP0, 0x80, 0x0 ;  /* 0x000000000000781c */ /* 0x000fca0003f4f008 */
[----:B------:R-:W-:-:S08]  /*1c10*/  @UP0 ULDC UR6, c[0x0][0x44c] ;  /* 0x0001130000060ab9 */ /* 0x000fd00000000800 */
[----:B------:R-:W-:Y:S01]  /*1c20*/  @P2 IMAD.HI.U32 R7, R4, UR6, RZ ;  /* 0x0000000604072c27 */ /* 0x000fe2000f8e00ff */
[----:B------:R-:W-:Y:S01]  /*1c30*/  @UP0 ULDC UR6, c[0x0][0x450] ;  /* 0x0001140000060ab9 */ /* 0x000fe20000000800 */
[----:B------:R-:W-:Y:S02]  /*1c40*/  WARPGROUP.DEPBAR.LE gsb0, 0x0 ;  /* 0x00008000000079c5 */ /* 0x000fe40000010000 */
[----:B------:R-:W-:-:S06]  /*1c50*/  WARPGROUP.ARRIVE ;  /* 0x00000000000079c5 */ /* 0x000fcc0000000000 */
[----:B------:R-:W-:Y:S01]  /*1c60*/  HGMMA.64x128x16.F32.BF16 R24, gdesc[UR8], R24, gsb0 ;  /* 0x01e00000081879f0 */ /* 0x000fe20008001818 */
[----:B------:R-:W-:Y:S01]  /*1c70*/  ULDC UR10, c[0x0][0x9d8] ;  /* 0x00027600000a7ab9 */ /* 0x000fe20000000800 */
[----:B------:R-:W-:Y:S01]  /*1c80*/  ULDC UR11, c[0x0][0x2f0] ;  /* 0x0000bc00000b7ab9 */ /* 0x000fe20000000800 */
[----:B------:R-:W-:Y:S02]  /*1c90*/  WARPGROUP.DEPBAR.LE gsb0, 0x0 ;  /* 0x00008000000079c5 */ /* 0x000fe40000010000 */
[----:B------:R-:W-:-:S07]  /*1ca0*/  WARPGROUP.ARRIVE ;  /* 0x00000000000079c5 */ /* 0x000fce0000000000 */
        /* <DEDUP_REMOVED lines=19> */
[----:B------:R0:W1:Y:S01]  /*1de0*/  MUFU.TANH R93, R26 ;  /* 0x0000001a005d7308 */ /* 0x0000620000002400 */
[----:B------:R-:W-:Y:S01]  /*1df0*/  FMUL.FTZ R27, R27, UR10 ;  /* 0x0000000a1b1b7c20 */ /* 0x000fe20008410000 */
[----:B------:R-:W-:Y:S01]  /*1e00*/  FMUL.FTZ R25, R33, UR10 ;  /* 0x0000000a21197c20 */ /* 0x000fe20008410000 */
[----:B------:R-:W-:-:S02]  /*1e10*/  IMAD.U32 R33, RZ, RZ, UR11 ;  /* 0x0000000bff217e24 */ /* 0x000fc4000f8e00ff */
[----:B------:R-:W-:Y:S01]  /*1e20*/  FMUL.FTZ R21, R24, UR10 ;  /* 0x0000000a18157c20 */ /* 0x000fe20008410000 */
[----:B------:R-:W-:Y:S01]  /*1e30*/  FMUL.FTZ R24, R32, UR10 ;  /* 0x0000000a20187c20 */ /* 0x000fe20008410000 */
[----:B------:R-:W-:Y:S01]  /*1e40*/  FMUL.FTZ R30, R30, UR10 ;  /* 0x0000000a1e1e7c20 */ /* 0x000fe20008410000 */
[----:B------:R-:W-:Y:S01]  /*1e50*/  FMUL.FTZ R31, R31, UR10 ;  /* 0x0000000a1f1f7c20 */ /* 0x000fe20008410000 */
[----:B------:R-:W2:Y:S01]  /*1e60*/  MUFU.TANH R27, R27 ;  /* 0x0000001b001b7308 */ /* 0x000ea20000002400 */
[----:B0-----:R-:W-:Y:S01]  /*1e70*/  IMAD.MOV.U32 R26, RZ, RZ, R4 ;  /* 0x000000ffff1a7224 */ /* 0x001fe200078e0004 */
[----:B------:R-:W-:Y:S01]  /*1e80*/  @P2 SHF.R.U32.HI R26, RZ, UR6, R7 ;  /* 0x00000006ff1a2c19 */ /* 0x000fe20008011607 */
[----:B------:R-:W-:Y:S01]  /*1e90*/  UMOV UR6, 0xffffff80 ;  /* 0xffffff8000067882 */ /* 0x000fe20000000000 */
[----:B------:R-:W-:Y:S01]  /*1ea0*/  FMUL.FTZ R34, R34, UR10 ;  /* 0x0000000a22227c20 */ /* 0x000fe20008410000 */
[----:B------:R-:W-:Y:S01]  /*1eb0*/  UIMAD UR6, UR54, UR6, 0x80 ;  /* 0x00000080360674a4 */ /* 0x000fe2000f8e0206 */
[----:B------:R-:W-:Y:S01]  /*1ec0*/  FMUL.FTZ R35, R35, UR10 ;  /* 0x0000000a23237c20 */ /* 0x000fe20008410000 */
[----:B------:R-:W0:Y:S01]  /*1ed0*/  SHFL.IDX PT, R7, R26, 0x1, 0x1c1f ;  /* 0x003c1f001a077f89 */ /* 0x000e2200000e0000 */
[----:B------:R3:W4:Y:S01]  /*1ee0*/  MUFU.TANH R95, R30 ;  /* 0x0000001e005f7308 */ /* 0x0007220000002400 */
[----:B------:R-:W-:Y:S01]  /*1ef0*/  UIADD3 UR7, UR6, 0x1, URZ ;  /* 0x0000000106077890 */ /* 0x000fe2000fffe03f */
[----:B------:R-:W-:Y:S01]  /*1f00*/  FMUL.FTZ R38, R38, UR10 ;  /* 0x0000000a26267c20 */ /* 0x000fe20008410000 */
[----:B------:R-:W-:Y:S01]  /*1f10*/  UIMAD UR6, UR49, UR11, UR6 ;  /* 0x0000000b310672a4 */ /* 0x000fe2000f8e0206 */
[----:B------:R-:W-:Y:S01]  /*1f20*/  FMUL.FTZ R39, R39, UR10 ;  /* 0x0000000a27277c20 */ /* 0x000fe20008410000 */
[----:B------:R-:W-:Y:S01]  /*1f30*/  FMUL.FTZ R42, R42, UR10 ;  /* 0x0000000a2a2a7c20 */ /* 0x000fe20008410000 */
[----:B------:R-:W-:Y:S01]  /*1f40*/  FMUL.FTZ R43, R43, UR10 ;  /* 0x0000000a2b2b7c20 */ /* 0x000fe20008410000 */
[----:B------:R-:W-:Y:S01]  /*1f50*/  IMAD.U32 R29, RZ, RZ, UR7 ;  /* 0x00000007ff1d7e24 */ /* 0x000fe2000f8e00ff */
[----:B------:R-:W5:Y:S01]  /*1f60*/  MUFU.TANH R31, R31 ;  /* 0x0000001f001f7308 */ /* 0x000f620000002400 */
[----:B------:R-:W-:Y:S01]  /*1f70*/  FMUL.FTZ R46, R46, UR10 ;  /* 0x0000000a2e2e7c20 */ /* 0x000fe20008410000 */
[----:B------:R-:W-:Y:S01]  /*1f80*/  FMUL.FTZ R47, R47, UR10 ;  /* 0x0000000a2f2f7c20 */ /* 0x000fe20008410000 */
[----:B------:R-:W-:-:S02]  /*1f90*/  IMAD R4, R16, -0x2, R29 ;  /* 0xfffffffe10047824 */ /* 0x000fc400078e021d */
[----:B------:R-:W-:Y:S01]  /*1fa0*/  FMUL.FTZ R50, R50, UR10 ;  /* 0x0000000a32327c20 */ /* 0x000fe20008410000 */
[----:B------:R-:W-:Y:S02]  /*1fb0*/  IMAD.U32 R29, RZ, RZ, UR6 ;  /* 0x00000006ff1d7e24 */ /* 0x000fe4000f8e00ff */
[----:B------:R-:W-:Y:S01]  /*1fc0*/  FMUL.FTZ R51, R51, UR10 ;  /* 0x0000000a33337c20 */ /* 0x000fe20008410000 */
[----:B------:R-:W-:Y:S01]  /*1fd0*/  IMAD R32, R33, UR49, R4 ;  /* 0x0000003121207c24 */ /* 0x000fe2000f8e0204 */
[----:B------:R2:W5:Y:S01]  /*1fe0*/  MUFU.TANH R99, R34 ;  /* 0x0000002200637308 */ /* 0x0005620000002400 */
[----:B---3--:R-:W-:Y:S02]  /*1ff0*/  IMAD R30, R16, -0x2, R29 ;  /* 0xfffffffe101e7824 */ /* 0x008fe400078e021d */
[----:B------:R-:W-:Y:S01]  /*2000*/  FMUL.FTZ R54, R54, UR10 ;  /* 0x0000000a36367c20 */ /* 0x000fe20008410000 */
[----:B------:R-:W-:Y:S01]  /*2010*/  FMUL.FTZ R20, R36, UR10 ;  /* 0x0000000a24147c20 */ /* 0x000fe20008410000 */
[----:B------:R-:W-:Y:S01]  /*2020*/  FMUL.FTZ R55, R55, UR10 ;  /* 0x0000000a37377c20 */ /* 0x000fe20008410000 */
[----:B------:R-:W-:Y:S01]  /*2030*/  FMUL.FTZ R58, R58, UR10 ;  /* 0x0000000a3a3a7c20 */ /* 0x000fe20008410000 */
[----:B------:R-:W-:Y:S01]  /*2040*/  FMUL.FTZ R5, R57, UR10 ;  /* 0x0000000a39057c20 */ /* 0x000fe20008410000 */
[----:B0-----:R-:W-:Y:S01]  /*2050*/  IADD3 R7, R7, -UR14, R32 ;  /* 0x8000000e07077c10 */ /* 0x001fe2000fffe020 */
[----:B------:R-:W0:Y:S01]  /*2060*/  MUFU.TANH R35, R35 ;  /* 0x0000002300237308 */ /* 0x000e220000002400 */
[----:B------:R-:W-:Y:S01]  /*2070*/  FMUL.FTZ R59, R59, UR10 ;  /* 0x0000000a3b3b7c20 */ /* 0x000fe20008410000 */
[----:B------:R-:W-:Y:S01]  /*2080*/  FMUL.FTZ R67, R67, UR10 ;  /* 0x0000000a43437c20 */ /* 0x000fe20008410000 */
[----:B------:R-:W-:Y:S01]  /*2090*/  VIMNMX R7, R30, R7, PT ;  /* 0x000000071e077248 */ /* 0x000fe20003fe0100 */
[----:B------:R-:W-:Y:S01]  /*20a0*/  FMUL.FTZ R62, R62, UR10 ;  /* 0x0000000a3e3e7c20 */ /* 0x000fe20008410000 */
[----:B------:R-:W-:Y:S01]  /*20b0*/  FMUL.FTZ R6, R53, UR10 ;  /* 0x0000000a35067c20 */ /* 0x000fe20008410000 */
[----:B------:R-:W-:Y:S01]  /*20c0*/  FMUL.FTZ R63, R63, UR10 ;  /* 0x0000000a3f3f7c20 */ /* 0x000fe20008410000 */
[C---:B------:R-:W-:Y:S01]  /*20d0*/  ISETP.GT.AND P3, PT, R7.reuse, RZ, PT ;  /* 0x000000ff0700720c */ /* 0x040fe20003f64270 */
[----:B------:R-:W3:Y:S01]  /*20e0*/  MUFU.TANH R38, R38 ;  /* 0x0000002600267308 */ /* 0x000ee20000002400 */
[----:B------:R-:W-:Y:S01]  /*20f0*/  ISETP.GT.AND P4, PT, R7, 0x1, PT ;  /* 0x000000010700780c */ /* 0x000fe20003f84270 */
[----:B------:R-:W-:Y:S01]  /*2100*/  FMUL.FTZ R11, R45, UR10 ;  /* 0x0000000a2d0b7c20 */ /* 0x000fe20008410000 */
[----:B------:R-:W-:Y:S01]  /*2110*/  ISETP.GT.AND P5, PT, R7, 0x8, PT ;  /* 0x000000080700780c */ /* 0x000fe20003fa4270 */
[----:B------:R-:W-:Y:S01]  /*2120*/  FMUL.FTZ R66, R66, UR10 ;  /* 0x0000000a42427c20 */ /* 0x000fe20008410000 */
[----:B-1----:R-:W-:Y:S01]  /*2130*/  FSEL R93, R93, -INF , P3 ;  /* 0xff8000005d5d7808 */ /* 0x002fe20001800000 */
[----:B------:R-:W-:Y:S01]  /*2140*/  FMUL.FTZ R70, R70, UR10 ;  /* 0x0000000a46467c20 */ /* 0x000fe20008410000 */
[----:B--2---:R-:W-:Y:S01]  /*2150*/  FSEL R34, R27, -INF , P4 ;  /* 0xff8000001b227808 */ /* 0x004fe20002000000 */
[----:B------:R-:W1:Y:S01]  /*2160*/  MUFU.TANH R39, R39 ;  /* 0x0000002700277308 */ /* 0x000e620000002400 */
[----:B------:R-:W-:Y:S01]  /*2170*/  ISETP.GT.AND P3, PT, R7, 0x9, PT ;  /* 0x000000090700780c */ /* 0x000fe20003f64270 */
[----:B------:R-:W-:Y:S01]  /*2180*/  FMUL.FTZ R10, R49, UR10 ;  /* 0x0000000a310a7c20 */ /* 0x000fe20008410000 */
[----:B----4-:R-:W-:Y:S01]  /*2190*/  FSEL R95, R95, -INF , P5 ;  /* 0xff8000005f5f7808 */ /* 0x010fe20002800000 */
[----:B------:R-:W-:Y:S01]  /*21a0*/  FMUL.FTZ R74, R74, UR10 ;  /* 0x0000000a4a4a7c20 */ /* 0x000fe20008410000 */
[----:B------:R-:W-:Y:S01]  /*21b0*/  FMNMX.FTZ R4, R93, R34, !PT ;  /* 0x000000225d047209 */ /* 0x000fe20007810000 */
[----:B------:R-:W-:Y:S01]  /*21c0*/  FMUL.FTZ R75, R75, UR10 ;  /* 0x0000000a4b4b7c20 */ /* 0x000fe20008410000 */
[----:B------:R-:W-:Y:S01]  /*21d0*/  ISETP.GT.AND P4, PT, R7, 0x10, PT ;  /* 0x000000100700780c */ /* 0x000fe20003f84270 */
[----:B------:R-:W2:Y:S01]  /*21e0*/  MUFU.TANH R42, R42 ;  /* 0x0000002a002a7308 */ /* 0x000ea20000002400 */
[----:B-----5:R-:W-:Y:S01]  /*21f0*/  FSEL R97, R31, -INF , P3 ;  /* 0xff8000001f617808 */ /* 0x020fe20001800000 */
[----:B------:R-:W-:Y:S01]  /*2200*/  FMUL.FTZ R14, R41, UR10 ;  /* 0x0000000a290e7c20 */ /* 0x000fe20008410000 */
[----:B------:R-:W-:Y:S01]  /*2210*/  FMNMX.FTZ R4, R95, R4, !PT ;  /* 0x000000045f047209 */ /* 0x000fe20007810000 */
[----:B------:R-:W-:Y:S01]  /*2220*/  FMUL.FTZ R78, R78, UR10 ;  /* 0x0000000a4e4e7c20 */ /* 0x000fe20008410000 */
[----:B------:R-:W-:Y:S01]  /*2230*/  ISETP.GT.AND P3, PT, R7, 0x11, PT ;  /* 0x000000110700780c */ /* 0x000fe20003f64270 */
[----:B------:R-:W-:Y:S01]  /*2240*/  FMUL.FTZ R79, R79, UR10 ;  /* 0x0000000a4f4f7c20 */ /* 0x000fe20008410000 */
[----:B------:R-:W-:Y:S01]  /*2250*/  FSEL R99, R99, -INF , P4 ;  /* 0xff80000063637808 */ /* 0x000fe20002000000 */
[----:B------:R-:W4:Y:S01]  /*2260*/  MUFU.TANH R43, R43 ;  /* 0x0000002b002b7308 */ /* 0x000f220000002400 */
[----:B------:R-:W-:Y:S01]  /*2270*/  FMNMX.FTZ R4, R97, R4, !PT ;  /* 0x0000000461047209 */ /* 0x000fe20007810000 */
[----:B------:R-:W-:Y:S01]  /*2280*/  FMUL.FTZ R82, R82, UR10 ;  /* 0x0000000a52527c20 */ /* 0x000fe20008410000 */
[----:B------:R-:W-:Y:S01]  /*2290*/  ISETP.GT.AND P4, PT, R7, 0x18, PT ;  /* 0x000000180700780c */ /* 0x000fe20003f84270 */
[----:B------:R-:W-:Y:S01]  /*22a0*/  FMUL.FTZ R83, R83, UR10 ;  /* 0x0000000a53537c20 */ /* 0x000fe20008410000 */
[----:B0-----:R-:W-:Y:S01]  /*22b0*/  FSEL R101, R35, -INF , P3 ;  /* 0xff80000023657808 */ /* 0x001fe20001800000 */
[----:B------:R-:W-:Y:S01]  /*22c0*/  FMUL.FTZ R15, R37, UR10 ;  /* 0x0000000a250f7c20 */ /* 0x000fe20008410000 */
[----:B------:R-:W-:Y:S01]  /*22d0*/  FMNMX.FTZ R4, R99, R4, !PT ;  /* 0x0000000463047209 */ /* 0x000fe20007810000 */
[----:B------:R-:W0:Y:S01]  /*22e0*/  MUFU.TANH R46, R46 ;  /* 0x0000002e002e7308 */ /* 0x000e220000002400 */
[----:B------:R-:W-:Y:S01]  /*22f0*/  ISETP.GT.AND P3, PT, R7, 0x19, PT ;  /* 0x000000190700780c */ /* 0x000fe20003f64270 */
[----:B------:R-:W-:Y:S01]  /*2300*/  FMUL.FTZ R86, R86, UR10 ;  /* 0x0000000a56567c20 */ /* 0x000fe20008410000 */
[----:B---3--:R-:W-:Y:S01]  /*2310*/  FSEL R103, R38, -INF , P4 ;  /* 0xff80000026677808 */ /* 0x008fe20002000000 */
[----:B------:R-:W-:Y:S01]  /*2320*/  FMUL.FTZ R87, R87, UR10 ;  /* 0x0000000a57577c20 */ /* 0x000fe20008410000 */
[----:B------:R-:W-:Y:S01]  /*2330*/  FMNMX.FTZ R4, R101, R4, !PT ;  /* 0x0000000465047209 */ /* 0x000fe20007810000 */
[----:B------:R-:W3:Y:S01]  /*2340*/  SHFL.IDX PT, R26, R26, RZ, 0x1c1f ;  /* 0x001c1fff1a1a7589 */ /* 0x000ee200000e0000 */
[----:B------:R-:W-:Y:S01]  /*2350*/  ISETP.GT.AND P4, PT, R7, 0x20, PT ;  /* 0x000000200700780c */ /* 0x000fe20003f84270 */
[----:B------:R-:W5:Y:S01]  /*2360*/  MUFU.TANH R47, R47 ;  /* 0x0000002f002f7308 */ /* 0x000f620000002400 */
[----:B-1----:R-:W-:Y:S01]  /*2370*/  FSEL R105, R39, -INF , P3 ;  /* 0xff80000027697808 */ /* 0x002fe20001800000 */
[----:B------:R-:W-:Y:S01]  /*2380*/  FMUL.FTZ R61, R61, UR10 ;  /* 0x0000000a3d3d7c20 */ /* 0x000fe20008410000 */
[----:B------:R-:W-:Y:S01]  /*2390*/  FMNMX.FTZ R4, R103, R4, !PT ;  /* 0x0000000467047209 */ /* 0x000fe20007810000 */
[----:B------:R-:W-:Y:S01]  /*23a0*/  ULDC UR6, c[0x0][0x988] ;  /* 0x0002620000067ab9 */ /* 0x000fe20000000800 */
[----:B------:R-:W-:Y:S01]  /*23b0*/  ISETP.GT.AND P3, PT, R7, 0x21, PT ;  /* 0x000000210700780c */ /* 0x000fe20003f64270 */
[----:B------:R-:W-:Y:S01]  /*23c0*/  FMUL.FTZ R65, R65, UR10 ;  /* 0x0000000a41417c20 */ /* 0x000fe20008410000 */
[----:B--2---:R-:W-:Y:S01]  /*23d0*/  FSEL R107, R42, -INF , P4 ;  /* 0xff8000002a6b7808 */ /* 0x004fe20002000000 */
[----:B------:R-:W1:Y:S01]  /*23e0*/  MUFU.TANH R50, R50 ;  /* 0x0000003200327308 */ /* 0x000e620000002400 */
[----:B------:R-:W-:Y:S01]  /*23f0*/  FMNMX.FTZ R4, R105, R4, !PT ;  /* 0x0000000469047209 */ /* 0x000fe20007810000 */
[----:B------:R-:W-:Y:S01]  /*2400*/  FMUL.FTZ R13, R40, UR10 ;  /* 0x0000000a280d7c20 */ /* 0x000fe20008410000 */
[----:B------:R-:W-:Y:S01]  /*2410*/  ISETP.GT.AND P4, PT, R7, 0x28, PT ;  /* 0x000000280700780c */ /* 0x000fe20003f84270 */
[----:B------:R-:W-:Y:S01]  /*2420*/  FMUL.FTZ R69, R69, UR10 ;  /* 0x0000000a45457c20 */ /* 0x000fe20008410000 */
[----:B----4-:R-:W-:Y:S01]  /*2430*/  FSEL R109, R43, -INF , P3 ;  /* 0xff8000002b6d7808 */ /* 0x010fe20001800000 */
[----:B------:R-:W-:Y:S01]  /*2440*/  FMUL.FTZ R73, R73, UR10 ;  /* 0x0000000a49497c20 */ /* 0x000fe20008410000 */
[----:B------:R-:W-:Y:S01]  /*2450*/  FMNMX.FTZ R36, R107, R4, !PT ;  /* 0x000000046b247209 */ /* 0x000fe20007810000 */
[----:B------:R-:W2:Y:S01]  /*2460*/  MUFU.TANH R51, R51 ;  /* 0x0000003300337308 */ /* 0x000ea20000002400 */
[----:B------:R-:W-:Y:S01]  /*2470*/  ISETP.GT.AND P3, PT, R7, 0x29, PT ;  /* 0x000000290700780c */ /* 0x000fe20003f64270 */
[----:B------:R-:W-:Y:S01]  /*2480*/  FMUL.FTZ R4, R71, UR10 ;  /* 0x0000000a47047c20 */ /* 0x000fe20008410000 */
[----:B0-----:R-:W-:Y:S01]  /*2490*/  FSEL R111, R46, -INF , P4 ;  /* 0xff8000002e6f7808 */ /* 0x001fe20002000000 */
[----:B------:R-:W-:Y:S01]  /*24a0*/  FMUL.FTZ R12, R44, UR10 ;  /* 0x0000000a2c0c7c20 */ /* 0x000fe20008410000 */
[----:B------:R-:W-:Y:S01]  /*24b0*/  FMNMX.FTZ R36, R109, R36, !PT ;  /* 0x000000246d247209 */ /* 0x000fe20007810000 */
[----:B------:R-:W-:Y:S01]  /*24c0*/  FMUL.FTZ R9, R48, UR10 ;  /* 0x0000000a30097c20 */ /* 0x000fe20008410000 */
[----:B------:R-:W-:Y:S01]  /*24d0*/  ISETP.GT.AND P4, PT, R7, 0x30, PT ;  /* 0x000000300700780c */ /* 0x000fe20003f84270 */
[----:B------:R-:W-:Y:S01]  /*24e0*/  MUFU.TANH R54, R54 ;  /* 0x0000003600367308 */ /* 0x000fe20000002400 */
[----:B-----5:R-:W-:Y:S01]  /*24f0*/  FSEL R91, R47, -INF , P3 ;  /* 0xff8000002f5b7808 */ /* 0x020fe20001800000 */
[----:B------:R-:W-:Y:S01]  /*2500*/  FMUL.FTZ R77, R77, UR10 ;  /* 0x0000000a4d4d7c20 */ /* 0x000fe20008410000 */
[----:B------:R-:W-:Y:S01]  /*2510*/  FMNMX.FTZ R36, R111, R36, !PT ;  /* 0x000000246f247209 */ /* 0x000fe20007810000 */
[----:B------:R-:W-:Y:S01]  /*2520*/  FMUL.FTZ R8, R52, UR10 ;  /* 0x0000000a34087c20 */ /* 0x000fe20008410000 */
[----:B------:R-:W-:Y:S01]  /*2530*/  ISETP.GT.AND P3, PT, R7, 0x31, PT ;  /* 0x000000310700780c */ /* 0x000fe20003f64270 */
[----:B------:R-:W-:Y:S01]  /*2540*/  FMUL.FTZ R3, R56, UR10 ;  /* 0x0000000a38037c20 */ /* 0x000fe20008410000 */
[----:B-1----:R-:W-:Y:S01]  /*2550*/  FSEL R71, R50, -INF , P4 ;  /* 0xff80000032477808 */ /* 0x002fe20002000000 */
[----:B------:R-:W0:Y:S01]  /*2560*/  MUFU.TANH R55, R55 ;  /* 0x0000003700377308 */ /* 0x000e220000002400 */
[----:B------:R-:W-:Y:S01]  /*2570*/  FMNMX.FTZ R36, R91, R36, !PT ;  /* 0x000000245b247209 */ /* 0x000fe20007810000 */
[----:B------:R-:W-:Y:S01]  /*2580*/  FMUL.FTZ R81, R81, UR10 ;  /* 0x0000000a51517c20 */ /* 0x000fe20008410000 */
[----:B------:R-:W-:Y:S01]  /*2590*/  ISETP.GT.AND P4, PT, R7, 0x38, PT ;  /* 0x000000380700780c */ /* 0x000fe20003f84270 */
[----:B------:R-:W-:Y:S01]  /*25a0*/  FMUL.FTZ R60, R60, UR10 ;  /* 0x0000000a3c3c7c20 */ /* 0x000fe20008410000 */
[----:B------:R-:W-:Y:S01]  /*25b0*/  FMNMX.FTZ R36, R71, R36, !PT ;  /* 0x0000002447247209 */ /* 0x000fe20007810000 */
        /* <DEDUP_REMOVED lines=8> */
[----:B------:R1:W-:Y:S01]  /*2640*/  @!P1 SYNCS.ARRIVE.TRANS64.RED.A1T0 RZ, [R0+URZ], RZ ;  /* 0x000000ff00ff99a7 */ /* 0x0003e2000810043f */
[----:B------:R-:W-:Y:S01]  /*2650*/  UIMAD UR11, UR49, UR11, -UR14 ;  /* 0x0000000b310b72a4 */ /* 0x000fe2000f8e0a0e */
[----:B------:R-:W4:Y:S01]  /*2660*/  MUFU.TANH R29, R59 ;  /* 0x0000003b001d7308 */ /* 0x000f220000002400 */
[----:B------:R-:W-:Y:S01]  /*2670*/  UMOV UR10, UR36 ;  /* 0x00000024000a7c82 */ /* 0x000fe20008000000 */
[----:B------:R-:W-:-:S06]  /*2680*/  UIADD3 UR54, UR54, -0x2, URZ ;  /* 0xfffffffe36367890 */ /* 0x000fcc000fffe03f */
[----:B------:R2:W-:Y:S08]  /*2690*/  MUFU.TANH R53, R67 ;  /* 0x0000004300357308 */ /* 0x0005f00000002400 */
[----:B------:R-:W5:Y:S01]  /*26a0*/  MUFU.TANH R62, R62 ;  /* 0x0000003e003e7308 */ /* 0x000f620000002400 */
[----:B--2---:R-:W-:Y:S02]  /*26b0*/  FSEL R67, R51, -INF , P3 ;  /* 0xff80000033437808 */ /* 0x004fe40001800000 */
[----:B------:R-:W-:-:S02]  /*26c0*/  ISETP.GT.AND P3, PT, R7, 0x39, PT ;  /* 0x000000390700780c */ /* 0x000fc40003f64270 */
[----:B------:R-:W-:Y:S02]  /*26d0*/  FMNMX.FTZ R36, R67, R36, !PT ;  /* 0x0000002443247209 */ /* 0x000fe40007810000 */
[----:B0-----:R-:W-:Y:S01]  /*26e0*/  FSEL R59, R55, -INF , P3 ;  /* 0xff800000373b7808 */ /* 0x001fe20001800000 */
[----:B------:R0:W2:Y:S01]  /*26f0*/  MUFU.TANH R45, R63 ;  /* 0x0000003f002d7308 */ /* 0x0000a20000002400 */
[----:B------:R-:W-:-:S04]  /*2700*/  ISETP.GT.AND P3, PT, R7, 0x41, PT ;  /* 0x000000410700780c */ /* 0x000fc80003f64270 */
[----:B----4-:R-:W-:Y:S02]  /*2710*/  FSEL R55, R29, -INF , P3 ;  /* 0xff8000001d377808 */ /* 0x010fe40001800000 */
[C---:B------:R-:W-:Y:S01]  /*2720*/  ISETP.GT.AND P3, PT, R7.reuse, 0x49, PT ;  /* 0x000000490700780c */ /* 0x040fe20003f64270 */
[----:B------:R-:W4:Y:S01]  /*2730*/  MUFU.TANH R66, R66 ;  /* 0x0000004200427308 */ /* 0x000f220000002400 */
[----:B0-----:R-:W-:Y:S02]  /*2740*/  FSEL R63, R54, -INF , P4 ;  /* 0xff800000363f7808 */ /* 0x001fe40002000000 */
[----:B------:R-:W-:Y:S02]  /*2750*/  ISETP.GT.AND P4, PT, R7, 0x40, PT ;  /* 0x000000400700780c */ /* 0x000fe40003f84270 */
[----:B------:R-:W-:Y:S02]  /*2760*/  FMNMX.FTZ R36, R63, R36, !PT ;  /* 0x000000243f247209 */ /* 0x000fe40007810000 */
[----:B------:R-:W-:Y:S01]  /*2770*/  FSEL R57, R57, -INF , P4 ;  /* 0xff80000039397808 */ /* 0x000fe20002000000 */
[----:B------:R-:W0:Y:S01]  /*2780*/  MUFU.TANH R49, R70 ;  /* 0x0000004600317308 */ /* 0x000e220000002400 */
[----:B------:R-:W-:-:S02]  /*2790*/  FMNMX.FTZ R36, R59, R36, !PT ;  /* 0x000000243b247209 */ /* 0x000fc40007810000 */
[----:B------:R-:W-:Y:S02]  /*27a0*/  ISETP.GT.AND P4, PT, R7, 0x48, PT ;  /* 0x000000480700780c */ /* 0x000fe40003f84270 */
[----:B------:R-:W-:Y:S02]  /*27b0*/  FMNMX.FTZ R36, R57, R36, !PT ;  /* 0x0000002439247209 */ /* 0x000fe40007810000 */
[----:B-----5:R-:W-:Y:S01]  /*27c0*/  FSEL R43, R62, -INF , P4 ;  /* 0xff8000003e2b7808 */ /* 0x020fe20002000000 */
[----:B------:R-:W5:Y:S01]  /*27d0*/  MUFU.TANH R4, R4 ;  /* 0x0000000400047308 */ /* 0x000f620000002400 */
[----:B------:R-:W-:Y:S02]  /*27e0*/  FMNMX.FTZ R36, R55, R36, !PT ;  /* 0x0000002437247209 */ /* 0x000fe40007810000 */
[----:B------:R-:W-:Y:S02]  /*27f0*/  ISETP.GT.AND P4, PT, R7, 0x50, PT ;  /* 0x000000500700780c */ /* 0x000fe40003f84270 */
[----:B--2---:R-:W-:-:S02]  /*2800*/  FSEL R45, R45, -INF , P3 ;  /* 0xff8000002d2d7808 */ /* 0x004fc40001800000 */
[----:B------:R-:W-:Y:S01]  /*2810*/  FMNMX.FTZ R36, R43, R36, !PT ;  /* 0x000000242b247209 */ /* 0x000fe20007810000 */
[----:B------:R-:W2:Y:S01]  /*2820*/  MUFU.TANH R41, R74 ;  /* 0x0000004a00297308 */ /* 0x000ea20000002400 */
[----:B------:R-:W-:Y:S02]  /*2830*/  ISETP.GT.AND P3, PT, R7, 0x51, PT ;  /* 0x000000510700780c */ /* 0x000fe40003f64270 */
[----:B----4-:R-:W-:Y:S02]  /*2840*/  FSEL R47, R66, -INF , P4 ;  /* 0xff800000422f7808 */ /* 0x010fe40002000000 */
[----:B------:R-:W-:Y:S02]  /*2850*/  FMNMX.FTZ R36, R45, R36, !PT ;  /* 0x000000242d247209 */ /* 0x000fe40007810000 */
[----:B------:R-:W-:Y:S01]  /*2860*/  ISETP.GT.AND P4, PT, R7, 0x58, PT ;  /* 0x000000580700780c */ /* 0x000fe20003f84270 */
[----:B------:R-:W4:Y:S01]  /*2870*/  MUFU.TANH R75, R75 ;  /* 0x0000004b004b7308 */ /* 0x000f220000002400 */
[----:B------:R-:W-:-:S02]  /*2880*/  FSEL R53, R53, -INF , P3 ;  /* 0xff80000035357808 */ /* 0x000fc40001800000 */
[----:B------:R-:W-:Y:S02]  /*2890*/  FMNMX.FTZ R36, R47, R36, !PT ;  /* 0x000000242f247209 */ /* 0x000fe40007810000 */
[----:B------:R-:W-:Y:S02]  /*28a0*/  ISETP.GT.AND P3, PT, R7, 0x59, PT ;  /* 0x000000590700780c */ /* 0x000fe40003f64270 */
[----:B0-----:R-:W-:Y:S01]  /*28b0*/  FSEL R49, R49, -INF , P4 ;  /* 0xff80000031317808 */ /* 0x001fe20002000000 */
[----:B------:R-:W0:Y:S01]  /*28c0*/  MUFU.TANH R35, R78 ;  /* 0x0000004e00237308 */ /* 0x000e220000002400 */
[----:B------:R-:W-:Y:S02]  /*28d0*/  FMNMX.FTZ R36, R53, R36, !PT ;  /* 0x0000002435247209 */ /* 0x000fe40007810000 */
[----:B------:R-:W-:Y:S02]  /*28e0*/  ISETP.GT.AND P4, PT, R7, 0x60, PT ;  /* 0x000000600700780c */ /* 0x000fe40003f84270 */
[----:B-----5:R-:W-:-:S02]  /*28f0*/  FSEL R51, R4, -INF , P3 ;  /* 0xff80000004337808 */ /* 0x020fc40001800000 */
[----:B------:R-:W-:Y:S01]  /*2900*/  FMNMX.FTZ R36, R49, R36, !PT ;  /* 0x0000002431247209 */ /* 0x000fe20007810000 */
[----:B------:R-:W5:Y:S01]  /*2910*/  MUFU.TANH R39, R79 ;  /* 0x0000004f00277308 */ /* 0x000f620000002400 */
[----:B------:R-:W-:Y:S02]  /*2920*/  ISETP.GT.AND P3, PT, R7, 0x61, PT ;  /* 0x000000610700780c */ /* 0x000fe40003f64270 */
[----:B--2---:R-:W-:Y:S02]  /*2930*/  FSEL R41, R41, -INF , P4 ;  /* 0xff80000029297808 */ /* 0x004fe40002000000 */
[----:B------:R-:W-:Y:S02]  /*2940*/  FMNMX.FTZ R36, R51, R36, !PT ;  /* 0x0000002433247209 */ /* 0x000fe40007810000 */
[----:B------:R-:W-:Y:S01]  /*2950*/  ISETP.GT.AND P4, PT, R7, 0x68, PT ;  /* 0x000000680700780c */ /* 0x000fe20003f84270 */
[----:B------:R-:W2:Y:S01]  /*2960*/  MUFU.TANH R31, R82 ;  /* 0x00000052001f7308 */ /* 0x000ea20000002400 */
[----:B----4-:R-:W-:-:S02]  /*2970*/  FSEL R29, R75, -INF , P3 ;  /* 0xff8000004b1d7808 */ /* 0x010fc40001800000 */
        /* <DEDUP_REMOVED lines=8> */
[----:B------:R-:W4:Y:S01]  /*2a00*/  MUFU.TANH R33, R86 ;  /* 0x0000005600217308 */ /* 0x000f220000002400 */
[----:B------:R-:W-:Y:S02]  /*2a10*/  ISETP.GT.AND P3, PT, R7, 0x71, PT ;  /* 0x000000710700780c */ /* 0x000fe40003f64270 */
[----:B--2---:R-:W-:Y:S02]  /*2a20*/  FSEL R31, R31, -INF , P4 ;  /* 0xff8000001f1f7808 */ /* 0x004fe40002000000 */
[----:B------:R-:W-:Y:S02]  /*2a30*/  FMNMX.FTZ R36, R39, R36, !PT ;  /* 0x0000002427247209 */ /* 0x000fe40007810000 */
[----:B------:R-:W-:Y:S01]  /*2a40*/  ISETP.GT.AND P4, PT, R7, 0x78, PT ;  /* 0x000000780700780c */ /* 0x000fe20003f84270 */
[----:B------:R-:W2:Y:S01]  /*2a50*/  MUFU.TANH R27, R87 ;  /* 0x00000057001b7308 */ /* 0x000ea20000002400 */
[----:B0-----:R-:W-:-:S02]  /*2a60*/  FSEL R37, R37, -INF , P3 ;  /* 0xff80000025257808 */ /* 0x001fc40001800000 */
[----:B------:R-:W-:Y:S02]  /*2a70*/  FMNMX.FTZ R36, R31, R36, !PT ;  /* 0x000000241f247209 */ /* 0x000fe40007810000 */
[----:B------:R-:W-:Y:S02]  /*2a80*/  ISETP.GT.AND P3, PT, R7, 0x79, PT ;  /* 0x000000790700780c */ /* 0x000fe40003f64270 */
[----:B------:R-:W-:Y:S01]  /*2a90*/  FMNMX.FTZ R36, R37, R36, !PT ;  /* 0x0000002425247209 */ /* 0x000fe20007810000 */
[----:B------:R-:W-:Y:S01]  /*2aa0*/  MUFU.TANH R21, R21 ;  /* 0x0000001500157308 */ /* 0x000fe20000002400 */
[----:B----4-:R-:W-:-:S04]  /*2ab0*/  FSEL R33, R33, -INF , P4 ;  /* 0xff80000021217808 */ /* 0x010fc80002000000 */
[----:B------:R-:W-:-:S03]  /*2ac0*/  FMNMX.FTZ R36, R33, R36, !PT ;  /* 0x0000002421247209 */ /* 0x000fc60007810000 */
[----:B------:R-:W0:Y:S01]  /*2ad0*/  MUFU.TANH R88, R88 ;  /* 0x0000005800587308 */ /* 0x000e220000002400 */
[----:B--2---:R-:W-:-:S04]  /*2ae0*/  FSEL R27, R27, -INF , P3 ;  /* 0xff8000001b1b7808 */ /* 0x004fc80001800000 */
[----:B------:R-:W-:-:S03]  /*2af0*/  FMNMX.FTZ R36, R27, R36, !PT ;  /* 0x000000241b247209 */ /* 0x000fc60007810000 */
[----:B------:R2:W-:Y:S02]  /*2b00*/  MUFU.TANH R38, R61 ;  /* 0x0000003d00267308 */ /* 0x0005e40000002400 */
[----:B------:R-:W4:Y:S06]  /*2b10*/  SHFL.BFLY PT, R7, R36, 0x2, 0x1f ;  /* 0x0c401f0024077f89 */ /* 0x000f2c00000e0000 */
[----:B------:R-:W5:Y:S01]  /*2b20*/  MUFU.TANH R89, R89 ;  /* 0x0000005900597308 */ /* 0x000f620000002400 */
[----:B--2---:R-:W-:Y:S01]  /*2b30*/  VIADD R61, R32, -UR14 ;  /* 0x8000000e203d7c36 */ /* 0x004fe20008000000 */
[----:B------:R-:W-:-:S04]  /*2b40*/  @UP0 ULDC UR14, c[0x0][0x450] ;  /* 0x00011400000e0ab9 */ /* 0x000fc80000000800 */
[----:B---3--:R-:W-:Y:S02]  /*2b50*/  VIADDMNMX R61, R26, R61, R30, PT ;  /* 0x0000003d1a3d7246 */ /* 0x008fe4000380011e */
[----:B------:R-:W2:Y:S02]  /*2b60*/  MUFU.TANH R28, R28 ;  /* 0x0000001c001c7308 */ /* 0x000ea40000002400 */
[C---:B------:R-:W-:Y:S02]  /*2b70*/  ISETP.GT.AND P4, PT, R61.reuse, 0x1, PT ;  /* 0x000000013d00780c */ /* 0x040fe40003f84270 */
[----:B------:R-:W-:Y:S02]  /*2b80*/  ISETP.GT.AND P5, PT, R61, 0x8, PT ;  /* 0x000000083d00780c */ /* 0x000fe40003fa4270 */
[----:B0-----:R-:W-:Y:S02]  /*2b90*/  FSEL R88, R88, -INF , P4 ;  /* 0xff80000058587808 */ /* 0x001fe40002000000 */
[----:B------:R-:W-:Y:S01]  /*2ba0*/  MUFU.TANH R24, R24 ;  /* 0x0000001800187308 */ /* 0x000fe20000002400 */
[----:B-----5:R-:W-:-:S02]  /*2bb0*/  FSEL R89, R89, -INF , P5 ;  /* 0xff80000059597808 */ /* 0x020fc40002800000 */
[----:B----4-:R-:W-:Y:S02]  /*2bc0*/  FMNMX.FTZ R4, R36, R7, !PT ;  /* 0x0000000724047209 */ /* 0x010fe40007810000 */
[----:B------:R-:W-:-:S03]  /*2bd0*/  ISETP.GT.AND P4, PT, R61, 0x10, PT ;  /* 0x000000103d00780c */ /* 0x000fc60003f84270 */
[----:B------:R-:W0:Y:S01]  /*2be0*/  SHFL.BFLY PT, R7, R4, 0x1, 0x1f ;  /* 0x0c201f0004077f89 */ /* 0x000e2200000e0000 */
[----:B------:R-:W3:Y:S08]  /*2bf0*/  MUFU.TANH R25, R25 ;  /* 0x0000001900197308 */ /* 0x000ef00000002400 */
[----:B------:R4:W-:Y:S08]  /*2c00*/  MUFU.TANH R40, R65 ;  /* 0x0000004100287308 */ /* 0x0009f00000002400 */
[----:B------:R-:W5:Y:S01]  /*2c10*/  MUFU.TANH R20, R20 ;  /* 0x0000001400147308 */ /* 0x000f620000002400 */
[----:B0-----:R-:W-:Y:S01]  /*2c20*/  FMNMX.FTZ R7, R4, R7, !PT ;  /* 0x0000000704077209 */ /* 0x001fe20007810000 */
[----:B------:R-:W-:-:S06]  /*2c30*/  IMAD.U32 R4, RZ, RZ, UR6 ;  /* 0x00000006ff047e24 */ /* 0x000fcc000f8e00ff */
[----:B------:R-:W0:Y:S01]  /*2c40*/  MUFU.TANH R15, R15 ;  /* 0x0000000f000f7308 */ /* 0x000e220000002400 */
[----:B------:R-:W-:Y:S01]  /*2c50*/  @UP0 ULDC UR6, c[0x0][0x44c] ;  /* 0x0001130000060ab9 */ /* 0x000fe20000000800 */
[C---:B------:R-:W-:Y:S01]  /*2c60*/  FSETP.NEU.FTZ.AND P3, PT, R7.reuse, -INF , PT ;  /* 0xff8000000700780b */ /* 0x040fe20003f7d000 */
[----:B------:R-:W-:Y:S01]  /*2c70*/  FMUL.FTZ R36, R7, R4 ;  /* 0x0000000407247220 */ /* 0x000fe20000410000 */
[----:B------:R-:W-:-:S04]  /*2c80*/  UIMAD.WIDE.U32 UR6, UR36, UR6, URZ ;  /* 0x00000006240672a5 */ /* 0x000fc8000f8e003f */
[----:B------:R-:W-:Y:S01]  /*2c90*/  FSEL R36, R36, RZ, P3 ;  /* 0x000000ff24247208 */ /* 0x000fe20001800000 */
[----:B------:R2:W-:Y:S01]  /*2ca0*/  MUFU.TANH R42, R69 ;  /* 0x00000045002a7308 */ /* 0x0005e20000002400 */
[----:B------:R-:W-:Y:S01]  /*2cb0*/  ISETP.GT.AND P3, PT, R61, RZ, PT ;  /* 0x000000ff3d00720c */ /* 0x000fe20003f64270 */
[----:B------:R-:W-:Y:S02]  /*2cc0*/  @UP0 USHF.R.U32.HI UR10, URZ, UR14, UR7 ;  /* 0x0000000e3f0a0299 */ /* 0x000fe40008011607 */
[-CC-:B------:R-:W-:Y:S01]  /*2cd0*/  FFMA.FTZ R181, R93, R4.reuse, -R36.reuse ;  /* 0x000000045db57223 */ /* 0x180fe20000010824 */
[----:B----4-:R-:W-:Y:S01]  /*2ce0*/  FSEL R65, R21, -INF , P3 ;  /* 0xff80000015417808 */ /* 0x010fe20001800000 */
[--C-:B------:R-:W-:Y:S01]  /*2cf0*/  FFMA.FTZ R169, R71, R4, -R36.reuse ;  /* 0x0000000447a97223 */ /* 0x100fe20000010824 */
[----:B------:R-:W-:Y:S01]  /*2d00*/  ISETP.GT.AND P3, PT, R61, 0x9, PT ;  /* 0x000000093d00780c */ /* 0x000fe20003f64270 */
[----:B------:R-:W4:Y:S01]  /*2d10*/  MUFU.TANH R13, R13 ;  /* 0x0000000d000d7308 */ /* 0x000f220000002400 */
[----:B------:R-:W-:Y:S01]  /*2d20*/  FMNMX.FTZ R30, R65, R88, !PT ;  /* 0x00000058411e7209 */ /* 0x000fe20007810000 */
[-CC-:B------:R-:W-:Y:S01]  /*2d30*/  FFMA.FTZ R183, R95, R4.reuse, -R36.reuse ;  /* 0x000000045fb77223 */ /* 0x180fe20000010824 */
[----:B--2---:R-:W-:Y:S01]  /*2d40*/  FSEL R69, R28, -INF , P3 ;  /* 0xff8000001c457808 */ /* 0x004fe20001800000 */
[--C-:B------:R-:W-:Y:S01]  /*2d50*/  FFMA.FTZ R97, R97, R4, -R36.reuse ;  /* 0x0000000461617223 */ /* 0x100fe20000010824 */
[----:B------:R-:W-:Y:S01]  /*2d60*/  FMNMX.FTZ R30, R89, R30, !PT ;  /* 0x0000001e591e7209 */ /* 0x000fe20007810000 */
[--C-:B------:R-:W-:Y:S01]  /*2d70*/  FFMA.FTZ R171, R63, R4, -R36.reuse ;  /* 0x000000043fab7223 */ /* 0x100fe20000010824 */
[----:B------:R-:W-:Y:S01]  /*2d80*/  ISETP.GT.AND P3, PT, R61, 0x11, PT ;  /* 0x000000113d00780c */ /* 0x000fe20003f64270 */
[----:B------:R2:W-:Y:S01]  /*2d90*/  MUFU.TANH R44, R73 ;  /* 0x00000049002c7308 */ /* 0x0005e20000002400 */
[----:B------:R-:W-:Y:S01]  /*2da0*/  FMNMX.FTZ R30, R69, R30, !PT ;  /* 0x0000001e451e7209 */ /* 0x000fe20007810000 */
[-CC-:B------:R-:W-:Y:S01]  /*2db0*/  FFMA.FTZ R177, R99, R4.reuse, -R36.reuse ;  /* 0x0000000463b17223 */ /* 0x180fe20000010824 */
[----:B---3--:R-:W-:Y:S01]  /*2dc0*/  FSEL R25, R25, -INF , P3 ;  /* 0xff80000019197808 */ /* 0x008fe20001800000 */
[-CC-:B------:R-:W-:Y:S01]  /*2dd0*/  FFMA.FTZ R153, R57, R4.reuse, -R36.reuse ;  /* 0x0000000439997223 */ /* 0x180fe20000010824 */
[----:B------:R-:W-:Y:S01]  /*2de0*/  ISETP.GT.AND P3, PT, R61, 0x19, PT ;  /* 0x000000193d00780c */ /* 0x000fe20003f64270 */
[-CC-:B------:R-:W-:Y:S01]  /*2df0*/  FFMA.FTZ R34, R34, R4.reuse, -R36.reuse ;  /* 0x0000000422227223 */ /* 0x180fe20000010824 */
[-CC-:B------:R-:W-:Y:S01]  /*2e00*/  FFMA.FTZ R179, R103, R4.reuse, -R36.reuse ;  /* 0x0000000467b37223 */ /* 0x180fe20000010824 */
[----:B------:R-:W-:Y:S01]  /*2e10*/  MUFU.TANH R14, R14 ;  /* 0x0000000e000e7308 */ /* 0x000fe20000002400 */
[----:B--2---:R-:W-:Y:S01]  /*2e20*/  FSEL R73, R24, -INF , P4 ;  /* 0xff80000018497808 */ /* 0x004fe20002000000 */
[-CC-:B------:R-:W-:Y:S01]  /*2e30*/  FFMA.FTZ R24, R55, R4.reuse, -R36.reuse ;  /* 0x0000000437187223 */ /* 0x180fe20000010824 */
[----:B------:R-:W-:Y:S01]  /*2e40*/  ISETP.GT.AND P4, PT, R61, 0x18, PT ;  /* 0x000000183d00780c */ /* 0x000fe20003f84270 */
[--C-:B------:R-:W-:Y:S01]  /*2e50*/  FFMA.FTZ R173, R107, R4, -R36.reuse ;  /* 0x000000046bad7223 */ /* 0x100fe20000010824 */
[----:B------:R-:W-:Y:S01]  /*2e60*/  FMNMX.FTZ R30, R73, R30, !PT ;  /* 0x0000001e491e7209 */ /* 0x000fe20007810000 */
[--C-:B------:R-:W-:Y:S01]  /*2e70*/  FFMA.FTZ R109, R109, R4, -R36.reuse ;  /* 0x000000046d6d7223 */ /* 0x100fe20000010824 */
[----:B-----5:R-:W-:Y:S01]  /*2e80*/  FSEL R75, R20, -INF , P4 ;  /* 0xff800000144b7808 */ /* 0x020fe20002000000 */
[----:B------:R-:W2:Y:S01]  /*2e90*/  MUFU.TANH R12, R12 ;  /* 0x0000000c000c7308 */ /* 0x000ea20000002400 */
[----:B------:R-:W-:Y:S01]  /*2ea0*/  FMNMX.FTZ R30, R25, R30, !PT ;  /* 0x0000001e191e7209 */ /* 0x000fe20007810000 */
[-CC-:B------:R-:W-:Y:S01]  /*2eb0*/  FFMA.FTZ R20, R101, R4.reuse, -R36.reuse ;  /* 0x0000000465147223 */ /* 0x180fe20000010824 */
[----:B------:R-:W-:Y:S01]  /*2ec0*/  ISETP.GT.AND P4, PT, R61, 0x20, PT ;  /* 0x000000203d00780c */ /* 0x000fe20003f84270 */
[-CC-:B------:R-:W-:Y:S01]  /*2ed0*/  FFMA.FTZ R175, R111, R4.reuse, -R36.reuse ;  /* 0x000000046faf7223 */ /* 0x180fe20000010824 */
[----:B0-----:R-:W-:Y:S01]  /*2ee0*/  FSEL R15, R15, -INF , P3 ;  /* 0xff8000000f0f7808 */ /* 0x001fe20001800000 */
[--C-:B------:R-:W-:Y:S01]  /*2ef0*/  FFMA.FTZ R43, R43, R4, -R36.reuse ;  /* 0x000000042b2b7223 */ /* 0x100fe20000010824 */
[----:B------:R-:W-:Y:S01]  /*2f00*/  FMNMX.FTZ R30, R75, R30, !PT ;  /* 0x0000001e4b1e7209 */ /* 0x000fe20007810000 */
[----:B------:R-:W-:Y:S01]  /*2f10*/  MUFU.TANH R11, R11 ;  /* 0x0000000b000b7308 */ /* 0x000fe20000002400 */
[----:B------:R-:W-:Y:S01]  /*2f20*/  ISETP.GT.AND P3, PT, R61, 0x21, PT ;  /* 0x000000213d00780c */ /* 0x000fe20003f64270 */
[-CC-:B------:R-:W-:Y:S01]  /*2f30*/  FFMA.FTZ R45, R45, R4.reuse, -R36.reuse ;  /* 0x000000042d2d7223 */ /* 0x180fe20000010824 */
[----:B----4-:R-:W-:Y:S01]  /*2f40*/  FSEL R13, R13, -INF , P4 ;  /* 0xff8000000d0d7808 */ /* 0x010fe20002000000 */
[--C-:B------:R-:W-:Y:S01]  /*2f50*/  FFMA.FTZ R47, R47, R4, -R36.reuse ;  /* 0x000000042f2f7223 */ /* 0x100fe20000010824 */
[----:B------:R-:W-:Y:S01]  /*2f60*/  FMNMX.FTZ R30, R15, R30, !PT ;  /* 0x0000001e0f1e7209 */ /* 0x000fe20007810000 */
[--C-:B------:R-:W-:Y:S01]  /*2f70*/  FFMA.FTZ R53, R53, R4, -R36.reuse ;  /* 0x0000000435357223 */ /* 0x100fe20000010824 */
[----:B------:R-:W-:Y:S01]  /*2f80*/  ISETP.GT.AND P4, PT, R61, 0x28, PT ;  /* 0x000000283d00780c */ /* 0x000fe20003f84270 */
[----:B------:R-:W0:Y:S01]  /*2f90*/  MUFU.TANH R9, R9 ;  /* 0x0000000900097308 */ /* 0x000e220000002400 */
[----:B------:R-:W-:Y:S01]  /*2fa0*/  FMNMX.FTZ R30, R13, R30, !PT ;  /* 0x0000001e0d1e7209 */ /* 0x000fe20007810000 */
[-CC-:B------:R-:W-:Y:S01]  /*2fb0*/  FFMA.FTZ R49, R49, R4.reuse, -R36.reuse ;  /* 0x0000000431317223 */ /* 0x180fe20000010824 */
[----:B--2---:R-:W-:Y:S01]  /*2fc0*/  FSEL R79, R12, -INF , P4 ;  /* 0xff8000000c4f7808 */ /* 0x004fe20002000000 */
[-CC-:B------:R-:W-:Y:S01]  /*2fd0*/  FFMA.FTZ R12, R105, R4.reuse, -R36.reuse ;  /* 0x00000004690c7223 */ /* 0x180fe20000010824 */
[----:B------:R-:W-:Y:S01]  /*2fe0*/  ISETP.GT.AND P4, PT, R61, 0x30, PT ;  /* 0x000000303d00780c */ /* 0x000fe20003f84270 */
        /* <DEDUP_REMOVED lines=9> */
[----:B------:R-:W-:Y:S01]  /*3080*/  UIADD3 UR11, UR11, UR10, URZ ;  /* 0x0000000a0b0b7290 */ /* 0x000fe2000fffe03f */
[----:B------:R2:W-:Y:S01]  /*3090*/  MUFU.TANH R46, R77 ;  /* 0x0000004d002e7308 */ /* 0x0005e20000002400 */
[----:B0-----:R-:W-:Y:S01]  /*30a0*/  FSEL R9, R9, -INF , P4 ;  /* 0xff80000009097808 */ /* 0x001fe20002000000 */
[----:B------:R-:W-:Y:S01]  /*30b0*/  FFMA.FTZ R27, R27, R4, -R36 ;  /* 0x000000041b1b7223 */ /* 0x000fe20000010824 */
[----:B------:R-:W-:Y:S01]  /*30c0*/  ISETP.GT.AND P4, PT, R61, 0x38, PT ;  /* 0x000000383d00780c */ /* 0x000fe20003f84270 */
[----:B------:R-:W-:Y:S01]  /*30d0*/  USHF.R.S32.HI UR6, URZ, 0x1f, UR11 ;  /* 0x0000001f3f067899 */ /* 0x000fe2000801140b */
[----:B------:R-:W-:-:S02]  /*30e0*/  CS2R R110, SRZ ;  /* 0x00000000006e7805 */ /* 0x000fc4000001ff00 */
[----:B------:R-:W-:Y:S02]  /*30f0*/  CS2R R106, SRZ ;  /* 0x00000000006a7805 */ /* 0x000fe4000001ff00 */
[----:B------:R-:W-:Y:S01]  /*3100*/  CS2R R104, SRZ ;  /* 0x0000000000687805 */ /* 0x000fe2000001ff00 */
[----:B------:R-:W0:Y:S01]  /*3110*/  MUFU.TANH R8, R8 ;  /* 0x0000000800087308 */ /* 0x000e220000002400 */
[----:B--2---:R-:W-:Y:S01]  /*3120*/  FSEL R77, R14, -INF , P3 ;  /* 0xff8000000e4d7808 */ /* 0x004fe20001800000 */
[----:B------:R-:W-:Y:S01]  /*3130*/  FFMA.FTZ R14, R59, R4, -R36 ;  /* 0x000000043b0e7223 */ /* 0x000fe20000010824 */
[----:B------:R-:W-:Y:S01]  /*3140*/  ISETP.GT.AND P3, PT, R61, 0x29, PT ;  /* 0x000000293d00780c */ /* 0x000fe20003f64270 */
[----:B------:R-:W-:Y:S01]  /*3150*/  ULEA.HI UR6, UR6, UR11, URZ, 0x7 ;  /* 0x0000000b06067291 */ /* 0x000fe2000f8f383f */
[----:B------:R-:W-:Y:S02]  /*3160*/  FMNMX.FTZ R30, R77, R30, !PT ;  /* 0x0000001e4d1e7209 */ /* 0x000fe40007810000 */
[----:B------:R-:W-:-:S02]  /*3170*/  CS2R R102, SRZ ;  /* 0x0000000000667805 */ /* 0x000fc4000001ff00 */
[----:B------:R-:W-:Y:S01]  /*3180*/  FSEL R11, R11, -INF , P3 ;  /* 0xff8000000b0b7808 */ /* 0x000fe20001800000 */
[----:B------:R-:W-:Y:S01]  /*3190*/  MUFU.TANH R6, R6 ;  /* 0x0000000600067308 */ /* 0x000fe20000002400 */
[----:B------:R-:W-:Y:S01]  /*31a0*/  FMNMX.FTZ R30, R79, R30, !PT ;  /* 0x0000001e4f1e7209 */ /* 0x000fe20007810000 */
[----:B------:R-:W-:Y:S01]  /*31b0*/  USHF.R.S32.HI UR6, URZ, 0x7, UR6 ;  /* 0x000000073f067899 */ /* 0x000fe20008011406 */
[----:B------:R-:W-:Y:S02]  /*31c0*/  ISETP.GT.AND P3, PT, R61, 0x31, PT ;  /* 0x000000313d00780c */ /* 0x000fe40003f64270 */
[----:B------:R-:W-:Y:S01]  /*31d0*/  FMNMX.FTZ R30, R11, R30, !PT ;  /* 0x0000001e0b1e7209 */ /* 0x000fe20007810000 */
[----:B------:R-:W-:Y:S02]  /*31e0*/  UISETP.LT.AND UP1, UPT, URZ, UR6, UPT ;  /* 0x000000063f00728c */ /* 0x000fe4000bf21270 */
[----:B------:R-:W2:Y:S01]  /*31f0*/  MUFU.TANH R3, R3 ;  /* 0x0000000300037308 */ /* 0x000ea20000002400 */
[----:B------:R-:W-:Y:S01]  /*3200*/  FMNMX.FTZ R30, R9, R30, !PT ;  /* 0x0000001e091e7209 */ /* 0x000fe20007810000 */
[----:B------:R-:W-:Y:S01]  /*3210*/  USEL UR52, URZ, UR6, !UP1 ;  /* 0x000000063f347287 */ /* 0x000fe2000c800000 */
[----:B0-----:R-:W-:Y:S01]  /*3220*/  FSEL R83, R8, -INF , P4 ;  /* 0xff80000008537808 */ /* 0x001fe20002000000 */
[----:B------:R-:W-:Y:S01]  /*3230*/  FFMA.FTZ R8, R91, R4, -R36 ;  /* 0x000000045b087223 */ /* 0x000fe20000010824 */
[----:B------:R-:W-:Y:S01]  /*3240*/  ISETP.GT.AND P4, PT, R61, 0x40, PT ;  /* 0x000000403d00780c */ /* 0x000fe20003f84270 */
[----:B------:R-:W-:-:S02]  /*3250*/  UISETP.GE.AND UP1, UPT, UR54, UR52, UPT ;  /* 0x000000343600728c */ /* 0x000fc4000bf26270 */
[----:B------:R-:W0:Y:S08]  /*3260*/  MUFU.TANH R5, R5 ;  /* 0x0000000500057308 */ /* 0x000e300000002400 */
[----:B------:R3:W-:Y:S01]  /*3270*/  MUFU.TANH R48, R81 ;  /* 0x0000005100307308 */ /* 0x0007e20000002400 */
[----:B--2---:R-:W-:Y:S02]  /*3280*/  FSEL R3, R3, -INF , P4 ;  /* 0xff80000003037808 */ /* 0x004fe40002000000 */
[----:B------:R-:W-:-:S05]  /*3290*/  ISETP.GT.AND P4, PT, R61, 0x48, PT ;  /* 0x000000483d00780c */ /* 0x000fca0003f84270 */
[----:B------:R-:W2:Y:S01]  /*32a0*/  MUFU.TANH R60, R60 ;  /* 0x0000003c003c7308 */ /* 0x000ea20000002400 */
[----:B---3--:R-:W-:Y:S01]  /*32b0*/  FSEL R81, R10, -INF , P3 ;  /* 0xff8000000a517808 */ /* 0x008fe20001800000 */
[----:B------:R-:W-:Y:S01]  /*32c0*/  FFMA.FTZ R10, R67, R4, -R36 ;  /* 0x00000004430a7223 */ /* 0x000fe20000010824 */
[----:B------:R-:W-:Y:S02]  /*32d0*/  ISETP.GT.AND P3, PT, R61, 0x39, PT ;  /* 0x000000393d00780c */ /* 0x000fe40003f64270 */
[----:B------:R-:W-:-:S03]  /*32e0*/  FMNMX.FTZ R30, R81, R30, !PT ;  /* 0x0000001e511e7209 */ /* 0x000fc60007810000 */
[----:B------:R3:W-:Y:S01]  /*32f0*/  MUFU.TANH R50, R85 ;  /* 0x0000005500327308 */ /* 0x0007e20000002400 */
[----:B------:R-:W-:-:S07]  /*3300*/  FMNMX.FTZ R30, R83, R30, !PT ;  /* 0x0000001e531e7209 */ /* 0x000fce0007810000 */
[----:B------:R-:W4:Y:S01]  /*3310*/  MUFU.TANH R64, R64 ;  /* 0x0000004000407308 */ /* 0x000f220000002400 */
[----:B---3--:R-:W-:Y:S02]  /*3320*/  FSEL R85, R6, -INF , P3 ;  /* 0xff80000006557808 */ /* 0x008fe40001800000 */
[----:B------:R-:W-:Y:S02]  /*3330*/  ISETP.GT.AND P3, PT, R61, 0x41, PT ;  /* 0x000000413d00780c */ /* 0x000fe40003f64270 */
[----:B------:R-:W-:Y:S02]  /*3340*/  FMNMX.FTZ R30, R85, R30, !PT ;  /* 0x0000001e551e7209 */ /* 0x000fe40007810000 */
[----:B0-----:R-:W-:Y:S01]  /*3350*/  FSEL R5, R5, -INF , P3 ;  /* 0xff80000005057808 */ /* 0x001fe20001800000 */
[----:B------:R-:W0:Y:S01]  /*3360*/  MUFU.TANH R68, R68 ;  /* 0x0000004400447308 */ /* 0x000e220000002400 */
[----:B------:R-:W-:Y:S02]  /*3370*/  FMNMX.FTZ R30, R3, R30, !PT ;  /* 0x0000001e031e7209 */ /* 0x000fe40007810000 */
[----:B------:R-:W-:-:S02]  /*3380*/  ISETP.GT.AND P3, PT, R61, 0x49, PT ;  /* 0x000000493d00780c */ /* 0x000fc40003f64270 */
[----:B--2---:R-:W-:Y:S02]  /*3390*/  FSEL R87, R60, -INF , P4 ;  /* 0xff8000003c577808 */ /* 0x004fe40002000000 */
[----:B------:R-:W-:Y:S01]  /*33a0*/  FMNMX.FTZ R30, R5, R30, !PT ;  /* 0x0000001e051e7209 */ /* 0x000fe20007810000 */
[----:B------:R-:W2:Y:S01]  /*33b0*/  MUFU.TANH R72, R72 ;  /* 0x0000004800487308 */ /* 0x000ea20000002400 */
[----:B------:R-:W-:Y:S02]  /*33c0*/  ISETP.GT.AND P4, PT, R61, 0x50, PT ;  /* 0x000000503d00780c */ /* 0x000fe40003f84270 */
[----:B------:R-:W-:Y:S02]  /*33d0*/  FSEL R91, R38, -INF , P3 ;  /* 0xff800000265b7808 */ /* 0x000fe40001800000 */
[----:B------:R-:W-:Y:S02]  /*33e0*/  FMNMX.FTZ R30, R87, R30, !PT ;  /* 0x0000001e571e7209 */ /* 0x000fe40007810000 */
[----:B------:R-:W-:Y:S01]  /*33f0*/  ISETP.GT.AND P3, PT, R61, 0x51, PT ;  /* 0x000000513d00780c */ /* 0x000fe20003f64270 */
[----:B------:R-:W3:Y:S01]  /*3400*/  MUFU.TANH R76, R76 ;  /* 0x0000004c004c7308 */ /* 0x000ee20000002400 */
[----:B----4-:R-:W-:-:S02]  /*3410*/  FSEL R93, R64, -INF , P4 ;  /* 0xff800000405d7808 */ /* 0x010fc40002000000 */
[----:B------:R-:W-:Y:S02]  /*3420*/  FMNMX.FTZ R30, R91, R30, !PT ;  /* 0x0000001e5b1e7209 */ /* 0x000fe40007810000 */
[----:B------:R-:W-:Y:S02]  /*3430*/  ISETP.GT.AND P4, PT, R61, 0x58, PT ;  /* 0x000000583d00780c */ /* 0x000fe40003f84270 */
[----:B------:R-:W-:Y:S01]  /*3440*/  FSEL R71, R40, -INF , P3 ;  /* 0xff80000028477808 */ /* 0x000fe20001800000 */
[----:B------:R-:W4:Y:S01]  /*3450*/  MUFU.TANH R80, R80 ;  /* 0x0000005000507308 */ /* 0x000f220000002400 */
[----:B------:R-:W-:Y:S02]  /*3460*/  FMNMX.FTZ R30, R93, R30, !PT ;  /* 0x0000001e5d1e7209 */ /* 0x000fe40007810000 */
[----:B------:R-:W-:Y:S02]  /*3470*/  ISETP.GT.AND P3, PT, R61, 0x59, PT ;  /* 0x000000593d00780c */ /* 0x000fe40003f64270 */
[----:B0-----:R-:W-:-:S02]  /*3480*/  FSEL R95, R68, -INF , P4 ;  /* 0xff800000445f7808 */ /* 0x001fc40002000000 */
[----:B------:R-:W-:Y:S01]  /*3490*/  FMNMX.FTZ R30, R71, R30, !PT ;  /* 0x0000001e471e7209 */ /* 0x000fe20007810000 */
[----:B------:R2:W-:Y:S01]  /*34a0*/  MUFU.EX2 R28, R97 ;  /* 0x00000061001c7308 */ /* 0x0005e20000000800 */
[----:B------:R-:W-:Y:S02]  /*34b0*/  ISETP.GT.AND P4, PT, R61, 0x60, PT ;  /* 0x000000603d00780c */ /* 0x000fe40003f84270 */
[----:B------:R-:W-:Y:S02]  /*34c0*/  FSEL R67, R42, -INF , P3 ;  /* 0xff8000002a437808 */ /* 0x000fe40001800000 */
[----:B------:R-:W-:Y:S02]  /*34d0*/  FMNMX.FTZ R30, R95, R30, !PT ;  /* 0x0000001e5f1e7209 */ /* 0x000fe40007810000 */
[----:B------:R-:W-:Y:S01]  /*34e0*/  ISETP.GT.AND P3, PT, R61, 0x61, PT ;  /* 0x000000613d00780c */ /* 0x000fe20003f64270 */
[----:B------:R-:W0:Y:S01]  /*34f0*/  MUFU.TANH R84, R84 ;  /* 0x0000005400547308 */ /* 0x000e220000002400 */
[----:B--2---:R-:W-:-:S02]  /*3500*/  FSEL R97, R72, -INF , P4 ;  /* 0xff80000048617808 */ /* 0x004fc40002000000 */
[----:B------:R-:W-:Y:S02]  /*3510*/  FMNMX.FTZ R30, R67, R30, !PT ;  /* 0x0000001e431e7209 */ /* 0x000fe40007810000 */
[----:B------:R-:W-:Y:S02]  /*3520*/  ISETP.GT.AND P4, PT, R61, 0x68, PT ;  /* 0x000000683d00780c */ /* 0x000fe40003f84270 */
[----:B------:R-:W-:Y:S01]  /*3530*/  FSEL R63, R44, -INF , P3 ;  /* 0xff8000002c3f7808 */ /* 0x000fe20001800000 */
[----:B------:R-:W-:Y:S01]  /*3540*/  MUFU.EX2 R32, R24 ;  /* 0x0000001800207308 */ /* 0x000fe20000000800 */
[----:B------:R-:W-:Y:S02]  /*3550*/  FMNMX.FTZ R30, R97, R30, !PT ;  /* 0x0000001e611e7209 */ /* 0x000fe40007810000 */
[----:B------:R-:W-:Y:S02]  /*3560*/  ISETP.GT.AND P3, PT, R61, 0x69, PT ;  /* 0x000000693d00780c */ /* 0x000fe40003f64270 */
[----:B---3--:R-:W-:-:S02]  /*3570*/  FSEL R99, R76, -INF , P4 ;  /* 0xff8000004c637808 */ /* 0x008fc40002000000 */
[----:B------:R-:W-:Y:S01]  /*3580*/  FMNMX.FTZ R30, R63, R30, !PT ;  /* 0x0000001e3f1e7209 */ /* 0x000fe20007810000 */
[----:B------:R-:W-:Y:S01]  /*3590*/  MUFU.EX2 R181, R181 ;  /* 0x000000b500b57308 */ /* 0x000fe20000000800 */
[----:B------:R-:W-:Y:S02]  /*35a0*/  ISETP.GT.AND P4, PT, R61, 0x70, PT ;  /* 0x000000703d00780c */ /* 0x000fe40003f84270 */
[----:B------:R-:W-:Y:S02]  /*35b0*/  FSEL R59, R46, -INF , P3 ;  /* 0xff8000002e3b7808 */ /* 0x000fe40001800000 */
[----:B------:R-:W-:Y:S02]  /*35c0*/  FMNMX.FTZ R30, R99, R30, !PT ;  /* 0x0000001e631e7209 */ /* 0x000fe40007810000 */
[----:B------:R-:W-:Y:S01]  /*35d0*/  ISETP.GT.AND P3, PT, R61, 0x71, PT ;  /* 0x000000713d00780c */ /* 0x000fe20003f64270 */
[----:B------:R-:W2:Y:S01]  /*35e0*/  MUFU.EX2 R26, R34 ;  /* 0x00000022001a7308 */ /* 0x000ea20000000800 */
[----:B----4-:R-:W-:-:S02]  /*35f0*/  FSEL R101, R80, -INF , P4 ;  /* 0xff80000050657808 */ /* 0x010fc40002000000 */
[----:B------:R-:W-:Y:S02]  /*3600*/  FMNMX.FTZ R30, R59, R30, !PT ;  /* 0x0000001e3b1e7209 */ /* 0x000fe40007810000 */
[----:B------:R-:W-:Y:S02]  /*3610*/  ISETP.GT.AND P4, PT, R61, 0x78, PT ;  /* 0x000000783d00780c */ /* 0x000fe40003f84270 */
[----:B------:R-:W-:Y:S01]  /*3620*/  FSEL R57, R48, -INF , P3 ;  /* 0xff80000030397808 */ /* 0x000fe20001800000 */
[----:B------:R-:W3:Y:S01]  /*3630*/  MUFU.EX2 R183, R183 ;  /* 0x000000b700b77308 */ /* 0x000ee20000000800 */
[----:B------:R-:W-:Y:S02]  /*3640*/  FMNMX.FTZ R30, R101, R30, !PT ;  /* 0x0000001e651e7209 */ /* 0x000fe40007810000 */
[----:B------:R-:W-:Y:S02]  /*3650*/  ISETP.GT.AND P3, PT, R61, 0x79, PT ;  /* 0x000000793d00780c */ /* 0x000fe40003f64270 */
[----:B0-----:R-:W-:-:S02]  /*3660*/  FSEL R61, R84, -INF , P4 ;  /* 0xff800000543d7808 */ /* 0x001fc40002000000 */
[----:B------:R-:W-:Y:S01]  /*3670*/  FMNMX.FTZ R30, R57, R30, !PT ;  /* 0x0000001e391e7209 */ /* 0x000fe20007810000 */
[----:B------:R-:W0:Y:S01]  /*3680*/  MUFU.EX2 R177, R177 ;  /* 0x000000b100b17308 */ /* 0x000e220000000800 */
[----:B------:R-:W-:Y:S01]  /*3690*/  FSEL R55, R50, -INF , P3 ;  /* 0xff80000032377808 */ /* 0x000fe20001800000 */
[----:B--2---:R-:W-:Y:S01]  /*36a0*/  FADD.FTZ R46, R181, R26 ;  /* 0x0000001ab52e7221 */ /* 0x004fe20000010000 */
[----:B------:R-:W-:Y:S02]  /*36b0*/  FMNMX.FTZ R30, R61, R30, !PT ;  /* 0x0000001e3d1e7209 */ /* 0x000fe40007810000 */
[----:B------:R-:W-:Y:S02]  /*36c0*/  F2FP.BF16.F32.PACK_AB R181, R26, R181 ;  /* 0x000000b51ab5723e */ /* 0x000fe400000010ff */
[----:B------:R-:W-:Y:S01]  /*36d0*/  FMNMX.FTZ R30, R55, R30, !PT ;  /* 0x0000001e371e7209 */ /* 0x000fe20007810000 */
[----:B------:R-:W2:Y:S04]  /*36e0*/  MUFU.EX2 R20, R20 ;  /* 0x0000001400147308 */ /* 0x000ea80000000800 */
[----:B------:R-:W4:Y:S04]  /*36f0*/  SHFL.BFLY PT, R21, R30, 0x2, 0x1f ;  /* 0x0c401f001e157f89 */ /* 0x000f2800000e0000 */
[----:B------:R-:W5:Y:S08]  /*3700*/  MUFU.EX2 R179, R179 ;  /* 0x000000b300b37308 */ /* 0x000f700000000800 */
[----:B------:R-:W1:Y:S08]  /*3710*/  MUFU.EX2 R12, R12 ;  /* 0x0000000c000c7308 */ /* 0x000e700000000800 */
[----:B------:R-:W-:Y:S01]  /*3720*/  MUFU.EX2 R173, R173 ;  /* 0x000000ad00ad7308 */ /* 0x000fe20000000800 */
[----:B----4-:R-:W-:-:S07]  /*3730*/  FMNMX.FTZ R24, R30, R21, !PT ;  /* 0x000000151e187209 */ /* 0x010fce0007810000 */
[----:B------:R4:W-:Y:S01]  /*3740*/  MUFU.EX2 R6, R109 ;  /* 0x0000006d00067308 */ /* 0x0009e20000000800 */
[----:B------:R-:W3:Y:S07]  /*3750*/  SHFL.BFLY PT, R21, R24, 0x1, 0x1f ;  /* 0x0c201f0018157f89 */ /* 0x000eee00000e0000 */
[----:B------:R-:W-:Y:S01]  /*3760*/  MUFU.EX2 R175, R175 ;  /* 0x000000af00af7308 */ /* 0x000fe20000000800 */
[----:B----4-:R-:W-:-:S07]  /*3770*/  CS2R R108, SRZ ;  /* 0x00000000006c7805 */ /* 0x010fce000001ff00 */
[----:B------:R-:W-:Y:S08]  /*3780*/  MUFU.EX2 R8, R8 ;  /* 0x0000000800087308 */ /* 0x000ff00000000800 */
[----:B------:R-:W-:Y:S01]  /*3790*/  MUFU.EX2 R169, R169 ;  /* 0x000000a900a97308 */ /* 0x000fe20000000800 */
[----:B---3--:R-:W-:-:S04]  /*37a0*/  FMNMX.FTZ R21, R24, R21, !PT ;  /* 0x0000001518157209 */ /* 0x008fc80007810000 */
[C---:B------:R-:W-:Y:S01]  /*37b0*/  FSETP.NEU.FTZ.AND P3, PT, R21.reuse, -INF , PT ;  /* 0xff8000001500780b */ /* 0x040fe20003f7d000 */
[----:B------:R-:W-:Y:S02]  /*37c0*/  FMUL.FTZ R24, R21, R4 ;  /* 0x0000000415187220 */ /* 0x000fe40000410000 */
[----:B------:R-:W-:Y:S03]  /*37d0*/  MUFU.EX2 R10, R10 ;  /* 0x0000000a000a7308 */ /* 0x000fe60000000800 */
[----:B------:R-:W-:Y:S02]  /*37e0*/  FSEL R24, R24, RZ, P3 ;  /* 0x000000ff18187208 */ /* 0x000fe40001800000 */
[----:B------:R-:W-:-:S03]  /*37f0*/  PLOP3.LUT P3, PT, PT, PT, UP1, 0x80, 0x0 ;  /* 0x000000000000781c */ /* 0x000fc60003f6f018 */
[-CC-:B------:R-:W-:Y:S01]  /*3800*/  FFMA.FTZ R65, R65, R4.reuse, -R24.reuse ;  /* 0x0000000441417223 */ /* 0x180fe20000010818 */
[-CC-:B------:R-:W-:Y:S01]  /*3810*/  FFMA.FTZ R88, R88, R4.reuse, -R24.reuse ;  /* 0x0000000458587223 */ /* 0x180fe20000010818 */
[-CC-:B------:R-:W-:Y:S01]  /*3820*/  FFMA.FTZ R11, R11, R4.reuse, -R24.reuse ;  /* 0x000000040b0b7223 */ /* 0x180fe20000010818 */
[-CC-:B------:R-:W-:Y:S01]  /*3830*/  FFMA.FTZ R89, R89, R4.reuse, -R24.reuse ;  /* 0x0000000459597223 */ /* 0x180fe20000010818 */
[-CC-:B------:R-:W-:Y:S01]  /*3840*/  FFMA.FTZ R69, R69, R4.reuse, -R24.reuse ;  /* 0x0000000445457223 */ /* 0x180fe20000010818 */
[-CC-:B------:R-:W-:Y:S01]  /*3850*/  FFMA.FTZ R73, R73, R4.reuse, -R24.reuse ;  /* 0x0000000449497223 */ /* 0x180fe20000010818 */
[----:B------:R3:W-:Y:S01]  /*3860*/  MUFU.EX2 R174, R11 ;  /* 0x0000000b00ae7308 */ /* 0x0007e20000000800 */
        /* <DEDUP_REMOVED lines=8> */
[----:B---3--:R-:W-:Y:S01]  /*38f0*/  FADD.FTZ R11, R183, R46 ;  /* 0x0000002eb70b7221 */ /* 0x008fe20000010000 */
[-CC-:B------:R-:W-:Y:S01]  /*3900*/  FFMA.FTZ R9, R9, R4.reuse, -R24.reuse ;  /* 0x0000000409097223 */ /* 0x180fe20000010818 */
[-CC-:B------:R-:W-:Y:S01]  /*3910*/  FFMA.FTZ R81, R81, R4.reuse, -R24.reuse ;  /* 0x0000000451517223 */ /* 0x180fe20000010818 */
[-CC-:B------:R-:W-:Y:S01]  /*3920*/  FFMA.FTZ R83, R83, R4.reuse, -R24.reuse ;  /* 0x0000000453537223 */ /* 0x180fe20000010818 */
[----:B------:R-:W-:Y:S01]  /*3930*/  FADD.FTZ R46, R28, R11 ;  /* 0x0000000b1c2e7221 */ /* 0x000fe20000010000 */
[-CC-:B------:R-:W-:Y:S01]  /*3940*/  FFMA.FTZ R85, R85, R4.reuse, -R24.reuse ;  /* 0x0000000455557223 */ /* 0x180fe20000010818 */
[-C--:B------:R-:W-:Y:S01]  /*3950*/  FFMA.FTZ R3, R3, R4.reuse, -R24 ;  /* 0x0000000403037223 */ /* 0x080fe20000010818 */
[----:B------:R-:W3:Y:S01]  /*3960*/  MUFU.EX2 R88, R88 ;  /* 0x0000005800587308 */ /* 0x000ee20000000800 */
[----:B0-----:R-:W-:Y:S01]  /*3970*/  FADD.FTZ R11, R177, R46 ;  /* 0x0000002eb10b7221 */ /* 0x001fe20000010000 */
[-CC-:B------:R-:W-:Y:S01]  /*3980*/  FFMA.FTZ R87, R87, R4.reuse, -R24.reuse ;  /* 0x0000000457577223 */ /* 0x180fe20000010818 */
[-CC-:B------:R-:W-:Y:S01]  /*3990*/  FFMA.FTZ R91, R91, R4.reuse, -R24.reuse ;  /* 0x000000045b5b7223 */ /* 0x180fe20000010818 */
[-CC-:B------:R-:W-:Y:S01]  /*39a0*/  FFMA.FTZ R93, R93, R4.reuse, -R24.reuse ;  /* 0x000000045d5d7223 */ /* 0x180fe20000010818 */
[C---:B--2---:R-:W-:Y:S01]  /*39b0*/  FADD.FTZ R46, R20.reuse, R11 ;  /* 0x0000000b142e7221 */ /* 0x044fe20000010000 */
[-CC-:B------:R-:W-:Y:S01]  /*39c0*/  FFMA.FTZ R71, R71, R4.reuse, -R24.reuse ;  /* 0x0000000447477223 */ /* 0x180fe20000010818 */
[-C--:B------:R-:W-:Y:S01]  /*39d0*/  FFMA.FTZ R95, R95, R4.reuse, -R24 ;  /* 0x000000045f5f7223 */ /* 0x080fe20000010818 */
[----:B------:R-:W0:Y:S01]  /*39e0*/  MUFU.EX2 R89, R89 ;  /* 0x0000005900597308 */ /* 0x000e220000000800 */
[----:B-----5:R-:W-:Y:S01]  /*39f0*/  FADD.FTZ R11, R179, R46 ;  /* 0x0000002eb30b7221 */ /* 0x020fe20000010000 */
[----:B------:R-:W-:Y:S01]  /*3a00*/  F2FP.BF16.F32.PACK_AB R177, R20, R177 ;  /* 0x000000b114b1723e */ /* 0x000fe200000010ff */
[-CC-:B------:R-:W-:Y:S01]  /*3a10*/  FFMA.FTZ R67, R67, R4.reuse, -R24.reuse ;  /* 0x0000000443437223 */ /* 0x180fe20000010818 */
[-CC-:B------:R-:W-:Y:S01]  /*3a20*/  FFMA.FTZ R97, R97, R4.reuse, -R24.reuse ;  /* 0x0000000461617223 */ /* 0x180fe20000010818 */
[----:B-1----:R-:W-:Y:S01]  /*3a30*/  FADD.FTZ R48, R12, R11 ;  /* 0x0000000b0c307221 */ /* 0x002fe20000010000 */
[-CC-:B------:R-:W-:Y:S01]  /*3a40*/  FFMA.FTZ R63, R63, R4.reuse, -R24.reuse ;  /* 0x000000043f3f7223 */ /* 0x180fe20000010818 */
[-C--:B------:R-:W-:Y:S01]  /*3a50*/  FFMA.FTZ R99, R99, R4.reuse, -R24 ;  /* 0x0000000463637223 */ /* 0x080fe20000010818 */
[----:B------:R-:W1:Y:S01]  /*3a60*/  MUFU.EX2 R182, R69 ;  /* 0x0000004500b67308 */ /* 0x000e620000000800 */
[----:B---3--:R-:W-:Y:S01]  /*3a70*/  FADD.FTZ R46, R65, R88 ;  /* 0x00000058412e7221 */ /* 0x008fe20000010000 */
        /* <DEDUP_REMOVED lines=8> */
[----:B------:R-:W-:-:S02]  /*3b00*/  F2FP.BF16.F32.PACK_AB R183, R28, R183 ;  /* 0x000000b71cb7723e */ /* 0x000fc400000010ff */
[----:B------:R-:W-:-:S04]  /*3b10*/  F2FP.BF16.F32.PACK_AB R179, R12, R179 ;  /* 0x000000b30cb3723e */ /* 0x000fc800000010ff */
[----:B------:R-:W0:Y:S01]  /*3b20*/  MUFU.EX2 R176, R25 ;  /* 0x0000001900b07308 */ /* 0x000e220000000800 */
[C---:B-1----:R-:W-:Y:S01]  /*3b30*/  FADD.FTZ R46, R182.reuse, R11 ;  /* 0x0000000bb62e7221 */ /* 0x042fe20000010000 */
[----:B------:R-:W-:Y:S02]  /*3b40*/  F2FP.BF16.F32.PACK_AB R182, R182, R89 ;  /* 0x00000059b6b6723e */ /* 0x000fe400000010ff */
[----:B------:R-:W-:-:S04]  /*3b50*/  CS2R R88, SRZ ;  /* 0x0000000000587805 */ /* 0x000fc8000001ff00 */
[----:B------:R-:W1:Y:S08]  /*3b60*/  MUFU.EX2 R75, R75 ;  /* 0x0000004b004b7308 */ /* 0x000e700000000800 */
[----:B------:R3:W4:Y:S08]  /*3b70*/  MUFU.EX2 R178, R15 ;  /* 0x0000000f00b27308 */ /* 0x0007300000000800 */
[----:B------:R-:W5:Y:S01]  /*3b80*/  MUFU.EX2 R13, R13 ;  /* 0x0000000d000d7308 */ /* 0x000f620000000800 */
[----:B---3--:R-:W-:Y:S01]  /*3b90*/  FADD.FTZ R15, R173, R48 ;  /* 0x00000030ad0f7221 */ /* 0x008fe20000010000 */
[----:B------:R-:W-:-:S03]  /*3ba0*/  F2FP.BF16.F32.PACK_AB R173, R6, R173 ;  /* 0x000000ad06ad723e */ /* 0x000fc600000010ff */
[----:B------:R-:W-:-:S03]  /*3bb0*/  FADD.FTZ R48, R6, R15 ;  /* 0x0000000f06307221 */ /* 0x000fc60000010000 */
[----:B------:R2:W-:Y:S01]  /*3bc0*/  MUFU.EX2 R152, R5 ;  /* 0x0000000500987308 */ /* 0x0005e20000000800 */
[----:B------:R-:W-:Y:S01]  /*3bd0*/  FADD.FTZ R11, R175, R48 ;  /* 0x00000030af0b7221 */ /* 0x000fe20000010000 */
[----:B------:R-:W-:-:S03]  /*3be0*/  F2FP.BF16.F32.PACK_AB R175, R8, R175 ;  /* 0x000000af08af723e */ /* 0x000fc600000010ff */
[----:B------:R-:W-:-:S03]  /*3bf0*/  FADD.FTZ R48, R8, R11 ;  /* 0x0000000b08307221 */ /* 0x000fc60000010000 */
[----:B------:R-:W3:Y:S01]  /*3c00*/  MUFU.EX2 R171, R171 ;  /* 0x000000ab00ab7308 */ /* 0x000ee20000000800 */
[----:B--2---:R-:W-:Y:S01]  /*3c10*/  FADD.FTZ R5, R73, R46 ;  /* 0x0000002e49057221 */ /* 0x004fe20000010000 */
[----:B------:R-:W-:Y:S01]  /*3c20*/  FADD.FTZ R11, R169, R48 ;  /* 0x00000030a90b7221 */ /* 0x000fe20000010000 */
[----:B------:R-:W-:Y:S02]  /*3c30*/  F2FP.BF16.F32.PACK_AB R169, R10, R169 ;  /* 0x000000a90aa9723e */ /* 0x000fe400000010ff */
[----:B0-----:R-:W-:Y:S01]  /*3c40*/  FADD.FTZ R46, R176, R5 ;  /* 0x00000005b02e7221 */ /* 0x001fe20000010000 */
[----:B------:R-:W-:Y:S01]  /*3c50*/  FADD.FTZ R48, R10, R11 ;  /* 0x0000000b0a307221 */ /* 0x000fe20000010000 */
[----:B------:R-:W-:Y:S01]  /*3c60*/  F2FP.BF16.F32.PACK_AB R176, R176, R73 ;  /* 0x00000049b0b0723e */ /* 0x000fe200000010ff */
[----:B------:R-:W0:Y:S01]  /*3c70*/  MUFU.EX2 R172, R77 ;  /* 0x0000004d00ac7308 */ /* 0x000e220000000800 */
[----:B-1----:R-:W-:-:S04]  /*3c80*/  FADD.FTZ R5, R75, R46 ;  /* 0x0000002e4b057221 */ /* 0x002fc80000010000 */
[C---:B----4-:R-:W-:Y:S01]  /*3c90*/  FADD.FTZ R46, R178.reuse, R5 ;  /* 0x00000005b22e7221 */ /* 0x050fe20000010000 */
[----:B------:R-:W-:Y:S02]  /*3ca0*/  F2FP.BF16.F32.PACK_AB R178, R178, R75 ;  /* 0x0000004bb2b2723e */ /* 0x000fe400000010ff */
[----:B------:R-:W1:Y:S01]  /*3cb0*/  MUFU.EX2 R14, R14 ;  /* 0x0000000e000e7308 */ /* 0x000e620000000800 */
[----:B-----5:R-:W-:Y:S01]  /*3cc0*/  FADD.FTZ R5, R13, R46 ;  /* 0x0000002e0d057221 */ /* 0x020fe20000010000 */
[----:B---3--:R-:W-:-:S06]  /*3cd0*/  FADD.FTZ R11, R171, R48 ;  /* 0x00000030ab0b7221 */ /* 0x008fcc0000010000 */
[----:B------:R-:W2:Y:S01]  /*3ce0*/  MUFU.EX2 R79, R79 ;  /* 0x0000004f004f7308 */ /* 0x000ea20000000800 */
[C---:B0-----:R-:W-:Y:S01]  /*3cf0*/  FADD.FTZ R0, R172.reuse, R5 ;  /* 0x00000005ac007221 */ /* 0x041fe20000010000 */
[----:B------:R-:W-:-:S06]  /*3d00*/  F2FP.BF16.F32.PACK_AB R172, R172, R13 ;  /* 0x0000000dacac723e */ /* 0x000fcc00000010ff */
[----:B------:R-:W0:Y:S01]  /*3d10*/  MUFU.EX2 R153, R153 ;  /* 0x0000009900997308 */ /* 0x000e220000000800 */
[C---:B-1----:R-:W-:Y:S01]  /*3d20*/  FADD.FTZ R46, R14.reuse, R11 ;  /* 0x0000000b0e2e7221 */ /* 0x042fe20000010000 */
[----:B------:R-:W-:-:S06]  /*3d30*/  F2FP.BF16.F32.PACK_AB R171, R14, R171 ;  /* 0x000000ab0eab723e */ /* 0x000fcc00000010ff */
[----:B------:R-:W1:Y:S01]  /*3d40*/  MUFU.EX2 R9, R9 ;  /* 0x0000000900097308 */ /* 0x000e620000000800 */
[----:B--2---:R-:W-:-:S04]  /*3d50*/  FADD.FTZ R5, R79, R0 ;  /* 0x000000004f057221 */ /* 0x004fc80000010000 */
[C---:B------:R-:W-:Y:S01]  /*3d60*/  FADD.FTZ R0, R174.reuse, R5 ;  /* 0x00000005ae007221 */ /* 0x040fe20000010000 */
[----:B------:R-:W-:Y:S02]  /*3d70*/  F2FP.BF16.F32.PACK_AB R174, R174, R79 ;  /* 0x0000004faeae723e */ /* 0x000fe400000010ff */
[----:B------:R-:W2:Y:S01]  /*3d80*/  MUFU.EX2 R43, R43 ;  /* 0x0000002b002b7308 */ /* 0x000ea20000000800 */
[----:B0-----:R-:W-:Y:S01]  /*3d90*/  FADD.FTZ R11, R153, R46 ;  /* 0x0000002e990b7221 */ /* 0x001fe20000010000 */
[----:B------:R-:W-:-:S03]  /*3da0*/  F2FP.BF16.F32.PACK_AB R153, R32, R153 ;  /* 0x000000992099723e */ /* 0x000fc600000010ff */
[----:B------:R-:W-:-:S03]  /*3db0*/  FADD.FTZ R46, R32, R11 ;  /* 0x0000000b202e7221 */ /* 0x000fc60000010000 */
        /* <DEDUP_REMOVED lines=21> */
[----:B0-----:R-:W-:-:S04]  /*3f10*/  FADD.FTZ R5, R3, R0 ;  /* 0x0000000003057221 */ /* 0x001fc80000010000 */
[C---:B------:R-:W-:Y:S01]  /*3f20*/  FADD.FTZ R0, R152.reuse, R5 ;  /* 0x0000000598007221 */ /* 0x040fe20000010000 */
[----:B------:R-:W-:Y:S02]  /*3f30*/  F2FP.BF16.F32.PACK_AB R152, R152, R3 ;  /* 0x000000039898723e */ /* 0x000fe400000010ff */
        /* <DEDUP_REMOVED lines=8> */
[----:B-1----:R-:W-:Y:S01]  /*3fc0*/  FADD.FTZ R11, R41, R20 ;  /* 0x00000014290b7221 */ /* 0x002fe20000010000 */
[----:B--2---:R-:W-:-:S06]  /*3fd0*/  CS2R R90, SRZ ;  /* 0x00000000005a7805 */ /* 0x004fcc000001ff00 */
[----:B------:R-:W1:Y:S01]  /*3fe0*/  MUFU.EX2 R93, R93 ;  /* 0x0000005d005d7308 */ /* 0x000e620000000800 */
[C---:B---3--:R-:W-:Y:S01]  /*3ff0*/  FADD.FTZ R0, R154.reuse, R5 ;  /* 0x000000059a007221 */ /* 0x048fe20000010000 */
        /* <DEDUP_REMOVED lines=10> */
[----:B------:R-:W-:Y:S02]  /*40a0*/  F2FP.BF16.F32.PACK_AB R156, R156, R93 ;  /* 0x0000005d9c9c723e */ /* 0x000fe400000010ff */
[----:B------:R-:W-:-:S04]  /*40b0*/  CS2R R92, SRZ ;  /* 0x00000000005c7805 */ /* 0x000fc8000001ff00 */
        /* <DEDUP_REMOVED lines=9> */
[----:B------:R-:W-:Y:S02]  /*4150*/  F2FP.BF16.F32.PACK_AB R158, R158, R95 ;  /* 0x0000005f9e9e723e */ /* 0x000fe400000010ff */
[----:B------:R-:W-:-:S04]  /*4160*/  CS2R R94, SRZ ;  /* 0x00000000005e7805 */ /* 0x000fc8000001ff00 */
        /* <DEDUP_REMOVED lines=15> */
[----:B------:R-:W-:Y:S02]  /*4260*/  F2FP.BF16.F32.PACK_AB R162, R162, R99 ;  /* 0x00000063a2a2723e */ /* 0x000fe400000010ff */
[----:B------:R-:W-:-:S04]  /*4270*/  CS2R R98, SRZ ;  /* 0x0000000000627805 */ /* 0x000fc8000001ff00 */
[----:B------:R-:W1:Y:S01]  /*4280*/  MUFU.EX2 R61, R61 ;  /* 0x0000003d003d7308 */ /* 0x000e620000000800 */
[----:B--2---:R-:W-:-:S07]  /*4290*/  FADD.FTZ R5, R101, R6 ;  /* 0x0000000665057221 */ /* 0x004fce0000010000 */
[----:B------:R-:W2:Y:S01]  /*42a0*/  MUFU.EX2 R36, R27 ;  /* 0x0000001b00247308 */ /* 0x000ea20000000800 */
[C---:B0-----:R-:W-:Y:S01]  /*42b0*/  FADD.FTZ R6, R164.reuse, R5 ;  /* 0x00000005a4067221 */ /* 0x041fe20000010000 */
[----:B------:R-:W-:Y:S02]  /*42c0*/  F2FP.BF16.F32.PACK_AB R164, R164, R101 ;  /* 0x00000065a4a4723e */ /* 0x000fe400000010ff */
[----:B------:R-:W-:-:S04]  /*42d0*/  CS2R R100, SRZ ;  /* 0x0000000000647805 */ /* 0x000fc8000001ff00 */
[----:B------:R-:W0:Y:S01]  /*42e0*/  MUFU.EX2 R24, R24 ;  /* 0x0000001800187308 */ /* 0x000e220000000800 */
[----:B-1----:R-:W-:Y:S01]  /*42f0*/  FADD.FTZ R3, R61, R6 ;  /* 0x000000063d037221 */ /* 0x002fe20000010000 */
[C---:B--2---:R-:W-:Y:S01]  /*4300*/  FADD.FTZ R0, R36.reuse, R11 ;  /* 0x0000000b24007221 */ /* 0x044fe20000010000 */
[----:B------:R-:W-:Y:S02]  /*4310*/  F2FP.BF16.F32.PACK_AB R167, R36, R33 ;  /* 0x0000002124a7723e */ /* 0x000fe400000010ff */
[C---:B0-----:R-:W-:Y:S01]  /*4320*/  FADD.FTZ R3, R24.reuse, R3 ;  /* 0x0000000318037221 */ /* 0x041fe20000010000 */
[----:B------:R-:W-:Y:S01]  /*4330*/  F2FP.BF16.F32.PACK_AB R166, R24, R61 ;  /* 0x0000003d18a6723e */ /* 0x000fe200000010ff */
[----:B------:R-:W-:Y:S06]  /*4340*/  @!P3 BRA `(.L_x_2262) ;  /* 0x000000300058b947 */ /* 0x000fec0003800000 */
[----:B------:R-:W-:Y:S01]  /*4350*/  IMAD.MOV.U32 R6, RZ, RZ, R7 ;  /* 0x000000ffff067224 */ /* 0x000fe200078e0007 */
[----:B------:R-:W-:Y:S01]  /*4360*/  UMOV UR55, UR43 ;  /* 0x0000002b00377c82 */ /* 0x000fe20008000000 */
[----:B------:R-:W-:Y:S01]  /*4370*/  IMAD.MOV.U32 R5, RZ, RZ, R21 ;  /* 0x000000ffff057224 */ /* 0x000fe200078e0015 */
[----:B------:R-:W-:Y:S01]  /*4380*/  UMOV UR53, UR42 ;  /* 0x0000002a00357c82 */ /* 0x000fe20008000000 */
[----:B------:R-:W-:Y:S01]  /*4390*/  IMAD.MOV.U32 R151, RZ, RZ, RZ ;  /* 0x000000ffff977224 */ /* 0x000fe200078e00ff */
[----:B------:R-:W-:Y:S01]  /*43a0*/  ULDC UR50, c[0x0][0x288] ;  /* 0x0000a20000327ab9 */ /* 0x000fe20000000800 */
[----:B------:R-:W-:-:S05]  /*43b0*/  ULDC UR51, c[0x0][0x9d8] ;  /* 0x0002760000337ab9 */ /* 0x000fca0000000800 */
.L_x_2271:
        /* <DEDUP_REMOVED lines=9> */
.L_x_2264:
[----:B------:R-:W-:Y:S01]  /*4450*/  ULEA UR6, UR42, UR41, 0x3 ;  /* 0x000000292a067291 */ /* 0x000fe2000f8e183f */
[----:B------:R-:W-:-:S05]  /*4460*/  IMAD.U32 R4, RZ, RZ, UR43 ;  /* 0x0000002bff047e24 */ /* 0x000fca000f8e00ff */
[----:B------:R-:W-:-:S04]  /*4470*/  SHF.L.U32 R4, R4, 0x1f, RZ ;  /* 0x0000001f04047819 */ /* 0x000fc800000006ff */
[----:B------:R0:W1:Y:S01]  /*4480*/  SYNCS.PHASECHK.TRANS64.TRYWAIT P3, [UR6+0x28830], R4 ;  /* 0x02883004ff0075a7 */ /* 0x0000620008060146 */
[----:B------:R-:W-:Y:S05]  /*4490*/  @!P0 BRA `(.L_x_2265) ;  /* 0x0000000000048947 */ /* 0x000fea0003800000 */
[----:B------:R-:W-:Y:S01]  /*44a0*/  BPT.TRAP 0x1 ;  /* 0x000000040000795c */ /* 0x000fe20000300000 */
.L_x_2265:
[----:B-1----:R-:W-:Y:S05]  /*44b0*/  @P3 BRA `(.L_x_2263) ;  /* 0x0000000000083947 */ /* 0x002fea0003800000 */
[----:B------:R-:W1:Y:S02]  /*44c0*/  SYNCS.PHASECHK.TRANS64.TRYWAIT P3, [UR6+0x28830], R4 ;  /* 0x02883004ff0075a7 */ /* 0x000e640008060146 */
[----:B-1----:R-:W-:Y:S05]  /*44d0*/  @!P3 BRA `(.L_x_2266) ;  /* 0x000000c4003cb947 */ /* 0x002fea0003800000 */
.L_x_2263:
        /* <DEDUP_REMOVED lines=45> */
.L_x_2268:
[----:B------:R-:W-:Y:S01]  /*47b0*/  ULEA UR6, UR53, UR41, 0x3 ;  /* 0x0000002935067291 */ /* 0x000fe2000f8e183f */
[----:B------:R-:W-:-:S05]  /*47c0*/  IMAD.U32 R4, RZ, RZ, UR55 ;  /* 0x00000037ff047e24 */ /* 0x000fca000f8e00ff */
[----:B------:R-:W-:-:S04]  /*47d0*/  SHF.L.U32 R4, R4, 0x1f, RZ ;  /* 0x0000001f04047819 */ /* 0x000fc800000006ff */
[----:B------:R0:W1:Y:S01]  /*47e0*/  SYNCS.PHASECHK.TRANS64.TRYWAIT P3, [UR6+0x28850], R4 ;  /* 0x02885004ff0075a7 */ /* 0x0000620008060146 */
[----:B------:R-:W-:Y:S05]  /*47f0*/  @!P0 BRA `(.L_x_2269) ;  /* 0x0000000000048947 */ /* 0x000fea0003800000 */
[----:B------:R-:W-:Y:S01]  /*4800*/  BPT.TRAP 0x1 ;  /* 0x000000040000795c */ /* 0x000fe20000300000 */
.L_x_2269:
[----:B-1----:R-:W-:Y:S05]  /*4810*/  @P3 BRA `(.L_x_2267) ;  /* 0x0000000000083947 */ /* 0x002fea0003800000 */
[----:B------:R-:W1:Y:S02]  /*4820*/  SYNCS.PHASECHK.TRANS64.TRYWAIT P3, [UR6+0x28850], R4 ;  /* 0x02885004ff0075a7 */ /* 0x000e640008060146 */
[----:B-1----:R-:W-:Y:S05]  /*4830*/  @!P3 BRA `(.L_x_2270) ;  /* 0x000000c0007cb947 */ /* 0x002fea0003800000 */
.L_x_2267:
[----:B------:R-:W-:Y:S01]  /*4840*/  UIADD3 UR6, UR41, 0x400, URZ ;  /* 0x0000040029067890 */ /* 0x000fe2000fffe03f */
[----:B------:R-:W-:Y:S01]  /*4850*/  WARPGROUP.ARRIVE ;  /* 0x00000000000079c5 */ /* 0x000fe20000000000 */
[----:B------:R-:W-:Y:S01]  /*4860*/  UMOV UR7, 0x40000040 ;  /* 0x4000004000077882 */ /* 0x000fe20000000000 */
[----:B------:R-:W-:Y:S01]  /*4870*/  FMUL.FTZ R43, R43, UR51 ;  /* 0x000000332b2b7c20 */ /* 0x000fe20008410000 */
[----:B------:R-:W-:Y:S01]  /*4880*/  USHF.R.U32.HI UR6, URZ, 0x4, UR6 ;  /* 0x000000043f067899 */ /* 0x000fe20008011606 */
[----:B------:R-:W-:Y:S01]  /*4890*/  FMUL.FTZ R10, R25, UR51 ;  /* 0x00000033190a7c20 */ /* 0x000fe20008410000 */
[----:B------:R-:W2:Y:S01]  /*48a0*/  LDC R14, c[0x0][0x2f0] ;  /* 0x0000bc00ff0e7b82 */ /* 0x000ea20000000800 */
[----:B------:R3:W-:Y:S01]  /*48b0*/  MUFU.TANH R11, R43 ;  /* 0x0000002b000b7308 */ /* 0x0007e20000002400 */
[----:B------:R-:W-:Y:S01]  /*48c0*/  ULOP3.LUT UR6, UR6, 0x3fff, URZ, 0xc0, !UPT ;  /* 0x00003fff06067892 */ /* 0x000fe2000f8ec03f */
[----:B------:R-:W-:Y:S01]  /*48d0*/  FMUL.FTZ R192, R26, UR51 ;  /* 0x000000331ac07c20 */ /* 0x000fe20008410000 */
[----:B------:R-:W-:Y:S01]  /*48e0*/  FMUL.FTZ R38, R38, UR51 ;  /* 0x0000003326267c20 */ /* 0x000fe20008410000 */
[----:B------:R-:W-:Y:S01]  /*48f0*/  FMUL.FTZ R39, R39, UR51 ;  /* 0x0000003327277c20 */ /* 0x000fe20008410000 */
[----:B------:R-:W-:Y:S01]  /*4900*/  ULOP3.LUT UR6, UR6, 0x4000000, URZ, 0xfc, !UPT ;  /* 0x0400000006067892 */ /* 0x000fe2000f8efc3f */
[----:B------:R-:W-:Y:S01]  /*4910*/  FMUL.FTZ R42, R42, UR51 ;  /* 0x000000332a2a7c20 */ /* 0x000fe20008410000 */
[----:B------:R-:W-:Y:S01]  /*4920*/  FMUL.FTZ R46, R46, UR51 ;  /* 0x000000332e2e7c20 */ /* 0x000fe20008410000 */
[----:B------:R-:W4:Y:S01]  /*4930*/  MUFU.TANH R192, R192 ;  /* 0x000000c000c07308 */ /* 0x000f220000002400 */
[----:B------:R-:W-:Y:S01]  /*4940*/  ULEA UR10, UR53, UR6, 0xb ;  /* 0x00000006350a7291 */ /* 0x000fe2000f8e583f */
[----:B---3--:R-:W-:-:S02]  /*4950*/  VIADD R43, R17, UR36 ;  /* 0x00000024112b7c36 */ /* 0x008fc40008000000 */
[----:B------:R-:W-:Y:S01]  /*4960*/  FMUL.FTZ R47, R47, UR51 ;  /* 0x000000332f2f7c20 */ /* 0x000fe20008410000 */
[----:B------:R-:W-:Y:S01]  /*4970*/  FMUL.FTZ R50, R50, UR51 ;  /* 0x0000003332327c20 */ /* 0x000fe20008410000 */
[----:B------:R-:W-:Y:S01]  /*4980*/  FMUL.FTZ R51, R51, UR51 ;  /* 0x0000003333337c20 */ /* 0x000fe20008410000 */
[----:B------:R-:W-:Y:S01]  /*4990*/  FMUL.FTZ R54, R54, UR51 ;  /* 0x0000003336367c20 */ /* 0x000fe20008410000 */
[----:B------:R-:W-:Y:S01]  /*49a0*/  FMUL.FTZ R55, R55, UR51 ;  /* 0x0000003337377c20 */ /* 0x000fe20008410000 */
[----:B------:R-:W-:Y:S01]  /*49b0*/  UMOV UR6, UR10 ;  /* 0x0000000a00067c82 */ /* 0x000fe20008000000 */
[----:B------:R-:W-:Y:S01]  /*49c0*/  MUFU.TANH R38, R38 ;  /* 0x0000002600267308 */ /* 0x000fe20000002400 */
[----:B------:R-:W-:Y:S01]  /*49d0*/  HGMMA.64x128x16.F32.BF16 R88, R180, gdesc[UR4].tnspB, R88, gsb0 ;  /* 0x41e00004b4587df0 */ /* 0x000fe20008001858 */
[----:B------:R-:W-:Y:S01]  /*49e0*/  UIADD3 UR6, UR10, 0x80, URZ ;  /* 0x000000800a067890 */ /* 0x000fe2000fffe03f */
[----:B------:R-:W-:Y:S01]  /*49f0*/  FMUL.FTZ R58, R58, UR51 ;  /* 0x000000333a3a7c20 */ /* 0x000fe20008410000 */
[----:B------:R-:W-:Y:S01]  /*4a00*/  UMOV UR7, 0x40000040 ;  /* 0x4000004000077882 */ /* 0x000fe20000000000 */
[----:B------:R-:W-:Y:S01]  /*4a10*/  FMUL.FTZ R66, R66, UR51 ;  /* 0x0000003342427c20 */ /* 0x000fe20008410000 */
[----:B------:R-:W-:Y:S01]  /*4a20*/  FMUL.FTZ R59, R59, UR51 ;  /* 0x000000333b3b7c20 */ /* 0x000fe20008410000 */
[----:B------:R-:W-:Y:S01]  /*4a30*/  FMUL.FTZ R8, R24, UR51 ;  /* 0x0000003318087c20 */ /* 0x000fe20008410000 */
[----:B------:R3:W-:Y:S01]  /*4a40*/  MUFU.TANH R9, R39 ;  /* 0x0000002700097308 */ /* 0x0007e20000002400 */
        /* <DEDUP_REMOVED lines=8> */
[----:B---3--:R-:W-:Y:S01]  /*4ad0*/  FMUL.FTZ R39, R56, UR51 ;  /* 0x0000003338277c20 */ /* 0x008fe20008410000 */
        /* <DEDUP_REMOVED lines=16> */
[----:B------:R-:W-:Y:S01]  /*4be0*/  UISETP.GT.AND UP1, UPT, UR54, UR52, UPT ;  /* 0x000000343600728c */ /* 0x000fe2000bf24270 */
[----:B------:R-:W-:-:S05]  /*4bf0*/  UMOV UR55, UR43 ;  /* 0x0000002b00377c82 */ /* 0x000fca0008000000 */
        /* <DEDUP_REMOVED lines=22> */
[----:B------:R-:W3:Y:S01]  /*4d60*/  MUFU.TANH R182, R182 ;  /* 0x000000b600b67308 */ /* 0x000ee20000002400 */
[----:B------:R-:W-:Y:S01]  /*4d70*/  UMOV UR7, 0x40000040 ;  /* 0x4000004000077882 */ /* 0x000fe20000000000 */
[----:B------:R-:W-:Y:S01]  /*4d80*/  FMUL.FTZ R41, R57, UR51 ;  /* 0x0000003339297c20 */ /* 0x000fe20008410000 */
[----:B------:R-:W-:-:S05]  /*4d90*/  FMUL.FTZ R57, R68, UR51 ;  /* 0x0000003344397c20 */ /* 0x000fca0008410000 */
[----:B------:R-:W5:Y:S08]  /*4da0*/  MUFU.TANH R180, R180 ;  /* 0x000000b400b47308 */ /* 0x000f700000002400 */
[----:B------:R0:W-:Y:S08]  /*4db0*/  MUFU.TANH R44, R67 ;  /* 0x00000043002c7308 */ /* 0x0001f00000002400 */
[----:B------:R-:W-:Y:S01]  /*4dc0*/  MUFU.TANH R10, R10 ;  /* 0x0000000a000a7308 */ /* 0x000fe20000002400 */
[----:B0-----:R-:W-:-:S07]  /*4dd0*/  FMUL.FTZ R67, R80, UR51 ;  /* 0x0000003350437c20 */ /* 0x001fce0008410000 */
        /* <DEDUP_REMOVED lines=20> */
[----:B------:R0:W-:Y:S01]  /*4f20*/  MUFU.TANH R40, R71 ;  /* 0x0000004700287308 */ /* 0x0001e20000002400 */
[----:B------:R-:W-:Y:S01]  /*4f30*/  HGMMA.64x128x16.F32.BF16 R88, R172, gdesc[UR4].tnspB, R88, gsb0 ;  /* 0x41e00004ac587df0 */ /* 0x000fe20008001858 */
[----:B------:R-:W-:Y:S01]  /*4f40*/  UIADD3 UR6, UR10, 0x180, URZ ;  /* 0x000001800a067890 */ /* 0x000fe2000fffe03f */
[----:B------:R-:W-:-:S05]  /*4f50*/  UMOV UR7, 0x40000040 ;  /* 0x4000004000077882 */ /* 0x000fca0000000000 */
[----:B------:R-:W5:Y:S01]  /*4f60*/  MUFU.TANH R178, R178 ;  /* 0x000000b200b27308 */ /* 0x000f620000002400 */
[----:B0-----:R-:W-:-:S07]  /*4f70*/  FMUL.FTZ R71, R85, UR51 ;  /* 0x0000003355477c20 */ /* 0x001fce0008410000 */
[----:B------:R-:W0:Y:S08]  /*4f80*/  MUFU.TANH R176, R176 ;  /* 0x000000b000b07308 */ /* 0x000e300000002400 */
        /* <DEDUP_REMOVED lines=9> */
[----:B------:R4:W-:Y:S01]  /*5020*/  MUFU.TANH R48, R63 ;  /* 0x0000003f00307308 */ /* 0x0009e20000002400 */
[----:B------:R-:W-:Y:S01]  /*5030*/  HGMMA.64x128x16.F32.BF16 R88, R168, gdesc[UR4].tnspB, R88, gsb0 ;  /* 0x41e00004a8587df0 */ /* 0x000fe20008001858 */
[----:B------:R-:W-:Y:S01]  /*5040*/  @UP0 ULDC UR6, c[0x0][0x44c] ;  /* 0x0001130000060ab9 */ /* 0x000fe20000000800 */
[----:B------:R-:W-:Y:S01]  /*5050*/  UMOV UR7, 0x40000040 ;  /* 0x4000004000077882 */ /* 0x000fe20000000000 */
[----:B-1----:R-:W-:Y:S01]  /*5060*/  @P2 IMAD.HI.U32 R4, R43, UR6, RZ ;  /* 0x000000062b042c27 */ /* 0x002fe2000f8e00ff */
[----:B------:R-:W-:-:S03]  /*5070*/  @UP0 ULDC UR6, c[0x0][0x450] ;  /* 0x0001140000060ab9 */ /* 0x000fc60000000800 */
[----:B------:R-:W1:Y:S01]  /*5080*/  MUFU.TANH R174, R174 ;  /* 0x000000ae00ae7308 */ /* 0x000e620000002400 */
[----:B----4-:R-:W-:Y:S01]  /*5090*/  FMUL.FTZ R63, R77, UR51 ;  /* 0x000000334d3f7c20 */ /* 0x010fe20008410000 */
[----:B------:R-:W-:Y:S01]  /*50a0*/  @P2 SHF.R.U32.HI R43, RZ, UR6, R4 ;  /* 0x00000006ff2b2c19 */ /* 0x000fe20008011604 */
[----:B------:R-:W-:Y:S02]  /*50b0*/  UMOV UR6, 0xffffff80 ;  /* 0xffffff8000067882 */ /* 0x000fe40000000000 */
[----:B------:R-:W-:Y:S02]  /*50c0*/  UIMAD UR6, UR54, UR6, 0x1 ;  /* 0x00000001360674a4 */ /* 0x000fe4000f8e0206 */
[----:B------:R-:W4:Y:S01]  /*50d0*/  SHFL.IDX PT, R4, R43, 0x1, 0x1c1f ;  /* 0x003c1f002b047f89 */ /* 0x000f2200000e0000 */
[----:B------:R-:W-:Y:S01]  /*50e0*/  MUFU.TANH R35, R35 ;  /* 0x0000002300237308 */ /* 0x000fe20000002400 */
[----:B------:R-:W-:Y:S02]  /*50f0*/  UIADD3 UR54, UR54, -0x1, URZ ;  /* 0xffffffff36367890 */ /* 0x000fe4000fffe03f */
[----:B------:R-:W-:Y:S01]  /*5100*/  IMAD.U32 R25, RZ, RZ, UR6 ;  /* 0x00000006ff197e24 */ /* 0x000fe2000f8e00ff */
[----:B------:R-:W-:-:S03]  /*5110*/  UIADD3 UR6, UR10, 0x200, URZ ;  /* 0x000002000a067890 */ /* 0x000fc6000fffe03f */
[----:B------:R-:W-:Y:S01]  /*5120*/  IMAD R25, R16, -0x2, R25 ;  /* 0xfffffffe10197824 */ /* 0x000fe200078e0219 */
[----:B------:R-:W-:Y:S03]  /*5130*/  MUFU.TANH R63, R63 ;  /* 0x0000003f003f7308 */ /* 0x000fe60000002400 */
[----:B--2---:R-:W-:-:S05]  /*5140*/  IMAD R25, R14, UR49, R25 ;  /* 0x000000310e197c24 */ /* 0x004fca000f8e0219 */
[----:B------:R-:W-:Y:S01]  /*5150*/  MUFU.TANH R14, R78 ;  /* 0x0000004e000e7308 */ /* 0x000fe20000002400 */
[----:B----4-:R-:W-:-:S04]  /*5160*/  IADD3 R4, R4, -UR50, R25 ;  /* 0x8000003204047c10 */ /* 0x010fc8000fffe019 */
[C---:B------:R-:W-:Y:S02]  /*5170*/  ISETP.GT.AND P3, PT, R4.reuse, RZ, PT ;  /* 0x000000ff0400720c */ /* 0x040fe40003f64270 */
[----:B------:R-:W-:Y:S02]  /*5180*/  ISETP.GT.AND P4, PT, R4, 0x1, PT ;  /* 0x000000010400780c */ /* 0x000fe40003f84270 */
[----:B------:R-:W-:Y:S02]  /*5190*/  FSEL R192, R192, -INF , P3 ;  /* 0xff800000c0c07808 */ /* 0x000fe40001800000 */
[----:B------:R-:W-:Y:S02]  /*51a0*/  ISETP.GT.AND P3, PT, R4, 0x8, PT ;  /* 0x000000080400780c */ /* 0x000fe40003f64270 */
[----:B---3--:R-:W-:Y:S02]  /*51b0*/  FSEL R182, R182, -INF , P4 ;  /* 0xff800000b6b67808 */ /* 0x008fe40002000000 */
[----:B------:R-:W-:-:S02]  /*51c0*/  FMNMX.FTZ R7, R192, R6, !PT ;  /* 0x00000006c0077209 */ /* 0x000fc40007810000 */
[----:B------:R-:W-:Y:S02]  /*51d0*/  ISETP.GT.AND P4, PT, R4, 0x9, PT ;  /* 0x000000090400780c */ /* 0x000fe40003f84270 */
[----:B-----5:R-:W-:Y:S02]  /*51e0*/  FSEL R180, R180, -INF , P3 ;  /* 0xff800000b4b47808 */ /* 0x020fe40001800000 */
[----:B------:R-:W-:Y:S02]  /*51f0*/  FMNMX.FTZ R7, R182, R7, !PT ;  /* 0x00000007b6077209 */ /* 0x000fe40007810000 */
[----:B------:R-:W-:Y:S02]  /*5200*/  ISETP.GT.AND P3, PT, R4, 0x10, PT ;  /* 0x000000100400780c */ /* 0x000fe40003f64270 */
[----:B------:R-:W-:Y:S02]  /*5210*/  FSEL R178, R178, -INF , P4 ;  /* 0xff800000b2b27808 */ /* 0x000fe40002000000 */
[----:B------:R-:W-:-:S02]  /*5220*/  FMNMX.FTZ R7, R180, R7, !PT ;  /* 0x00000007b4077209 */ /* 0x000fc40007810000 */
[----:B------:R-:W-:Y:S02]  /*5230*/  ISETP.GT.AND P4, PT, R4, 0x11, PT ;  /* 0x000000110400780c */ /* 0x000fe40003f84270 */
[----:B0-----:R-:W-:Y:S02]  /*5240*/  FSEL R176, R176, -INF , P3 ;  /* 0xff800000b0b07808 */ /* 0x001fe40001800000 */
[----:B------:R-:W-:Y:S02]  /*5250*/  FMNMX.FTZ R7, R178, R7, !PT ;  /* 0x00000007b2077209 */ /* 0x000fe40007810000 */
[----:B------:R-:W-:Y:S02]  /*5260*/  ISETP.GT.AND P3, PT, R4, 0x18, PT ;  /* 0x000000180400780c */ /* 0x000fe40003f64270 */
[----:B-1----:R-:W-:Y:S02]  /*5270*/  FSEL R174, R174, -INF , P4 ;  /* 0xff800000aeae7808 */ /* 0x002fe40002000000 */
[----:B------:R-:W-:-:S02]  /*5280*/  FMNMX.FTZ R7, R176, R7, !PT ;  /* 0x00000007b0077209 */ /* 0x000fc40007810000 */
[----:B------:R-:W-:Y:S02]  /*5290*/  ISETP.GT.AND P4, PT, R4, 0x19, PT ;  /* 0x000000190400780c */ /* 0x000fe40003f84270 */
[----:B------:R-:W-:Y:S02]  /*52a0*/  FSEL R172, R38, -INF , P3 ;  /* 0xff80000026ac7808 */ /* 0x000fe40001800000 */
[----:B------:R-:W-:Y:S01]  /*52b0*/  FMNMX.FTZ R7, R174, R7, !PT ;  /* 0x00000007ae077209 */ /* 0x000fe20007810000 */
[----:B------:R0:W-:Y:S01]  /*52c0*/  MUFU.TANH R38, R74 ;  /* 0x0000004a00267308 */ /* 0x0001e20000002400 */
[----:B------:R-:W-:Y:S01]  /*52d0*/  ISETP.GT.AND P3, PT, R4, 0x20, PT ;  /* 0x000000200400780c */ /* 0x000fe20003f64270 */
[----:B0-----:R-:W-:Y:S01]  /*52e0*/  FMUL.FTZ R74, R60, UR51 ;  /* 0x000000333c4a7c20 */ /* 0x001fe20008410000 */
[----:B------:R-:W-:Y:S02]  /*52f0*/  FMUL.FTZ R60, R72, UR51 ;  /* 0x00000033483c7c20 */ /* 0x000fe40008410000 */
[----:B------:R-:W0:Y:S03]  /*5300*/  SHFL.IDX PT, R72, R43, RZ, 0x1c1f ;  /* 0x001c1fff2b487589 */ /* 0x000e2600000e0000 */
[----:B------:R-:W-:Y:S08]  /*5310*/  MUFU.TANH R74, R74 ;  /* 0x0000004a004a7308 */ /* 0x000ff00000002400 */
[----:B------:R-:W-:Y:S01]  /*5320*/  MUFU.TANH R60, R60 ;  /* 0x0000003c003c7308 */ /* 0x000fe20000002400 */
[----:B0-----:R-:W-:-:S04]  /*5330*/  IADD3 R72, R72, -UR50, R25 ;  /* 0x8000003248487c10 */ /* 0x001fc8000fffe019 */
[----:B------:R-:W-:-:S04]  /*5340*/  ISETP.GT.AND P5, PT, R72, 0x1, PT ;  /* 0x000000014800780c */ /* 0x000fc80003fa4270 */
[----:B------:R-:W-:Y:S02]  /*5350*/  FSEL R43, R10, -INF , P5 ;  /* 0xff8000000a2b7808 */ /* 0x000fe40002800000 */
[----:B------:R-:W-:-:S04]  /*5360*/  ISETP.GT.AND P5, PT, R72, 0x9, PT ;  /* 0x000000094800780c */ /* 0x000fc80003fa4270 */
[----:B------:R-:W-:Y:S02]  /*5370*/  FSEL R49, R20, -INF , P5 ;  /* 0xff80000014317808 */ /* 0x000fe40002800000 */
[----:B------:R-:W-:Y:S01]  /*5380*/  ISETP.GT.AND P5, PT, R72, 0x11, PT ;  /* 0x000000114800780c */ /* 0x000fe20003fa4270 */
[----:B------:R-:W-:Y:S02]  /*5390*/  WARPGROUP.DEPBAR.LE gsb0, 0x0 ;  /* 0x00008000000079c5 */ /* 0x000fe40000010000 */
[----:B------:R-:W-:Y:S01]  /*53a0*/  WARPGROUP.ARRIVE ;  /* 0x00000000000079c5 */ /* 0x000fe20000000000 */
[----:B------:R-:W-:Y:S02]  /*53b0*/  FSEL R170, R9, -INF , P4 ;  /* 0xff80000009aa7808 */ /* 0x000fe40002000000 */
[----:B------:R-:W-:Y:S01]  /*53c0*/  FMNMX.FTZ R9, R172, R7, !PT ;  /* 0x00000007ac097209 */ /* 0x000fe20007810000 */
[----:B------:R-:W-:Y:S01]  /*53d0*/  FMUL.FTZ R7, R70, UR51 ;  /* 0x0000003346077c20 */ /* 0x000fe20008410000 */
[----:B------:R-:W-:Y:S01]  /*53e0*/  ISETP.GT.AND P4, PT, R4, 0x21, PT ;  /* 0x000000210400780c */ /* 0x000fe20003f84270 */
[----:B------:R-:W-:Y:S01]  /*53f0*/  HGMMA.64x128x16.F32.BF16 R88, R152, gdesc[UR4].tnspB, R88, gsb0 ;  /* 0x41e0000498587df0 */ /* 0x000fe20008001858 */
[----:B------:R-:W-:Y:S01]  /*5400*/  FSEL R168, R42, -INF , P3 ;  /* 0xff8000002aa87808 */ /* 0x000fe20001800000 */
[----:B------:R-:W-:Y:S01]  /*5410*/  UIADD3 UR6, UR10, 0x280, URZ ;  /* 0x000002800a067890 */ /* 0x000fe2000fffe03f */
[----:B------:R-:W-:Y:S01]  /*5420*/  FMNMX.FTZ R9, R170, R9, !PT ;  /* 0x00000009aa097209 */ /* 0x000fe20007810000 */
[----:B------:R-:W0:Y:S01]  /*5430*/  MUFU.TANH R7, R7 ;  /* 0x0000000700077308 */ /* 0x000e220000002400 */
[----:B------:R-:W-:Y:S01]  /*5440*/  ISETP.GT.AND P3, PT, R4, 0x28, PT ;  /* 0x000000280400780c */ /* 0x000fe20003f64270 */
[----:B------:R-:W-:Y:S01]  /*5450*/  UMOV UR7, 0x40000040 ;  /* 0x4000004000077882 */ /* 0x000fe20000000000 */
[----:B------:R-:W-:Y:S01]  /*5460*/  FMNMX.FTZ R9, R168, R9, !PT ;  /* 0x00000009a8097209 */ /* 0x000fe20007810000 */
[----:B------:R-:W-:-:S02]  /*5470*/  WARPGROUP.DEPBAR.LE gsb0, 0x0 ;  /* 0x00008000000079c5 */ /* 0x000fc40000010000 */
[----:B------:R-:W-:Y:S01]  /*5480*/  FSEL R154, R11, -INF , P4 ;  /* 0xff8000000b9a7808 */ /* 0x000fe20002000000 */
[----:B------:R-:W-:Y:S01]  /*5490*/  WARPGROUP.ARRIVE ;  /* 0x00000000000079c5 */ /* 0x000fe20000000000 */
[----:B------:R-:W-:Y:S01]  /*54a0*/  ISETP.GT.AND P4, PT, R4, 0x29, PT ;  /* 0x000000290400780c */ /* 0x000fe20003f84270 */
[----:B------:R-:W1:Y:S01]  /*54b0*/  MUFU.TANH R11, R86 ;  /* 0x00000056000b7308 */ /* 0x000e620000002400 */
[----:B------:R-:W-:Y:S02]  /*54c0*/  FSEL R152, R46, -INF , P3 ;  /* 0xff8000002e987808 */ /* 0x000fe40001800000 */
[----:B------:R-:W-:Y:S01]  /*54d0*/  FMNMX.FTZ R9, R154, R9, !PT ;  /* 0x000000099a097209 */ /* 0x000fe20007810000 */
[----:B------:R-:W-:Y:S01]  /*54e0*/  HGMMA.64x128x16.F32.BF16 R88, R156, gdesc[UR4].tnspB, R88, gsb0 ;  /* 0x41e000049c587df0 */ /* 0x000fe20008001858 */
[----:B------:R-:W-:Y:S01]  /*54f0*/  ISETP.GT.AND P3, PT, R4, 0x30, PT ;  /* 0x000000300400780c */ /* 0x000fe20003f64270 */
[----:B------:R-:W-:Y:S01]  /*5500*/  UIADD3 UR6, UR10, 0x300, URZ ;  /* 0x000003000a067890 */ /* 0x000fe2000fffe03f */
[----:B------:R-:W-:Y:S01]  /*5510*/  FSEL R70, R47, -INF , P4 ;  /* 0xff8000002f467808 */ /* 0x000fe20002000000 */
[----:B------:R-:W-:Y:S01]  /*5520*/  UMOV UR7, 0x40000040 ;  /* 0x4000004000077882 */ /* 0x000fe20000000000 */
[----:B------:R-:W-:-:S02]  /*5530*/  FMNMX.FTZ R9, R152, R9, !PT ;  /* 0x0000000998097209 */ /* 0x000fc40007810000 */
[----:B------:R-:W-:Y:S02]  /*5540*/  ISETP.GT.AND P4, PT, R4, 0x31, PT ;  /* 0x000000310400780c */ /* 0x000fe40003f84270 */
[----:B------:R-:W-:Y:S02]  /*5550*/  FSEL R66, R50, -INF , P3 ;  /* 0xff80000032427808 */ /* 0x000fe40001800000 */
[----:B------:R-:W-:Y:S02]  /*5560*/  FMNMX.FTZ R9, R70, R9, !PT ;  /* 0x0000000946097209 */ /* 0x000fe40007810000 */
[----:B------:R-:W-:Y:S02]  /*5570*/  ISETP.GT.AND P3, PT, R4, 0x38, PT ;  /* 0x000000380400780c */ /* 0x000fe40003f64270 */
[----:B------:R-:W-:Y:S01]  /*5580*/  FSEL R62, R51, -INF , P4 ;  /* 0xff800000333e7808 */ /* 0x000fe20002000000 */
[----:B------:R-:W-:Y:S01]  /*5590*/  FMUL.FTZ R51, R65, UR51 ;  /* 0x0000003341337c20 */ /* 0x000fe20008410000 */
[----:B------:R-:W-:-:S02]  /*55a0*/  FMNMX.FTZ R9, R66, R9, !PT ;  /* 0x0000000942097209 */ /* 0x000fc40007810000 */
[----:B------:R-:W-:Y:S02]  /*55b0*/  ISETP.GT.AND P4, PT, R4, 0x39, PT ;  /* 0x000000390400780c */ /* 0x000fe40003f84270 */
[----:B------:R-:W-:Y:S01]  /*55c0*/  FSEL R58, R54, -INF , P3 ;  /* 0xff800000363a7808 */ /* 0x000fe20001800000 */
[----:B------:R-:W-:Y:S01]  /*55d0*/  MUFU.TANH R51, R51 ;  /* 0x0000003300337308 */ /* 0x000fe20000002400 */
[----:B------:R-:W-:Y:S02]  /*55e0*/  FMNMX.FTZ R9, R62, R9, !PT ;  /* 0x000000093e097209 */ /* 0x000fe40007810000 */
[----:B------:R-:W-:Y:S02]  /*55f0*/  ISETP.GT.AND P3, PT, R4, 0x40, PT ;  /* 0x000000400400780c */ /* 0x000fe40003f64270 */
[----:B------:R-:W-:Y:S02]  /*5600*/  FSEL R56, R55, -INF , P4 ;  /* 0xff80000037387808 */ /* 0x000fe40002000000 */
        /* <DEDUP_REMOVED lines=17> */
[----:B------:R-:W-:Y:S01]  /*5720*/  FMNMX.FTZ R9, R48, R9, !PT ;  /* 0x0000000930097209 */ /* 0x000fe20007810000 */
[----:B------:R-:W2:Y:S01]  /*5730*/  MUFU.TANH R13, R87 ;  /* 0x00000057000d7308 */ /* 0x000ea20000002400 */
[----:B------:R-:W-:Y:S02]  /*5740*/  ISETP.GT.AND P3, PT, R4, 0x58, PT ;  /* 0x000000580400780c */ /* 0x000fe40003f64270 */
[----:B------:R-:W-:Y:S02]  /*5750*/  FSEL R44, R44, -INF , P4 ;  /* 0xff8000002c2c7808 */ /* 0x000fe40002000000 */
[----:B------:R-:W-:-:S02]  /*5760*/  FMNMX.FTZ R9, R46, R9, !PT ;  /* 0x000000092e097209 */ /* 0x000fc40007810000 */
[----:B------:R-:W-:Y:S02]  /*5770*/  ISETP.GT.AND P4, PT, R4, 0x59, PT ;  /* 0x000000590400780c */ /* 0x000fe40003f84270 */
[----:B0-----:R-:W-:Y:S02]  /*5780*/  FSEL R42, R7, -INF , P3 ;  /* 0xff800000072a7808 */ /* 0x001fe40001800000 */
        /* <DEDUP_REMOVED lines=10> */
[----:B------:R-:W-:Y:S01]  /*5830*/  FMNMX.FTZ R9, R38, R9, !PT ;  /* 0x0000000926097209 */ /* 0x000fe20007810000 */
[----:B------:R-:W-:Y:S01]  /*5840*/  FMUL.FTZ R61, R76, UR51 ;  /* 0x000000334c3d7c20 */ /* 0x000fe20008410000 */
[----:B------:R-:W-:-:S02]  /*5850*/  ISETP.GT.AND P4, PT, R4, 0x69, PT ;  /* 0x000000690400780c */ /* 0x000fc40003f84270 */
[----:B------:R-:W-:Y:S01]  /*5860*/  FSEL R14, R14, -INF , P3 ;  /* 0xff8000000e0e7808 */ /* 0x000fe20001800000 */
[----:B------:R-:W0:Y:S01]  /*5870*/  MUFU.TANH R75, R75 ;  /* 0x0000004b004b7308 */ /* 0x000e220000002400 */
[----:B------:R-:W-:Y:S02]  /*5880*/  FMNMX.FTZ R9, R12, R9, !PT ;  /* 0x000000090c097209 */ /* 0x000fe40007810000 */
[----:B------:R-:W-:Y:S02]  /*5890*/  ISETP.GT.AND P3, PT, R4, 0x70, PT ;  /* 0x000000700400780c */ /* 0x000fe40003f64270 */
[----:B------:R-:W-:Y:S02]  /*58a0*/  FSEL R21, R21, -INF , P4 ;  /* 0xff80000015157808 */ /* 0x000fe40002000000 */
[----:B------:R-:W-:Y:S01]  /*58b0*/  FMNMX.FTZ R78, R14, R9, !PT ;  /* 0x000000090e4e7209 */ /* 0x000fe20007810000 */
[----:B------:R-:W-:Y:S01]  /*58c0*/  MUFU.TANH R61, R61 ;  /* 0x0000003d003d7308 */ /* 0x000fe20000002400 */
[----:B------:R-:W-:-:S02]  /*58d0*/  ISETP.GT.AND P4, PT, R4, 0x71, PT ;  /* 0x000000710400780c */ /* 0x000fc40003f84270 */
[----:B------:R-:W-:Y:S02]  /*58e0*/  FSEL R15, R15, -INF , P3 ;  /* 0xff8000000f0f7808 */ /* 0x000fe40001800000 */
[----:B------:R-:W-:Y:S02]  /*58f0*/  FMNMX.FTZ R78, R21, R78, !PT ;  /* 0x0000004e154e7209 */ /* 0x000fe40007810000 */
[C---:B------:R-:W-:Y:S02]  /*5900*/  ISETP.GT.AND P3, PT, R4.reuse, 0x78, PT ;  /* 0x000000780400780c */ /* 0x040fe40003f64270 */
[----:B------:R-:W-:Y:S02]  /*5910*/  FSEL R9, R83, -INF , P4 ;  /* 0xff80000053097808 */ /* 0x000fe40002000000 */
[----:B------:R-:W-:Y:S02]  /*5920*/  FMNMX.FTZ R78, R15, R78, !PT ;  /* 0x0000004e0f4e7209 */ /* 0x000fe40007810000 */
[----:B------:R-:W-:-:S02]  /*5930*/  ISETP.GT.AND P4, PT, R4, 0x79, PT ;  /* 0x000000790400780c */ /* 0x000fc40003f84270 */
[----:B-1----:R-:W-:Y:S02]  /*5940*/  FSEL R11, R11, -INF , P3 ;  /* 0xff8000000b0b7808 */ /* 0x002fe40001800000 */
[----:B------:R-:W-:Y:S02]  /*5950*/  FMNMX.FTZ R78, R9, R78, !PT ;  /* 0x0000004e094e7209 */ /* 0x000fe40007810000 */
[----:B--2---:R-:W-:Y:S02]  /*5960*/  FSEL R13, R13, -INF , P4 ;  /* 0xff8000000d0d7808 */ /* 0x004fe40002000000 */
[----:B------:R-:W-:Y:S01]  /*5970*/  FMNMX.FTZ R4, R11, R78, !PT ;  /* 0x0000004e0b047209 */ /* 0x000fe20007810000 */
[----:B------:R-:W-:Y:S01]  /*5980*/  FMUL.FTZ R78, R64, UR51 ;  /* 0x00000033404e7c20 */ /* 0x000fe20008410000 */
[----:B------:R-:W-:Y:S01]  /*5990*/  ISETP.GT.AND P4, PT, R72, RZ, PT ;  /* 0x000000ff4800720c */ /* 0x000fe20003f84270 */
[----:B------:R-:W-:Y:S01]  /*59a0*/  FMUL.FTZ R64, R81, UR51 ;  /* 0x0000003351407c20 */ /* 0x000fe20008410000 */
[----:B------:R-:W-:-:S02]  /*59b0*/  FMNMX.FTZ R4, R13, R4, !PT ;  /* 0x000000040d047209 */ /* 0x000fc40007810000 */
[----:B------:R-:W-:Y:S01]  /*59c0*/  FSEL R55, R26, -INF , P5 ;  /* 0xff8000001a377808 */ /* 0x000fe20002800000 */
[----:B------:R-:W1:Y:S01]  /*59d0*/  MUFU.TANH R78, R78 ;  /* 0x0000004e004e7308 */ /* 0x000e620000002400 */
[----:B------:R-:W-:Y:S01]  /*59e0*/  ISETP.GT.AND P5, PT, R72, 0x19, PT ;  /* 0x000000194800780c */ /* 0x000fe20003fa4270 */
[----:B------:R-:W2:Y:S03]  /*59f0*/  SHFL.BFLY PT, R7, R4, 0x2, 0x1f ;  /* 0x0c401f0004077f89 */ /* 0x000ea600000e0000 */
[----:B------:R-:W-:Y:S02]  /*5a00*/  FSEL R65, R28, -INF , P5 ;  /* 0xff8000001c417808 */ /* 0x000fe40002800000 */
[----:B------:R-:W-:Y:S01]  /*5a10*/  ISETP.GT.AND P5, PT, R72, 0x21, PT ;  /* 0x000000214800780c */ /* 0x000fe20003fa4270 */
[----:B------:R-:W3:Y:S03]  /*5a20*/  MUFU.TANH R64, R64 ;  /* 0x0000004000407308 */ /* 0x000ee60000002400 */
[----:B------:R-:W-:Y:S01]  /*5a30*/  FSEL R69, R30, -INF , P5 ;  /* 0xff8000001e457808 */ /* 0x000fe20002800000 */
[----:B------:R-:W-:-:S02]  /*5a40*/  WARPGROUP.DEPBAR.LE gsb0, 0x0 ;  /* 0x00008000000079c5 */ /* 0x000fc40000010000 */
[----:B------:R-:W-:Y:S01]  /*5a50*/  WARPGROUP.ARRIVE ;  /* 0x00000000000079c5 */ /* 0x000fe20000000000 */
[----:B------:R-:W-:-:S04]  /*5a60*/  ISETP.GT.AND P5, PT, R72, 0x29, PT ;  /* 0x000000294800780c */ /* 0x000fc80003fa4270 */
[----:B------:R-:W-:Y:S01]  /*5a70*/  FSEL R33, R33, -INF , P5 ;  /* 0xff80000021217808 */ /* 0x000fe20002800000 */
[----:B------:R-:W-:Y:S01]  /*5a80*/  HGMMA.64x128x16.F32.BF16 R88, R160, gdesc[UR4].tnspB, R88, gsb0 ;  /* 0x41e00004a0587df0 */ /* 0x000fe20008001858 */
[----:B------:R-:W-:Y:S01]  /*5a90*/  ISETP.GT.AND P5, PT, R72, 0x31, PT ;  /* 0x000000314800780c */ /* 0x000fe20003fa4270 */
[----:B------:R-:W-:Y:S01]  /*5aa0*/  UIADD3 UR6, UR10, 0x380, URZ ;  /* 0x000003800a067890 */ /* 0x000fe2000fffe03f */
[----:B------:R-:W-:Y:S02]  /*5ab0*/  UMOV UR7, 0x40000040 ;  /* 0x4000004000077882 */ /* 0x000fe40000000000 */
[----:B------:R-:W-:Y:S02]  /*5ac0*/  FSEL R77, R34, -INF , P5 ;  /* 0xff800000224d7808 */ /* 0x000fe40002800000 */
[----:B--2---:R-:W-:Y:S02]  /*5ad0*/  FMNMX.FTZ R7, R4, R7, !PT ;  /* 0x0000000704077209 */ /* 0x004fe40007810000 */
[----:B------:R-:W2:Y:S01]  /*5ae0*/  LDC R4, c[0x0][0x988] ;  /* 0x00026200ff047b82 */ /* 0x000ea20000000800 */
[----:B------:R-:W-:-:S02]  /*5af0*/  ISETP.GT.AND P5, PT, R72, 0x39, PT ;  /* 0x000000394800780c */ /* 0x000fc40003fa4270 */
[----:B------:R-:W4:Y:S02]  /*5b00*/  SHFL.BFLY PT, R68, R7, 0x1, 0x1f ;  /* 0x0c201f0007447f89 */ /* 0x000f2400000e0000 */
[----:B------:R-:W-:Y:S02]  /*5b10*/  FSEL R81, R36, -INF , P5 ;  /* 0xff80000024517808 */ /* 0x000fe40002800000 */
[----:B------:R-:W-:-:S04]  /*5b20*/  ISETP.GT.AND P5, PT, R72, 0x41, PT ;  /* 0x000000414800780c */ /* 0x000fc80003fa4270 */
[----:B------:R-:W-:Y:S02]  /*5b30*/  FSEL R41, R41, -INF , P5 ;  /* 0xff80000029297808 */ /* 0x000fe40002800000 */
[----:B------:R-:W-:-:S04]  /*5b40*/  ISETP.GT.AND P5, PT, R72, 0x49, PT ;  /* 0x000000494800780c */ /* 0x000fc80003fa4270 */
[----:B0-----:R-:W-:Y:S02]  /*5b50*/  FSEL R75, R75, -INF , P5 ;  /* 0xff8000004b4b7808 */ /* 0x001fe40002800000 */
[----:B------:R-:W-:-:S04]  /*5b60*/  ISETP.GT.AND P5, PT, R72, 0x51, PT ;  /* 0x000000514800780c */ /* 0x000fc80003fa4270 */
[----:B------:R-:W-:Y:S02]  /*5b70*/  FSEL R51, R51, -INF , P5 ;  /* 0xff80000033337808 */ /* 0x000fe40002800000 */
[----:B------:R-:W-:Y:S02]  /*5b80*/  ISETP.GT.AND P5, PT, R72, 0x59, PT ;  /* 0x000000594800780c */ /* 0x000fe40003fa4270 */
[----:B----4-:R-:W-:Y:S01]  /*5b90*/  FMNMX.FTZ R7, R7, R68, !PT ;  /* 0x0000004407077209 */ /* 0x010fe20007810000 */
[----:B------:R-:W-:Y:S01]  /*5ba0*/  FMUL.FTZ R68, R84, UR51 ;  /* 0x0000003354447c20 */ /* 0x000fe20008410000 */
[----:B------:R-:W-:Y:S02]  /*5bb0*/  FSEL R53, R53, -INF , P5 ;  /* 0xff80000035357808 */ /* 0x000fe40002800000 */
[C---:B------:R-:W-:Y:S01]  /*5bc0*/  FSETP.NEU.FTZ.AND P3, PT, R7.reuse, -INF , PT ;  /* 0xff8000000700780b */ /* 0x040fe20003f7d000 */
[----:B--2---:R-:W-:Y:S01]  /*5bd0*/  FMUL.FTZ R45, R7, R4 ;  /* 0x00000004072d7220 */ /* 0x004fe20000410000 */
[----:B------:R-:W-:Y:S01]  /*5be0*/  ISETP.GT.AND P5, PT, R72, 0x61, PT ;  /* 0x000000614800780c */ /* 0x000fe20003fa4270 */
[----:B------:R-:W0:Y:S03]  /*5bf0*/  MUFU.TANH R68, R68 ;  /* 0x0000004400447308 */ /* 0x000e260000002400 */
[----:B------:R-:W-:-:S02]  /*5c00*/  FSEL R25, R45, RZ, P3 ;  /* 0x000000ff2d197208 */ /* 0x000fc40001800000 */
[----:B------:R-:W-:Y:S02]  /*5c10*/  FSEL R45, R8, -INF , P4 ;  /* 0xff800000082d7808 */ /* 0x000fe40002000000 */
[----:B------:R-:W-:Y:S01]  /*5c20*/  ISETP.GT.AND P4, PT, R72, 0x8, PT ;  /* 0x000000084800780c */ /* 0x000fe20003f84270 */
[-CC-:B------:R-:W-:Y:S01]  /*5c30*/  FFMA.FTZ R153, R54, R4.reuse, -R25.reuse ;  /* 0x0000000436997223 */ /* 0x180fe20000010819 */
[----:B------:R-:W-:Y:S01]  /*5c40*/  FMNMX.FTZ R10, R45, R5, !PT ;  /* 0x000000052d0a7209 */ /* 0x000fe20007810000 */
[-CC-:B------:R-:W-:Y:S01]  /*5c50*/  FFMA.FTZ R159, R42, R4.reuse, -R25.reuse ;  /* 0x000000042a9f7223 */ /* 0x180fe20000010819 */
[----:B------:R-:W-:Y:S01]  /*5c60*/  FSEL R47, R24, -INF , P4 ;  /* 0xff800000182f7808 */ /* 0x000fe20002000000 */
[--C-:B------:R-:W-:Y:S01]  /*5c70*/  FFMA.FTZ R183, R180, R4, -R25.reuse ;  /* 0x00000004b4b77223 */ /* 0x100fe20000010819 */
[----:B------:R-:W-:Y:S01]  /*5c80*/  FMNMX.FTZ R10, R43, R10, !PT ;  /* 0x0000000a2b0a7209 */ /* 0x000fe20007810000 */
[-CC-:B------:R-:W-:Y:S01]  /*5c90*/  FFMA.FTZ R181, R192, R4.reuse, -R25.reuse ;  /* 0x00000004c0b57223 */ /* 0x180fe20000010819 */
[----:B------:R-:W-:Y:S01]  /*5ca0*/  ISETP.GT.AND P4, PT, R72, 0x10, PT ;  /* 0x000000104800780c */ /* 0x000fe20003f84270 */
[--C-:B------:R-:W-:Y:S01]  /*5cb0*/  FFMA.FTZ R157, R46, R4, -R25.reuse ;  /* 0x000000042e9d7223 */ /* 0x100fe20000010819 */
[----:B------:R-:W-:Y:S01]  /*5cc0*/  FMNMX.FTZ R10, R47, R10, !PT ;  /* 0x0000000a2f0a7209 */ /* 0x000fe20007810000 */
[--C-:B------:R-:W-:Y:S01]  /*5cd0*/  FFMA.FTZ R8, R182, R4, -R25.reuse ;  /* 0x00000004b6087223 */ /* 0x100fe20000010819 */
[----:B------:R-:W-:Y:S01]  /*5ce0*/  FSEL R27, R27, -INF , P4 ;  /* 0xff8000001b1b7808 */ /* 0x000fe20002000000 */
[----:B------:R-:W-:Y:S01]  /*5cf0*/  MUFU.EX2 R181, R181 ;  /* 0x000000b500b57308 */ /* 0x000fe20000000800 */
        /* <DEDUP_REMOVED lines=53> */
[----:B------:R-:W-:Y:S01]  /*6050*/  FFMA.FTZ R13, R13, R4, -R25 ;  /* 0x000000040d0d7223 */ /* 0x000fe20000010819 */
[----:B------:R-:W-:Y:S01]  /*6060*/  FSEL R39, R74, -INF , P4 ;  /* 0xff8000004a277808 */ /* 0x000fe20002000000 */
[----:B------:R2:W-:Y:S01]  /*6070*/  MUFU.EX2 R26, R154 ;  /* 0x0000009a001a7308 */ /* 0x0005e20000000800 */
[----:B------:R-:W-:-:S02]  /*6080*/  FMNMX.FTZ R28, R41, R28, !PT ;  /* 0x0000001c291c7209 */ /* 0x000fc40007810000 */
[----:B------:R-:W-:Y:S02]  /*6090*/  ISETP.GT.AND P4, PT, R72, 0x50, PT ;  /* 0x000000504800780c */ /* 0x000fe40003f84270 */
[----:B------:R-:W-:Y:S02]  /*60a0*/  FMNMX.FTZ R28, R39, R28, !PT ;  /* 0x0000001c271c7209 */ /* 0x000fe40007810000 */
[----:B-1----:R-:W-:Y:S01]  /*60b0*/  FSEL R79, R78, -INF , P4 ;  /* 0xff8000004e4f7808 */ /* 0x002fe20002000000 */
[----:B------:R1:W-:Y:S01]  /*60c0*/  MUFU.EX2 R24, R170 ;  /* 0x000000aa00187308 */ /* 0x0003e20000000800 */
[----:B------:R-:W-:Y:S02]  /*60d0*/  FMNMX.FTZ R28, R75, R28, !PT ;  /* 0x0000001c4b1c7209 */ /* 0x000fe40007810000 */
[----:B------:R-:W-:Y:S02]  /*60e0*/  ISETP.GT.AND P4, PT, R72, 0x58, PT ;  /* 0x000000584800780c */ /* 0x000fe40003f84270 */
[----:B------:R-:W-:-:S02]  /*60f0*/  FMNMX.FTZ R30, R79, R28, !PT ;  /* 0x0000001c4f1e7209 */ /* 0x000fc40007810000 */
[----:B------:R-:W-:Y:S01]  /*6100*/  FSEL R57, R57, -INF , P4 ;  /* 0xff80000039397808 */ /* 0x000fe20002000000 */
[----:B------:R-:W-:Y:S01]  /*6110*/  MUFU.EX2 R173, R173 ;  /* 0x000000ad00ad7308 */ /* 0x000fe20000000800 */
[----:B------:R-:W-:Y:S02]  /*6120*/  FMNMX.FTZ R30, R51, R30, !PT ;  /* 0x0000001e331e7209 */ /* 0x000fe40007810000 */
[----:B------:R-:W-:Y:S02]  /*6130*/  ISETP.GT.AND P4, PT, R72, 0x60, PT ;  /* 0x000000604800780c */ /* 0x000fe40003f84270 */
[----:B------:R-:W-:Y:S02]  /*6140*/  FMNMX.FTZ R30, R57, R30, !PT ;  /* 0x0000001e391e7209 */ /* 0x000fe40007810000 */
[----:B------:R-:W-:Y:S01]  /*6150*/  FSEL R85, R60, -INF , P4 ;  /* 0xff8000003c557808 */ /* 0x000fe20002000000 */
[----:B------:R-:W-:Y:S02]  /*6160*/  WARPGROUP.DEPBAR.LE gsb0, 0x0 ;  /* 0x00008000000079c5 */ /* 0x000fe40000010000 */
[----:B------:R-:W-:Y:S01]  /*6170*/  FMNMX.FTZ R30, R53, R30, !PT ;  /* 0x0000001e351e7209 */ /* 0x000fe20007810000 */
[----:B------:R-:W-:Y:S01]  /*6180*/  WARPGROUP.ARRIVE ;  /* 0x00000000000079c5 */ /* 0x000fe20000000000 */
[----:B------:R-:W-:Y:S01]  /*6190*/  ISETP.GT.AND P4, PT, R72, 0x68, PT ;  /* 0x000000684800780c */ /* 0x000fe20003f84270 */
[----:B------:R-:W-:Y:S01]  /*61a0*/  MUFU.EX2 R175, R175 ;  /* 0x000000af00af7308 */ /* 0x000fe20000000800 */
[----:B------:R-:W-:-:S02]  /*61b0*/  FSEL R59, R59, -INF , P5 ;  /* 0xff8000003b3b7808 */ /* 0x000fc40002800000 */
[----:B------:R-:W-:Y:S01]  /*61c0*/  FMNMX.FTZ R32, R85, R30, !PT ;  /* 0x0000001e55207209 */ /* 0x000fe20007810000 */
[----:B------:R-:W-:Y:S01]  /*61d0*/  HGMMA.64x128x16.F32.BF16 R88, R164, gdesc[UR4].tnspB, R88, gsb0 ;  /* 0x41e00004a4587df0 */ /* 0x000fe20008001858 */
[C---:B------:R-:W-:Y:S02]  /*61e0*/  ISETP.GT.AND P5, PT, R72.reuse, 0x69, PT ;  /* 0x000000694800780c */ /* 0x040fe40003fa4270 */
[----:B------:R-:W-:Y:S01]  /*61f0*/  FSEL R61, R61, -INF , P4 ;  /* 0xff8000003d3d7808 */ /* 0x000fe20002000000 */
[----:B------:R-:W-:Y:S01]  /*6200*/  MUFU.EX2 R28, R70 ;  /* 0x00000046001c7308 */ /* 0x000fe20000000800 */
[----:B------:R-:W-:Y:S02]  /*6210*/  FMNMX.FTZ R32, R59, R32, !PT ;  /* 0x000000203b207209 */ /* 0x000fe40007810000 */
[----:B------:R-:W-:Y:S02]  /*6220*/  ISETP.GT.AND P4, PT, R72, 0x70, PT ;  /* 0x000000704800780c */ /* 0x000fe40003f84270 */
[----:B------:R-:W-:-:S02]  /*6230*/  FSEL R63, R63, -INF , P5 ;  /* 0xff8000003f3f7808 */ /* 0x000fc40002800000 */
[----:B------:R-:W-:Y:S01]  /*6240*/  FMNMX.FTZ R32, R61, R32, !PT ;  /* 0x000000203d207209 */ /* 0x000fe20007810000 */
[----:B------:R-:W-:Y:S01]  /*6250*/  MUFU.EX2 R169, R169 ;  /* 0x000000a900a97308 */ /* 0x000fe20000000800 */
[C---:B------:R-:W-:Y:S02]  /*6260*/  ISETP.GT.AND P5, PT, R72.reuse, 0x71, PT ;  /* 0x000000714800780c */ /* 0x040fe40003fa4270 */
[----:B------:R-:W-:Y:S02]  /*6270*/  FSEL R87, R67, -INF , P4 ;  /* 0xff80000043577808 */ /* 0x000fe40002000000 */
[----:B------:R-:W-:Y:S02]  /*6280*/  FMNMX.FTZ R32, R63, R32, !PT ;  /* 0x000000203f207209 */ /* 0x000fe40007810000 */
[----:B------:R-:W-:Y:S01]  /*6290*/  ISETP.GT.AND P4, PT, R72, 0x78, PT ;  /* 0x000000784800780c */ /* 0x000fe20003f84270 */
[----:B------:R-:W-:Y:S01]  /*62a0*/  MUFU.EX2 R30, R62 ;  /* 0x0000003e001e7308 */ /* 0x000fe20000000800 */
[----:B---3--:R-:W-:-:S02]  /*62b0*/  FSEL R191, R64, -INF , P5 ;  /* 0xff80000040bf7808 */ /* 0x008fc40002800000 */
[----:B------:R-:W-:Y:S02]  /*62c0*/  FMNMX.FTZ R34, R87, R32, !PT ;  /* 0x0000002057227209 */ /* 0x000fe40007810000 */
[----:B------:R-:W-:Y:S02]  /*62d0*/  ISETP.GT.AND P5, PT, R72, 0x79, PT ;  /* 0x000000794800780c */ /* 0x000fe40003fa4270 */
[----:B0-----:R-:W-:Y:S01]  /*62e0*/  FSEL R193, R68, -INF , P4 ;  /* 0xff80000044c17808 */ /* 0x001fe20002000000 */
[----:B------:R-:W-:Y:S01]  /*62f0*/  MUFU.EX2 R171, R171 ;  /* 0x000000ab00ab7308 */ /* 0x000fe20000000800 */
[----:B------:R-:W-:Y:S02]  /*6300*/  FMNMX.FTZ R34, R191, R34, !PT ;  /* 0x00000022bf227209 */ /* 0x000fe40007810000 */
[----:B------:R-:W-:Y:S01]  /*6310*/  FSEL R195, R71, -INF , P5 ;  /* 0xff80000047c37808 */ /* 0x000fe20002800000 */
[----:B------:R-:W-:Y:S01]  /*6320*/  FFMA.FTZ R71, R21, R4, -R25 ;  /* 0x0000000415477223 */ /* 0x000fe20000010819 */
[----:B------:R-:W-:-:S02]  /*6330*/  FMNMX.FTZ R34, R193, R34, !PT ;  /* 0x00000022c1227209 */ /* 0x000fc40007810000 */
[----:B------:R-:W-:Y:S01]  /*6340*/  IADD3 R44, -R23, 0xb, RZ ;  /* 0x0000000b172c7810 */ /* 0x000fe20007ffe1ff */
[----:B------:R-:W-:Y:S01]  /*6350*/  MUFU.EX2 R32, R56 ;  /* 0x0000003800207308 */ /* 0x000fe20000000800 */
[----:B------:R-:W-:Y:S01]  /*6360*/  FMNMX.FTZ R54, R195, R34, !PT ;  /* 0x00000022c3367209 */ /* 0x000fe20007810000 */
[----:B------:R-:W-:-:S04]  /*6370*/  FFMA.FTZ R34, R50, R4, -R25 ;  /* 0x0000000432227223 */ /* 0x000fc80000010819 */
[----:B------:R-:W0:Y:S02]  /*6380*/  SHFL.BFLY PT, R67, R54, 0x2, 0x1f ;  /* 0x0c401f0036437f89 */ /* 0x000e2400000e0000 */
[----:B------:R-:W-:Y:S08]  /*6390*/  MUFU.EX2 R153, R153 ;  /* 0x0000009900997308 */ /* 0x000ff00000000800 */
[----:B------:R-:W-:Y:S08]  /*63a0*/  MUFU.EX2 R34, R34 ;  /* 0x0000002200227308 */ /* 0x000ff00000000800 */
[----:B------:R-:W-:Y:S01]  /*63b0*/  MUFU.EX2 R155, R155 ;  /* 0x0000009b009b7308 */ /* 0x000fe20000000800 */
[----:B0-----:R-:W-:Y:S01]  /*63c0*/  FMNMX.FTZ R42, R54, R67, !PT ;  /* 0x00000043362a7209 */ /* 0x001fe20007810000 */
[-CC-:B------:R-:W-:Y:S01]  /*63d0*/  FFMA.FTZ R67, R12, R4.reuse, -R25.reuse ;  /* 0x000000040c437223 */ /* 0x180fe20000010819 */
[-CC-:B------:R-:W-:Y:S01]  /*63e0*/  FFMA.FTZ R12, R14, R4.reuse, -R25.reuse ;  /* 0x000000040e0c7223 */ /* 0x180fe20000010819 */
[----:B------:R-:W-:-:S04]  /*63f0*/  FFMA.FTZ R14, R15, R4, -R25 ;  /* 0x000000040f0e7223 */ /* 0x000fc80000010819 */
[----:B------:R-:W-:Y:S01]  /*6400*/  MUFU.EX2 R48, R48 ;  /* 0x0000003000307308 */ /* 0x000fe20000000800 */
[----:B------:R-:W0:Y:S07]  /*6410*/  SHFL.BFLY PT, R197, R42, 0x1, 0x1f ;  /* 0x0c201f002ac57f89 */ /* 0x000e2e00000e0000 */
[----:B------:R-:W-:Y:S08]  /*6420*/  MUFU.EX2 R157, R157 ;  /* 0x0000009d009d7308 */ /* 0x000ff00000000800 */
[----:B------:R-:W-:Y:S08]  /*6430*/  MUFU.EX2 R36, R36 ;  /* 0x0000002400247308 */ /* 0x000ff00000000800 */
[----:B------:R-:W-:Y:S01]  /*6440*/  MUFU.EX2 R159, R159 ;  /* 0x0000009f009f7308 */ /* 0x000fe20000000800 */
[----:B0-----:R-:W-:-:S04]  /*6450*/  FMNMX.FTZ R21, R42, R197, !PT ;  /* 0x000000c52a157209 */ /* 0x001fc80007810000 */
[C---:B------:R-:W-:Y:S01]  /*6460*/  FSETP.NEU.FTZ.AND P4, PT, R21.reuse, -INF , PT ;  /* 0xff8000001500780b */ /* 0x040fe20003f9d000 */
[----:B------:R-:W-:Y:S02]  /*6470*/  FMUL.FTZ R42, R21, R4 ;  /* 0x00000004152a7220 */ /* 0x000fe40000410000 */
[----:B------:R-:W-:Y:S03]  /*6480*/  MUFU.EX2 R40, R40 ;  /* 0x0000002800287308 */ /* 0x000fe60000000800 */
[----:B------:R-:W-:-:S05]  /*6490*/  FSEL R42, R42, RZ, P4 ;  /* 0x000000ff2a2a7208 */ /* 0x000fca0002000000 */
[-CC-:B------:R-:W-:Y:S01]  /*64a0*/  FFMA.FTZ R180, R45, R4.reuse, -R42.reuse ;  /* 0x000000042db47223 */ /* 0x180fe2000001082a */
[----:B------:R-:W-:Y:S01]  /*64b0*/  FSEL R45, R7, RZ, P3 ;  /* 0x000000ff072d7208 */ /* 0x000fe20001800000 */
[-CC-:B------:R-:W-:Y:S01]  /*64c0*/  FFMA.FTZ R15, R43, R4.reuse, -R42.reuse ;  /* 0x000000042b0f7223 */ /* 0x180fe2000001082a */
[-CC-:B------:R-:W-:Y:S01]  /*64d0*/  FFMA.FTZ R182, R47, R4.reuse, -R42.reuse ;  /* 0x000000042fb67223 */ /* 0x180fe2000001082a */
[-CC-:B------:R-:W-:Y:S01]  /*64e0*/  FFMA.FTZ R43, R49, R4.reuse, -R42.reuse ;  /* 0x00000004312b7223 */ /* 0x180fe2000001082a */
[-C--:B------:R-:W-:Y:S01]  /*64f0*/  FFMA.FTZ R176, R27, R4.reuse, -R42 ;  /* 0x000000041bb07223 */ /* 0x080fe2000001082a */
[----:B------:R-:W-:Y:S01]  /*6500*/  FADD.FTZ R45, -R45, R6 ;  /* 0x000000062d2d7221 */ /* 0x000fe20000010100 */
[----:B------:R-:W-:Y:S01]  /*6510*/  FSEL R6, R21, RZ, P4 ;  /* 0x000000ff15067208 */ /* 0x000fe20002000000 */
[----:B------:R-:W-:Y:S01]  /*6520*/  MUFU.EX2 R180, R180 ;  /* 0x000000b400b47308 */ /* 0x000fe20000000800 */
[-C--:B------:R-:W-:Y:S01]  /*6530*/  FFMA.FTZ R27, R55, R4.reuse, -R42 ;  /* 0x00000004371b7223 */ /* 0x080fe2000001082a */
[----:B------:R-:W-:Y:S01]  /*6540*/  FMUL.FTZ R46, R45, R4 ;  /* 0x000000042d2e7220 */ /* 0x000fe20000410000 */
[----:B------:R-:W-:-:S02]  /*6550*/  IMAD.U32 R45, RZ, RZ, UR42 ;  /* 0x0000002aff2d7e24 */ /* 0x000fc4000f8e00ff */
[----:B------:R-:W-:Y:S01]  /*6560*/  FADD.FTZ R5, -R6, R5 ;  /* 0x0000000506057221 */ /* 0x000fe20000010100 */
[-CC-:B--2---:R-:W-:Y:S01]  /*6570*/  FFMA.FTZ R154, R39, R4.reuse, -R42.reuse ;  /* 0x00000004279a7223 */ /* 0x184fe2000001082a */
[-CC-:B------:R-:W-:Y:S01]  /*6580*/  FFMA.FTZ R178, R29, R4.reuse, -R42.reuse ;  /* 0x000000041db27223 */ /* 0x180fe2000001082a */
[-CC-:B------:R-:W-:Y:S01]  /*6590*/  FFMA.FTZ R29, R65, R4.reuse, -R42.reuse ;  /* 0x00000004411d7223 */ /* 0x180fe2000001082a */
[-C--:B------:R-:W-:Y:S01]  /*65a0*/  FMUL.FTZ R5, R5, R4.reuse ;  /* 0x0000000405057220 */ /* 0x080fe20000410000 */
[----:B------:R-:W0:Y:S01]  /*65b0*/  MUFU.EX2 R6, R46 ;  /* 0x0000002e00067308 */ /* 0x000e220000000800 */
[----:B------:R-:W-:Y:S01]  /*65c0*/  @!P1 LEA R45, R45, UR41, 0x3 ;  /* 0x000000292d2d9c11 */ /* 0x000fe2000f8e18ff */
[-CC-:B------:R-:W-:Y:S01]  /*65d0*/  FFMA.FTZ R172, R31, R4.reuse, -R42.reuse ;  /* 0x000000041fac7223 */ /* 0x180fe2000001082a */
[-CC-:B------:R-:W-:Y:S01]  /*65e0*/  FFMA.FTZ R31, R69, R4.reuse, -R42.reuse ;  /* 0x00000004451f7223 */ /* 0x180fe2000001082a */
[-CC-:B------:R-:W-:Y:S01]  /*65f0*/  FFMA.FTZ R174, R73, R4.reuse, -R42.reuse ;  /* 0x0000000449ae7223 */ /* 0x180fe2000001082a */
[----:B------:R-:W-:Y:S01]  /*6600*/  FFMA.FTZ R33, R33, R4, -R42 ;  /* 0x0000000421217223 */ /* 0x000fe2000001082a */
[----:B------:R-:W-:-:S02]  /*6610*/  @!P1 VIADD R45, R45, 0x28840 ;  /* 0x000288402d2d9836 */ /* 0x000fc40000000000 */
[-CC-:B------:R-:W-:Y:S01]  /*6620*/  FFMA.FTZ R168, R35, R4.reuse, -R42.reuse ;  /* 0x0000000423a87223 */ /* 0x180fe2000001082a */
[----:B------:R-:W2:Y:S01]  /*6630*/  MUFU.EX2 R5, R5 ;  /* 0x0000000500057308 */ /* 0x000ea20000000800 */
[-CC-:B------:R-:W-:Y:S01]  /*6640*/  FFMA.FTZ R35, R77, R4.reuse, -R42.reuse ;  /* 0x000000044d237223 */ /* 0x180fe2000001082a */
[-CC-:B-1----:R-:W-:Y:S01]  /*6650*/  FFMA.FTZ R170, R37, R4.reuse, -R42.reuse ;  /* 0x0000000425aa7223 */ /* 0x182fe2000001082a */
[----:B------:R-:W-:Y:S01]  /*6660*/  @!P1 PRMT R45, RZ, 0x654, R45 ;  /* 0x00000654ff2d9816 */ /* 0x000fe2000000002d */
[-CC-:B------:R-:W-:Y:S01]  /*6670*/  FFMA.FTZ R37, R81, R4.reuse, -R42.reuse ;  /* 0x0000000451257223 */ /* 0x180fe2000001082a */
[-CC-:B------:R-:W-:Y:S01]  /*6680*/  FFMA.FTZ R152, R83, R4.reuse, -R42.reuse ;  /* 0x0000000453987223 */ /* 0x180fe2000001082a */
[----:B------:R-:W-:Y:S01]  /*6690*/  FFMA.FTZ R41, R41, R4, -R42 ;  /* 0x0000000429297223 */ /* 0x000fe2000001082a */
[----:B------:R-:W-:Y:S02]  /*66a0*/  WARPGROUP.DEPBAR.LE gsb0, 0x0 ;  /* 0x00008000000079c5 */ /* 0x000fe40000010000 */
[----:B------:R-:W1:Y:S01]  /*66b0*/  MUFU.EX2 R15, R15 ;  /* 0x0000000f000f7308 */ /* 0x000e620000000800 */
[----:B0-----:R-:W-:Y:S01]  /*66c0*/  FFMA.FTZ R39, R6, R0, R181 ;  /* 0x0000000006277223 */ /* 0x001fe200000100b5 */
[----:B------:R0:W-:Y:S06]  /*66d0*/  BAR.ARV R44, 0x100 ;  /* 0x0004002c0000751d */ /* 0x0001ec0000002000 */
[----:B------:R-:W0:Y:S01]  /*66e0*/  MUFU.EX2 R182, R182 ;  /* 0x000000b600b67308 */ /* 0x000e220000000800 */
[----:B--2---:R-:W-:Y:S01]  /*66f0*/  FFMA.FTZ R46, R5, R3, R180 ;  /* 0x00000003052e7223 */ /* 0x004fe200000100b4 */
[----:B------:R2:W-:Y:S01]  /*6700*/  @!P1 SYNCS.ARRIVE.TRANS64.RED.A1T0 RZ, [R45+URZ], RZ ;  /* 0x000000ff2dff99a7 */ /* 0x0005e2000810043f */
[C---:B------:R-:W-:Y:S01]  /*6710*/  FADD.FTZ R0, R8.reuse, R39 ;  /* 0x0000002708007221 */ /* 0x040fe20000010000 */
[-CC-:B------:R-:W-:Y:S01]  /*6720*/  FFMA.FTZ R3, R75, R4.reuse, -R42.reuse ;  /* 0x000000044b037223 */ /* 0x180fe2000001082a */
[----:B------:R-:W-:Y:S01]  /*6730*/  F2FP.BF16.F32.PACK_AB R181, R8, R181 ;  /* 0x000000b508b5723e */ /* 0x000fe200000010ff */
[----:B------:R-:W-:Y:S01]  /*6740*/  FFMA.FTZ R156, R79, R4, -R42 ;  /* 0x000000044f9c7223 */ /* 0x000fe2000001082a */
[----:B------:R-:W-:Y:S01]  /*6750*/  FADD.FTZ R39, R183, R0 ;  /* 0x00000000b7277221 */ /* 0x000fe20000010000 */
[----:B------:R-:W3:Y:S01]  /*6760*/  MUFU.EX2 R43, R43 ;  /* 0x0000002b002b7308 */ /* 0x000ee20000000800 */
[C---:B-1----:R-:W-:Y:S01]  /*6770*/  F2FP.BF16.F32.PACK_AB R180, R15.reuse, R180 ;  /* 0x000000b40fb4723e */ /* 0x042fe200000010ff */
[----:B--2---:R-:W-:Y:S01]  /*6780*/  FADD.FTZ R45, R15, R46 ;  /* 0x0000002e0f2d7221 */ /* 0x004fe20000010000 */
[----:B------:R-:W-:Y:S01]  /*6790*/  FADD.FTZ R0, R10, R39 ;  /* 0x000000270a007221 */ /* 0x000fe20000010000 */
[-CC-:B------:R-:W-:Y:S01]  /*67a0*/  FFMA.FTZ R51, R51, R4.reuse, -R42.reuse ;  /* 0x0000000433337223 */ /* 0x180fe2000001082a */
[-CC-:B------:R-:W-:Y:S01]  /*67b0*/  FFMA.FTZ R57, R57, R4.reuse, -R42.reuse ;  /* 0x0000000439397223 */ /* 0x180fe2000001082a */
[-C--:B------:R-:W-:Y:S01]  /*67c0*/  FFMA.FTZ R53, R53, R4.reuse, -R42 ;  /* 0x0000000435357223 */ /* 0x080fe2000001082a */
[----:B------:R-:W-:Y:S01]  /*67d0*/  FADD.FTZ R39, R177, R0 ;  /* 0x00000000b1277221 */ /* 0x000fe20000010000 */
[----:B------:R-:W1:Y:S01]  /*67e0*/  MUFU.EX2 R176, R176 ;  /* 0x000000b000b07308 */ /* 0x000e620000000800 */
[----:B0-----:R-:W-:Y:S01]  /*67f0*/  FADD.FTZ R44, R182, R45 ;  /* 0x0000002db62c7221 */ /* 0x001fe20000010000 */
[-CC-:B------:R-:W-:Y:S01]  /*6800*/  FFMA.FTZ R85, R85, R4.reuse, -R42.reuse ;  /* 0x0000000455557223 */ /* 0x180fe2000001082a */
[----:B------:R-:W-:Y:S01]  /*6810*/  FADD.FTZ R0, R20, R39 ;  /* 0x0000002714007221 */ /* 0x000fe20000010000 */
[-CC-:B------:R-:W-:Y:S01]  /*6820*/  FFMA.FTZ R59, R59, R4.reuse, -R42.reuse ;  /* 0x000000043b3b7223 */ /* 0x180fe2000001082a */
[-CC-:B------:R-:W-:Y:S01]  /*6830*/  FFMA.FTZ R61, R61, R4.reuse, -R42.reuse ;  /* 0x000000043d3d7223 */ /* 0x180fe2000001082a */
[-CC-:B------:R-:W-:Y:S01]  /*6840*/  FFMA.FTZ R63, R63, R4.reuse, -R42.reuse ;  /* 0x000000043f3f7223 */ /* 0x180fe2000001082a */
[-C--:B------:R-:W-:Y:S01]  /*6850*/  FFMA.FTZ R87, R87, R4.reuse, -R42 ;  /* 0x0000000457577223 */ /* 0x080fe2000001082a */
[----:B------:R-:W0:Y:S01]  /*6860*/  MUFU.EX2 R27, R27 ;  /* 0x0000001b001b7308 */ /* 0x000e220000000800 */
[----:B---3--:R-:W-:Y:S01]  /*6870*/  FADD.FTZ R45, R43, R44 ;  /* 0x0000002c2b2d7221 */ /* 0x008fe20000010000 */
[-CC-:B------:R-:W-:Y:S01]  /*6880*/  FFMA.FTZ R191, R191, R4.reuse, -R42.reuse ;  /* 0x00000004bfbf7223 */ /* 0x180fe2000001082a */
[-CC-:B------:R-:W-:Y:S01]  /*6890*/  FFMA.FTZ R193, R193, R4.reuse, -R42.reuse ;  /* 0x00000004c1c17223 */ /* 0x180fe2000001082a */
[----:B------:R-:W-:Y:S01]  /*68a0*/  FFMA.FTZ R42, R195, R4, -R42 ;  /* 0x00000004c32a7223 */ /* 0x000fe2000001082a */
[----:B------:R-:W-:Y:S01]  /*68b0*/  IMAD.U32 R47, RZ, RZ, UR53 ;  /* 0x00000035ff2f7e24 */ /* 0x000fe2000f8e00ff */
[----:B------:R-:W-:Y:S01]  /*68c0*/  PLOP3.LUT P3, PT, PT, PT, UP1, 0x80, 0x0 ;  /* 0x000000000000781c */ /* 0x000fe20003f6f018 */
[----:B------:R-:W-:Y:S01]  /*68d0*/  UMOV UR53, UR42 ;  /* 0x0000002a00357c82 */ /* 0x000fe20008000000 */
[----:B------:R-:W2:Y:S01]  /*68e0*/  MUFU.EX2 R178, R178 ;  /* 0x000000b200b27308 */ /* 0x000ea20000000800 */
[----:B-1----:R-:W-:Y:S01]  /*68f0*/  FADD.FTZ R44, R176, R45 ;  /* 0x0000002db02c7221 */ /* 0x002fe20000010000 */
[----:B------:R-:W-:Y:S01]  /*6900*/  @!P1 LEA R47, R47, UR41, 0x3 ;  /* 0x000000292f2f9c11 */ /* 0x000fe2000f8e18ff */
[-C--:B------:R-:W-:Y:S01]  /*6910*/  FMUL.FTZ R88, R88, R5.reuse ;  /* 0x0000000558587220 */ /* 0x080fe20000410000 */
[-C--:B------:R-:W-:Y:S01]  /*6920*/  FMUL.FTZ R89, R89, R5.reuse ;  /* 0x0000000559597220 */ /* 0x080fe20000410000 */
[-C--:B------:R-:W-:Y:S01]  /*6930*/  FMUL.FTZ R92, R92, R5.reuse ;  /* 0x000000055c5c7220 */ /* 0x080fe20000410000 */
[-C--:B------:R-:W-:Y:S01]  /*6940*/  FMUL.FTZ R93, R93, R5.reuse ;  /* 0x000000055d5d7220 */ /* 0x080fe20000410000 */
[----:B------:R-:W-:Y:S01]  /*6950*/  @!P1 VIADD R46, R47, 0x28860 ;  /* 0x000288602f2e9836 */ /* 0x000fe20000000000 */
[----:B------:R-:W1:Y:S01]  /*6960*/  MUFU.EX2 R29, R29 ;  /* 0x0000001d001d7308 */ /* 0x000e620000000800 */
[----:B0-----:R-:W-:Y:S01]  /*6970*/  FADD.FTZ R25, R27, R44 ;  /* 0x0000002c1b197221 */ /* 0x001fe20000010000 */
[-C--:B------:R-:W-:Y:S01]  /*6980*/  FMUL.FTZ R96, R96, R5.reuse ;  /* 0x0000000560607220 */ /* 0x080fe20000410000 */
[-C--:B------:R-:W-:Y:S01]  /*6990*/  FMUL.FTZ R97, R97, R5.reuse ;  /* 0x0000000561617220 */ /* 0x080fe20000410000 */
[----:B------:R-:W-:Y:S01]  /*69a0*/  @!P1 PRMT R46, RZ, 0x654, R46 ;  /* 0x00000654ff2e9816 */ /* 0x000fe2000000002e */
[-C--:B------:R-:W-:Y:S01]  /*69b0*/  FMUL.FTZ R100, R100, R5.reuse ;  /* 0x0000000564647220 */ /* 0x080fe20000410000 */
[-C--:B------:R-:W-:Y:S01]  /*69c0*/  FMUL.FTZ R101, R101, R5.reuse ;  /* 0x0000000565657220 */ /* 0x080fe20000410000 */
[-C--:B------:R-:W-:Y:S01]  /*69d0*/  FMUL.FTZ R104, R104, R5.reuse ;  /* 0x0000000568687220 */ /* 0x080fe20000410000 */
[----:B------:R-:W0:Y:S01]  /*69e0*/  MUFU.EX2 R172, R172 ;  /* 0x000000ac00ac7308 */ /* 0x000e220000000800 */
[----:B--2---:R-:W-:Y:S01]  /*69f0*/  FADD.FTZ R44, R178, R25 ;  /* 0x00000019b22c7221 */ /* 0x004fe20000010000 */
[----:B------:R-:W-:Y:S01]  /*6a00*/  FADD.FTZ R25, R179, R0 ;  /* 0x00000000b3197221 */ /* 0x000fe20000010000 */
[----:B------:R2:W-:Y:S01]  /*6a10*/  @!P1 SYNCS.ARRIVE.TRANS64.RED.A1T0 RZ, [R46+URZ], RZ ;  /* 0x000000ff2eff99a7 */ /* 0x0005e2000810043f */
[-C--:B------:R-:W-:Y:S01]  /*6a20*/  FMUL.FTZ R105, R105, R5.reuse ;  /* 0x0000000569697220 */ /* 0x080fe20000410000 */
[-C--:B------:R-:W-:Y:S01]  /*6a30*/  FMUL.FTZ R108, R108, R5.reuse ;  /* 0x000000056c6c7220 */ /* 0x080fe20000410000 */
[----:B------:R-:W-:Y:S01]  /*6a40*/  FADD.FTZ R0, R24, R25 ;  /* 0x0000001918007221 */ /* 0x000fe20000010000 */
[-C--:B------:R-:W-:Y:S01]  /*6a50*/  FMUL.FTZ R109, R109, R5.reuse ;  /* 0x000000056d6d7220 */ /* 0x080fe20000410000 */
[----:B------:R-:W3:Y:S01]  /*6a60*/  MUFU.EX2 R31, R31 ;  /* 0x0000001f001f7308 */ /* 0x000ee20000000800 */
[----:B-1----:R-:W-:Y:S01]  /*6a70*/  FADD.FTZ R39, R29, R44 ;  /* 0x0000002c1d277221 */ /* 0x002fe20000010000 */
[----:B------:R-:W-:Y:S01]  /*6a80*/  FADD.FTZ R25, R173, R0 ;  /* 0x00000000ad197221 */ /* 0x000fe20000010000 */
[-C--:B------:R-:W-:Y:S01]  /*6a90*/  FMUL.FTZ R112, R112, R5.reuse ;  /* 0x0000000570707220 */ /* 0x080fe20000410000 */
[-C--:B------:R-:W-:Y:S01]  /*6aa0*/  FMUL.FTZ R113, R113, R5.reuse ;  /* 0x0000000571717220 */ /* 0x080fe20000410000 */
[-C--:B------:R-:W-:Y:S01]  /*6ab0*/  FMUL.FTZ R116, R116, R5.reuse ;  /* 0x0000000574747220 */ /* 0x080fe20000410000 */
[----:B------:R-:W-:Y:S01]  /*6ac0*/  FADD.FTZ R0, R26, R25 ;  /* 0x000000191a007221 */ /* 0x000fe20000010000 */
[-C--:B------:R-:W-:Y:S01]  /*6ad0*/  FMUL.FTZ R117, R117, R5.reuse ;  /* 0x0000000575757220 */ /* 0x080fe20000410000 */
[----:B------:R-:W1:Y:S01]  /*6ae0*/  MUFU.EX2 R174, R174 ;  /* 0x000000ae00ae7308 */ /* 0x000e620000000800 */
[----:B0-----:R-:W-:Y:S01]  /*6af0*/  FADD.FTZ R44, R172, R39 ;  /* 0x00000027ac2c7221 */ /* 0x001fe20000010000 */
[----:B------:R-:W-:Y:S01]  /*6b00*/  FADD.FTZ R25, R175, R0 ;  /* 0x00000000af197221 */ /* 0x000fe20000010000 */
[-C--:B------:R-:W-:Y:S01]  /*6b10*/  FMUL.FTZ R120, R120, R5.reuse ;  /* 0x0000000578787220 */ /* 0x080fe20000410000 */
[-C--:B------:R-:W-:Y:S01]  /*6b20*/  FMUL.FTZ R121, R121, R5.reuse ;  /* 0x0000000579797220 */ /* 0x080fe20000410000 */
[-C--:B------:R-:W-:Y:S01]  /*6b30*/  FMUL.FTZ R124, R124, R5.reuse ;  /* 0x000000057c7c7220 */ /* 0x080fe20000410000 */
        /* <DEDUP_REMOVED lines=25> */
[----:B------:R-:W-:Y:S01]  /*6cd0*/  FMUL.FTZ R149, R149, R5 ;  /* 0x0000000595957220 */ /* 0x000fe20000410000 */
        /* <DEDUP_REMOVED lines=51> */
[----:B------:R-:W-:Y:S01]  /*7010*/  FMUL.FTZ R151, R151, R6 ;  /* 0x0000000697977220 */ /* 0x000fe20000410000 */
[----:B------:R-:W-:Y:S01]  /*7020*/  F2FP.BF16.F32.PACK_AB R183, R10, R183 ;  /* 0x000000b70ab7723e */ /* 0x000fe200000010ff */
[----:B------:R-:W-:Y:S01]  /*7030*/  IMAD.MOV.U32 R6, RZ, RZ, R7 ;  /* 0x000000ffff067224 */ /* 0x000fe200078e0007 */
[----:B------:R-:W-:Y:S01]  /*7040*/  F2FP.BF16.F32.PACK_AB R177, R20, R177 ;  /* 0x000000b114b1723e */ /* 0x000fe200000010ff */
[----:B------:R-:W-:Y:S01]  /*7050*/  IMAD.MOV.U32 R5, RZ, RZ, R21 ;  /* 0x000000ffff057224 */ /* 0x000fe200078e0015 */
[----:B------:R-:W3:Y:S01]  /*7060*/  MUFU.EX2 R51, R51 ;  /* 0x0000003300337308 */ /* 0x000ee20000000800 */
[C---:B-1----:R-:W-:Y:S01]  /*7070*/  FADD.FTZ R25, R3.reuse, R8 ;  /* 0x0000000803197221 */ /* 0x042fe20000010000 */
[----:B------:R-:W-:-:S02]  /*7080*/  F2FP.BF16.F32.PACK_AB R154, R3, R154 ;  /* 0x0000009a039a723e */ /* 0x000fc400000010ff */
[----:B------:R-:W-:Y:S02]  /*7090*/  F2FP.BF16.F32.PACK_AB R182, R43, R182 ;  /* 0x000000b62bb6723e */ /* 0x000fe400000010ff */
[----:B------:R-:W-:Y:S02]  /*70a0*/  F2FP.BF16.F32.PACK_AB R176, R27, R176 ;  /* 0x000000b01bb0723e */ /* 0x000fe400000010ff */
[----:B------:R-:W1:Y:S01]  /*70b0*/  MUFU.EX2 R158, R57 ;  /* 0x00000039009e7308 */ /* 0x000e620000000800 */
[----:B0-----:R-:W-:Y:S01]  /*70c0*/  FADD.FTZ R25, R156, R25 ;  /* 0x000000199c197221 */ /* 0x001fe20000010000 */
[----:B------:R-:W-:Y:S02]  /*70d0*/  F2FP.BF16.F32.PACK_AB R178, R29, R178 ;  /* 0x000000b21db2723e */ /* 0x000fe400000010ff */
[----:B------:R-:W-:Y:S02]  /*70e0*/  F2FP.BF16.F32.PACK_AB R179, R24, R179 ;  /* 0x000000b318b3723e */ /* 0x000fe400000010ff */
[----:B------:R-:W-:-:S02]  /*70f0*/  F2FP.BF16.F32.PACK_AB R172, R31, R172 ;  /* 0x000000ac1fac723e */ /* 0x000fc400000010ff */
[----:B------:R-:W0:Y:S01]  /*7100*/  MUFU.EX2 R53, R53 ;  /* 0x0000003500357308 */ /* 0x000e220000000800 */
[----:B---3--:R-:W-:Y:S01]  /*7110*/  FADD.FTZ R25, R51, R25 ;  /* 0x0000001933197221 */ /* 0x008fe20000010000 */
[----:B------:R-:W-:Y:S02]  /*7120*/  F2FP.BF16.F32.PACK_AB R173, R26, R173 ;  /* 0x000000ad1aad723e */ /* 0x000fe400000010ff */
[----:B------:R-:W-:Y:S02]  /*7130*/  F2FP.BF16.F32.PACK_AB R174, R33, R174 ;  /* 0x000000ae21ae723e */ /* 0x000fe400000010ff */
[----:B------:R-:W-:Y:S02]  /*7140*/  F2FP.BF16.F32.PACK_AB R175, R28, R175 ;  /* 0x000000af1caf723e */ /* 0x000fe400000010ff */
[----:B------:R-:W3:Y:S01]  /*7150*/  MUFU.EX2 R38, R38 ;  /* 0x0000002600267308 */ /* 0x000ee20000000800 */
[----:B-1----:R-:W-:Y:S01]  /*7160*/  FADD.FTZ R25, R158, R25 ;  /* 0x000000199e197221 */ /* 0x002fe20000010000 */
        /* <DEDUP_REMOVED lines=16> */
[----:B------:R-:W-:-:S04]  /*7270*/  F2FP.BF16.F32.PACK_AB R159, R40, R159 ;  /* 0x0000009f289f723e */ /* 0x000fc800000010ff */
        /* <DEDUP_REMOVED lines=29> */
[----:B-1----:R-:W-:-:S04]  /*7450*/  FADD.FTZ R25, R166, R25 ;  /* 0x00000019a6197221 */ /* 0x002fc80000010000 */
[C---:B0-----:R-:W-:Y:S01]  /*7460*/  FADD.FTZ R3, R42.reuse, R25 ;  /* 0x000000192a037221 */ /* 0x041fe20000010000 */
[----:B------:R-:W-:Y:S01]  /*7470*/  F2FP.BF16.F32.PACK_AB R166, R42, R166 ;  /* 0x000000a62aa6723e */ /* 0x000fe200000010ff */
[C---:B---3--:R-:W-:Y:S01]  /*7480*/  FADD.FTZ R0, R13.reuse, R0 ;  /* 0x000000000d007221 */ /* 0x048fe20000010000 */
[----:B------:R-:W-:Y:S01]  /*7490*/  F2FP.BF16.F32.PACK_AB R167, R13, R11 ;  /* 0x0000000b0da7723e */ /* 0x000fe200000010ff */
[----:B--2---:R-:W-:Y:S06]  /*74a0*/  @P3 BRA `(.L_x_2271) ;  /* 0xffffffcc00c43947 */ /* 0x004fec000383ffff */
.L_x_2262:
[----:B------:R-:W-:-:S13]  /*74b0*/  ISETP.LE.AND P2, PT, RZ, UR54, PT ;  /* 0x00000036ff007c0c */ /* 0x000fda000bf43270 */
[----:B------:R-:W-:Y:S05]  /*74c0*/  @!P2 BRA `(.L_x_2272) ;  /* 0x0000002400fca947 */ /* 0x000fea0003800000 */
[----:B------:R-:W-:Y:S01]  /*74d0*/  IMAD.MOV.U32 R6, RZ, RZ, R7 ;  /* 0x000000ffff067224 */ /* 0x000fe200078e0007 */
[----:B------:R-:W-:Y:S01]  /*74e0*/  UMOV UR51, UR43 ;  /* 0x0000002b00337c82 */ /* 0x000fe20008000000 */
[----:B------:R-:W-:Y:S01]  /*74f0*/  IMAD.MOV.U32 R8, RZ, RZ, R21 ;  /* 0x000000ffff087224 */ /* 0x000fe200078e0015 */
[----:B------:R-:W-:Y:S01]  /*7500*/  UMOV UR50, UR42 ;  /* 0x0000002a00327c82 */ /* 0x000fe20008000000 */
[----:B------:R-:W-:-:S05]  /*7510*/  ULDC UR49, c[0x0][0x9d8] ;  /* 0x0002760000317ab9 */ /* 0x000fca0000000800 */
.L_x_2281:
        /* <DEDUP_REMOVED lines=9> */
.L_x_2274:
[----:B------:R-:W-:Y:S01]  /*75b0*/  ULEA UR6, UR42, UR41, 0x3 ;  /* 0x000000292a067291 */ /* 0x000fe2000f8e183f */
[----:B------:R-:W-:-:S05]  /*75c0*/  IMAD.U32 R4, RZ, RZ, UR43 ;  /* 0x0000002bff047e24 */ /* 0x000fca000f8e00ff */
[----:B------:R-:W-:-:S04]  /*75d0*/  SHF.L.U32 R4, R4, 0x1f, RZ ;  /* 0x0000001f04047819 */ /* 0x000fc800000006ff */
[----:B------:R0:W1:Y:S01]  /*75e0*/  SYNCS.PHASECHK.TRANS64.TRYWAIT P2, [UR6+0x28830], R4 ;  /* 0x02883004ff0075a7 */ /* 0x0000620008040146 */
[----:B------:R-:W-:Y:S05]  /*75f0*/  @!P0 BRA `(.L_x_2275) ;  /* 0x0000000000048947 */ /* 0x000fea0003800000 */
[----:B------:R-:W-:Y:S01]  /*7600*/  BPT.TRAP 0x1 ;  /* 0x000000040000795c */ /* 0x000fe20000300000 */
.L_x_2275:
[----:B-1----:R-:W-:Y:S05]  /*7610*/  @P2 BRA `(.L_x_2273) ;  /* 0x0000000000082947 */ /* 0x002fea0003800000 */
[----:B------:R-:W1:Y:S02]  /*7620*/  SYNCS.PHASECHK.TRANS64.TRYWAIT P2, [UR6+0x28830], R4 ;  /* 0x02883004ff0075a7 */ /* 0x000e640008040146 */
[----:B-1----:R-:W-:Y:S05]  /*7630*/  @!P2 BRA `(.L_x_2276) ;  /* 0x000000940014a947 */ /* 0x002fea0003800000 */
.L_x_2273:
        /* <DEDUP_REMOVED lines=45> */
.L_x_2278:
[----:B------:R-:W-:Y:S01]  /*7910*/  ULEA UR6, UR50, UR41, 0x3 ;  /* 0x0000002932067291 */ /* 0x000fe2000f8e183f */
[----:B------:R-:W-:-:S05]  /*7920*/  IMAD.U32 R4, RZ, RZ, UR51 ;  /* 0x00000033ff047e24 */ /* 0x000fca000f8e00ff */
[----:B------:R-:W-:-:S04]  /*7930*/  SHF.L.U32 R4, R4, 0x1f, RZ ;  /* 0x0000001f04047819 */ /* 0x000fc800000006ff */
[----:B------:R0:W1:Y:S01]  /*7940*/  SYNCS.PHASECHK.TRANS64.TRYWAIT P2, [UR6+0x28850], R4 ;  /* 0x02885004ff0075a7 */ /* 0x0000620008040146 */
[----:B------:R-:W-:Y:S05]  /*7950*/  @!P0 BRA `(.L_x_2279) ;  /* 0x0000000000048947 */ /* 0x000fea0003800000 */
[----:B------:R-:W-:Y:S01]  /*7960*/  BPT.TRAP 0x1 ;  /* 0x000000040000795c */ /* 0x000fe20000300000 */
.L_x_2279:
[----:B-1----:R-:W-:Y:S05]  /*7970*/  @P2 BRA `(.L_x_2277) ;  /* 0x0000000000082947 */ /* 0x002fea0003800000 */
[----:B------:R-:W1:Y:S02]  /*7980*/  SYNCS.PHASECHK.TRANS64.TRYWAIT P2, [UR6+0x28850], R4 ;  /* 0x02885004ff0075a7 */ /* 0x000e640008040146 */
[----:B-1----:R-:W-:Y:S05]  /*7990*/  @!P2 BRA `(.L_x_2280) ;  /* 0x000000900054a947 */ /* 0x002fea0003800000 */
.L_x_2277:
        /* <DEDUP_REMOVED lines=77> */
[----:B------:R-:W-:Y:S01]  /*7e70*/  ISETP.LT.AND P2, PT, RZ, UR54, PT ;  /* 0x00000036ff007c0c */ /* 0x000fe2000bf41270 */
[----:B------:R-:W-:-:S05]  /*7e80*/  UMOV UR51, UR43 ;  /* 0x0000002b00337c82 */ /* 0x000fca0008000000 */
[----:B------:R-:W-:Y:S08]  /*7e90*/  MUFU.TANH R201, R201 ;  /* 0x000000c900c97308 */ /* 0x000ff00000002400 */
[----:B------:R-:W-:Y:S08]  /*7ea0*/  MUFU.TANH R203, R203 ;  /* 0x000000cb00cb7308 */ /* 0x000ff00000002400 */
[----:B------:R-:W-:Y:S08]  /*7eb0*/  MUFU.TANH R205, R205 ;  /* 0x000000cd00cd7308 */ /* 0x000ff00000002400 */
[----:B------:R-:W-:Y:S08]  /*7ec0*/  MUFU.TANH R207, R207 ;  /* 0x000000cf00cf7308 */ /* 0x000ff00000002400 */
[----:B------:R-:W0:Y:S08]  /*7ed0*/  MUFU.TANH R9, R9 ;  /* 0x0000000900097308 */ /* 0x000e300000002400 */
[----:B------:R-:W-:Y:S08]  /*7ee0*/  MUFU.TANH R209, R209 ;  /* 0x000000d100d17308 */ /* 0x000ff00000002400 */
[----:B------:R-:W1:Y:S01]  /*7ef0*/  MUFU.TANH R11, R11 ;  /* 0x0000000b000b7308 */ /* 0x000e620000002400 */
[----:B0-----:R-:W-:-:S07]  /*7f00*/  FMNMX.FTZ R12, R9, R6, !PT ;  /* 0x00000006090c7209 */ /* 0x001fce0007810000 */
[----:B------:R-:W-:Y:S08]  /*7f10*/  MUFU.TANH R211, R211 ;  /* 0x000000d300d37308 */ /* 0x000ff00000002400 */
[----:B------:R-:W0:Y:S01]  /*7f20*/  MUFU.TANH R15, R15 ;  /* 0x0000000f000f7308 */ /* 0x000e220000002400 */
[----:B-1----:R-:W-:-:S07]  /*7f30*/  FMNMX.FTZ R12, R11, R12, !PT ;  /* 0x0000000c0b0c7209 */ /* 0x002fce0007810000 */
[----:B------:R-:W-:Y:S08]  /*7f40*/  MUFU.TANH R213, R213 ;  /* 0x000000d500d57308 */ /* 0x000ff00000002400 */
[----:B------:R-:W1:Y:S01]  /*7f50*/  MUFU.TANH R27, R27 ;  /* 0x0000001b001b7308 */ /* 0x000e620000002400 */
[----:B0-----:R-:W-:Y:S01]  /*7f60*/  FMNMX.FTZ R12, R15, R12, !PT ;  /* 0x0000000c0f0c7209 */ /* 0x001fe20007810000 */
[----:B------:R-:W-:-:S02]  /*7f70*/  WARPGROUP.DEPBAR.LE gsb0, 0x0 ;  /* 0x00008000000079c5 */ /* 0x000fc40000010000 */
[----:B------:R-:W-:Y:S01]  /*7f80*/  WARPGROUP.ARRIVE ;  /* 0x00000000000079c5 */ /* 0x000fe20000000000 */
[----:B------:R-:W-:Y:S01]  /*7f90*/  FMUL.FTZ R183, R32, UR49 ;  /* 0x0000003120b77c20 */ /* 0x000fe20008410000 */
[----:B------:R-:W-:Y:S02]  /*7fa0*/  FMUL.FTZ R181, R33, UR49 ;  /* 0x0000003121b57c20 */ /* 0x000fe40008410000 */
[----:B------:R-:W0:Y:S01]  /*7fb0*/  MUFU.TANH R29, R29 ;  /* 0x0000001d001d7308 */ /* 0x000e220000002400 */
[----:B------:R-:W-:Y:S01]  /*7fc0*/  FMUL.FTZ R33, R38, UR49 ;  /* 0x0000003126217c20 */ /* 0x000fe20008410000 */
[----:B------:R-:W-:Y:S01]  /*7fd0*/  HGMMA.64x128x16.F32.BF16 R88, R176, gdesc[UR4].tnspB, R88, gsb0 ;  /* 0x41e00004b0587df0 */ /* 0x000fe20008001858 */
[----:B------:R-:W-:Y:S01]  /*7fe0*/  UIADD3 UR6, UR10, 0x100, URZ ;  /* 0x000001000a067890 */ /* 0x000fe2000fffe03f */
[----:B------:R-:W-:-:S04]  /*7ff0*/  UMOV UR7, 0x40000040 ;  /* 0x4000004000077882 */ /* 0x000fc80000000000 */
[----:B------:R-:W2:Y:S01]  /*8000*/  MUFU.TANH R183, R183 ;  /* 0x000000b700b77308 */ /* 0x000ea20000002400 */
[----:B-1----:R-:W-:-:S07]  /*8010*/  FMNMX.FTZ R12, R27, R12, !PT ;  /* 0x0000000c1b0c7209 */ /* 0x002fce0007810000 */
[----:B------:R-:W1:Y:S01]  /*8020*/  MUFU.TANH R181, R181 ;  /* 0x000000b500b57308 */ /* 0x000e620000002400 */
[----:B0-----:R-:W-:-:S07]  /*8030*/  FMNMX.FTZ R12, R29, R12, !PT ;  /* 0x0000000c1d0c7209 */ /* 0x001fce0007810000 */
[----:B------:R-:W0:Y:S01]  /*8040*/  MUFU.TANH R31, R31 ;  /* 0x0000001f001f7308 */ /* 0x000e220000002400 */
[----:B--2---:R-:W-:-:S07]  /*8050*/  FMNMX.FTZ R4, R183, R4, !PT ;  /* 0x00000004b7047209 */ /* 0x004fce0007810000 */
[----:B------:R-:W-:Y:S01]  /*8060*/  MUFU.TANH R215, R215 ;  /* 0x000000d700d77308 */ /* 0x000fe20000002400 */
[----:B-1----:R-:W-:-:S04]  /*8070*/  FMNMX.FTZ R4, R181, R4, !PT ;  /* 0x00000004b5047209 */ /* 0x002fc80007810000 */
[----:B------:R-:W-:-:S03]  /*8080*/  FMNMX.FTZ R4, R191, R4, !PT ;  /* 0x00000004bf047209 */ /* 0x000fc60007810000 */
[----:B------:R-:W1:Y:S01]  /*8090*/  MUFU.TANH R33, R33 ;  /* 0x0000002100217308 */ /* 0x000e620000002400 */
[----:B------:R-:W-:Y:S02]  /*80a0*/  FMNMX.FTZ R4, R193, R4, !PT ;  /* 0x00000004c1047209 */ /* 0x000fe40007810000 */
[----:B0-----:R-:W-:Y:S02]  /*80b0*/  FMNMX.FTZ R12, R31, R12, !PT ;  /* 0x0000000c1f0c7209 */ /* 0x001fe40007810000 */
[----:B------:R-:W-:-:S03]  /*80c0*/  FMNMX.FTZ R4, R195, R4, !PT ;  /* 0x00000004c3047209 */ /* 0x000fc60007810000 */
[----:B------:R-:W-:Y:S01]  /*80d0*/  MUFU.TANH R69, R69 ;  /* 0x0000004500457308 */ /* 0x000fe20000002400 */
[----:B------:R-:W-:-:S04]  /*80e0*/  FMNMX.FTZ R4, R197, R4, !PT ;  /* 0x00000004c5047209 */ /* 0x000fc80007810000 */
[----:B------:R-:W-:-:S03]  /*80f0*/  FMNMX.FTZ R4, R199, R4, !PT ;  /* 0x00000004c7047209 */ /* 0x000fc60007810000 */
[----:B------:R-:W0:Y:S01]  /*8100*/  MUFU.TANH R35, R35 ;  /* 0x0000002300237308 */ /* 0x000e220000002400 */
[----:B-1----:R-:W-:-:S07]  /*8110*/  FMNMX.FTZ R12, R33, R12, !PT ;  /* 0x0000000c210c7209 */ /* 0x002fce0007810000 */
        /* <DEDUP_REMOVED lines=13> */
[----:B------:R-:W-:Y:S01]  /*81f0*/  MUFU.TANH R223, R223 ;  /* 0x000000df00df7308 */ /* 0x000fe20000002400 */
[----:B0-----:R-:W-:-:S07]  /*8200*/  FMNMX.FTZ R12, R43, R12, !PT ;  /* 0x0000000c2b0c7209 */ /* 0x001fce0007810000 */
[----:B------:R-:W-:Y:S01]  /*8210*/  MUFU.TANH R47, R47 ;  /* 0x0000002f002f7308 */ /* 0x000fe20000002400 */
[----:B------:R-:W-:Y:S02]  /*8220*/  WARPGROUP.DEPBAR.LE gsb0, 0x0 ;  /* 0x00008000000079c5 */ /* 0x000fe40000010000 */
        /* <DEDUP_REMOVED lines=8> */
[----:B------:R-:W0:Y:S08]  /*82b0*/  MUFU.TANH R177, R177 ;  /* 0x000000b100b17308 */ /* 0x000e300000002400 */
[----:B------:R-:W1:Y:S08]  /*82c0*/  MUFU.TANH R179, R179 ;  /* 0x000000b300b37308 */ /* 0x000e700000002400 */
[----:B------:R-:W2:Y:S01]  /*82d0*/  MUFU.TANH R45, R45 ;  /* 0x0000002d002d7308 */ /* 0x000ea20000002400 */
[----:B0-----:R-:W-:-:S07]  /*82e0*/  FMNMX.FTZ R4, R177, R4, !PT ;  /* 0x00000004b1047209 */ /* 0x001fce0007810000 */
[----:B------:R-:W0:Y:S01]  /*82f0*/  MUFU.TANH R49, R49 ;  /* 0x0000003100317308 */ /* 0x000e220000002400 */
[----:B-1----:R-:W-:-:S04]  /*8300*/  FMNMX.FTZ R4, R179, R4, !PT ;  /* 0x00000004b3047209 */ /* 0x002fc80007810000 */
[----:B------:R-:W-:-:S03]  /*8310*/  FMNMX.FTZ R4, R201, R4, !PT ;  /* 0x00000004c9047209 */ /* 0x000fc60007810000 */
[----:B------:R-:W-:Y:S01]  /*8320*/  MUFU.TANH R85, R85 ;  /* 0x0000005500557308 */ /* 0x000fe20000002400 */
[----:B------:R-:W-:Y:S02]  /*8330*/  FMNMX.FTZ R4, R203, R4, !PT ;  /* 0x00000004cb047209 */ /* 0x000fe40007810000 */
[----:B--2---:R-:W-:Y:S02]  /*8340*/  FMNMX.FTZ R12, R45, R12, !PT ;  /* 0x0000000c2d0c7209 */ /* 0x004fe40007810000 */
[----:B------:R-:W-:Y:S02]  /*8350*/  FMNMX.FTZ R4, R205, R4, !PT ;  /* 0x00000004cd047209 */ /* 0x000fe40007810000 */
[----:B------:R-:W-:Y:S01]  /*8360*/  FMNMX.FTZ R12, R47, R12, !PT ;  /* 0x0000000c2f0c7209 */ /* 0x000fe20007810000 */
[----:B------:R-:W1:Y:S01]  /*8370*/  MUFU.TANH R51, R51 ;  /* 0x0000003300337308 */ /* 0x000e620000002400 */
[----:B------:R-:W-:Y:S02]  /*8380*/  FMNMX.FTZ R4, R207, R4, !PT ;  /* 0x00000004cf047209 */ /* 0x000fe40007810000 */
[----:B0-----:R-:W-:-:S02]  /*8390*/  FMNMX.FTZ R12, R49, R12, !PT ;  /* 0x0000000c310c7209 */ /* 0x001fc40007810000 */
[----:B------:R-:W-:-:S03]  /*83a0*/  FMNMX.FTZ R4, R209, R4, !PT ;  /* 0x00000004d1047209 */ /* 0x000fc60007810000 */
[----:B------:R-:W0:Y:S01]  /*83b0*/  MUFU.TANH R53, R53 ;  /* 0x0000003500357308 */ /* 0x000e220000002400 */
[----:B------:R-:W-:-:S04]  /*83c0*/  FMNMX.FTZ R4, R211, R4, !PT ;  /* 0x00000004d3047209 */ /* 0x000fc80007810000 */
[----:B------:R-:W-:-:S03]  /*83d0*/  FMNMX.FTZ R4, R213, R4, !PT ;  /* 0x00000004d5047209 */ /* 0x000fc60007810000 */
[----:B------:R-:W2:Y:S01]  /*83e0*/  MUFU.TANH R55, R55 ;  /* 0x0000003700377308 */ /* 0x000ea20000002400 */
[----:B-1----:R-:W-:-:S07]  /*83f0*/  FMNMX.FTZ R12, R51, R12, !PT ;  /* 0x0000000c330c7209 */ /* 0x002fce0007810000 */
[----:B------:R-:W1:Y:S01]  /*8400*/  MUFU.TANH R57, R57 ;  /* 0x0000003900397308 */ /* 0x000e620000002400 */
[----:B0-----:R-:W-:-:S07]  /*8410*/  FMNMX.FTZ R12, R53, R12, !PT ;  /* 0x0000000c350c7209 */ /* 0x001fce0007810000 */
[----:B------:R-:W0:Y:S01]  /*8420*/  MUFU.TANH R59, R59 ;  /* 0x0000003b003b7308 */ /* 0x000e220000002400 */
[----:B--2---:R-:W-:-:S07]  /*8430*/  FMNMX.FTZ R12, R55, R12, !PT ;  /* 0x0000000c370c7209 */ /* 0x004fce0007810000 */
[----:B------:R-:W2:Y:S01]  /*8440*/  MUFU.TANH R61, R61 ;  /* 0x0000003d003d7308 */ /* 0x000ea20000002400 */
[----:B-1----:R-:W-:-:S07]  /*8450*/  FMNMX.FTZ R12, R57, R12, !PT ;  /* 0x0000000c390c7209 */ /* 0x002fce0007810000 */
[----:B------:R-:W1:Y:S01]  /*8460*/  MUFU.TANH R63, R63 ;  /* 0x0000003f003f7308 */ /* 0x000e620000002400 */
[----:B0-----:R-:W-:-:S07]  /*8470*/  FMNMX.FTZ R12, R59, R12, !PT ;  /* 0x0000000c3b0c7209 */ /* 0x001fce0007810000 */
[----:B------:R-:W-:Y:S01]  /*8480*/  MUFU.TANH R67, R67 ;  /* 0x0000004300437308 */ /* 0x000fe20000002400 */
[----:B--2---:R-:W-:-:S07]  /*8490*/  FMNMX.FTZ R12, R61, R12, !PT ;  /* 0x0000000c3d0c7209 */ /* 0x004fce0007810000 */
        /* <DEDUP_REMOVED lines=18> */
[----:B------:R-:W-:Y:S01]  /*85c0*/  MUFU.TANH R87, R87 ;  /* 0x0000005700577308 */ /* 0x000fe20000002400 */
[----:B-1----:R-:W-:-:S04]  /*85d0*/  FMNMX.FTZ R4, R175, R4, !PT ;  /* 0x00000004af047209 */ /* 0x002fc80007810000 */
[----:B------:R-:W-:-:S04]  /*85e0*/  FMNMX.FTZ R4, R215, R4, !PT ;  /* 0x00000004d7047209 */ /* 0x000fc80007810000 */
[----:B------:R-:W-:Y:S02]  /*85f0*/  FMNMX.FTZ R4, R69, R4, !PT ;  /* 0x0000000445047209 */ /* 0x000fe40007810000 */
[----:B--2---:R-:W-:Y:S02]  /*8600*/  FMNMX.FTZ R12, R65, R12, !PT ;  /* 0x0000000c410c7209 */ /* 0x004fe40007810000 */
        /* <DEDUP_REMOVED lines=13> */
[----:B------:R-:W0:Y:S02]  /*86e0*/  SHFL.BFLY PT, R21, R4, 0x2, 0x1f ;  /* 0x0c401f0004157f89 */ /* 0x000e2400000e0000 */
[----:B0-----:R-:W-:Y:S02]  /*86f0*/  FMNMX.FTZ R21, R4, R21, !PT ;  /* 0x0000001504157209 */ /* 0x001fe40007810000 */
[----:B------:R-:W0:Y:S03]  /*8700*/  LDC R4, c[0x0][0x988] ;  /* 0x00026200ff047b82 */ /* 0x000e260000000800 */
[----:B------:R-:W1:Y:S02]  /*8710*/  SHFL.BFLY PT, R10, R21, 0x1, 0x1f ;  /* 0x0c201f00150a7f89 */ /* 0x000e6400000e0000 */
[----:B-1----:R-:W-:-:S05]  /*8720*/  FMNMX.FTZ R21, R21, R10, !PT ;  /* 0x0000000a15157209 */ /* 0x002fca0007810000 */
[C---:B0-----:R-:W-:Y:S01]  /*8730*/  FMUL.FTZ R10, R21.reuse, R4 ;  /* 0x00000004150a7220 */ /* 0x041fe20000410000 */
[----:B------:R-:W-:-:S03]  /*8740*/  FADD.FTZ R227, -R21, R8 ;  /* 0x0000000815e37221 */ /* 0x000fc60000010100 */
[-CC-:B------:R-:W-:Y:S01]  /*8750*/  FFMA.FTZ R180, R7, R4.reuse, -R10.reuse ;  /* 0x0000000407b47223 */ /* 0x180fe2000001080a */
[-CC-:B------:R-:W-:Y:S01]  /*8760*/  FFMA.FTZ R176, R183, R4.reuse, -R10.reuse ;  /* 0x00000004b7b07223 */ /* 0x180fe2000001080a */
[-CC-:B------:R-:W-:Y:S01]  /*8770*/  FFMA.FTZ R182, R13, R4.reuse, -R10.reuse ;  /* 0x000000040db67223 */ /* 0x180fe2000001080a */
        /* <DEDUP_REMOVED lines=12> */
[-C--:B------:R-:W-:Y:S01]  /*8840*/  FMUL.FTZ R8, R227, R4.reuse ;  /* 0x00000004e3087220 */ /* 0x080fe20000410000 */
        /* <DEDUP_REMOVED lines=12> */
[-CC-:B------:R-:W-:Y:S01]  /*8910*/  FFMA.FTZ R225, R225, R4.reuse, -R10.reuse ;  /* 0x00000004e1e17223 */ /* 0x180fe2000001080a */
[----:B------:R-:W-:Y:S01]  /*8920*/  FFMA.FTZ R85, R85, R4, -R10 ;  /* 0x0000000455557223 */ /* 0x000fe2000001080a */
[----:B0-----:R-:W-:Y:S01]  /*8930*/  FMNMX.FTZ R12, R169, R12, !PT ;  /* 0x0000000ca90c7209 */ /* 0x001fe20007810000 */
[----:B------:R-:W-:Y:S03]  /*8940*/  MUFU.EX2 R8, R8 ;  /* 0x0000000800087308 */ /* 0x000fe60000000800 */
[----:B------:R-:W-:-:S04]  /*8950*/  FMNMX.FTZ R12, R83, R12, !PT ;  /* 0x0000000c530c7209 */ /* 0x000fc80007810000 */
[----:B-1----:R-:W-:Y:S01]  /*8960*/  FMNMX.FTZ R12, R171, R12, !PT ;  /* 0x0000000cab0c7209 */ /* 0x002fe20007810000 */
[----:B------:R-:W0:Y:S03]  /*8970*/  MUFU.EX2 R5, R5 ;  /* 0x0000000500057308 */ /* 0x000e260000000800 */
[----:B------:R-:W-:Y:S01]  /*8980*/  FMNMX.FTZ R7, R87, R12, !PT ;  /* 0x0000000c57077209 */ /* 0x000fe20007810000 */
[----:B------:R-:W-:-:S04]  /*8990*/  FFMA.FTZ R12, R217, R4, -R10 ;  /* 0x00000004d90c7223 */ /* 0x000fc8000001080a */
[----:B------:R-:W1:Y:S01]  /*89a0*/  SHFL.BFLY PT, R14, R7, 0x2, 0x1f ;  /* 0x0c401f00070e7f89 */ /* 0x000e6200000e0000 */
[----:B------:R-:W2:Y:S08]  /*89b0*/  MUFU.EX2 R180, R180 ;  /* 0x000000b400b47308 */ /* 0x000eb00000000800 */
[----:B------:R-:W3:Y:S01]  /*89c0*/  MUFU.EX2 R182, R182 ;  /* 0x000000b600b67308 */ /* 0x000ee20000000800 */
[----:B0-----:R-:W-:-:S07]  /*89d0*/  FFMA.FTZ R3, R8, R3, R5 ;  /* 0x0000000308037223 */ /* 0x001fce0000010005 */
[----:B------:R-:W0:Y:S01]  /*89e0*/  MUFU.EX2 R13, R13 ;  /* 0x0000000d000d7308 */ /* 0x000e220000000800 */
[C---:B--2---:R-:W-:Y:S01]  /*89f0*/  FADD.FTZ R3, R180.reuse, R3 ;  /* 0x00000003b4037221 */ /* 0x044fe20000010000 */
[----:B------:R-:W-:Y:S02]  /*8a00*/  F2FP.BF16.F32.PACK_AB R180, R180, R5 ;  /* 0x00000005b4b4723e */ /* 0x000fe400000010ff */
[----:B-1----:R-:W-:Y:S01]  /*8a10*/  FMNMX.FTZ R24, R7, R14, !PT ;  /* 0x0000000e07187209 */ /* 0x002fe20007810000 */
[----:B------:R-:W-:-:S03]  /*8a20*/  FFMA.FTZ R14, R219, R4, -R10 ;  /* 0x00000004db0e7223 */ /* 0x000fc6000001080a */
[----:B------:R-:W-:Y:S01]  /*8a30*/  MUFU.EX2 R176, R176 ;  /* 0x000000b000b07308 */ /* 0x000fe20000000800 */
[----:B---3--:R-:W-:Y:S01]  /*8a40*/  FADD.FTZ R44, R182, R3 ;  /* 0x00000003b62c7221 */ /* 0x008fe20000010000 */
[----:B------:R-:W1:Y:S06]  /*8a50*/  SHFL.BFLY PT, R7, R24, 0x1, 0x1f ;  /* 0x0c201f0018077f89 */ /* 0x000e6c00000e0000 */
[----:B------:R-:W-:Y:S01]  /*8a60*/  MUFU.EX2 R25, R25 ;  /* 0x0000001900197308 */ /* 0x000fe20000000800 */
[----:B0-----:R-:W-:-:S07]  /*8a70*/  F2FP.BF16.F32.PACK_AB R182, R13, R182 ;  /* 0x000000b60db6723e */ /* 0x001fce00000010ff */
[----:B------:R-:W-:Y:S08]  /*8a80*/  MUFU.EX2 R178, R178 ;  /* 0x000000b200b27308 */ /* 0x000ff00000000800 */
[----:B------:R-:W-:Y:S01]  /*8a90*/  MUFU.EX2 R172, R172 ;  /* 0x000000ac00ac7308 */ /* 0x000fe20000000800 */
[----:B-1----:R-:W-:-:S05]  /*8aa0*/  FMNMX.FTZ R7, R24, R7, !PT ;  /* 0x0000000718077209 */ /* 0x002fca0007810000 */
[-C--:B------:R-:W-:Y:S02]  /*8ab0*/  FMUL.FTZ R40, R7, R4.reuse ;  /* 0x0000000407287220 */ /* 0x080fe40000410000 */
[----:B------:R-:W-:Y:S02]  /*8ac0*/  MUFU.EX2 R174, R174 ;  /* 0x000000ae00ae7308 */ /* 0x000fe40000000800 */
[-CC-:B------:R-:W-:Y:S01]  /*8ad0*/  FFMA.FTZ R183, R15, R4.reuse, -R40.reuse ;  /* 0x000000040fb77223 */ /* 0x180fe20000010828 */
[----:B------:R-:W-:Y:S02]  /*8ae0*/  IMAD.U32 R15, RZ, RZ, UR42 ;  /* 0x0000002aff0f7e24 */ /* 0x000fe4000f8e00ff */
[-CC-:B------:R-:W-:Y:S01]  /*8af0*/  FFMA.FTZ R181, R11, R4.reuse, -R40.reuse ;  /* 0x000000040bb57223 */ /* 0x180fe20000010828 */
[-CC-:B------:R-:W-:Y:S01]  /*8b00*/  FFMA.FTZ R177, R29, R4.reuse, -R40.reuse ;  /* 0x000000041db17223 */ /* 0x180fe20000010828 */
[-CC-:B------:R-:W-:Y:S01]  /*8b10*/  FFMA.FTZ R32, R27, R4.reuse, -R40.reuse ;  /* 0x000000041b207223 */ /* 0x180fe20000010828 */
[----:B------:R-:W-:Y:S01]  /*8b20*/  IADD3 R27, -R23, 0xb, RZ ;  /* 0x0000000b171b7810 */ /* 0x000fe20007ffe1ff */
        /* <DEDUP_REMOVED lines=31> */
[-CC-:B------:R-:W-:Y:S01]  /*8d20*/  FFMA.FTZ R155, R197, R4.reuse, -R10.reuse ;  /* 0x00000004c59b7223 */ /* 0x180fe2000001080a */
[-CC-:B------:R-:W-:Y:S01]  /*8d30*/  FFMA.FTZ R193, R201, R4.reuse, -R10.reuse ;  /* 0x00000004c9c17223 */ /* 0x180fe2000001080a */
[-CC-:B------:R-:W-:Y:S01]  /*8d40*/  FFMA.FTZ R152, R207, R4.reuse, -R10.reuse ;  /* 0x00000004cf987223 */ /* 0x180fe2000001080a */
[-CC-:B------:R-:W-:Y:S01]  /*8d50*/  FFMA.FTZ R154, R211, R4.reuse, -R10.reuse ;  /* 0x00000004d39a7223 */ /* 0x180fe2000001080a */
[----:B------:R-:W-:Y:S01]  /*8d60*/  HGMMA.64x128x16.F32.BF16 R88, R156, gdesc[UR4].tnspB, R88, gsb0 ;  /* 0x41e000049c587df0 */ /* 0x000fe20008001858 */
[----:B------:R-:W-:Y:S01]  /*8d70*/  UIADD3 UR6, UR10, 0x300, URZ ;  /* 0x000003000a067890 */ /* 0x000fe2000fffe03f */
[-C--:B------:R-:W-:Y:S01]  /*8d80*/  FFMA.FTZ R197, R175, R4.reuse, -R10 ;  /* 0x00000004afc57223 */ /* 0x080fe2000001080a */
[----:B------:R-:W-:Y:S01]  /*8d90*/  UMOV UR7, 0x40000040 ;  /* 0x4000004000077882 */ /* 0x000fe20000000000 */
[----:B------:R-:W-:Y:S01]  /*8da0*/  MUFU.EX2 R179, R179 ;  /* 0x000000b300b37308 */ /* 0x000fe20000000800 */
[----:B------:R-:W-:-:S07]  /*8db0*/  FFMA.FTZ R175, R41, R4, -R40 ;  /* 0x0000000429af7223 */ /* 0x000fce0000010828 */
        /* <DEDUP_REMOVED lines=23> */
[-CC-:B------:R-:W-:Y:S01]  /*8f30*/  FFMA.FTZ R10, R9, R4.reuse, -R40.reuse ;  /* 0x00000004090a7223 */ /* 0x180fe20000010828 */
[----:B------:R-:W-:Y:S01]  /*8f40*/  HGMMA.64x128x16.F32.BF16 R88, R160, gdesc[UR4].tnspB, R88, gsb0 ;  /* 0x41e00004a0587df0 */ /* 0x000fe20008001858 */
[----:B------:R-:W-:Y:S01]  /*8f50*/  UIADD3 UR6, UR10, 0x380, URZ ;  /* 0x000003800a067890 */ /* 0x000fe2000fffe03f */
[-CC-:B------:R-:W-:Y:S01]  /*8f60*/  FFMA.FTZ R173, R37, R4.reuse, -R40.reuse ;  /* 0x0000000425ad7223 */ /* 0x180fe20000010828 */
[----:B------:R-:W-:Y:S01]  /*8f70*/  UMOV UR7, 0x40000040 ;  /* 0x4000004000077882 */ /* 0x000fe20000000000 */
        /* <DEDUP_REMOVED lines=18> */
[----:B------:R-:W-:Y:S01]  /*90a0*/  MUFU.EX2 R14, R14 ;  /* 0x0000000e000e7308 */ /* 0x000fe20000000800 */
[----:B------:R-:W-:-:S02]  /*90b0*/  WARPGROUP.DEPBAR.LE gsb0, 0x0 ;  /* 0x00008000000079c5 */ /* 0x000fc40000010000 */
[----:B------:R-:W-:Y:S01]  /*90c0*/  WARPGROUP.ARRIVE ;  /* 0x00000000000079c5 */ /* 0x000fe20000000000 */
[----:B------:R-:W-:Y:S01]  /*90d0*/  FADD.FTZ R161, -R7, R6 ;  /* 0x0000000607a17221 */ /* 0x000fe20000010100 */
[----:B------:R-:W-:Y:S01]  /*90e0*/  FFMA.FTZ R6, R49, R4, -R40 ;  /* 0x0000000431067223 */ /* 0x000fe20000010828 */
[----:B0-----:R-:W-:Y:S02]  /*90f0*/  F2FP.BF16.F32.PACK_AB R160, R73, R12 ;  /* 0x0000000c49a0723e */ /* 0x001fe400000010ff */
[----:B------:R-:W-:Y:S01]  /*9100*/  FMUL.FTZ R161, R161, R4 ;  /* 0x00000004a1a17220 */ /* 0x000fe20000410000 */
[----:B------:R-:W-:Y:S01]  /*9110*/  HGMMA.64x128x16.F32.BF16 R88, R164, gdesc[UR4].tnspB, R88, gsb0 ;  /* 0x41e00004a4587df0 */ /* 0x000fe20008001858 */
[----:B------:R-:W0:Y:S01]  /*9120*/  MUFU.EX2 R77, R77 ;  /* 0x0000004d004d7308 */ /* 0x000e220000000800 */
[----:B------:R-:W-:-:S07]  /*9130*/  UIADD3 UR6, UR54, -0x1, URZ ;  /* 0xffffffff36067890 */ /* 0x000fce000fffe03f */
[----:B------:R-:W1:Y:S01]  /*9140*/  MUFU.EX2 R201, R161 ;  /* 0x000000a100c97308 */ /* 0x000e620000000800 */
[----:B------:R-:W-:-:S07]  /*9150*/  UMOV UR54, UR6 ;  /* 0x0000000600367c82 */ /* 0x000fce0008000000 */
[----:B------:R-:W-:Y:S01]  /*9160*/  MUFU.EX2 R6, R6 ;  /* 0x0000000600067308 */ /* 0x000fe20000000800 */
[----:B0-----:R-:W-:-:S07]  /*9170*/  F2FP.BF16.F32.PACK_AB R162, R77, R14 ;  /* 0x0000000e4da2723e */ /* 0x001fce00000010ff */
[----:B------:R-:W-:Y:S01]  /*9180*/  MUFU.EX2 R79, R79 ;  /* 0x0000004f004f7308 */ /* 0x000fe20000000800 */
[----:B-1----:R-:W-:-:S04]  /*9190*/  FFMA.FTZ R42, R201, R0, R10 ;  /* 0x00000000c92a7223 */ /* 0x002fc8000001000a */
[C---:B------:R-:W-:Y:S01]  /*91a0*/  FADD.FTZ R42, R181.reuse, R42 ;  /* 0x0000002ab52a7221 */ /* 0x040fe20000010000 */
[----:B------:R-:W-:Y:S02]  /*91b0*/  F2FP.BF16.F32.PACK_AB R181, R181, R10 ;  /* 0x0000000ab5b5723e */ /* 0x000fe400000010ff */
[----:B------:R-:W0:Y:S01]  /*91c0*/  MUFU.EX2 R0, R57 ;  /* 0x0000003900007308 */ /* 0x000e220000000800 */
[----:B------:R-:W-:Y:S01]  /*91d0*/  FADD.FTZ R3, R183, R42 ;  /* 0x0000002ab7037221 */ /* 0x000fe20000010000 */
[----:B------:R-:W-:-:S03]  /*91e0*/  F2FP.BF16.F32.PACK_AB R183, R32, R183 ;  /* 0x000000b720b7723e */ /* 0x000fc600000010ff */
[----:B------:R-:W-:-:S03]  /*91f0*/  FADD.FTZ R42, R32, R3 ;  /* 0x00000003202a7221 */ /* 0x000fc60000010000 */
[----:B------:R-:W-:Y:S01]  /*9200*/  MUFU.EX2 R20, R20 ;  /* 0x0000001400147308 */ /* 0x000fe20000000800 */
        /* <DEDUP_REMOVED lines=10> */
[----:B------:R-:W-:Y:S01]  /*92b0*/  FADD.FTZ R42, R30, R3 ;  /* 0x000000031e2a7221 */ /* 0x000fe20000010000 */
[----:B------:R-:W-:Y:S01]  /*92c0*/  FFMA.FTZ R3, R169, R4, -R40 ;  /* 0x00000004a9037223 */ /* 0x000fe20000010828 */
[----:B------:R-:W-:Y:S01]  /*92d0*/  F2FP.BF16.F32.PACK_AB R169, R28, R9 ;  /* 0x000000091ca9723e */ /* 0x000fe200000010ff */
[----:B------:R-:W-:Y:S08]  /*92e0*/  MUFU.EX2 R24, R225 ;  /* 0x000000e100187308 */ /* 0x000ff00000000800 */
[----:B------:R-:W-:Y:S01]  /*92f0*/  MUFU.EX2 R85, R85 ;  /* 0x0000005500557308 */ /* 0x000fe20000000800 */
[----:B------:R-:W-:-:S02]  /*9300*/  WARPGROUP.DEPBAR.LE gsb0, 0x0 ;  /* 0x00008000000079c5 */ /* 0x000fc40000010000 */
[----:B------:R1:W-:Y:S06]  /*9310*/  BAR.ARV R27, 0x100 ;  /* 0x0004001b0000751d */ /* 0x0003ec0000002000 */
        /* <DEDUP_REMOVED lines=8> */
[----:B--2---:R-:W-:Y:S01]  /*93a0*/  IMAD.U32 R29, RZ, RZ, UR50 ;  /* 0x00000032ff1d7e24 */ /* 0x004fe2000f8e00ff */
[----:B------:R-:W-:Y:S01]  /*93b0*/  UMOV UR50, UR42 ;  /* 0x0000002a00327c82 */ /* 0x000fe20008000000 */
[-C--:B------:R-:W-:Y:S01]  /*93c0*/  FMUL.FTZ R101, R101, R8.reuse ;  /* 0x0000000865657220 */ /* 0x080fe20000410000 */
[-C--:B------:R-:W-:Y:S01]  /*93d0*/  FMUL.FTZ R104, R104, R8.reuse ;  /* 0x0000000868687220 */ /* 0x080fe20000410000 */
[-C--:B------:R-:W-:Y:S01]  /*93e0*/  FMUL.FTZ R105, R105, R8.reuse ;  /* 0x0000000869697220 */ /* 0x080fe20000410000 */
[----:B------:R-:W-:Y:S01]  /*93f0*/  @!P1 LEA R29, R29, UR41, 0x3 ;  /* 0x000000291d1d9c11 */ /* 0x000fe2000f8e18ff */
[-C--:B------:R-:W-:Y:S01]  /*9400*/  FMUL.FTZ R108, R108, R8.reuse ;  /* 0x000000086c6c7220 */ /* 0x080fe20000410000 */
[-C--:B------:R-:W-:Y:S01]  /*9410*/  FMUL.FTZ R109, R109, R8.reuse ;  /* 0x000000086d6d7220 */ /* 0x080fe20000410000 */
[-C--:B------:R-:W-:Y:S01]  /*9420*/  FMUL.FTZ R112, R112, R8.reuse ;  /* 0x0000000870707220 */ /* 0x080fe20000410000 */
[----:B------:R-:W-:Y:S01]  /*9430*/  FMUL.FTZ R113, R113, R8 ;  /* 0x0000000871717220 */ /* 0x000fe20000410000 */
[----:B-1----:R-:W-:-:S02]  /*9440*/  @!P1 VIADD R27, R29, 0x28860 ;  /* 0x000288601d1b9836 */ /* 0x002fc40000000000 */
[-C--:B------:R-:W-:Y:S01]  /*9450*/  FMUL.FTZ R116, R116, R8.reuse ;  /* 0x0000000874747220 */ /* 0x080fe20000410000 */
[-C--:B------:R-:W-:Y:S01]  /*9460*/  FMUL.FTZ R117, R117, R8.reuse ;  /* 0x0000000875757220 */ /* 0x080fe20000410000 */
[-C--:B------:R-:W-:Y:S01]  /*9470*/  FMUL.FTZ R120, R120, R8.reuse ;  /* 0x0000000878787220 */ /* 0x080fe20000410000 */
[-C--:B------:R-:W-:Y:S01]  /*9480*/  FMUL.FTZ R121, R121, R8.reuse ;  /* 0x0000000879797220 */ /* 0x080fe20000410000 */
[----:B------:R-:W-:Y:S01]  /*9490*/  @!P1 PRMT R29, RZ, 0x654, R27 ;  /* 0x00000654ff1d9816 */ /* 0x000fe2000000001b */
[----:B------:R-:W-:Y:S01]  /*94a0*/  FADD.FTZ R27, R13, R44 ;  /* 0x0000002c0d1b7221 */ /* 0x000fe20000010000 */
[-C--:B------:R-:W-:Y:S01]  /*94b0*/  FMUL.FTZ R124, R124, R8.reuse ;  /* 0x000000087c7c7220 */ /* 0x080fe20000410000 */
[-C--:B------:R-:W-:Y:S01]  /*94c0*/  FMUL.FTZ R125, R125, R8.reuse ;  /* 0x000000087d7d7220 */ /* 0x080fe20000410000 */
[----:B------:R1:W-:Y:S01]  /*94d0*/  @!P1 SYNCS.ARRIVE.TRANS64.RED.A1T0 RZ, [R29+URZ], RZ ;  /* 0x000000ff1dff99a7 */ /* 0x0003e2000810043f */
[----:B------:R-:W-:Y:S01]  /*94e0*/  FADD.FTZ R44, R176, R27 ;  /* 0x0000001bb02c7221 */ /* 0x000fe20000010000 */
[-C--:B------:R-:W-:Y:S01]  /*94f0*/  FMUL.FTZ R128, R128, R8.reuse ;  /* 0x0000000880807220 */ /* 0x080fe20000410000 */
[-C--:B------:R-:W-:Y:S01]  /*9500*/  FMUL.FTZ R129, R129, R8.reuse ;  /* 0x0000000881817220 */ /* 0x080fe20000410000 */
[-C--:B------:R-:W-:Y:S01]  /*9510*/  FMUL.FTZ R132, R132, R8.reuse ;  /* 0x0000000884847220 */ /* 0x080fe20000410000 */
[----:B------:R-:W-:Y:S01]  /*9520*/  FADD.FTZ R27, R25, R44 ;  /* 0x0000002c191b7221 */ /* 0x000fe20000010000 */
[-C--:B------:R-:W-:Y:S01]  /*9530*/  FMUL.FTZ R133, R133, R8.reuse ;  /* 0x0000000885857220 */ /* 0x080fe20000410000 */
[-C--:B------:R-:W-:Y:S01]  /*9540*/  FMUL.FTZ R136, R136, R8.reuse ;  /* 0x0000000888887220 */ /* 0x080fe20000410000 */
[----:B-1----:R-:W-:Y:S01]  /*9550*/  FADD.FTZ R29, R175, R42 ;  /* 0x0000002aaf1d7221 */ /* 0x002fe20000010000 */
[----:B------:R-:W-:Y:S01]  /*9560*/  FADD.FTZ R44, R178, R27 ;  /* 0x0000001bb22c7221 */ /* 0x000fe20000010000 */
[C---:B------:R-:W-:Y:S01]  /*9570*/  F2FP.BF16.F32.PACK_AB R175, R26.reuse, R175 ;  /* 0x000000af1aaf723e */ /* 0x040fe200000010ff */
[----:B------:R-:W-:Y:S01]  /*9580*/  FMUL.FTZ R137, R137, R8 ;  /* 0x0000000889897220 */ /* 0x000fe20000410000 */
[----:B------:R-:W-:Y:S01]  /*9590*/  FADD.FTZ R42, R26, R29 ;  /* 0x0000001d1a2a7221 */ /* 0x000fe20000010000 */
[C---:B------:R-:W-:Y:S01]  /*95a0*/  FADD.FTZ R27, R153.reuse, R44 ;  /* 0x0000002c991b7221 */ /* 0x040fe20000010000 */
[----:B------:R-:W-:Y:S01]  /*95b0*/  MUFU.EX2 R26, R3 ;  /* 0x00000003001a7308 */ /* 0x000fe20000000800 */
[----:B------:R-:W-:Y:S01]  /*95c0*/  F2FP.BF16.F32.PACK_AB R178, R153, R178 ;  /* 0x000000b299b2723e */ /* 0x000fe200000010ff */
[----:B------:R-:W-:Y:S01]  /*95d0*/  FADD.FTZ R5, R9, R42 ;  /* 0x0000002a09057221 */ /* 0x000fe20000010000 */
[----:B------:R-:W-:Y:S01]  /*95e0*/  FADD.FTZ R44, R172, R27 ;  /* 0x0000001bac2c7221 */ /* 0x000fe20000010000 */
[C---:B------:R-:W-:Y:S01]  /*95f0*/  F2FP.BF16.F32.PACK_AB R172, R155.reuse, R172 ;  /* 0x000000ac9bac723e */ /* 0x040fe200000010ff */
[----:B------:R-:W-:Y:S01]  /*9600*/  FMUL.FTZ R140, R140, R8 ;  /* 0x000000088c8c7220 */ /* 0x000fe20000410000 */
[----:B------:R-:W-:Y:S01]  /*9610*/  FADD.FTZ R5, R28, R5 ;  /* 0x000000051c057221 */ /* 0x000fe20000010000 */
[----:B------:R-:W-:Y:S01]  /*9620*/  FADD.FTZ R27, R155, R44 ;  /* 0x0000002c9b1b7221 */ /* 0x000fe20000010000 */
[----:B0-----:R-:W-:Y:S01]  /*9630*/  F2FP.BF16.F32.PACK_AB R155, R59, R0 ;  /* 0x000000003b9b723e */ /* 0x001fe200000010ff */
[----:B------:R-:W-:Y:S01]  /*9640*/  FMUL.FTZ R141, R141, R8 ;  /* 0x000000088d8d7220 */ /* 0x000fe20000410000 */
[----:B------:R-:W-:Y:S01]  /*9650*/  FADD.FTZ R10, R6, R5 ;  /* 0x00000005060a7221 */ /* 0x000fe20000010000 */
[----:B------:R-:W-:Y:S01]  /*9660*/  FADD.FTZ R44, R174, R27 ;  /* 0x0000001bae2c7221 */ /* 0x000fe20000010000 */
[----:B------:R-:W-:Y:S01]  /*9670*/  FFMA.FTZ R27, R171, R4, -R40 ;  /* 0x00000004ab1b7223 */ /* 0x000fe20000010828 */
[C---:B------:R-:W-:Y:S01]  /*9680*/  F2FP.BF16.F32.PACK_AB R171, R11.reuse, R6 ;  /* 0x000000060bab723e */ /* 0x040fe200000010ff */
[----:B------:R-:W-:Y:S01]  /*9690*/  FADD.FTZ R10, R11, R10 ;  /* 0x0000000a0b0a7221 */ /* 0x000fe20000010000 */
[----:B------:R-:W-:Y:S01]  /*96a0*/  FADD.FTZ R31, R191, R44 ;  /* 0x0000002cbf1f7221 */ /* 0x000fe20000010000 */
[----:B------:R-:W-:Y:S01]  /*96b0*/  FFMA.FTZ R40, R87, R4, -R40 ;  /* 0x0000000457287223 */ /* 0x000fe20000010828 */
[-C--:B------:R-:W-:Y:S01]  /*96c0*/  FMUL.FTZ R144, R144, R8.reuse ;  /* 0x0000000890907220 */ /* 0x080fe20000410000 */
[-C--:B------:R-:W-:Y:S01]  /*96d0*/  FMUL.FTZ R145, R145, R8.reuse ;  /* 0x0000000891917220 */ /* 0x080fe20000410000 */
[----:B------:R-:W-:Y:S01]  /*96e0*/  FADD.FTZ R44, R168, R31 ;  /* 0x0000001fa82c7221 */ /* 0x000fe20000010000 */
[-C--:B------:R-:W-:Y:S01]  /*96f0*/  FMUL.FTZ R148, R148, R8.reuse ;  /* 0x0000000894947220 */ /* 0x080fe20000410000 */
[----:B------:R-:W-:Y:S01]  /*9700*/  FMUL.FTZ R149, R149, R8 ;  /* 0x0000000895957220 */ /* 0x000fe20000410000 */
[----:B------:R-:W-:Y:S01]  /*9710*/  MUFU.EX2 R40, R40 ;  /* 0x0000002800287308 */ /* 0x000fe20000000800 */
[----:B------:R-:W-:Y:S01]  /*9720*/  FADD.FTZ R13, R193, R44 ;  /* 0x0000002cc10d7221 */ /* 0x000fe20000010000 */
[----:B------:R-:W-:Y:S01]  /*9730*/  F2FP.BF16.F32.PACK_AB R176, R25, R176 ;  /* 0x000000b019b0723e */ /* 0x000fe200000010ff */
[-C--:B------:R-:W-:Y:S01]  /*9740*/  FMUL.FTZ R90, R90, R201.reuse ;  /* 0x000000c95a5a7220 */ /* 0x080fe20000410000 */
[----:B------:R-:W-:Y:S01]  /*9750*/  F2FP.BF16.F32.PACK_AB R174, R191, R174 ;  /* 0x000000aebfae723e */ /* 0x000fe200000010ff */
[----:B------:R-:W-:Y:S01]  /*9760*/  FADD.FTZ R42, R170, R13 ;  /* 0x0000000daa2a7221 */ /* 0x000fe20000010000 */
[----:B------:R-:W-:Y:S01]  /*9770*/  F2FP.BF16.F32.PACK_AB R170, R157, R170 ;  /* 0x000000aa9daa723e */ /* 0x000fe200000010ff */
[-C--:B------:R-:W-:Y:S01]  /*9780*/  FMUL.FTZ R91, R91, R201.reuse ;  /* 0x000000c95b5b7220 */ /* 0x080fe20000410000 */
[----:B------:R-:W0:Y:S01]  /*9790*/  MUFU.EX2 R44, R71 ;  /* 0x00000047002c7308 */ /* 0x000e220000000800 */
[----:B------:R-:W-:Y:S01]  /*97a0*/  FADD.FTZ R5, R157, R42 ;  /* 0x0000002a9d057221 */ /* 0x000fe20000010000 */
[----:B------:R-:W-:Y:S01]  /*97b0*/  F2FP.BF16.F32.PACK_AB R168, R193, R168 ;  /* 0x000000a8c1a8723e */ /* 0x000fe200000010ff */
        /* <DEDUP_REMOVED lines=8> */
[----:B------:R-:W1:Y:S01]  /*9840*/  MUFU.EX2 R32, R81 ;  /* 0x0000005100207308 */ /* 0x000e620000000800 */
[----:B------:R-:W-:Y:S01]  /*9850*/  F2FP.BF16.F32.PACK_AB R157, R63, R46 ;  /* 0x0000002e3f9d723e */ /* 0x000fe200000010ff */
[----:B------:R-:W-:Y:S01]  /*9860*/  FADD.FTZ R10, R154, R13 ;  /* 0x0000000d9a0a7221 */ /* 0x000fe20000010000 */
[----:B------:R-:W-:Y:S01]  /*9870*/  FADD.FTZ R5, R0, R5 ;  /* 0x0000000500057221 */ /* 0x000fe20000010000 */
[C---:B------:R-:W-:Y:S01]  /*9880*/  F2FP.BF16.F32.PACK_AB R154, R195.reuse, R154 ;  /* 0x0000009ac39a723e */ /* 0x040fe200000010ff */
[-C--:B------:R-:W-:Y:S01]  /*9890*/  FMUL.FTZ R98, R98, R201.reuse ;  /* 0x000000c962627220 */ /* 0x080fe20000410000 */
[----:B------:R-:W-:Y:S01]  /*98a0*/  FADD.FTZ R13, R195, R10 ;  /* 0x0000000ac30d7221 */ /* 0x000fe20000010000 */
[----:B------:R-:W-:Y:S01]  /*98b0*/  FADD.FTZ R5, R59, R5 ;  /* 0x000000053b057221 */ /* 0x000fe20000010000 */
[----:B------:R-:W-:Y:S01]  /*98c0*/  F2FP.BF16.F32.PACK_AB R159, R67, R48 ;  /* 0x00000030439f723e */ /* 0x000fe200000010ff */
[-C--:B------:R-:W-:Y:S01]  /*98d0*/  FMUL.FTZ R99, R99, R201.reuse ;  /* 0x000000c963637220 */ /* 0x080fe20000410000 */
[----:B------:R-:W-:Y:S01]  /*98e0*/  FADD.FTZ R10, R156, R13 ;  /* 0x0000000d9c0a7221 */ /* 0x000fe20000010000 */
[----:B------:R-:W-:Y:S01]  /*98f0*/  FADD.FTZ R5, R46, R5 ;  /* 0x000000052e057221 */ /* 0x000fe20000010000 */
[C---:B------:R-:W-:Y:S01]  /*9900*/  F2FP.BF16.F32.PACK_AB R156, R197.reuse, R156 ;  /* 0x0000009cc59c723e */ /* 0x040fe200000010ff */
[-C--:B------:R-:W-:Y:S01]  /*9910*/  FMUL.FTZ R102, R102, R201.reuse ;  /* 0x000000c966667220 */ /* 0x080fe20000410000 */
[----:B------:R-:W-:Y:S01]  /*9920*/  FADD.FTZ R9, R197, R10 ;  /* 0x0000000ac5097221 */ /* 0x000fe20000010000 */
[----:B------:R-:W-:Y:S01]  /*9930*/  FADD.FTZ R5, R63, R5 ;  /* 0x000000053f057221 */ /* 0x000fe20000010000 */
[----:B0-----:R-:W-:Y:S01]  /*9940*/  F2FP.BF16.F32.PACK_AB R161, R75, R44 ;  /* 0x0000002c4ba1723e */ /* 0x001fe200000010ff */
[-C--:B------:R-:W-:Y:S01]  /*9950*/  FMUL.FTZ R103, R103, R201.reuse ;  /* 0x000000c967677220 */ /* 0x080fe20000410000 */
[----:B------:R-:W-:Y:S01]  /*9960*/  FADD.FTZ R10, R158, R9 ;  /* 0x000000099e0a7221 */ /* 0x000fe20000010000 */
[----:B------:R-:W-:Y:S01]  /*9970*/  FADD.FTZ R5, R48, R5 ;  /* 0x0000000530057221 */ /* 0x000fe20000010000 */
[C---:B------:R-:W-:Y:S01]  /*9980*/  F2FP.BF16.F32.PACK_AB R158, R69.reuse, R158 ;  /* 0x0000009e459e723e */ /* 0x040fe200000010ff */
[-C--:B------:R-:W-:Y:S01]  /*9990*/  FMUL.FTZ R106, R106, R201.reuse ;  /* 0x000000c96a6a7220 */ /* 0x080fe20000410000 */
[----:B------:R-:W-:Y:S01]  /*99a0*/  FADD.FTZ R9, R69, R10 ;  /* 0x0000000a45097221 */ /* 0x000fe20000010000 */
[----:B------:R-:W-:Y:S01]  /*99b0*/  FADD.FTZ R5, R67, R5 ;  /* 0x0000000543057221 */ /* 0x000fe20000010000 */
[----:B-1----:R-:W-:Y:S01]  /*99c0*/  F2FP.BF16.F32.PACK_AB R163, R79, R32 ;  /* 0x000000204fa3723e */ /* 0x002fe200000010ff */
[-C--:B------:R-:W-:Y:S01]  /*99d0*/  FMUL.FTZ R107, R107, R201.reuse ;  /* 0x000000c96b6b7220 */ /* 0x080fe20000410000 */
[----:B------:R-:W-:Y:S01]  /*99e0*/  FADD.FTZ R6, R12, R9 ;  /* 0x000000090c067221 */ /* 0x000fe20000010000 */
[----:B------:R-:W-:Y:S01]  /*99f0*/  FADD.FTZ R5, R44, R5 ;  /* 0x000000052c057221 */ /* 0x000fe20000010000 */
[----:B------:R-:W-:Y:S01]  /*9a00*/  F2FP.BF16.F32.PACK_AB R164, R199, R20 ;  /* 0x00000014c7a4723e */ /* 0x000fe200000010ff */
[-C--:B------:R-:W-:Y:S01]  /*9a10*/  FMUL.FTZ R110, R110, R201.reuse ;  /* 0x000000c96e6e7220 */ /* 0x080fe20000410000 */
[----:B------:R-:W-:Y:S01]  /*9a20*/  FADD.FTZ R3, R73, R6 ;  /* 0x0000000649037221 */ /* 0x000fe20000010000 */
[----:B------:R-:W-:Y:S01]  /*9a30*/  FADD.FTZ R5, R75, R5 ;  /* 0x000000054b057221 */ /* 0x000fe20000010000 */
[----:B------:R-:W0:Y:S01]  /*9a40*/  MUFU.EX2 R6, R27 ;  /* 0x0000001b00067308 */ /* 0x000e220000000800 */
[----:B------:R-:W-:Y:S01]  /*9a50*/  F2FP.BF16.F32.PACK_AB R165, R83, R26 ;  /* 0x0000001a53a5723e */ /* 0x000fe200000010ff */
        /* <DEDUP_REMOVED lines=15> */
[----:B0-----:R-:W-:Y:S01]  /*9b50*/  F2FP.BF16.F32.PACK_AB R167, R40, R6 ;  /* 0x0000000628a7723e */ /* 0x001fe200000010ff */
        /* <DEDUP_REMOVED lines=22> */
.L_x_2272:
[----:B------:R-:W-:Y:S06]  /*9cc0*/  BAR.ARV 0x8, 0x180 ;  /* 0x0206000000007b1d */ /* 0x000fec0000002000 */
[----:B------:R-:W-:Y:S05]  /*9cd0*/  @!P0 BRA `(.L_x_2282) ;  /* 0x0000000000048947 */ /* 0x000fea0003800000 */
[----:B------:R-:W-:Y:S01]  /*9ce0*/  BPT.TRAP 0x1 ;  /* 0x000000040000795c */ /* 0x000fe20000300000 */
.L_x_2282:
[----:B------:R-:W-:Y:S01]  /*9cf0*/  ULEA UR5, UR42, UR41, 0x3 ;  /* 0x000000292a057291 */ /* 0x000fe2000f8e183f */
[----:B------:R-:W-:-:S05]  /*9d00*/  IMAD.U32 R5, RZ, RZ, UR43 ;  /* 0x0000002bff057e24 */ /* 0x000fca000f8e00ff */
[----:B------:R-:W-:-:S04]  /*9d10*/  SHF.L.U32 R5, R5, 0x1f, RZ ;  /* 0x0000001f05057819 */ /* 0x000fc800000006ff */
[----:B------:R0:W1:Y:S01]  /*9d20*/  SYNCS.PHASECHK.TRANS64.TRYWAIT P2, [UR5+0x28850], R5 ;  /* 0x02885005ff0075a7 */ /* 0x0000620008040145 */
[----:B------:R-:W-:Y:S05]  /*9d30*/  @!P0 BRA `(.L_x_2283) ;  /* 0x0000000000048947 */ /* 0x000fea0003800000 */
[----:B------:R-:W-:Y:S01]  /*9d40*/  BPT.TRAP 0x1 ;  /* 0x000000040000795c */ /* 0x000fe20000300000 */
.L_x_2283:
[----:B-1----:R-:W-:Y:S05]  /*9d50*/  @P2 BRA `(.L_x_2284) ;  /* 0x0000000000082947 */ /* 0x002fea0003800000 */
[----:B------:R-:W1:Y:S02]  /*9d60*/  SYNCS.PHASECHK.TRANS64.TRYWAIT P0, [UR5+0x28850], R5 ;  /* 0x02885005ff0075a7 */ /* 0x000e640008000145 */
[----:B-1----:R-:W-:Y:S05]  /*9d70*/  @!P0 BRA `(.L_x_2285) ;  /* 0x0000006c00748947 */ /* 0x002fea0003800000 */
.L_x_2284:
[----:B------:R-:W-:Y:S01]  /*9d80*/  UIADD3 UR41, UR41, 0x400, URZ ;  /* 0x0000040029297890 */ /* 0x000fe2000fffe03f */
[----:B------:R-:W-:Y:S01]  /*9d90*/  WARPGROUP.ARRIVE ;  /* 0x00000000000079c5 */ /* 0x000fe20000000000 */
[----:B------:R-:W-:Y:S01]  /*9da0*/  UMOV UR7, 0x40000040 ;  /* 0x4000004000077882 */ /* 0x000fe20000000000 */
[----:B-1----:R-:W1:Y:S01]  /*9db0*/  SHFL.BFLY PT, R6, R3, 0x2, 0x1f ;  /* 0x0c401f0003067f89 */ /* 0x002e6200000e0000 */
[----:B------:R-:W-:Y:S01]  /*9dc0*/  USHF.R.U32.HI UR41, URZ, 0x4, UR41 ;  /* 0x000000043f297899 */ /* 0x000fe20008011629 */
[----:B------:R-:W-:Y:S01]  /*9dd0*/  IMAD.MOV.U32 R10, RZ, RZ, RZ ;  /* 0x000000ffff0a7224 */ /* 0x000fe200078e00ff */
[----:B------:R-:W-:Y:S01]  /*9de0*/  UIADD3 UR44, UR44, 0x1, URZ ;  /* 0x000000012c2c7890 */ /* 0x000fe2000fffe03f */
[----:B0-----:R-:W0:Y:S01]  /*9df0*/  SHFL.BFLY PT, R5, R0, 0x2, 0x1f ;  /* 0x0c401f0000057f89 */ /* 0x001e2200000e0000 */
        /* <DEDUP_REMOVED lines=8> */
[----:B-1----:R-:W-:Y:S01]  /*9e80*/  FADD.FTZ R6, R6, R3 ;  /* 0x0000000306067221 */ /* 0x002fe20000010000 */
[----:B------:R-:W-:Y:S01]  /*9e90*/  UMOV UR7, 0x40000040 ;  /* 0x4000004000077882 */ /* 0x000fe20000000000 */
[----:B------:R-:W-:Y:S02]  /*9ea0*/  IMAD.MOV.U32 R3, RZ, RZ, -0x800000 ;  /* 0xff800000ff037424 */ /* 0x000fe400078e00ff */
[----:B0-----:R-:W-:Y:S01]  /*9eb0*/  FADD.FTZ R8, R5, R0 ;  /* 0x0000000005087221 */ /* 0x001fe20000010000 */
[----:B------:R-:W-:Y:S01]  /*9ec0*/  IMAD.MOV.U32 R0, RZ, RZ, -0x800000 ;  /* 0xff800000ff007424 */ /* 0x000fe200078e00ff */
[----:B------:R-:W0:Y:S01]  /*9ed0*/  SHFL.BFLY PT, R5, R6, 0x1, 0x1f ;  /* 0x0c201f0006057f89 */ /* 0x000e2200000e0000 */
[----:B------:R-:W-:-:S03]  /*9ee0*/  USEL UR42, UR42, URZ, UP0 ;  /* 0x0000003f2a2a7287 */ /* 0x000fc60008000000 */
[----:B------:R-:W1:Y:S01]  /*9ef0*/  SHFL.BFLY PT, R9, R8, 0x1, 0x1f ;  /* 0x0c201f0008097f89 */ /* 0x000e6200000e0000 */
[----:B0-----:R-:W-:Y:S01]  /*9f00*/  FADD.FTZ R12, R6, R5 ;  /* 0x00000005060c7221 */ /* 0x001fe20000010000 */
[----:B------:R-:W-:Y:S01]  /*9f10*/  MOV R5, RZ ;  /* 0x000000ff00057202 */ /* 0x000fe20000000f00 */
[----:B-1----:R-:W-:-:S03]  /*9f20*/  FADD.FTZ R13, R8, R9 ;  /* 0x00000009080d7221 */ /* 0x002fc60000010000 */
[----:B------:R-:W-:Y:S01]  /*9f30*/  FSETP.NE.FTZ.AND P0, PT, R12, RZ, PT ;  /* 0x000000ff0c00720b */ /* 0x000fe20003f15000 */
[----:B------:R-:W-:Y:S01]  /*9f40*/  IMAD.U32 R8, RZ, RZ, UR5 ;  /* 0x00000005ff087e24 */ /* 0x000fe2000f8e00ff */
[----:B------:R-:W-:-:S03]  /*9f50*/  FSETP.NE.FTZ.AND P2, PT, R13, RZ, PT ;  /* 0x000000ff0d00720b */ /* 0x000fc60003f55000 */
[----:B------:R-:W-:-:S05]  /*9f60*/  @!P1 VIADD R8, R8, 0x28860 ;  /* 0x0002886008089836 */ /* 0x000fca0000000000 */
[----:B------:R-:W-:-:S03]  /*9f70*/  @!P1 PRMT R8, RZ, 0x654, R8 ;  /* 0x00000654ff089816 */ /* 0x000fc60000000008 */
[----:B------:R-:W0:Y:S01]  /*9f80*/  @P0 MUFU.LG2 R9, R12 ;  /* 0x0000000c00090308 */ /* 0x000e220000000c00 */
[C---:B------:R-:W-:Y:S01]  /*9f90*/  @P0 FMUL.FTZ R6, R4.reuse, 0.69314718246459960938 ;  /* 0x3f31721804060820 */ /* 0x040fe20000410000 */
[----:B------:R-:W-:-:S06]  /*9fa0*/  @P2 FMUL.FTZ R15, R4, 0.69314718246459960938 ;  /* 0x3f317218040f2820 */ /* 0x000fcc0000410000 */
        /* <DEDUP_REMOVED lines=110> */
.L_x_2255:
        /* <DEDUP_REMOVED lines=10> */
[----:B------:R-:W1:Y:S01]  /*a730*/  LDC R39, c[0x0][0xbe8] ;  /* 0x0002fa00ff277b82 */ /* 0x000e620000000800 */
[----:B------:R-:W-:Y:S01]  /*a740*/  IMAD R9, R22, 0x40, R2 ;  /* 0x0000004016097824 */ /* 0x000fe200078e0202 */
        /* <DEDUP_REMOVED lines=18> */
[----:B------:R-:W-:Y:S01]  /*a870*/  UIMAD UR8, UR37, UR11, UR8 ;  /* 0x0000000b250872a4 */ /* 0x000fe2000f8e0208 */
[----:B------:R-:W-:Y:S01]  /*a880*/  F2FP.BF16.F32.PACK_AB R147, R151, R150 ;  /* 0x000000969793723e */ /* 0x000fe200000010ff */
[----:B------:R-:W-:Y:S01]  /*a890*/  UIMAD.WIDE.U32 UR6, UR37, UR10, UR6 ;  /* 0x0000000a250672a5 */ /* 0x000fe2000f8e0006 */
[----:B------:R-:W-:-:S02]  /*a8a0*/  ULDC UR5, c[0x0][0xa88] ;  /* 0x0002a20000057ab9 */ /* 0x000fc40000000800 */
[----:B------:R-:W-:Y:S01]  /*a8b0*/  ULDC.64 UR10, c[0x0][0xaf0] ;  /* 0x0002bc00000a7ab9 */ /* 0x000fe20000000a00 */
[----:B-1----:R-:W-:Y:S01]  /*a8c0*/  IMAD R64, R39, UR5, RZ ;  /* 0x0000000527407c24 */ /* 0x002fe2000f8e02ff */
[----:B------:R-:W-:Y:S02]  /*a8d0*/  MOV R36, R38 ;  /* 0x0000002600247202 */ /* 0x000fe40000000f00 */
[----:B0-----:R-:W-:-:S03]  /*a8e0*/  MOV R37, R5 ;  /* 0x0000000500257202 */ /* 0x001fc60000000f00 */
[----:B------:R-:W-:-:S04]  /*a8f0*/  IMAD.WIDE R4, R187, 0x2, R36 ;  /* 0x00000002bb047825 */ /* 0x000fc800078e0224 */
[----:B------:R-:W-:Y:S01]  /*a900*/  IMAD.WIDE R36, R9, 0x2, R36 ;  /* 0x0000000209247825 */ /* 0x000fe200078e0224 */
[C---:B------:R-:W-:Y:S02]  /*a910*/  IADD3 R21, P6, R4.reuse, 0x20, RZ ;  /* 0x0000002004157810 */ /* 0x040fe40007fde0ff */
[C---:B------:R-:W-:Y:S02]  /*a920*/  IADD3 R33, P1, R4.reuse, 0x4040, RZ ;  /* 0x0000404004217810 */ /* 0x040fe40007f3e0ff */
[----:B------:R-:W-:Y:S01]  /*a930*/  IADD3 R45, P0, R4, 0x4060, RZ ;  /* 0x00004060042d7810 */ /* 0x000fe20007f1e0ff */
[--C-:B------:R-:W-:Y:S01]  /*a940*/  IMAD.X R13, RZ, RZ, R5.reuse, P6 ;  /* 0x000000ffff0d7224 */ /* 0x100fe200030e0605 */
[----:B------:R-:W-:Y:S01]  /*a950*/  IADD3 R35, P6, R36, 0x1000, RZ ;  /* 0x0000100024237810 */ /* 0x000fe20007fde0ff */
[----:B------:R-:W-:Y:S01]  /*a960*/  IMAD.X R43, RZ, RZ, R5, P1 ;  /* 0x000000ffff2b7224 */ /* 0x000fe200008e0605 */
[----:B------:R-:W-:Y:S02]  /*a970*/  ISETP.NE.AND P1, PT, R39, 0x1, PT ;  /* 0x000000012700780c */ /* 0x000fe40003f25270 */
[----:B------:R-:W-:-:S02]  /*a980*/  LOP3.LUT R34, R35, 0x380, RZ, 0xc0, !PT ;  /* 0x0000038023227812 */ /* 0x000fc400078ec0ff */
[----:B------:R-:W-:Y:S02]  /*a990*/  IADD3 R31, P2, R4, 0x4020, RZ ;  /* 0x00004020041f7810 */ /* 0x000fe40007f5e0ff */
[----:B------:R-:W-:Y:S02]  /*a9a0*/  SHF.R.U64 R34, R34, 0x3, RZ ;  /* 0x0000000322227819 */ /* 0x000fe400000012ff */
[----:B------:R-:W-:Y:S01]  /*a9b0*/  LOP3.LUT R9, R4, 0x380, RZ, 0xc0, !PT ;  /* 0x0000038004097812 */ /* 0x000fe200078ec0ff */
[----:B------:R-:W-:Y:S01]  /*a9c0*/  IMAD.X R41, RZ, RZ, R5, P2 ;  /* 0x000000ffff297224 */ /* 0x000fe200010e0605 */
[----:B------:R-:W-:Y:S01]  /*a9d0*/  LOP3.LUT R34, R34, R35, RZ, 0x3c, !PT ;  /* 0x0000002322227212 */ /* 0x000fe200078e3cff */
[----:B------:R-:W-:Y:S01]  /*a9e0*/  IMAD.X R35, RZ, RZ, R37, P6 ;  /* 0x000000ffff237224 */ /* 0x000fe200030e0625 */
[----:B------:R-:W-:Y:S01]  /*a9f0*/  IADD3 R47, P6, R36, 0x7000, RZ ;  /* 0x00007000242f7810 */ /* 0x000fe20007fde0ff */
[----:B------:R-:W0:Y:S01]  /*aa00*/  @P1 LDC R48, c[0x0][0xbf0] ;  /* 0x0002fc00ff301b82 */ /* 0x000e220000000800 */
[----:B------:R-:W-:-:S02]  /*aa10*/  LOP3.LUT R14, R33, 0x380, RZ, 0xc0, !PT ;  /* 0x00000380210e7812 */ /* 0x000fc400078ec0ff */
[----:B------:R-:W-:Y:S02]  /*aa20*/  LOP3.LUT R20, R47, 0x380, RZ, 0xc0, !PT ;  /* 0x000003802f147812 */ /* 0x000fe400078ec0ff */
[----:B------:R-:W-:Y:S02]  /*aa30*/  LOP3.LUT R44, R45, 0x380, RZ, 0xc0, !PT ;  /* 0x000003802d2c7812 */ /* 0x000fe400078ec0ff */
[----:B------:R-:W-:Y:S02]  /*aa40*/  SHF.R.U64 R20, R20, 0x3, RZ ;  /* 0x0000000314147819 */ /* 0x000fe400000012ff */
[----:B------:R-:W-:Y:S02]  /*aa50*/  LOP3.LUT R12, R31, 0x380, RZ, 0xc0, !PT ;  /* 0x000003801f0c7812 */ /* 0x000fe400078ec0ff */
[----:B------:R-:W-:Y:S02]  /*aa60*/  LOP3.LUT R20, R20, R47, RZ, 0x3c, !PT ;  /* 0x0000002f14147212 */ /* 0x000fe400078e3cff */
[----:B------:R-:W1:Y:S01]  /*aa70*/  @P1 LDC R47, c[0x0][0xbec] ;  /* 0x0002fb00ff2f1b82 */ /* 0x000e620000000800 */
[----:B------:R-:W-:-:S02]  /*aa80*/  SHF.R.U64 R9, R9, 0x3, RZ ;  /* 0x0000000309097819 */ /* 0x000fc400000012ff */
[----:B------:R-:W-:Y:S02]  /*aa90*/  LOP3.LUT R8, R21, 0x380, RZ, 0xc0, !PT ;  /* 0x0000038015087812 */ /* 0x000fe400078ec0ff */
[----:B------:R-:W-:Y:S02]  /*aaa0*/  SHF.R.U64 R14, R14, 0x3, RZ ;  /* 0x000000030e0e7819 */ /* 0x000fe400000012ff */
[----:B------:R-:W-:Y:S02]  /*aab0*/  SHF.R.U64 R44, R44, 0x3, RZ ;  /* 0x000000032c2c7819 */ /* 0x000fe400000012ff */
[C---:B------:R-:W-:Y:S02]  /*aac0*/  IADD3 R29, P3, R4.reuse, 0x4000, RZ ;  /* 0x00004000041d7810 */ /* 0x040fe40007f7e0ff */
[C---:B------:R-:W-:Y:S02]  /*aad0*/  IADD3 R27, P4, R4.reuse, 0x60, RZ ;  /* 0x00000060041b7810 */ /* 0x040fe40007f9e0ff */
[----:B------:R-:W-:Y:S01]  /*aae0*/  IADD3 R25, P5, R4, 0x40, RZ ;  /* 0x0000004004197810 */ /* 0x000fe20007fbe0ff */
[--C-:B------:R-:W-:Y:S01]  /*aaf0*/  IMAD.X R15, RZ, RZ, R5.reuse, P3 ;  /* 0x000000ffff0f7224 */ /* 0x100fe200018e0605 */
[----:B------:R-:W-:Y:S01]  /*ab00*/  SHF.R.U64 R12, R12, 0x3, RZ ;  /* 0x000000030c0c7819 */ /* 0x000fe200000012ff */
[--C-:B------:R-:W-:Y:S01]  /*ab10*/  IMAD.X R11, RZ, RZ, R5.reuse, P4 ;  /* 0x000000ffff0b7224 */ /* 0x100fe200020e0605 */
[----:B------:R-:W-:Y:S01]  /*ab20*/  LOP3.LUT R4, R9, R4, RZ, 0x3c, !PT ;  /* 0x0000000409047212 */ /* 0x000fe200078e3cff */
[----:B------:R-:W-:Y:S01]  /*ab30*/  IMAD.X R9, RZ, RZ, R5, P5 ;  /* 0x000000ffff097224 */ /* 0x000fe200028e0605 */
[----:B------:R-:W-:-:S02]  /*ab40*/  SHF.R.U64 R8, R8, 0x3, RZ ;  /* 0x0000000308087819 */ /* 0x000fc400000012ff */
[----:B------:R-:W-:Y:S02]  /*ab50*/  LOP3.LUT R42, R14, R33, RZ, 0x3c, !PT ;  /* 0x000000210e2a7212 */ /* 0x000fe400078e3cff */
[----:B------:R-:W-:Y:S01]  /*ab60*/  LOP3.LUT R44, R44, R45, RZ, 0x3c, !PT ;  /* 0x0000002d2c2c7212 */ /* 0x000fe200078e3cff */
[----:B------:R-:W-:Y:S01]  /*ab70*/  IMAD.X R45, RZ, RZ, R5, P0 ;  /* 0x000000ffff2d7224 */ /* 0x000fe200000e0605 */
[----:B------:R-:W-:Y:S02]  /*ab80*/  LOP3.LUT R10, R29, 0x380, RZ, 0xc0, !PT ;  /* 0x000003801d0a7812 */ /* 0x000fe400078ec0ff */
[----:B------:R-:W-:Y:S02]  /*ab90*/  LOP3.LUT R40, R12, R31, RZ, 0x3c, !PT ;  /* 0x0000001f0c287212 */ /* 0x000fe400078e3cff */
[----:B------:R-:W-:Y:S02]  /*aba0*/  LOP3.LUT R12, R8, R21, RZ, 0x3c, !PT ;  /* 0x00000015080c7212 */ /* 0x000fe400078e3cff */
[----:B------:R-:W-:-:S02]  /*abb0*/  MOV R46, R4 ;  /* 0x00000004002e7202 */ /* 0x000fc40000000f00 */
[----:B------:R-:W-:Y:S02]  /*abc0*/  LOP3.LUT R8, R25, 0x380, RZ, 0xc0, !PT ;  /* 0x0000038019087812 */ /* 0x000fe400078ec0ff */
[----:B------:R-:W-:Y:S02]  /*abd0*/  F2FP.BF16.F32.PACK_AB R4, R89, R88 ;  /* 0x000000585904723e */ /* 0x000fe400000010ff */
[----:B------:R-:W-:Y:S01]  /*abe0*/  F2FP.BF16.F32.PACK_AB R5, R91, R90 ;  /* 0x0000005a5b05723e */ /* 0x000fe200000010ff */
[----:B------:R-:W-:Y:S01]  /*abf0*/  BAR.SYNC.DEFER_BLOCKING 0x1, 0x100 ;  /* 0x0044000000007b1d */ /* 0x000fe20000010000 */
[----:B------:R-:W-:Y:S01]  /*ac00*/  MOV R66, R42 ;  /* 0x0000002a00427202 */ /* 0x000fe20000000f00 */
[----:B------:R-:W-:Y:S01]  /*ac10*/  VIADD R42, R17, UR36 ;  /* 0x00000024112a7c36 */ /* 0x000fe20008000000 */
[----:B------:R-:W-:Y:S01]  /*ac20*/  SHF.R.U64 R10, R10, 0x3, RZ ;  /* 0x000000030a0a7819 */ /* 0x000fe200000012ff */
[----:B------:R-:W-:Y:S01]  /*ac30*/  VIADD R43, R186, UR36 ;  /* 0x00000024ba2b7c36 */ /* 0x000fe20008000000 */
[----:B------:R-:W-:-:S02]  /*ac40*/  SHF.R.U64 R8, R8, 0x3, RZ ;  /* 0x0000000308087819 */ /* 0x000fc400000012ff */
[----:B------:R-:W-:Y:S02]  /*ac50*/  LOP3.LUT R14, R10, R29, RZ, 0x3c, !PT ;  /* 0x0000001d0a0e7212 */ /* 0x000fe400078e3cff */
[----:B------:R-:W-:Y:S02]  /*ac60*/  LOP3.LUT R10, R27, 0x380, RZ, 0xc0, !PT ;  /* 0x000003801b0a7812 */ /* 0x000fe400078ec0ff */
[----:B------:R-:W-:Y:S02]  /*ac70*/  LOP3.LUT R8, R8, R25, RZ, 0x3c, !PT ;  /* 0x0000001908087212 */ /* 0x000fe400078e3cff */
[----:B------:R-:W-:Y:S02]  /*ac80*/  IADD3 R25, P0, R36, 0x6000, RZ ;  /* 0x0000600024197810 */ /* 0x000fe40007f1e0ff */
[----:B------:R-:W-:Y:S02]  /*ac90*/  SHF.R.U64 R10, R10, 0x3, RZ ;  /* 0x000000030a0a7819 */ /* 0x000fe400000012ff */
[----:B------:R-:W-:-:S02]  /*aca0*/  LOP3.LUT R24, R25, 0x380, RZ, 0xc0, !PT ;  /* 0x0000038019187812 */ /* 0x000fc400078ec0ff */
[----:B------:R-:W-:Y:S02]  /*acb0*/  LOP3.LUT R10, R10, R27, RZ, 0x3c, !PT ;  /* 0x0000001b0a0a7212 */ /* 0x000fe400078e3cff */
[----:B------:R-:W-:Y:S02]  /*acc0*/  SHF.R.U64 R24, R24, 0x3, RZ ;  /* 0x0000000318187819 */ /* 0x000fe400000012ff */
[----:B------:R-:W-:Y:S01]  /*acd0*/  MOV R54, R10 ;  /* 0x0000000a00367202 */ /* 0x000fe20000000f00 */
[----:B------:R1:W-:Y:S01]  /*ace0*/  STSM.16.M88.4 [R46], R4 ;  /* 0x000000042e007844 */ /* 0x0003e20000000200 */
[----:B------:R-:W-:Y:S01]  /*acf0*/  LOP3.LUT R24, R24, R25, RZ, 0x3c, !PT ;  /* 0x0000001918187212 */ /* 0x000fe200078e3cff */
[----:B------:R-:W-:Y:S01]  /*ad00*/  IMAD.X R25, RZ, RZ, R37, P0 ;  /* 0x000000ffff197224 */ /* 0x000fe200000e0625 */
[----:B------:R-:W-:Y:S01]  /*ad10*/  MOV R53, R14 ;  /* 0x0000000e00357202 */ /* 0x000fe20000000f00 */
[----:B------:R-:W-:Y:S01]  /*ad20*/  IMAD.U32 R14, RZ, RZ, UR8 ;  /* 0x00000008ff0e7e24 */ /* 0x000fe2000f8e00ff */
[----:B------:R-:W-:Y:S01]  /*ad30*/  MOV R15, R12 ;  /* 0x0000000c000f7202 */ /* 0x000fe20000000f00 */
[----:B------:R-:W-:Y:S01]  /*ad40*/  ULDC.64 UR8, c[0x0][0xae8] ;  /* 0x0002ba0000087ab9 */ /* 0x000fe20000000a00 */
[----:B------:R-:W-:-:S02]  /*ad50*/  IADD3 R29, P3, R36, 0x4000, RZ ;  /* 0x00004000241d7810 */ /* 0x000fc40007f7e0ff */
[----:B------:R-:W-:Y:S02]  /*ad60*/  IADD3 R27, P2, R36, 0x5000, RZ ;  /* 0x00005000241b7810 */ /* 0x000fe40007f5e0ff */
[----:B------:R-:W-:Y:S02]  /*ad70*/  LOP3.LUT R28, R29, 0x380, RZ, 0xc0, !PT ;  /* 0x000003801d1c7812 */ /* 0x000fe400078ec0ff */
[----:B------:R-:W-:Y:S02]  /*ad80*/  LOP3.LUT R26, R27, 0x380, RZ, 0xc0, !PT ;  /* 0x000003801b1a7812 */ /* 0x000fe400078ec0ff */
[----:B------:R-:W-:Y:S01]  /*ad90*/  SHF.R.U64 R28, R28, 0x3, RZ ;  /* 0x000000031c1c7819 */ /* 0x000fe200000012ff */
[----:B-1----:R-:W-:Y:S01]  /*ada0*/  @P1 IMAD.HI.U32 R5, R42, R47, RZ ;  /* 0x0000002f2a051227 */ /* 0x002fe200078e00ff */
[----:B------:R-:W-:Y:S02]  /*adb0*/  F2FP.BF16.F32.PACK_AB R7, R103, R102 ;  /* 0x000000666707723e */ /* 0x000fe400000010ff */
[----:B------:R-:W-:Y:S01]  /*adc0*/  MOV R52, R40 ;  /* 0x0000002800347202 */ /* 0x000fe20000000f00 */
[----:B------:R-:W-:Y:S01]  /*add0*/  IMAD.MOV.U32 R4, RZ, RZ, R42 ;  /* 0x000000ffff047224 */ /* 0x000fe200078e002a */
[----:B0-----:R-:W-:-:S02]  /*ade0*/  @P1 SHF.R.U32.HI R4, RZ, R48, R5 ;  /* 0x00000030ff041219 */ /* 0x001fc40000011605 */
[----:B------:R-:W-:Y:S02]  /*adf0*/  SHF.R.U64 R26, R26, 0x3, RZ ;  /* 0x000000031a1a7819 */ /* 0x000fe400000012ff */
[--C-:B------:R-:W-:Y:S01]  /*ae00*/  SHF.R.S32.HI R5, RZ, 0x1f, R4.reuse ;  /* 0x0000001fff057819 */ /* 0x100fe20000011404 */
[----:B------:R-:W-:Y:S01]  /*ae10*/  IMAD.MOV R6, RZ, RZ, -R4 ;  /* 0x000000ffff067224 */ /* 0x000fe200078e0a04 */
[----:B------:R-:W-:Y:S02]  /*ae20*/  IADD3 R12, P0, R4, UR6, RZ ;  /* 0x00000006040c7c10 */ /* 0x000fe4000ff1e0ff */
        /* <DEDUP_REMOVED lines=8> */
[----:B------:R-:W-:Y:S01]  /*aeb0*/  LOP3.LUT R28, R28, R29, RZ, 0x3c, !PT ;  /* 0x0000001d1c1c7212 */ /* 0x000fe200078e3cff */
[----:B------:R-:W-:Y:S01]  /*aec0*/  IMAD R10, R10, UR6, RZ ;  /* 0x000000060a0a7c24 */ /* 0x000fe2000f8e02ff */
[----:B------:R-:W-:Y:S01]  /*aed0*/  MOV R14, R8 ;  /* 0x00000008000e7202 */ /* 0x000fe20000000f00 */
[----:B------:R0:W-:Y:S01]  /*aee0*/  STSM.16.M88.4 [R15], R4 ;  /* 0x000000040f007844 */ /* 0x0001e20000000200 */
[----:B------:R-:W-:Y:S01]  /*aef0*/  IMAD.X R29, RZ, RZ, R37, P3 ;  /* 0x000000ffff1d7224 */ /* 0x000fe200018e0625 */
[----:B------:R-:W-:Y:S01]  /*af00*/  LOP3.LUT P0, RZ, R184, 0x3, RZ, 0xc0, !PT ;  /* 0x00000003b8ff7812 */ /* 0x000fe2000780c0ff */
[----:B------:R-:W-:Y:S01]  /*af10*/  IMAD R41, R11, UR7, R10 ;  /* 0x000000070b297c24 */ /* 0x000fe2000f8e020a */
[----:B------:R-:W-:Y:S01]  /*af20*/  ULDC.64 UR6, c[0x0][0xb50] ;  /* 0x0002d40000067ab9 */ /* 0x000fe20000000a00 */
[----:B------:R-:W-:-:S02]  /*af30*/  F2FP.BF16.F32.PACK_AB R8, R105, R104 ;  /* 0x000000686908723e */ /* 0x000fc400000010ff */
[----:B------:R-:W-:Y:S02]  /*af40*/  F2FP.BF16.F32.PACK_AB R9, R107, R106 ;  /* 0x0000006a6b09723e */ /* 0x000fe400000010ff */
[----:B------:R-:W-:Y:S02]  /*af50*/  F2FP.BF16.F32.PACK_AB R10, R109, R108 ;  /* 0x0000006c6d0a723e */ /* 0x000fe400000010ff */
[----:B------:R-:W-:Y:S02]  /*af60*/  F2FP.BF16.F32.PACK_AB R11, R111, R110 ;  /* 0x0000006e6f0b723e */ /* 0x000fe400000010ff */
[----:B------:R-:W-:Y:S02]  /*af70*/  LEA R40, P3, R12, UR6, 0x2 ;  /* 0x000000060c287c11 */ /* 0x000fe4000f8610ff */
[----:B------:R-:W-:Y:S01]  /*af80*/  LOP3.LUT R26, R26, R27, RZ, 0x3c, !PT ;  /* 0x0000001b1a1a7212 */ /* 0x000fe200078e3cff */
[----:B0-----:R-:W-:Y:S01]  /*af90*/  VIADD R5, R43, 0x8 ;  /* 0x000000082b057836 */ /* 0x001fe20000000000 */
[----:B------:R0:W-:Y:S01]  /*afa0*/  STSM.16.M88.4 [R14], R8 ;  /* 0x000000080e007844 */ /* 0x0001e20000000200 */
[----:B------:R-:W-:Y:S01]  /*afb0*/  IMAD.IADD R7, R13, 0x1, R41 ;  /* 0x000000010d077824 */ /* 0x000fe200078e0229 */
[----:B------:R-:W-:Y:S01]  /*afc0*/  F2FP.BF16.F32.PACK_AB R4, R113, R112 ;  /* 0x000000707104723e */ /* 0x000fe200000010ff */
[----:B------:R-:W-:Y:S01]  /*afd0*/  IMAD.X R27, RZ, RZ, R37, P2 ;  /* 0x000000ffff1b7224 */ /* 0x000fe200010e0625 */
[-C--:B------:R-:W-:Y:S01]  /*afe0*/  ISETP.GE.OR P2, PT, R43, R64.reuse, P0 ;  /* 0x000000402b00720c */ /* 0x080fe20000746670 */
[----:B------:R-:W-:Y:S01]  /*aff0*/  SHFL.IDX PT, R60, R40, RZ, 0x1c1f ;  /* 0x001c1fff283c7589 */ /* 0x000fe200000e0000 */
[----:B------:R-:W-:-:S02]  /*b000*/  ISETP.GE.OR P0, PT, R5, R64, P0 ;  /* 0x000000400500720c */ /* 0x000fc40000706670 */
[----:B------:R-:W-:Y:S01]  /*b010*/  LEA.HI.X R41, R12, UR7, R7, 0x2, P3 ;  /* 0x000000070c297c11 */ /* 0x000fe200098f1407 */
[----:B------:R-:W-:Y:S01]  /*b020*/  SHFL.IDX PT, R62, R40, 0x1, 0x1c1f ;  /* 0x003c1f00283e7f89 */ /* 0x000fe200000e0000 */
[----:B------:R-:W-:Y:S02]  /*b030*/  F2FP.BF16.F32.PACK_AB R5, R115, R114 ;  /* 0x000000727305723e */ /* 0x000fe400000010ff */
[----:B------:R-:W-:Y:S01]  /*b040*/  F2FP.BF16.F32.PACK_AB R6, R117, R116 ;  /* 0x000000747506723e */ /* 0x000fe200000010ff */
[----:B------:R-:W1:Y:S01]  /*b050*/  SHFL.IDX PT, R61, R41, RZ, 0x1c1f ;  /* 0x001c1fff293d7589 */ /* 0x000e6200000e0000 */
[----:B------:R-:W-:Y:S02]  /*b060*/  F2FP.BF16.F32.PACK_AB R7, R119, R118 ;  /* 0x000000767707723e */ /* 0x000fe400000010ff */
[----:B------:R-:W-:Y:S01]  /*b070*/  F2FP.BF16.F32.PACK_AB R12, R121, R120 ;  /* 0x00000078790c723e */ /* 0x000fe200000010ff */
[----:B------:R-:W2:Y:S01]  /*b080*/  SHFL.IDX PT, R63, R41, 0x1, 0x1c1f ;  /* 0x003c1f00293f7f89 */ /* 0x000ea200000e0000 */
[----:B------:R-:W-:-:S02]  /*b090*/  F2FP.BF16.F32.PACK_AB R13, R123, R122 ;  /* 0x0000007a7b0d723e */ /* 0x000fc400000010ff */
[----:B0-----:R-:W-:Y:S01]  /*b0a0*/  F2FP.BF16.F32.PACK_AB R14, R125, R124 ;  /* 0x0000007c7d0e723e */ /* 0x001fe200000010ff */
[----:B------:R-:W-:Y:S01]  /*b0b0*/  STSM.16.M88.4 [R54], R4 ;  /* 0x0000000436007844 */ /* 0x000fe20000000200 */
[----:B------:R-:W-:Y:S02]  /*b0c0*/  F2FP.BF16.F32.PACK_AB R15, R127, R126 ;  /* 0x0000007e7f0f723e */ /* 0x000fe400000010ff */
[----:B------:R-:W-:Y:S02]  /*b0d0*/  F2FP.BF16.F32.PACK_AB R8, R129, R128 ;  /* 0x000000808108723e */ /* 0x000fe400000010ff */
[----:B------:R-:W-:Y:S01]  /*b0e0*/  F2FP.BF16.F32.PACK_AB R9, R131, R130 ;  /* 0x000000828309723e */ /* 0x000fe200000010ff */
[----:B------:R-:W-:Y:S01]  /*b0f0*/  STSM.16.M88.4 [R53], R12 ;  /* 0x0000000c35007844 */ /* 0x000fe20000000200 */
[----:B------:R-:W-:Y:S02]  /*b100*/  F2FP.BF16.F32.PACK_AB R10, R133, R132 ;  /* 0x00000084850a723e */ /* 0x000fe400000010ff */
[----:B------:R-:W-:-:S02]  /*b110*/  F2FP.BF16.F32.PACK_AB R11, R135, R134 ;  /* 0x00000086870b723e */ /* 0x000fc400000010ff */
[----:B------:R-:W-:Y:S02]  /*b120*/  MOV R65, R44 ;  /* 0x0000002c00417202 */ /* 0x000fe40000000f00 */
[C---:B------:R-:W-:Y:S01]  /*b130*/  IADD3 R33, P5, R36.reuse, 0x2000, RZ ;  /* 0x0000200024217810 */ /* 0x040fe20007fbe0ff */
[----:B------:R-:W-:Y:S01]  /*b140*/  STSM.16.M88.4 [R52], R8 ;  /* 0x0000000834007844 */ /* 0x000fe20000000200 */
[----:B------:R-:W-:Y:S01]  /*b150*/  UIMAD UR5, UR12, UR8, URZ ;  /* 0x000000080c0572a4 */ /* 0x000fe2000f8e023f */
[C---:B------:R-:W-:Y:S02]  /*b160*/  IADD3 R31, P4, R36.reuse, 0x3000, RZ ;  /* 0x00003000241f7810 */ /* 0x040fe40007f9e0ff */
[----:B------:R0:W-:Y:S01]  /*b170*/  STSM.16.M88.4 [R66], R136 ;  /* 0x0000008842007844 */ /* 0x0001e20000000200 */
[----:B------:R-:W-:Y:S01]  /*b180*/  UIMAD.WIDE.U32 UR6, UR39, UR8, URZ ;  /* 0x00000008270672a5 */ /* 0x000fe2000f8e003f */
[----:B------:R-:W-:Y:S02]  /*b190*/  LOP3.LUT R21, R36, 0x380, RZ, 0xc0, !PT ;  /* 0x0000038024157812 */ /* 0x000fe400078ec0ff */
[----:B------:R-:W-:Y:S01]  /*b1a0*/  STSM.16.M88.4 [R65], R144 ;  /* 0x0000009041007844 */ /* 0x000fe20000000200 */
[----:B------:R-:W-:Y:S01]  /*b1b0*/  UIMAD UR5, UR39, UR9, UR5 ;  /* 0x00000009270572a4 */ /* 0x000fe2000f8e0205 */
[----:B------:R-:W-:Y:S01]  /*b1c0*/  LOP3.LUT R32, R33, 0x380, RZ, 0xc0, !PT ;  /* 0x0000038021207812 */ /* 0x000fe200078ec0ff */
[----:B------:R-:W-:Y:S01]  /*b1d0*/  BAR.SYNC.DEFER_BLOCKING 0x1, 0x100 ;  /* 0x0044000000007b1d */ /* 0x000fe20000010000 */
[----:B------:R-:W-:-:S07]  /*b1e0*/  LOP3.LUT R30, R31, 0x380, RZ, 0xc0, !PT ;  /* 0x000003801f1e7812 */ /* 0x000fce00078ec0ff */
[----:B0-----:R-:W0:Y:S01]  /*b1f0*/  @P1 LDC R66, c[0x0][0xbec] ;  /* 0x0002fb00ff421b82 */ /* 0x001e220000000800 */
[----:B------:R-:W-:Y:S01]  /*b200*/  UIMAD UR8, UR13, UR10, URZ ;  /* 0x0000000a0d0872a4 */ /* 0x000fe2000f8e023f */
[----:B------:R-:W-:Y:S01]  /*b210*/  SHF.R.U64 R21, R21, 0x3, RZ ;  /* 0x0000000315157819 */ /* 0x000fe200000012ff */
[----:B------:R-:W-:Y:S01]  /*b220*/  UIADD3 UR7, UR7, UR5, URZ ;  /* 0x0000000507077290 */ /* 0x000fe2000fffe03f */
[----:B------:R-:W-:Y:S01]  /*b230*/  SHF.R.U64 R32, R32, 0x3, RZ ;  /* 0x0000000320207819 */ /* 0x000fe200000012ff */
[----:B-1----:R1:W-:Y:S01]  /*b240*/  @!P2 ST.E desc[UR46][R60.64], R3 ;  /* 0x000000033c00a985 */ /* 0x0023e2000c10192e */
[----:B------:R-:W-:Y:S01]  /*b250*/  UIMAD UR5, UR37, UR11, UR8 ;  /* 0x0000000b250572a4 */ /* 0x000fe2000f8e0208 */
[----:B------:R-:W-:Y:S02]  /*b260*/  SHF.R.U64 R30, R30, 0x3, RZ ;  /* 0x000000031e1e7819 */ /* 0x000fe400000012ff */
[----:B--2---:R2:W-:Y:S01]  /*b270*/  @!P0 ST.E desc[UR46][R62.64], R0 ;  /* 0x000000003e008985 */ /* 0x0045e2000c10192e */
[----:B------:R-:W-:Y:S01]  /*b280*/  UIMAD.WIDE.U32 UR6, UR37, UR10, UR6 ;  /* 0x0000000a250672a5 */ /* 0x000fe2000f8e0006 */
[----:B------:R-:W-:Y:S01]  /*b290*/  LOP3.LUT R36, R21, R36, RZ, 0x3c, !PT ;  /* 0x0000002415247212 */ /* 0x000fe200078e3cff */
[--C-:B------:R-:W-:Y:S01]  /*b2a0*/  IMAD.X R21, RZ, RZ, R37.reuse, P6 ;  /* 0x000000ffff157224 */ /* 0x100fe200030e0625 */
[----:B------:R3:W5:Y:S01]  /*b2b0*/  LD.E.128 R12, desc[UR46][R24.64] ;  /* 0x0000002e180c7980 */ /* 0x000762000c101d00 */
[----:B------:R-:W-:Y:S01]  /*b2c0*/  LOP3.LUT R32, R32, R33, RZ, 0x3c, !PT ;  /* 0x0000002120207212 */ /* 0x000fe200078e3cff */
[----:B------:R-:W-:Y:S01]  /*b2d0*/  ULDC.64 UR8, c[0x0][0xae0] ;  /* 0x0002b80000087ab9 */ /* 0x000fe20000000a00 */
[----:B------:R-:W-:Y:S01]  /*b2e0*/  LOP3.LUT R30, R30, R31, RZ, 0x3c, !PT ;  /* 0x0000001f1e1e7212 */ /* 0x000fe200078e3cff */
[----:B-1----:R-:W1:Y:S01]  /*b2f0*/  @P1 LDC R61, c[0x0][0xbf0] ;  /* 0x0002fc00ff3d1b82 */ /* 0x002e620000000800 */
[----:B--2---:R-:W-:Y:S01]  /*b300*/  IMAD R0, R19, 0x20, R22 ;  /* 0x0000002013007824 */ /* 0x004fe200078e0216 */
[----:B------:R-:W-:Y:S01]  /*b310*/  UIADD3 UR5, UR7, UR5, URZ ;  /* 0x0000000507057290 */ /* 0x000fe2000fffe03f */
[----:B------:R-:W-:Y:S01]  /*b320*/  IMAD.X R33, RZ, RZ, R37, P5 ;  /* 0x000000ffff217224 */ /* 0x000fe200028e0625 */
[----:B------:R2:W5:Y:S01]  /*b330*/  LD.E.128 R8, desc[UR46][R20.64] ;  /* 0x0000002e14087980 */ /* 0x000562000c101d00 */
[----:B---3--:R-:W-:-:S02]  /*b340*/  VIADD R25, R0, UR36 ;  /* 0x0000002400197c36 */ /* 0x008fc40008000000 */
[----:B------:R-:W-:Y:S01]  /*b350*/  IMAD.X R31, RZ, RZ, R37, P4 ;  /* 0x000000ffff1f7224 */ /* 0x000fe200020e0625 */
[----:B------:R-:W5:Y:S01]  /*b360*/  LD.E.128 R48, desc[UR46][R36.64] ;  /* 0x0000002e24307980 */ /* 0x000f62000c101d00 */
[----:B0-----:R-:W-:-:S03]  /*b370*/  @P1 IMAD.HI.U32 R0, R25, R66, RZ ;  /* 0x0000004219001227 */ /* 0x001fc600078e00ff */
[----:B------:R-:W5:Y:S01]  /*b380*/  LD.E.128 R44, desc[UR46][R34.64] ;  /* 0x0000002e222c7980 */ /* 0x000f62000c101d00 */
[----:B------:R-:W-:Y:S02]  /*b390*/  IMAD.MOV.U32 R3, RZ, RZ, R25 ;  /* 0x000000ffff037224 */ /* 0x000fe400078e0019 */
[----:B--2---:R-:W-:Y:S01]  /*b3a0*/  IMAD.U32 R21, RZ, RZ, UR7 ;  /* 0x00000007ff157e24 */ /* 0x004fe2000f8e00ff */
[----:B------:R-:W5:Y:S01]  /*b3b0*/  LD.E.128 R40, desc[UR46][R32.64] ;  /* 0x0000002e20287980 */ /* 0x000f62000c101d00 */
[----:B------:R-:W-:Y:S01]  /*b3c0*/  IMAD.U32 R20, RZ, RZ, UR6 ;  /* 0x00000006ff147e24 */ /* 0x000fe2000f8e00ff */
[----:B------:R-:W-:Y:S02]  /*b3d0*/  ULDC.64 UR6, c[0x0][0xad8] ;  /* 0x0002b60000067ab9 */ /* 0x000fe40000000a00 */
[----:B------:R-:W5:Y:S01]  /*b3e0*/  LD.E.128 R4, desc[UR46][R30.64] ;  /* 0x0000002e1e047980 */ /* 0x000f62000c101d00 */
[----:B-1----:R-:W-:-:S03]  /*b3f0*/  @P1 SHF.R.U32.HI R3, RZ, R61, R0 ;  /* 0x0000003dff031219 */ /* 0x002fc60000011600 */
[----:B------:R-:W5:Y:S01]  /*b400*/  LD.E.128 R56, desc[UR46][R28.64] ;  /* 0x0000002e1c387980 */ /* 0x000f62000c101d00 */
[--C-:B------:R-:W-:Y:S01]  /*b410*/  SHF.R.S32.HI R0, RZ, 0x1f, R3.reuse ;  /* 0x0000001fff007819 */ /* 0x100fe20000011403 */
[----:B------:R-:W-:Y:S02]  /*b420*/  IMAD.MOV R24, RZ, RZ, -R3 ;  /* 0x000000ffff187224 */ /* 0x000fe400078e0a03 */
[----:B------:R-:W-:Y:S01]  /*b430*/  IMAD.U32 R21, RZ, RZ, UR5 ;  /* 0x00000005ff157e24 */ /* 0x000fe2000f8e00ff */
[----:B------:R0:W5:Y:S01]  /*b440*/  LD.E.128 R52, desc[UR46][R26.64] ;  /* 0x0000002e1a347980 */ /* 0x000162000c101d00 */
[----:B------:R-:W-:Y:S02]  /*b450*/  IMAD R0, R0, UR8, RZ ;  /* 0x0000000800007c24 */ /* 0x000fe4000f8e02ff */
[----:B------:R-:W-:Y:S01]  /*b460*/  IMAD R39, R39, R24, R25 ;  /* 0x0000001827277224 */ /* 0x000fe200078e0219 */
[----:B------:R-:W-:Y:S01]  /*b470*/  @!PT LDS RZ, [RZ] ;  /* 0x00000000fffff984 */ /* 0x000fe20000000800 */
[----:B------:R-:W-:Y:S01]  /*b480*/  @!PT LDS RZ, [RZ] ;  /* 0x00000000fffff984 */ /* 0x000fe20000000800 */
[----:B------:R-:W-:Y:S01]  /*b490*/  @!PT LDS RZ, [RZ] ;  /* 0x00000000fffff984 */ /* 0x000fe20000000800 */
[----:B------:R-:W-:Y:S01]  /*b4a0*/  @!PT LDS RZ, [RZ] ;  /* 0x00000000fffff984 */ /* 0x000fe20000000800 */
[----:B------:R1:W-:Y:S06]  /*b4b0*/  MEMBAR.ALL.CTA ;  /* 0x0000000000007992 */ /* 0x0003ec0000008000 */
[----:B-1----:R-:W1:Y:S01]  /*b4c0*/  FENCE.VIEW.ASYNC.S ;  /* 0x00000000000073c6 */ /* 0x002e620000000000 */
[----:B------:R-:W-:-:S02]  /*b4d0*/  IMAD R25, R3, UR9, R0 ;  /* 0x0000000903197c24 */ /* 0x000fc4000f8e0200 */
[----:B------:R-:W-:Y:S01]  /*b4e0*/  IMAD.WIDE.U32 R20, R3, UR8, R20 ;  /* 0x0000000803147c25 */ /* 0x000fe2000f8e0014 */
[----:B------:R-:W-:-:S03]  /*b4f0*/  SHF.R.S32.HI R0, RZ, 0x1f, R39 ;  /* 0x0000001fff007819 */ /* 0x000fc60000011427 */
[----:B------:R-:W-:Y:S02]  /*b500*/  IMAD.IADD R21, R21, 0x1, R25 ;  /* 0x0000000115157824 */ /* 0x000fe400078e0219 */
[----:B------:R-:W-:Y:S02]  /*b510*/  IMAD R0, R0, UR6, RZ ;  /* 0x0000000600007c24 */ /* 0x000fe4000f8e02ff */
[----:B0-----:R-:W-:Y:S02]  /*b520*/  VIADD R27, R22, UR36 ;  /* 0x00000024161b7c36 */ /* 0x001fe40008000000 */
        /* <DEDUP_REMOVED lines=12> */
[----:B-1----:R0:W1:Y:S01]  /*b5f0*/  SHFL.IDX PT, R25, R0, RZ, 0x181f ;  /* 0x00181fff00197589 */ /* 0x00206200000e0000 */
        /* <DEDUP_REMOVED lines=8> */
[-C--:B-1----:R-:W-:Y:S02]  /*b680*/  @!P2 LEA R20, P4, R2, R25.reuse, 0x1 ;  /* 0x000000190214a211 */ /* 0x082fe400078808ff */
[----:B------:R-:W-:Y:S02]  /*b690*/  @!P3 LEA R24, P5, R18, R25, 0x1 ;  /* 0x000000191218b211 */ /* 0x000fe400078a08ff */
[-C--:B--2---:R-:W-:Y:S02]  /*b6a0*/  @!P2 LEA.HI.X R21, R2, R3.reuse, R189, 0x1, P4 ;  /* 0x000000030215a211 */ /* 0x084fe400020f0cbd */
[----:B------:R-:W-:-:S03]  /*b6b0*/  @!P3 LEA.HI.X R25, R18, R3, R188, 0x1, P5 ;  /* 0x000000031219b211 */ /* 0x000fc600028f0cbc */
[----:B-----5:R3:W-:Y:S04]  /*b6c0*/  @!P2 ST.E.128 desc[UR46][R20.64], R48 ;  /* 0x000000301400a985 */ /* 0x0207e8000c101d2e */
[----:B------:R3:W-:Y:S02]  /*b6d0*/  @!P3 ST.E.128 desc[UR46][R24.64], R56 ;  /* 0x000000381800b985 */ /* 0x0007e4000c101d2e */
.L_x_2289:
[----:B------:R-:W-:Y:S05]  /*b6e0*/  BSYNC B1 ;  /* 0x0000000000017941 */ /* 0x000fea0003800000 */
.L_x_2288:
[----:B--2---:R2:W4:Y:S01]  /*b6f0*/  SHFL.IDX PT, R3, R26, 0x1, 0x181f ;  /* 0x00381f001a037f89 */ /* 0x00452200000e0000 */
[----:B------:R-:W-:Y:S03]  /*b700*/  BSSY B1, `(.L_x_2290) ;  /* 0x000000c000017945 */ /* 0x000fe60003800000 */
[----:B-1-3--:R2:W1:Y:S01]  /*b710*/  SHFL.IDX PT, R25, R0, 0x1, 0x181f ;  /* 0x00381f0000197f89 */ /* 0x00a46200000e0000 */
[----:B------:R-:W-:Y:S05]  /*b720*/  @P0 BRA `(.L_x_2291) ;  /* 0x0000000000240947 */ /* 0x000fea0003800000 */
[----:B------:R-:W-:Y:S02]  /*b730*/  ULDC UR5, c[0x0][0xac8] ;  /* 0x0002b20000057ab9 */ /* 0x000fe40000000800 */
[----:B------:R-:W-:Y:S02]  /*b740*/  ISETP.GE.AND P3, PT, R2, UR5, PT ;  /* 0x0000000502007c0c */ /* 0x000fe4000bf66270 */
[----:B------:R-:W-:-:S11]  /*b750*/  ISETP.GE.AND P4, PT, R18, UR5, PT ;  /* 0x0000000512007c0c */ /* 0x000fd6000bf86270 */
[-C--:B-1----:R-:W-:Y:S02]  /*b760*/  @!P3 LEA R20, P0, R2, R25.reuse, 0x1 ;  /* 0x000000190214b211 */ /* 0x082fe400078008ff */
[----:B------:R-:W-:Y:S02]  /*b770*/  @!P4 LEA R24, P2, R18, R25, 0x1 ;  /* 0x000000191218c211 */ /* 0x000fe400078408ff */
[-C--:B----4-:R-:W-:Y:S02]  /*b780*/  @!P3 LEA.HI.X R21, R2, R3.reuse, R189, 0x1, P0 ;  /* 0x000000030215b211 */ /* 0x090fe400000f0cbd */
[----:B------:R-:W-:-:S03]  /*b790*/  @!P4 LEA.HI.X R25, R18, R3, R188, 0x1, P2 ;  /* 0x000000031219c211 */ /* 0x000fc600010f0cbc */
[----:B-----5:R3:W-:Y:S04]  /*b7a0*/  @!P3 ST.E.128 desc[UR46][R20.64], R44 ;  /* 0x0000002c1400b985 */ /* 0x0207e8000c101d2e */
[----:B------:R3:W-:Y:S02]  /*b7b0*/  @!P4 ST.E.128 desc[UR46][R24.64], R52 ;  /* 0x000000341800c985 */ /* 0x0007e4000c101d2e */
.L_x_2291:
[----:B------:R-:W-:Y:S05]  /*b7c0*/  BSYNC B1 ;  /* 0x0000000000017941 */ /* 0x000fea0003800000 */
.L_x_2290:
[----:B----4-:R4:W0:Y:S01]  /*b7d0*/  SHFL.IDX PT, R3, R26, 0x2, 0x181f ;  /* 0x00581f001a037f89 */ /* 0x01082200000e0000 */
        /* <DEDUP_REMOVED lines=8> */
[-C--:B0-----:R-:W-:Y:S02]  /*b860*/  @!P2 LEA.HI.X R21, R2, R3.reuse, R189, 0x1, P0 ;  /* 0x000000030215a211 */ /* 0x081fe400000f0cbd */
[----:B------:R-:W-:-:S03]  /*b870*/  @!P3 LEA.HI.X R25, R18, R3, R188, 0x1, P1 ;  /* 0x000000031219b211 */ /* 0x000fc600008f0cbc */
[----:B-----5:R3:W-:Y:S04]  /*b880*/  @!P2 ST.E.128 desc[UR46][R20.64], R40 ;  /* 0x000000281400a985 */ /* 0x0207e8000c101d2e */
[----:B------:R3:W-:Y:S02]  /*b890*/  @!P3 ST.E.128 desc[UR46][R24.64], R12 ;  /* 0x0000000c1800b985 */ /* 0x0007e4000c101d2e */
.L_x_2293:
[----:B------:R-:W-:Y:S05]  /*b8a0*/  BSYNC B1 ;  /* 0x0000000000017941 */ /* 0x000fea0003800000 */
.L_x_2292:
[----:B0-----:R-:W-:Y:S01]  /*b8b0*/  VIADD R3, R27, 0x60 ;  /* 0x000000601b037836 */ /* 0x001fe20000000000 */
[----:B---3-5:R0:W3:Y:S04]  /*b8c0*/  SHFL.IDX PT, R15, R26, 0x3, 0x181f ;  /* 0x00781f001a0f7f89 */ /* 0x0280e800000e0000 */
[----:B------:R-:W-:Y:S01]  /*b8d0*/  ISETP.GE.AND P0, PT, R3, R64, PT ;  /* 0x000000400300720c */ /* 0x000fe20003f06270 */
[----:B------:R0:W0:-:S12]  /*b8e0*/  SHFL.IDX PT, R21, R0, 0x3, 0x181f ;  /* 0x00781f0000157f89 */ /* 0x00001800000e0000 */
[----:B------:R-:W-:Y:S05]  /*b8f0*/  @P0 BRA `(.L_x_2294) ;  /* 0x0000000800800947 */ /* 0x000fea0003800000 */
[----:B------:R-:W-:Y:S02]  /*b900*/  ULDC UR5, c[0x0][0xac8] ;  /* 0x0002b20000057ab9 */ /* 0x000fe40000000800 */
[----:B------:R-:W-:-:S13]  /*b910*/  ISETP.GE.AND P1, PT, R2, UR5, PT ;  /* 0x0000000502007c0c */ /* 0x000fda000bf26270 */
[----:B0-----:R-:W-:-:S04]  /*b920*/  @!P1 LEA R12, P0, R2, R21, 0x1 ;  /* 0x00000015020c9211 */ /* 0x001fc800078008ff */
[----:B---3--:R-:W-:Y:S02]  /*b930*/  @!P1 LEA.HI.X R13, R2, R15, R189, 0x1, P0 ;  /* 0x0000000f020d9211 */ /* 0x008fe400000f0cbd */
[----:B------:R-:W-:-:S03]  /*b940*/  ISETP.GE.AND P0, PT, R18, UR5, PT ;  /* 0x0000000512007c0c */ /* 0x000fc6000bf06270 */
[----:B------:R0:W-:Y:S10]  /*b950*/  @!P1 ST.E.128 desc[UR46][R12.64], R4 ;  /* 0x000000040c009985 */ /* 0x0001f4000c101d2e */
[----:B------:R-:W-:Y:S05]  /*b960*/  @P0 BRA `(.L_x_2294) ;  /* 0x0000000800640947 */ /* 0x000fea0003800000 */
[----:B0-----:R-:W-:-:S04]  /*b970*/  LEA R4, P0, R18, R21, 0x1 ;  /* 0x0000001512047211 */ /* 0x001fc800078008ff */
[----:B------:R-:W-:-:S05]  /*b980*/  LEA.HI.X R5, R18, R15, R188, 0x1, P0 ;  /* 0x0000000f12057211 */ /* 0x000fca00000f0cbc */
[----:B------:R0:W-:Y:S01]  /*b990*/  ST.E.128 desc[UR46][R4.64], R8 ;  /* 0x0000000804007985 */ /* 0x0001e2000c101d2e */
[----:B------:R-:W-:Y:S05]  /*b9a0*/  BRA `(.L_x_2294) ;  /* 0x0000000800547947 */ /* 0x000fea0003800000 */
.L_x_2287:
        /* <DEDUP_REMOVED lines=50> */
.L_x_2296:
[----:B------:R-:W-:Y:S05]  /*bcd0*/  BSYNC B1 ;  /* 0x0000000000017941 */ /* 0x000fea0003800000 */
.L_x_2295:
        /* <DEDUP_REMOVED lines=37> */
[----:B------:R-:W-:Y:S02]  /*bf30*/  IADD3 R3, R5, R3, RZ ;  /* 0x0000000305037210 */ /* 0x000fe40007ffe0ff */
[----:B------:R-:W-:Y:S02]  /*bf40*/  LEA R6, P3, R4, UR6, 0x1 ;  /* 0x0000000604067c11 */ /* 0x000fe4000f8608ff */
[-C--:B------:R-:W-:Y:S01]  /*bf50*/  ISETP.GE.AND P1, PT, R0, R9.reuse, PT ;  /* 0x000000090000720c */ /* 0x080fe20003f26270 */
[----:B------:R-:W-:Y:S01]  /*bf60*/  VIADD R0, R8, 0x40 ;  /* 0x0000004008007836 */ /* 0x000fe20000000000 */
[----:B------:R-:W-:Y:S01]  /*bf70*/  LEA.HI.X R7, R4, UR7, R3, 0x1, P3 ;  /* 0x0000000704077c11 */ /* 0x000fe200098f0c03 */
[----:B------:R0:W1:Y:S03]  /*bf80*/  SHFL.IDX PT, R5, R6, RZ, 0x181f ;  /* 0x00181fff06057589 */ /* 0x00006600000e0000 */
[----:B------:R-:W-:Y:S01]  /*bf90*/  ISETP.GE.AND P0, PT, R0, R9, PT ;  /* 0x000000090000720c */ /* 0x000fe20003f06270 */
[----:B------:R0:W2:Y:S01]  /*bfa0*/  SHFL.IDX PT, R3, R7, RZ, 0x181f ;  /* 0x00181fff07037589 */ /* 0x0000a200000e0000 */
[----:B------:R-:W-:Y:S11]  /*bfb0*/  @P2 BRA `(.L_x_2298) ;  /* 0x0000000000242947 */ /* 0x000ff60003800000 */
[----:B------:R-:W-:Y:S02]  /*bfc0*/  ULDC UR5, c[0x0][0xac8] ;  /* 0x0002b20000057ab9 */ /* 0x000fe40000000800 */
[----:B------:R-:W-:Y:S02]  /*bfd0*/  ISETP.GE.AND P4, PT, R2, UR5, PT ;  /* 0x0000000502007c0c */ /* 0x000fe4000bf86270 */
[----:B------:R-:W-:-:S11]  /*bfe0*/  ISETP.GE.AND P5, PT, R18, UR5, PT ;  /* 0x0000000512007c0c */ /* 0x000fd6000bfa6270 */
[-C--:B-1----:R-:W-:Y:S02]  /*bff0*/  @!P4 LEA R10, P2, R2, R5.reuse, 0x1 ;  /* 0x00000005020ac211 */ /* 0x082fe400078408ff */
[----:B------:R-:W-:Y:S02]  /*c000*/  @!P5 LEA R4, P3, R18, R5, 0x1 ;  /* 0x000000051204d211 */ /* 0x000fe400078608ff */
[-C--:B--2---:R-:W-:Y:S02]  /*c010*/  @!P4 LEA.HI.X R11, R2, R3.reuse, R189, 0x1, P2 ;  /* 0x00000003020bc211 */ /* 0x084fe400010f0cbd */
[----:B------:R-:W-:-:S03]  /*c020*/  @!P5 LEA.HI.X R5, R18, R3, R188, 0x1, P3 ;  /* 0x000000031205d211 */ /* 0x000fc600018f0cbc */
[----:B------:R3:W-:Y:S04]  /*c030*/  @!P4 ST.E.128 desc[UR46][R10.64], RZ ;  /* 0x000000ff0a00c985 */ /* 0x0007e8000c101d2e */
[----:B------:R3:W-:Y:S02]  /*c040*/  @!P5 ST.E.128 desc[UR46][R4.64], RZ ;  /* 0x000000ff0400d985 */ /* 0x0007e4000c101d2e */
.L_x_2298:
[----:B------:R-:W-:Y:S05]  /*c050*/  BSYNC B1 ;  /* 0x0000000000017941 */ /* 0x000fea0003800000 */
.L_x_2297:
        /* <DEDUP_REMOVED lines=11> */
[----:B------:R3:W-:Y:S04]  /*c110*/  @!P3 ST.E.128 desc[UR46][R10.64], RZ ;  /* 0x000000ff0a00b985 */ /* 0x0007e8000c101d2e */
[----:B------:R3:W-:Y:S02]  /*c120*/  @!P4 ST.E.128 desc[UR46][R4.64], RZ ;  /* 0x000000ff0400c985 */ /* 0x0007e4000c101d2e */
.L_x_2300:
[----:B------:R-:W-:Y:S05]  /*c130*/  BSYNC B1 ;  /* 0x0000000000017941 */ /* 0x000fea0003800000 */
.L_x_2299:
        /* <DEDUP_REMOVED lines=11> */
[----:B------:R3:W-:Y:S04]  /*c1f0*/  @!P2 ST.E.128 desc[UR46][R10.64], RZ ;  /* 0x000000ff0a00a985 */ /* 0x0007e8000c101d2e */
[----:B------:R3:W-:Y:S02]  /*c200*/  @!P3 ST.E.128 desc[UR46][R4.64], RZ ;  /* 0x000000ff0400b985 */ /* 0x0007e4000c101d2e */
.L_x_2302:
[----:B------:R-:W-:Y:S05]  /*c210*/  BSYNC B1 ;  /* 0x0000000000017941 */ /* 0x000fea0003800000 */
.L_x_2301:
[----:B------:R-:W-:Y:S01]  /*c220*/  VIADD R0, R8, 0x60 ;  /* 0x0000006008007836 */ /* 0x000fe20000000000 */
[----:B0-----:R0:W0:Y:S04]  /*c230*/  SHFL.IDX PT, R3, R7, 0x3, 0x181f ;  /* 0x00781f0007037f89 */ /* 0x00102800000e0000 */
[----:B------:R-:W-:Y:S01]  /*c240*/  ISETP.GE.AND P0, PT, R0, R9, PT ;  /* 0x000000090000720c */ /* 0x000fe20003f06270 */
[----:B-1-3--:R1:W3:-:S12]  /*c250*/  SHFL.IDX PT, R5, R6, 0x3, 0x181f ;  /* 0x00781f0006057f89 */ /* 0x00a2d800000e0000 */
[----:B-1----:R-:W-:Y:S05]  /*c260*/  @P0 BRA `(.L_x_2294) ;  /* 0x0000000000240947 */ /* 0x002fea0003800000 */
[----:B------:R-:W-:Y:S02]  /*c270*/  ULDC UR5, c[0x0][0xac8] ;  /* 0x0002b20000057ab9 */ /* 0x000fe40000000800 */
[----:B------:R-:W-:Y:S02]  /*c280*/  ISETP.GE.AND P2, PT, R2, UR5, PT ;  /* 0x0000000502007c0c */ /* 0x000fe4000bf46270 */
[----:B------:R-:W-:-:S11]  /*c290*/  ISETP.GE.AND P3, PT, R18, UR5, PT ;  /* 0x0000000512007c0c */ /* 0x000fd6000bf66270 */
[-C--:B--234-:R-:W-:Y:S02]  /*c2a0*/  @!P2 LEA R6, P0, R2, R5.reuse, 0x1 ;  /* 0x000000050206a211 */ /* 0x09cfe400078008ff */
[----:B------:R-:W-:Y:S02]  /*c2b0*/  @!P3 LEA R4, P1, R18, R5, 0x1 ;  /* 0x000000051204b211 */ /* 0x000fe400078208ff */
[-C--:B0-----:R-:W-:Y:S02]  /*c2c0*/  @!P2 LEA.HI.X R7, R2, R3.reuse, R189, 0x1, P0 ;  /* 0x000000030207a211 */ /* 0x081fe400000f0cbd */
[----:B------:R-:W-:-:S03]  /*c2d0*/  @!P3 LEA.HI.X R5, R18, R3, R188, 0x1, P1 ;  /* 0x000000031205b211 */ /* 0x000fc600008f0cbc */
[----:B------:R0:W-:Y:S04]  /*c2e0*/  @!P2 ST.E.128 desc[UR46][R6.64], RZ ;  /* 0x000000ff0600a985 */ /* 0x0001e8000c101d2e */
[----:B------:R0:W-:Y:S02]  /*c2f0*/  @!P3 ST.E.128 desc[UR46][R4.64], RZ ;  /* 0x000000ff0400b985 */ /* 0x0001e4000c101d2e */
.L_x_2294:
[----:B------:R-:W-:Y:S05]  /*c300*/  BSYNC B0 ;  /* 0x0000000000007941 */ /* 0x000fea0003800000 */
.L_x_2286:
[----:B------:R-:W-:Y:S02]  /*c310*/  ULDC UR5, c[0x0][0xc38] ;  /* 0x00030e0000057ab9 */ /* 0x000fe40000000800 */
[----:B------:R-:W-:-:S06]  /*c320*/  UISETP.GE.AND UP0, UPT, UR4, UR5, UPT ;  /* 0x000000050400728c */ /* 0x000fcc000bf06270 */
[----:B------:R-:W-:-:S13]  /*c330*/  PLOP3.LUT P0, PT, PT, PT, UP0, 0x80, 0x0 ;  /* 0x000000000000781c */ /* 0x000fda0003f0f008 */
[----:B------:R-:W-:Y:S05]  /*c340*/  @!P0 BRA `(.L_x_2303) ;  /* 0xffffff4800948947 */ /* 0x000fea000383ffff */
[----:B------:R-:W-:Y:S05]  /*c350*/  EXIT ;  /* 0x000000000000794d */ /* 0x000fea0003800000 */
.L_x_2251:
[----:B------:R-:W-:-:S08]  /*c360*/  NOP ;  /* 0x0000000000007918 */ /* 0x000fd00000000000 */
[----:B------:R-:W0:-:S00]  /*c370*/  USETMAXREG.DEALLOC.CTAPOOL 0x18 ;  /* 0x00000018000079c8 */ /* 0x000e0000080e0500 */
[----:B0-----:R-:W-:-:S06]  /*c380*/  LOP3.LUT R0, R0, 0x3, RZ, 0xc0, !PT ;  /* 0x0000000300007812 */ /* 0x001fcc00078ec0ff */
[----:B------:R-:W0:Y:S01]  /*c390*/  S2UR UR6, SR_CTAID.X ;  /* 0x00000000000679c3 */ /* 0x000e220000002500 */
[----:B------:R-:W-:Y:S01]  /*c3a0*/  IMAD.MOV.U32 R18, RZ, RZ, RZ ;  /* 0x000000ffff127224 */ /* 0x000fe200078e00ff */
[----:B------:R-:W1:Y:S02]  /*c3b0*/  SHFL.IDX PT, R0, R0, RZ, 0x1f ;  /* 0x00001fff00007589 */ /* 0x000e6400000e0000 */
[----:B-1----:R-:W-:-:S04]  /*c3c0*/  ISETP.NE.AND P0, PT, R0, RZ, PT ;  /* 0x000000ff0000720c */ /* 0x002fc80003f05270 */
[----:B------:R-:W0:Y:S01]  /*c3d0*/  LDC R0, c[0x0][0xc38] ;  /* 0x00030e00ff007b82 */ /* 0x000e220000000800 */
[----:B------:R-:W-:-:S05]  /*c3e0*/  P2R R2, PR, RZ, 0x1 ;  /* 0x00000001ff027803 */ /* 0x000fca0000000000 */
[----:B------:R1:W-:Y:S03]  /*c3f0*/  STL [R1+0x20], R2 ;  /* 0x0000200201007387 */ /* 0x0003e60000100800 */
[----:B------:R-:W-:Y:S06]  /*c400*/  @P0 BAR.ARV 0x4, 0x180 ;  /* 0x0106000000000b1d */ /* 0x000fec0000002000 */
[----:B------:R1:W-:Y:S01]  /*c410*/  STL [R1+0x1c], RZ ;  /* 0x00001cff01007387 */ /* 0x0003e20000100800 */
[----:B0-----:R-:W-:Y:S01]  /*c420*/  ISETP.LE.AND P0, PT, R0, UR6, PT ;  /* 0x0000000600007c0c */ /* 0x001fe2000bf03270 */
[----:B------:R-:W-:-:S05]  /*c430*/  IMAD.MOV.U32 R0, RZ, RZ, 0x1 ;  /* 0x00000001ff007424 */ /* 0x000fca00078e00ff */
[----:B------:R1:W-:Y:S07]  /*c440*/  STL [R1+0x4], R0 ;  /* 0x0000040001007387 */ /* 0x0003ee0000100800 */
[----:B------:R-:W-:Y:S05]  /*c450*/  @P0 BRA `(.L_x_2304) ;  /* 0x0000004000440947 */ /* 0x000fea0003800000 */
[----:B------:R-:W0:Y:S01]  /*c460*/  S2R R6, SR_TID.X ;  /* 0x0000000000067919 */ /* 0x000e220000002100 */
[----:B------:R-:W2:Y:S01]  /*c470*/  S2UR UR5, SR_CgaCtaId ;  /* 0x00000000000579c3 */ /* 0x000ea20000008800 */
[----:B------:R-:W-:Y:S01]  /*c480*/  UMOV UR4, 0x400 ;  /* 0x0000040000047882 */ /* 0x000fe20000000000 */
[----:B------:R-:W-:Y:S01]  /*c490*/  IMAD.MOV.U32 R18, RZ, RZ, RZ ;  /* 0x000000ffff127224 */ /* 0x000fe200078e00ff */
[----:B------:R-:W-:Y:S01]  /*c4a0*/  ULDC UR41, c[0x0][0xc] ;  /* 0x0000030000297ab9 */ /* 0x000fe20000000800 */
[----:B------:R-:W-:Y:S01]  /*c4b0*/  ULDC.64 UR44, c[0x0][0x198] ;  /* 0x00006600002c7ab9 */ /* 0x000fe20000000a00 */
[----:B--2---:R-:W-:-:S06]  /*c4c0*/  ULEA UR4, UR5, UR4, 0x18 ;  /* 0x0000000405047291 */ /* 0x004fcc000f8ec03f */
[----:B------:R-:W-:Y:S01]  /*c4d0*/  IMAD.U32 R17, RZ, RZ, UR4 ;  /* 0x00000004ff117e24 */ /* 0x000fe2000f8e00ff */
[C---:B0-----:R-:W-:Y:S01]  /*c4e0*/  LOP3.LUT R5, R6.reuse, 0x7f, RZ, 0xc0, !PT ;  /* 0x0000007f06057812 */ /* 0x041fe200078ec0ff */
[----:B-1----:R-:W-:-:S05]  /*c4f0*/  IMAD.SHL.U32 R0, R6, 0x8, RZ ;  /* 0x0000000806007824 */ /* 0x002fca00078e00ff */
        /* <DEDUP_REMOVED lines=14> */
[----:B------:R0:W-:Y:S04]  /*c5e0*/  STL [R1+0x4], R2 ;  /* 0x0000040201007387 */ /* 0x0001e80000100800 */
[----:B------:R0:W-:Y:S02]  /*c5f0*/  STL [R1+0x1c], RZ ;  /* 0x00001cff01007387 */ /* 0x0001e40000100800 */
.L_x_2391:
        /* <DEDUP_REMOVED lines=14> */
[----:B-1----:R-:W-:Y:S05]  /*c6e0*/  @!P0 BRA `(.L_x_2305) ;  /* 0x0000000000208947 */ /* 0x002fea0003800000 */
        /* <DEDUP_REMOVED lines=8> */
.L_x_2305:
[----:B------:R-:W-:Y:S01]  /*c770*/  ULDC UR8, c[0x0][0xc54] ;  /* 0x0003150000087ab9 */ /* 0x000fe20000000800 */
[----:B------:R-:W-:Y:S01]  /*c780*/  UMOV UR7, UR9 ;  /* 0x0000000900077c82 */ /* 0x000fe20008000000 */
[----:B------:R-:W-:-:S11]  /*c790*/  UISETP.NE.AND UP0, UPT, UR8, 0x1, UPT ;  /* 0x000000010800788c */ /* 0x000fd6000bf05270 */
[----:B------:R-:W-:Y:S02]  /*c7a0*/  @UP0 ULDC.64 UR10, c[0x0][0xc58] ;  /* 0x00031600000a0ab9 */ /* 0x000fe40000000a00 */
[----:B------:R-:W-:-:S04]  /*c7b0*/  UIMAD.WIDE.U32 UR4, UR9, UR10, URZ ;  /* 0x0000000a090472a5 */ /* 0x000fc8000f8e003f */
[----:B------:R-:W-:-:S04]  /*c7c0*/  @UP0 USHF.R.U32.HI UR7, URZ, UR11, UR5 ;  /* 0x0000000b3f070299 */ /* 0x000fc80008011605 */
[----:B------:R-:W-:-:S12]  /*c7d0*/  UIMAD UR8, UR7, UR8, URZ ;  /* 0x00000008070872a4 */ /* 0x000fd8000f8e023f */
.L_x_2306:
[----:B------:R-:W-:Y:S01]  /*c7e0*/  ULOP3.LUT UR40, URZ, UR7, URZ, 0x33, !UPT ;  /* 0x000000073f287292 */ /* 0x000fe2000f8e333f */
[----:B------:R-:W-:Y:S01]  /*c7f0*/  BSSY B7, `(.L_x_2307) ;  /* 0x00003ba000077945 */ /* 0x000fe20003800000 */
[----:B------:R-:W-:Y:S01]  /*c800*/  ULDC UR5, c[0x0][0x448] ;  /* 0x0001120000057ab9 */ /* 0x000fe20000000800 */
[----:B------:R-:W-:Y:S01]  /*c810*/  ULDC UR4, c[0x0][0xc3c] ;  /* 0x00030f0000047ab9 */ /* 0x000fe20000000800 */
[----:B------:R-:W-:Y:S02]  /*c820*/  UISETP.NE.AND UP1, UPT, UR5, 0x1, UPT ;  /* 0x000000010500788c */ /* 0x000fe4000bf25270 */
[----:B------:R-:W-:Y:S01]  /*c830*/  UIADD3 UR40, UR40, UR4, URZ ;  /* 0x0000000428287290 */ /* 0x000fe2000fffe03f */
[----:B------:R-:W-:Y:S01]  /*c840*/  ULDC.64 UR10, c[0x0][0x418] ;  /* 0x00010600000a7ab9 */ /* 0x000fe20000000a00 */
[----:B------:R-:W-:Y:S01]  /*c850*/  ULDC UR5, c[0x0][0x288] ;  /* 0x0000a20000057ab9 */ /* 0x000fe20000000800 */
[----:B------:R-:W-:Y:S02]  /*c860*/  UISETP.NE.U32.AND UP0, UPT, UR10, URZ, UPT ;  /* 0x0000003f0a00728c */ /* 0x000fe4000bf05070 */
[----:B------:R-:W-:-:S02]  /*c870*/  USHF.L.U32 UR7, UR40, 0x7, URZ ;  /* 0x0000000728077899 */ /* 0x000fc4000800063f */
[----:B------:R-:W-:Y:S02]  /*c880*/  UISETP.NE.AND.EX UP0, UPT, UR11, URZ, UPT, UP0 ;  /* 0x0000003f0b00728c */ /* 0x000fe4000bf05300 */
[----:B------:R-:W-:Y:S01]  /*c890*/  UIADD3 UR7, UR7, 0x7f, URZ ;  /* 0x0000007f07077890 */ /* 0x000fe2000fffe03f */
[----:B------:R-:W-:Y:S01]  /*c8a0*/  ULDC UR4, c[0x0][0x424] ;  /* 0x0001090000047ab9 */ /* 0x000fe20000000800 */
[----:B------:R-:W-:Y:S02]  /*c8b0*/  UIADD3 UR13, -UR5, 0x80, URZ ;  /* 0x00000080050d7890 */ /* 0x000fe4000fffe13f */
[----:B------:R-:W-:Y:S01]  /*c8c0*/  USEL UR11, UR4, 0x1, UP0 ;  /* 0x00000001040b7887 */ /* 0x000fe20008000000 */
[----:B------:R-:W-:Y:S01]  /*c8d0*/  @UP1 ULDC UR5, c[0x0][0x44c] ;  /* 0x0001130000051ab9 */ /* 0x000fe20000000800 */
[----:B------:R-:W-:Y:S01]  /*c8e0*/  ULDC UR12, c[0x0][0x2f0] ;  /* 0x0000bc00000c7ab9 */ /* 0x000fe20000000800 */
[----:B------:R-:W-:Y:S01]  /*c8f0*/  UIMAD.WIDE.U32 UR4, UR7, UR5, URZ ;  /* 0x00000005070472a5 */ /* 0x000fe2000f8e003f */
[----:B------:R-:W-:Y:S01]  /*c900*/  @UP1 ULDC UR14, c[0x0][0x450] ;  /* 0x00011400000e1ab9 */ /* 0x000fe20000000800 */
[----:B------:R-:W-:-:S02]  /*c910*/  UIMAD UR13, UR11, UR12, UR13 ;  /* 0x0000000c0b0d72a4 */ /* 0x000fc4000f8e020d */
[----:B------:R-:W-:Y:S02]  /*c920*/  @UP1 USHF.R.U32.HI UR7, URZ, UR14, UR5 ;  /* 0x0000000e3f071299 */ /* 0x000fe40008011605 */
[----:B------:R-:W-:Y:S02]  /*c930*/  UIMAD UR11, UR11, UR12, 0x7f ;  /* 0x0000007f0b0b74a4 */ /* 0x000fe4000f8e020c */
[----:B------:R-:W-:Y:S02]  /*c940*/  UIADD3 UR7, UR13, UR7, URZ ;  /* 0x000000070d077290 */ /* 0x000fe4000fffe03f */
[----:B------:R-:W-:Y:S02]  /*c950*/  UIADD3 UR8, UR9, -UR8, URZ ;  /* 0x8000000809087290 */ /* 0x000fe4000fffe03f */
[----:B------:R-:W-:Y:S02]  /*c960*/  USHF.R.S32.HI UR9, URZ, 0x1f, UR11 ;  /* 0x0000001f3f097899 */ /* 0x000fe4000801140b */
[----:B------:R-:W-:-:S02]  /*c970*/  USHF.R.S32.HI UR4, URZ, 0x1f, UR7 ;  /* 0x0000001f3f047899 */ /* 0x000fc40008011407 */
[----:B------:R-:W-:Y:S02]  /*c980*/  ULEA.HI UR9, UR9, UR11, URZ, 0x7 ;  /* 0x0000000b09097291 */ /* 0x000fe4000f8f383f */
[----:B------:R-:W-:Y:S01]  /*c990*/  ULEA.HI UR7, UR4, UR7, URZ, 0x7 ;  /* 0x0000000704077291 */ /* 0x000fe2000f8f383f */
[----:B------:R-:W-:Y:S01]  /*c9a0*/  ULDC UR10, c[0x0][0xc48] ;  /* 0x00031200000a7ab9 */ /* 0x000fe20000000800 */
[----:B------:R-:W-:Y:S02]  /*c9b0*/  USHF.R.S32.HI UR9, URZ, 0x7, UR9 ;  /* 0x000000073f097899 */ /* 0x000fe40008011409 */
[----:B------:R-:W-:Y:S02]  /*c9c0*/  USHF.R.S32.HI UR7, URZ, 0x7, UR7 ;  /* 0x000000073f077899 */ /* 0x000fe40008011407 */
[----:B------:R-:W-:Y:S02]  /*c9d0*/  UISETP.NE.AND UP0, UPT, UR10, 0x1, UPT ;  /* 0x000000010a00788c */ /* 0x000fe4000bf05270 */
[----:B------:R-:W-:Y:S01]  /*c9e0*/  UISETP.LT.AND UP1, UPT, UR9, UR7, UPT ;  /* 0x000000070900728c */ /* 0x000fe2000bf21270 */
[----:B------:R-:W-:-:S03]  /*c9f0*/  ULDC UR5, c[0x0][0xc54] ;  /* 0x0003150000057ab9 */ /* 0x000fc60000000800 */
[----:B------:R-:W-:Y:S02]  /*ca00*/  USEL UR39, UR9, UR7, UP1 ;  /* 0x0000000709277287 */ /* 0x000fe40008800000 */
[----:B------:R-:W-:-:S03]  /*ca10*/  UIMAD UR8, UR6, UR5, UR8 ;  /* 0x00000005060872a4 */ /* 0x000fc6000f8e0208 */
[----:B------:R-:W-:Y:S01]  /*ca20*/  @UP0 ULDC UR5, c[0x0][0xc4c] ;  /* 0x0003130000050ab9 */ /* 0x000fe20000000800 */
[----:B------:R-:W-:Y:S01]  /*ca30*/  ISETP.LT.AND P0, PT, RZ, UR39, PT ;  /* 0x00000027ff007c0c */ /* 0x000fe2000bf01270 */
[----:B------:R-:W-:Y:S01]  /*ca40*/  UIMAD.WIDE.U32 UR4, UR8, UR5, URZ ;  /* 0x00000005080472a5 */ /* 0x000fe2000f8e003f */
[----:B------:R-:W-:Y:S01]  /*ca50*/  @UP0 ULDC UR6, c[0x0][0xc50] ;  /* 0x0003140000060ab9 */ /* 0x000fe20000000800 */
[----:B------:R-:W-:Y:S02]  /*ca60*/  UMOV UR42, UR8 ;  /* 0x00000008002a7c82 */ /* 0x000fe40008000000 */
[----:B------:R-:W-:-:S04]  /*ca70*/  @UP0 USHF.R.U32.HI UR42, URZ, UR6, UR5 ;  /* 0x000000063f2a0299 */ /* 0x000fc80008011605 */
[----:B------:R-:W-:-:S04]  /*ca80*/  UIADD3 UR36, -UR42, URZ, URZ ;  /* 0x0000003f2a247290 */ /* 0x000fc8000fffe13f */
[----:B------:R-:W-:Y:S01]  /*ca90*/  UIMAD UR36, UR10, UR36, UR8 ;  /* 0x000000240a2472a4 */ /* 0x000fe2000f8e0208 */
[----:B------:R-:W-:Y:S11]  /*caa0*/  @P0 BRA `(.L_x_2308) ;  /* 0x0000000000480947 */ /* 0x000ff60003800000 */
        /* <DEDUP_REMOVED lines=18> */
.L_x_2308:
        /* <DEDUP_REMOVED lines=20> */
.L_x_2311:
[----:B------:R-:W-:Y:S05]  /*cd10*/  BSYNC B6 ;  /* 0x0000000000067941 */ /* 0x000fea0003800000 */
.L_x_2310:
        /* <DEDUP_REMOVED lines=20> */
.L_x_2314:
        /* <DEDUP_REMOVED lines=15> */
.L_x_2313:
[----:B------:R-:W-:Y:S05]  /*cf50*/  BSYNC B6 ;  /* 0x0000000000067941 */ /* 0x000fea0003800000 */
.L_x_2312:
        /* <DEDUP_REMOVED lines=12> */
[----:B------:R-:W1:Y:S03]  /*d020*/  S2R R0, SR_TID.X ;  /* 0x0000000000007919 */ /* 0x000e660000002100 */
[----:B------:R-:W-:Y:S01]  /*d030*/  VIADD R19, R19, 0xffffffff ;  /* 0xffffffff13137836 */ /* 0x000fe20000000000 */
[----:B0-----:R-:W0:Y:S02]  /*d040*/  LDC.64 R2, c[0x0][0x418] ;  /* 0x00010600ff027b82 */ /* 0x001e240000000a00 */
[----:B0-----:R-:W-:Y:S02]  /*d050*/  ISETP.NE.U32.AND P0, PT, R2, RZ, PT ;  /* 0x000000ff0200720c */ /* 0x001fe40003f05070 */
[----:B-1----:R-:W-:-:S02]  /*d060*/  SHF.R.U32.HI R0, RZ, 0x5, R0 ;  /* 0x00000005ff007819 */ /* 0x002fc40000011600 */
[----:B------:R-:W-:Y:S02]  /*d070*/  ISETP.NE.AND.EX P1, PT, R3, RZ, PT, P0 ;  /* 0x000000ff0300720c */ /* 0x000fe40003f25300 */
[----:B------:R-:W-:Y:S02]  /*d080*/  LOP3.LUT R0, R0, 0x3, RZ, 0xc0, !PT ;  /* 0x0000000300007812 */ /* 0x000fe400078ec0ff */
[----:B------:R-:W-:Y:S02]  /*d090*/  P2R R4, PR, RZ, 0x2 ;  /* 0x00000002ff047803 */ /* 0x000fe40000000000 */
[----:B--2---:R-:W-:Y:S01]  /*d0a0*/  SHF.R.S32.HI R8, RZ, 0x1f, R7 ;  /* 0x0000001fff087819 */ /* 0x004fe20000011407 */
[----:B------:R0:W-:Y:S01]  /*d0b0*/  STL [R1], R7 ;  /* 0x0000000701007387 */ /* 0x0001e20000100800 */
[----:B------:R-:W-:-:S03]  /*d0c0*/  SEL R16, R7, RZ, !P1 ;  /* 0x000000ff07107207 */ /* 0x000fc60004800000 */
[----:B------:R0:W-:Y:S04]  /*d0d0*/  STL [R1+0x10], R4 ;  /* 0x0000100401007387 */ /* 0x0001e80000100800 */
[----:B------:R0:W-:Y:S01]  /*d0e0*/  STL [R1+0x8], R8 ;  /* 0x0000080801007387 */ /* 0x0001e20000100800 */
[----:B------:R-:W-:Y:S05]  /*d0f0*/  BRA.DIV UR4, `(.L_x_2315) ;  /* 0x0000003a04ac7947 */ /* 0x000fea000b800000 */
[----:B------:R1:W2:Y:S02]  /*d100*/  SHFL.IDX PT, R14, R0, RZ, 0x1f ;  /* 0x00001fff000e7589 */ /* 0x0002a400000e0000 */
.L_x_2406:
[----:B------:R-:W-:Y:S02]  /*d110*/  PLOP3.LUT P2, PT, PT, PT, PT, 0x8, 0x0 ;  /* 0x000000000000781c */ /* 0x000fe40003f4e170 */
[----:B--2---:R-:W-:Y:S02]  /*d120*/  ISETP.NE.AND P0, PT, R14, RZ, PT ;  /* 0x000000ff0e00720c */ /* 0x004fe40003f05270 */
[----:B-1----:R-:W-:-:S05]  /*d130*/  P2R R0, PR, RZ, 0x4 ;  /* 0x00000004ff007803 */ /* 0x002fca0000000000 */
[----:B------:R1:W-:Y:S06]  /*d140*/  STL [R1+0xc], R0 ;  /* 0x00000c0001007387 */ /* 0x0003ec0000100800 */
[----:B------:R-:W-:Y:S05]  /*d150*/  @P0 BRA `(.L_x_2316) ;  /* 0x0000000400000947 */ /* 0x000fea0003800000 */
[----:B------:R-:W-:-:S03]  /*d160*/  UMOV UR4, 0xffffffff ;  /* 0xffffffff00047882 */ /* 0x000fc60000000000 */
[----:B------:R-:W-:Y:S05]  /*d170*/  BRA.DIV UR4, `(.L_x_2317) ;  /* 0x0000003a04ac7947 */ /* 0x000fea000b800000 */
[----:B------:R-:W-:-:S13]  /*d180*/  ELECT P6, URZ, PT ;  /* 0x00000000003f782f */ /* 0x000fda00038c0000 */
.L_x_2409:
[----:B------:R-:W-:Y:S05]  /*d190*/  @!P6 BRA `(.L_x_2316) ;  /* 0x0000000000f0e947 */ /* 0x000fea0003800000 */
[----:B------:R-:W-:Y:S01]  /*d1a0*/  IMAD.MOV.U32 R16, RZ, RZ, R7 ;  /* 0x000000ffff107224 */ /* 0x000fe200078e0007 */
[----:B------:R-:W-:Y:S06]  /*d1b0*/  @!P1 BRA `(.L_x_2318) ;  /* 0x0000000000449947 */ /* 0x000fec0003800000 */
[----:B------:R-:W2:Y:S01]  /*d1c0*/  LDC R6, c[0x0][0x43c] ;  /* 0x00010f00ff067b82 */ /* 0x000ea20000000800 */
[----:B------:R-:W-:Y:S01]  /*d1d0*/  ULDC.64 UR4, c[0x0][0x428] ;  /* 0x00010a0000047ab9 */ /* 0x000fe20000000a00 */
[----:B--2---:R-:W-:-:S13]  /*d1e0*/  ISETP.NE.AND P0, PT, R6, 0x1, PT ;  /* 0x000000010600780c */ /* 0x004fda0003f05270 */
[----:B0-----:R-:W1:Y:S02]  /*d1f0*/  @P0 LDC.64 R4, c[0x0][0x440] ;  /* 0x00011000ff040b82 */ /* 0x001e640000000a00 */
[----:B-1----:R-:W-:-:S04]  /*d200*/  @P0 IMAD.HI.U32 R0, R19, R4, RZ ;  /* 0x0000000413000227 */ /* 0x002fc800078e00ff */
[----:B------:R-:W-:Y:S01]  /*d210*/  IMAD.MOV.U32 R4, RZ, RZ, R19 ;  /* 0x000000ffff047224 */ /* 0x000fe200078e0013 */
[----:B------:R-:W-:-:S04]  /*d220*/  @P0 SHF.R.U32.HI R4, RZ, R5, R0 ;  /* 0x00000005ff040219 */ /* 0x000fc80000011600 */
[--C-:B------:R-:W-:Y:S01]  /*d230*/  SHF.R.S32.HI R5, RZ, 0x1f, R4.reuse ;  /* 0x0000001fff057819 */ /* 0x100fe20000011404 */
[----:B------:R-:W-:-:S04]  /*d240*/  IMAD.MOV R0, RZ, RZ, -R4 ;  /* 0x000000ffff007224 */ /* 0x000fc800078e0a04 */
[----:B------:R-:W-:Y:S02]  /*d250*/  IMAD R19, R6, R0, R19 ;  /* 0x0000000006137224 */ /* 0x000fe400078e0213 */
[----:B------:R-:W-:Y:S02]  /*d260*/  IMAD R0, R8, UR4, RZ ;  /* 0x0000000408007c24 */ /* 0x000fe4000f8e02ff */
[----:B------:R-:W-:-:S04]  /*d270*/  IMAD.WIDE.U32 R4, R7, UR4, R4 ;  /* 0x0000000407047c25 */ /* 0x000fc8000f8e0004 */
[----:B------:R-:W-:Y:S01]  /*d280*/  IMAD R0, R7, UR5, R0 ;  /* 0x0000000507007c24 */ /* 0x000fe2000f8e0200 */
[----:B------:R-:W-:-:S03]  /*d290*/  LEA R2, P0, R4, R2, 0x2 ;  /* 0x0000000204027211 */ /* 0x000fc600078010ff */
[----:B------:R-:W-:-:S05]  /*d2a0*/  IMAD.IADD R0, R5, 0x1, R0 ;  /* 0x0000000105007824 */ /* 0x000fca00078e0200 */
[----:B------:R-:W-:-:S05]  /*d2b0*/  LEA.HI.X R3, R4, R3, R0, 0x2, P0 ;  /* 0x0000000304037211 */ /* 0x000fca00000f1400 */
[----:B------:R2:W5:Y:S02]  /*d2c0*/  LDG.E R16, desc[UR46][R2.64] ;  /* 0x0000002e02107981 */ /* 0x000564000c1e1900 */
.L_x_2318:
[----:B--2---:R-:W2:Y:S01]  /*d2d0*/  LDL R2, [R1+0x4] ;  /* 0x0000040001027983 */ /* 0x004ea20000100800 */
[----:B-1----:R-:W-:Y:S01]  /*d2e0*/  IMAD R0, R18, 0x8, R17 ;  /* 0x0000000812007824 */ /* 0x002fe200078e0211 */
[----:B--2---:R-:W-:-:S04]  /*d2f0*/  SHF.L.U32 R3, R2, 0x1f, RZ ;  /* 0x0000001f02037819 */ /* 0x004fc800000006ff */
[----:B------:R-:W1:Y:S02]  /*d300*/  SYNCS.PHASECHK.TRANS64.TRYWAIT P0, [R0+URZ+0x28840], R3 ;  /* 0x02884003000075a7 */ /* 0x000e64000800017f */
[----:B-1----:R-:W-:Y:S05]  /*d310*/  @!P0 BRA `(.L_x_2319) ;  /* 0x0000003800648947 */ /* 0x002fea0003800000 */
.L_x_2410:
        /* <DEDUP_REMOVED lines=11> */
.L_x_2320:
[----:B------:R-:W-:Y:S01]  /*d3d0*/  R2UR UR33, R0 ;  /* 0x00000000002172ca */ /* 0x000fe200000e0000 */
[----:B-1----:R-:W-:Y:S01]  /*d3e0*/  IMAD R0, R18, 0x8000, R17 ;  /* 0x0000800012007824 */ /* 0x002fe200078e0211 */
        /* <DEDUP_REMOVED lines=10> */
[----:B------:R-:W-:Y:S01]  /*d490*/  P2R R0, PR, RZ, 0x1 ;  /* 0x00000001ff007803 */ /* 0x000fe20000000000 */
[----:B------:R-:W-:-:S02]  /*d4a0*/  UIADD3 UR33, UR33, 0x28830, URZ ;  /* 0x0002883021217890 */ /* 0x000fc4000fffe03f */
[----:B------:R-:W-:Y:S01]  /*d4b0*/  USHF.L.U32 UR35, UR35, 0x7, URZ ;  /* 0x0000000723237899 */ /* 0x000fe2000800063f */
[----:B------:R-:W-:Y:S01]  /*d4c0*/  UMOV UR12, UR36 ;  /* 0x00000024000c7c82 */ /* 0x000fe20008000000 */
[----:B------:R-:W-:Y:S02]  /*d4d0*/  UMOV UR13, UR37 ;  /* 0x00000025000d7c82 */ /* 0x000fe40008000000 */
[----:B------:R-:W-:Y:S01]  /*d4e0*/  UIADD3 UR32, UR8, 0x18400, URZ ;  /* 0x0001840008207890 */ /* 0x000fe2000fffe03f */
[----:B------:R2:W-:Y:S01]  /*d4f0*/  STL [R1+0xc], R0 ;  /* 0x00000c0001007387 */ /* 0x0005e20000100800 */
[----:B------:R-:W-:Y:S01]  /*d500*/  UIADD3 UR8, UR8, 0x1c400, URZ ;  /* 0x0001c40008087890 */ /* 0x000fe2000fffe03f */
[----:B------:R-:W-:Y:S01]  /*d510*/  UMOV UR9, UR33 ;  /* 0x0000002100097c82 */ /* 0x000fe20008000000 */
[----:B------:R-:W-:-:S05]  /*d520*/  UMOV UR11, UR35 ;  /* 0x00000023000b7c82 */ /* 0x000fca0008000000 */
[----:B------:R2:W-:Y:S02]  /*d530*/  UTMALDG.4D [UR32], [UR4], desc[UR6] ;  /* 0x00000620040075b4 */ /* 0x0005e40008019000 */
[----:B------:R2:W-:Y:S02]  /*d540*/  UTMALDG.4D [UR8], [UR4], desc[UR6] ;  /* 0x00000608040075b4 */ /* 0x0005e40008019000 */
[----:B--2---:R-:W-:Y:S01]  /*d550*/  NOP ;  /* 0x0000000000007918 */ /* 0x004fe20000000000 */
.L_x_2316:
[----:B-1----:R-:W-:Y:S01]  /*d560*/  VIADD R0, R17, 0x10400 ;  /* 0x0001040011007836 */ /* 0x002fe20000000000 */
        /* <DEDUP_REMOVED lines=9> */
[----:B0-----:R-:W-:Y:S01]  /*d600*/  IMAD.U32 R4, RZ, RZ, UR4 ;  /* 0x00000004ff047e24 */ /* 0x001fe2000f8e00ff */
        /* <DEDUP_REMOVED lines=11> */
.L_x_2322:
[----:B------:R-:W-:Y:S05]  /*d6c0*/  BSYNC B6 ;  /* 0x0000000000067941 */ /* 0x000fea0003800000 */
.L_x_2321:
[----:B0-----:R-:W0:Y:S01]  /*d6d0*/  LDC R7, c[0x0][0x448] ;  /* 0x00011200ff077b82 */ /* 0x001e220000000800 */
[----:B------:R-:W1:Y:S01]  /*d6e0*/  S2R R0, SR_TID.X ;  /* 0x0000000000007919 */ /* 0x000e620000002100 */
[----:B------:R-:W-:Y:S01]  /*d6f0*/  USHF.R.S32.HI UR4, URZ, 0x1f, UR36 ;  /* 0x0000001f3f047899 */ /* 0x000fe20008011424 */
[----:B------:R-:W-:Y:S01]  /*d700*/  ULDC.64 UR8, c[0x0][0x2d8] ;  /* 0x0000b60000087ab9 */ /* 0x000fe20000000a00 */
[----:B------:R-:W2:Y:S02]  /*d710*/  S2R R2, SR_TID.X ;  /* 0x0000000000027919 */ /* 0x000ea40000002100 */
[----:B------:R-:W-:Y:S02]  /*d720*/  UIMAD UR6, UR4, UR8, URZ ;  /* 0x00000008040672a4 */ /* 0x000fe4000f8e023f */
[----:B------:R-:W-:Y:S01]  /*d730*/  UIMAD.WIDE.U32 UR4, UR36, UR8, URZ ;  /* 0x00000008240472a5 */ /* 0x000fe2000f8e003f */
[----:B------:R-:W3:Y:S01]  /*d740*/  S2R R9, SR_TID.X ;  /* 0x0000000000097919 */ /* 0x000ee20000002100 */
[----:B------:R-:W-:-:S02]  /*d750*/  UIMAD UR6, UR36, UR9, UR6 ;  /* 0x00000009240672a4 */ /* 0x000fc4000f8e0206 */
[----:B------:R-:W-:Y:S01]  /*d760*/  USHF.R.S32.HI UR7, URZ, 0x1f, UR42 ;  /* 0x0000001f3f077899 */ /* 0x000fe2000801142a */
[----:B------:R-:W4:Y:S01]  /*d770*/  S2R R8, SR_TID.X ;  /* 0x0000000000087919 */ /* 0x000f220000002100 */
[----:B------:R-:W-:Y:S01]  /*d780*/  UIADD3 UR5, UR5, UR6, URZ ;  /* 0x0000000605057290 */ /* 0x000fe2000fffe03f */
[----:B------:R-:W-:-:S03]  /*d790*/  ULDC.64 UR8, c[0x0][0x2e0] ;  /* 0x0000b80000087ab9 */ /* 0x000fc60000000a00 */
[----:B------:R-:W-:Y:S02]  /*d7a0*/  UIMAD.WIDE.U32 UR4, UR42, UR8, UR4 ;  /* 0x000000082a0472a5 */ /* 0x000fe4000f8e0004 */
[----:B------:R-:W-:Y:S01]  /*d7b0*/  UIMAD UR6, UR7, UR8, URZ ;  /* 0x00000008070672a4 */ /* 0x000fe2000f8e023f */
[----:B0-----:R-:W-:-:S03]  /*d7c0*/  ISETP.NE.AND P0, PT, R7, 0x1, PT ;  /* 0x000000010700780c */ /* 0x001fc60003f05270 */
[----:B------:R-:W-:Y:S01]  /*d7d0*/  UIMAD UR6, UR42, UR9, UR6 ;  /* 0x000000092a0672a4 */ /* 0x000fe2000f8e0206 */
[----:B------:R-:W-:-:S03]  /*d7e0*/  IMAD.U32 R5, RZ, RZ, UR5 ;  /* 0x00000005ff057e24 */ /* 0x000fc6000f8e00ff */
[----:B------:R-:W-:Y:S01]  /*d7f0*/  UIADD3 UR6, UR5, UR6, URZ ;  /* 0x0000000605067290 */ /* 0x000fe2000fffe03f */
[----:B-1----:R-:W-:-:S05]  /*d800*/  IMAD.SHL.U32 R4, R0, 0x10, RZ ;  /* 0x0000001000047824 */ /* 0x002fca00078e00ff */
[----:B------:R-:W0:Y:S01]  /*d810*/  @P0 LDC R3, c[0x0][0x44c] ;  /* 0x00011300ff030b82 */ /* 0x000e220000000800 */
[----:B--2---:R-:W-:Y:S01]  /*d820*/  LOP3.LUT R2, R2, 0x7f, RZ, 0xc0, !PT ;  /* 0x0000007f02027812 */ /* 0x004fe200078ec0ff */
[----:B---3--:R-:W-:-:S03]  /*d830*/  IMAD.SHL.U32 R9, R9, 0x8, RZ ;  /* 0x0000000809097824 */ /* 0x008fc600078e00ff */
[----:B------:R-:W-:-:S03]  /*d840*/  SHF.R.U32.HI R2, RZ, 0x3, R2 ;  /* 0x00000003ff027819 */ /* 0x000fc60000011602 */
[----:B------:R-:W1:Y:S01]  /*d850*/  @P0 LDC R0, c[0x0][0x450] ;  /* 0x00011400ff000b82 */ /* 0x000e620000000800 */
[----:B------:R-:W-:Y:S01]  /*d860*/  LOP3.LUT R4, R2, 0x70, R4, 0xf8, !PT ;  /* 0x0000007002047812 */ /* 0x000fe200078ef804 */
[----:B------:R-:W-:Y:S01]  /*d870*/  IMAD.U32 R2, RZ, RZ, UR40 ;  /* 0x00000028ff027e24 */ /* 0x000fe2000f8e00ff */
[----:B------:R-:W-:Y:S01]  /*d880*/  LOP3.LUT R9, R9, 0x38, RZ, 0xc0, !PT ;  /* 0x0000003809097812 */ /* 0x000fe200078ec0ff */
[----:B----4-:R-:W-:Y:S02]  /*d890*/  IMAD.SHL.U32 R10, R8, 0x8, RZ ;  /* 0x00000008080a7824 */ /* 0x010fe400078e00ff */
[----:B------:R-:W-:Y:S01]  /*d8a0*/  IMAD R2, R2, 0x80, R4 ;  /* 0x0000008002027824 */ /* 0x000fe200078e0204 */
[----:B------:R-:W-:Y:S01]  /*d8b0*/  LOP3.LUT R9, R9, 0x40, RZ, 0xfc, !PT ;  /* 0x0000004009097812 */ /* 0x000fe200078efcff */
[----:B------:R-:W-:Y:S01]  /*d8c0*/  IMAD.U32 R4, RZ, RZ, UR4 ;  /* 0x00000004ff047e24 */ /* 0x000fe2000f8e00ff */
[----:B------:R-:W-:Y:S01]  /*d8d0*/  ULDC.64 UR4, c[0x0][0x2d0] ;  /* 0x0000b40000047ab9 */ /* 0x000fe20000000a00 */
        /* <DEDUP_REMOVED lines=29> */
[----:B------:R-:W-:Y:S01]  /*dab0*/  IMAD.U32 R2, RZ, RZ, UR40 ;  /* 0x00000028ff027e24 */ /* 0x000fe2000f8e00ff */
[----:B------:R-:W-:Y:S02]  /*dac0*/  ULDC UR4, c[0x0][0x288] ;  /* 0x0000a20000047ab9 */ /* 0x000fe40000000800 */
[----:B------:R-:W-:Y:S01]  /*dad0*/  IMAD R3, R7, UR4, RZ ;  /* 0x0000000407037c24 */ /* 0x000fe2000f8e02ff */
[----:B------:R-:W1:Y:S04]  /*dae0*/  SHFL.IDX PT, R6, R0, RZ, 0x181f ;  /* 0x00181fff00067589 */ /* 0x000e6800000e0000 */
[----:B------:R-:W-:Y:S01]  /*daf0*/  SHFL.IDX PT, R8, R4, 0x1, 0x181f ;  /* 0x00381f0004087f89 */ /* 0x000fe200000e0000 */
[----:B0-----:R-:W-:-:S04]  /*db00*/  LOP3.LUT R5, R5, 0x7f, RZ, 0xc0, !PT ;  /* 0x0000007f05057812 */ /* 0x001fc800078ec0ff */
[----:B------:R-:W-:-:S05]  /*db10*/  SHF.R.U32.HI R5, RZ, 0x3, R5 ;  /* 0x00000003ff057819 */ /* 0x000fca0000011605 */
[----:B------:R-:W-:-:S04]  /*db20*/  IMAD R2, R2, 0x80, R5 ;  /* 0x0000008002027824 */ /* 0x000fc800078e0205 */
[C---:B------:R-:W-:Y:S01]  /*db30*/  VIADD R5, R2.reuse, 0x10 ;  /* 0x0000001002057836 */ /* 0x040fe20000000000 */
[----:B------:R-:W-:-:S04]  /*db40*/  ISETP.GE.AND P3, PT, R2, R3, PT ;  /* 0x000000030200720c */ /* 0x000fc80003f66270 */
[----:B------:R-:W-:Y:S02]  /*db50*/  ISETP.GE.AND P2, PT, R5, R3, PT ;  /* 0x000000030500720c */ /* 0x000fe40003f46270 */
[----:B------:R-:W0:Y:S07]  /*db60*/  SHFL.IDX PT, R5, R4, RZ, 0x181f ;  /* 0x00181fff04057589 */ /* 0x000e2e00000e0000 */
[----:B-1----:R-:W-:-:S05]  /*db70*/  @!P3 LEA R6, P4, R10, R6, 0x1 ;  /* 0x000000060a06b211 */ /* 0x002fca00078808ff */
[----:B0-----:R-:W-:Y:S02]  /*db80*/  @!P3 IMAD.X R7, RZ, RZ, R5, P4 ;  /* 0x000000ffff07b224 */ /* 0x001fe400020e0605 */
[----:B------:R-:W0:Y:S04]  /*db90*/  SHFL.IDX PT, R5, R0, 0x1, 0x181f ;  /* 0x00381f0000057f89 */ /* 0x000e2800000e0000 */
[----:B-----5:R-:W-:Y:S04]  /*dba0*/  @!P3 LDGSTS.E.BYPASS.LTC128B.128 [R9+0x10400], desc[UR46][R6.64], !P1 ;  /* 0x104000000609bfae */ /* 0x020fe8000c901d6e */
[----:B------:R1:W-:Y:S01]  /*dbb0*/  @!P3 LDGSTS.E.BYPASS.LTC128B.128 [R9+0x14400], desc[UR46][R6.64+0x80], !P0 ;  /* 0x144000800609bfae */ /* 0x0003e2000c101d6e */
[----:B0-----:R-:W-:-:S05]  /*dbc0*/  @!P2 LEA R5, P4, R10, R5, 0x1 ;  /* 0x000000050a05a211 */ /* 0x001fca00078808ff */
[----:B------:R-:W-:Y:S02]  /*dbd0*/  @!P2 IMAD.X R8, RZ, RZ, R8, P4 ;  /* 0x000000ffff08a224 */ /* 0x000fe400020e0608 */
[----:B-1----:R-:W-:Y:S02]  /*dbe0*/  @!P2 IMAD.MOV.U32 R6, RZ, RZ, R5 ;  /* 0x000000ffff06a224 */ /* 0x002fe400078e0005 */
        /* <DEDUP_REMOVED lines=50> */
.L_x_2427:
        /* <DEDUP_REMOVED lines=11> */
.L_x_2325:
[----:B------:R-:W-:Y:S05]  /*dfc0*/  BSYNC B0 ;  /* 0x0000000000007941 */ /* 0x000fea0003800000 */
.L_x_2324:
[----:B------:R-:W-:Y:S01]  /*dfd0*/  NOP ;  /* 0x0000000000007918 */ /* 0x000fe20000000000 */
[----:B------:R-:W-:Y:S01]  /*dfe0*/  PLOP3.LUT P0, PT, PT, PT, PT, 0x80, 0x0 ;  /* 0x000000000000781c */ /* 0x000fe20003f0f070 */
[----:B0-----:R-:W-:-:S12]  /*dff0*/  VIADD R6, R17, 0x28800 ;  /* 0x0002880011067836 */ /* 0x001fd80000000000 */
.L_x_2326:
        /* <DEDUP_REMOVED lines=18> */
.L_x_2428:
[----:B------:R-:W-:Y:S05]  /*e120*/  BSYNC B0 ;  /* 0x0000000000007941 */ /* 0x000fea0003800000 */
.L_x_2327:
[----:B------:R-:W-:-:S06]  /*e130*/  UISETP.GE.AND UP0, UPT, UR39, 0x2, UPT ;  /* 0x000000022700788c */ /* 0x000fcc000bf06270 */
[----:B------:R-:W-:-:S13]  /*e140*/  PLOP3.LUT P0, PT, PT, PT, UP0, 0x80, 0x0 ;  /* 0x000000000000781c */ /* 0x000fda0003f0f008 */
[----:B------:R-:W-:Y:S05]  /*e150*/  @!P0 BRA `(.L_x_2329) ;  /* 0x0000001c003c8947 */ /* 0x000fea0003800000 */
[----:B------:R-:W-:Y:S02]  /*e160*/  ULOP3.LUT UR4, UR39, 0x1, URZ, 0xc0, !UPT ;  /* 0x0000000127047892 */ /* 0x000fe4000f8ec03f */
[----:B------:R-:W-:Y:S02]  /*e170*/  IMAD.U32 R7, RZ, RZ, UR39 ;  /* 0x00000027ff077e24 */ /* 0x000fe4000f8e00ff */
[----:B------:R-:W-:Y:S02]  /*e180*/  UISETP.NE.U32.AND UP0, UPT, UR4, 0x1, UPT ;  /* 0x000000010400788c */ /* 0x000fe4000bf05070 */
[----:B------:R-:W-:-:S04]  /*e190*/  VIADD R7, R7, 0xfffffffe ;  /* 0xfffffffe07077836 */ /* 0x000fc80000000000 */
[----:B0-----:R-:W-:Y:S01]  /*e1a0*/  IMAD.MOV.U32 R0, RZ, RZ, R7 ;  /* 0x000000ffff007224 */ /* 0x001fe200078e0007 */
[----:B------:R-:W-:-:S13]  /*e1b0*/  PLOP3.LUT P0, PT, PT, PT, UP0, 0x80, 0x0 ;  /* 0x000000000000781c */ /* 0x000fda0003f0f008 */
[----:B------:R-:W-:Y:S05]  /*e1c0*/  @!P0 BRA `(.L_x_2330) ;  /* 0x0000000800648947 */ /* 0x000fea0003800000 */
[----:B------:R-:W2:Y:S04]  /*e1d0*/  LDL R3, [R1+0xc] ;  /* 0x00000c0001037983 */ /* 0x000ea80000100800 */
[----:B------:R-:W3:Y:S01]  /*e1e0*/  LDL R2, [R1+0x4] ;  /* 0x0000040001027983 */ /* 0x000ee20000100800 */
[----:B------:R-:W-:Y:S01]  /*e1f0*/  VIADD R0, R18, 0x1 ;  /* 0x0000000112007836 */ /* 0x000fe20000000000 */
[----:B------:R-:W-:Y:S04]  /*e200*/  BSSY B0, `(.L_x_2331) ;  /* 0x0000091000007945 */ /* 0x000fe80003800000 */
[----:B------:R-:W-:-:S04]  /*e210*/  ISETP.NE.AND P0, PT, R0, 0x2, PT ;  /* 0x000000020000780c */ /* 0x000fc80003f05270 */
[----:B------:R-:W-:Y:S02]  /*e220*/  SEL R9, RZ, 0x1, P0 ;  /* 0x00000001ff097807 */ /* 0x000fe40000000000 */
[----:B------:R-:W-:Y:S02]  /*e230*/  SEL R0, R0, RZ, P0 ;  /* 0x000000ff00007207 */ /* 0x000fe40000000000 */
[----:B--2---:R-:W-:Y:S02]  /*e240*/  ISETP.NE.AND P1, PT, R3, RZ, PT ;  /* 0x000000ff0300720c */ /* 0x004fe40003f25270 */
[----:B---3--:R-:W-:-:S11]  /*e250*/  LOP3.LUT R9, R2, R9, RZ, 0x3c, !PT ;  /* 0x0000000902097212 */ /* 0x008fd600078e3cff */
[----:B------:R-:W-:Y:S05]  /*e260*/  @!P1 BRA `(.L_x_2332) ;  /* 0x0000000800289947 */ /* 0x000fea0003800000 */
[----:B------:R-:W2:Y:S01]  /*e270*/  LDL R2, [R1+0x10] ;  /* 0x0000100001027983 */ /* 0x000ea20000100800 */
[----:B------:R-:W-:Y:S01]  /*e280*/  IMAD.MOV.U32 R8, RZ, RZ, R7 ;  /* 0x000000ffff087224 */ /* 0x000fe200078e0007 */
[----:B--2---:R-:W-:Y:S01]  /*e290*/  ISETP.NE.AND P1, PT, R2, RZ, PT ;  /* 0x000000ff0200720c */ /* 0x004fe20003f25270 */
[----:B------:R-:W-:-:S12]  /*e2a0*/  IMAD.MOV.U32 R2, RZ, RZ, R16 ;  /* 0x000000ffff027224 */ /* 0x000fd800078e0010 */
[----:B------:R-:W-:Y:S05]  /*e2b0*/  @!P1 BRA `(.L_x_2333) ;  /* 0x0000000000509947 */ /* 0x000fea0003800000 */
[----:B------:R-:W2:Y:S01]  /*e2c0*/  LDL R10, [R1+0x8] ;  /* 0x00000800010a7983 */ /* 0x000ea20000100800 */
[----:B------:R-:W0:Y:S03]  /*e2d0*/  LDC R5, c[0x0][0x43c] ;  /* 0x00010f00ff057b82 */ /* 0x000e260000000800 */
[----:B------:R-:W3:Y:S01]  /*e2e0*/  LDL R11, [R1] ;  /* 0x00000000010b7983 */ /* 0x000ee20000100800 */
[----:B------:R-:W-:Y:S01]  /*e2f0*/  IMAD.MOV.U32 R4, RZ, RZ, R7 ;  /* 0x000000ffff047224 */ /* 0x000fe200078e0007 */
[----:B------:R-:W-:Y:S01]  /*e300*/  ULDC.64 UR4, c[0x0][0x428] ;  /* 0x00010a0000047ab9 */ /* 0x000fe20000000a00 */
[----:B0-----:R-:W-:-:S13]  /*e310*/  ISETP.NE.AND P0, PT, R5, 0x1, PT ;  /* 0x000000010500780c */ /* 0x001fda0003f05270 */
[----:B------:R-:W0:Y:S02]  /*e320*/  @P0 LDC.64 R2, c[0x0][0x440] ;  /* 0x00011000ff020b82 */ /* 0x000e240000000a00 */
[----:B0-----:R-:W-:-:S05]  /*e330*/  @P0 IMAD.HI.U32 R2, R7, R2, RZ ;  /* 0x0000000207020227 */ /* 0x001fca00078e00ff */
[----:B------:R-:W-:Y:S02]  /*e340*/  @P0 SHF.R.U32.HI R4, RZ, R3, R2 ;  /* 0x00000003ff040219 */ /* 0x000fe40000011602 */
[----:B------:R-:W0:Y:S03]  /*e350*/  LDC.64 R2, c[0x0][0x418] ;  /* 0x00010600ff027b82 */ /* 0x000e260000000a00 */
[----:B------:R-:W-:-:S04]  /*e360*/  IMAD.MOV R8, RZ, RZ, -R4 ;  /* 0x000000ffff087224 */ /* 0x000fc800078e0a04 */
[----:B------:R-:W-:Y:S01]  /*e370*/  IMAD R8, R5, R8, R7 ;  /* 0x0000000805087224 */ /* 0x000fe200078e0207 */
[----:B------:R-:W-:Y:S01]  /*e380*/  SHF.R.S32.HI R5, RZ, 0x1f, R4 ;  /* 0x0000001fff057819 */ /* 0x000fe20000011404 */
[----:B--2---:R-:W-:-:S04]  /*e390*/  IMAD R10, R10, UR4, RZ ;  /* 0x000000040a0a7c24 */ /* 0x004fc8000f8e02ff */
[C---:B---3--:R-:W-:Y:S02]  /*e3a0*/  IMAD R10, R11.reuse, UR5, R10 ;  /* 0x000000050b0a7c24 */ /* 0x048fe4000f8e020a */
[----:B------:R-:W-:-:S04]  /*e3b0*/  IMAD.WIDE.U32 R4, R11, UR4, R4 ;  /* 0x000000040b047c25 */ /* 0x000fc8000f8e0004 */
[----:B------:R-:W-:Y:S01]  /*e3c0*/  IMAD.IADD R5, R10, 0x1, R5 ;  /* 0x000000010a057824 */ /* 0x000fe200078e0205 */
[----:B0-----:R-:W-:-:S04]  /*e3d0*/  LEA R2, P0, R4, R2, 0x2 ;  /* 0x0000000204027211 */ /* 0x001fc800078010ff */
[----:B------:R-:W-:-:S05]  /*e3e0*/  LEA.HI.X R3, R4, R3, R5, 0x2, P0 ;  /* 0x0000000304037211 */ /* 0x000fca00000f1405 */
[----:B------:R0:W5:Y:S04]  /*e3f0*/  LDG.E R2, desc[UR46][R2.64] ;  /* 0x0000002e02027981 */ /* 0x000168000c1e1900 */
.L_x_2333:
[----:B------:R-:W-:Y:S01]  /*e400*/  IMAD R4, R0, 0x8, R17 ;  /* 0x0000000800047824 */ /* 0x000fe200078e0211 */
[----:B0-----:R-:W-:Y:S01]  /*e410*/  SHF.L.U32 R3, R9, 0x1f, RZ ;  /* 0x0000001f09037819 */ /* 0x001fe200000006ff */
[----:B------:R-:W-:Y:S03]  /*e420*/  BSSY B1, `(.L_x_2334) ;  /* 0x0000003000017945 */ /* 0x000fe60003800000 */
[----:B------:R-:W0:Y:S02]  /*e430*/  SYNCS.PHASECHK.TRANS64.TRYWAIT P0, [R4+URZ+0x28840], R3 ;  /* 0x02884003040075a7 */ /* 0x000e24000800017f */
[----:B0-----:R-:W-:Y:S05]  /*e440*/  @!P0 BRA `(.L_x_2335) ;  /* 0x0000003000d88947 */ /* 0x001fea0003800000 */
.L_x_2429:
[----:B------:R-:W-:Y:S05]  /*e450*/  BSYNC B1 ;  /* 0x0000000000017941 */ /* 0x000fea0003800000 */
.L_x_2334:
        /* <DEDUP_REMOVED lines=12> */
.L_x_2337:
[----:B------:R-:W-:Y:S05]  /*e520*/  BSYNC B1 ;  /* 0x0000000000017941 */ /* 0x000fea0003800000 */
.L_x_2336:
[----:B------:R-:W-:Y:S01]  /*e530*/  IMAD.MOV.U32 R10, RZ, RZ, RZ ;  /* 0x000000ffff0a7224 */ /* 0x000fe200078e00ff */
[----:B------:R-:W-:Y:S01]  /*e540*/  R2UR UR11, R8 ;  /* 0x00000000080b72ca */ /* 0x000fe200000e0000 */
[----:B0-----:R-:W-:Y:S01]  /*e550*/  IMAD R3, R0, 0x8000, R17 ;  /* 0x0000800000037824 */ /* 0x001fe200078e0211 */
[----:B------:R-:W-:Y:S01]  /*e560*/  UIADD3 UR4, UP0, UR44, 0x370, URZ ;  /* 0x000003702c047890 */ /* 0x000fe2000ff1e03f */
[----:B------:R-:W-:Y:S01]  /*e570*/  PLOP3.LUT P0, PT, PT, PT, PT, 0x80, 0x0 ;  /* 0x000000000000781c */ /* 0x000fe20003f0f070 */
[----:B------:R-:W-:Y:S01]  /*e580*/  VIADD R4, R4, 0x28830 ;  /* 0x0002883004047836 */ /* 0x000fe20000000000 */
[----:B------:R-:W-:Y:S01]  /*e590*/  R2UR UR10, R10 ;  /* 0x000000000a0a72ca */ /* 0x000fe200000e0000 */
[----:B------:R-:W-:Y:S01]  /*e5a0*/  VIADD R5, R3, 0x18400 ;  /* 0x0001840003057836 */ /* 0x000fe20000000000 */
[----:B------:R-:W-:Y:S01]  /*e5b0*/  UIADD3.X UR5, URZ, UR45, URZ, UP0, !UPT ;  /* 0x0000002d3f057290 */ /* 0x000fe200087fe43f */
[----:B------:R-:W-:Y:S01]  /*e5c0*/  UMOV UR6, 0x0 ;  /* 0x0000000000067882 */ /* 0x000fe20000000000 */
[----:B------:R-:W-:-:S04]  /*e5d0*/  UMOV UR7, 0x14f00000 ;  /* 0x14f0000000077882 */ /* 0x000fc80000000000 */
[----:B------:R-:W-:-:S12]  /*e5e0*/  USHF.L.U32 UR11, UR11, 0x7, URZ ;  /* 0x000000070b0b7899 */ /* 0x000fd8000800063f */
.L_x_2338:
[----:B------:R-:W-:-:S13]  /*e5f0*/  @P0 ELECT P2, URZ, PT ;  /* 0x00000000003f082f */ /* 0x000fda0003840000 */
[----:B-----5:R-:W-:Y:S01]  /*e600*/  @P2 R2UR UR13, R2 ;  /* 0x00000000020d22ca */ /* 0x020fe200000e0000 */
[----:B------:R-:W-:Y:S01]  /*e610*/  UMOV UR12, UR36 ;  /* 0x00000024000c7c82 */ /* 0x000fe20008000000 */
[----:B------:R-:W-:Y:S02]  /*e620*/  @P2 R2UR UR9, R4 ;  /* 0x00000000040922ca */ /* 0x000fe400000e0000 */
[----:B------:R-:W-:Y:S02]  /*e630*/  @P2 R2UR UR8, R5 ;  /* 0x00000000050822ca */ /* 0x000fe400000e0000 */
[----:B------:R-:W-:Y:S02]  /*e640*/  @P2 PLOP3.LUT P0, PT, P2, PT, PT, 0x8, 0x0 ;  /* 0x000000000000281c */ /* 0x000fe4000170e170 */
[----:B------:R-:W-:-:S09]  /*e650*/  PLOP3.LUT P2, PT, PT, PT, PT, 0x8, 0x0 ;  /* 0x000000000000781c */ /* 0x000fd20003f4e170 */
[----:B------:R0:W-:Y:S02]  /*e660*/  UTMALDG.4D [UR8], [UR4], desc[UR6] ;  /* 0x00000608040075b4 */ /* 0x0001e40008019000 */
[----:B0-----:R-:W-:Y:S05]  /*e670*/  @P0 BRA.U.ANY `(.L_x_2338) ;  /* 0xfffffffd00dc0947 */ /* 0x001fea000393ffff */
[----:B------:R-:W-:Y:S01]  /*e680*/  MOV R11, 0x40 ;  /* 0x00000040000b7802 */ /* 0x000fe20000000f00 */
[----:B------:R-:W-:Y:S01]  /*e690*/  VIADD R3, R3, 0x1c400 ;  /* 0x0001c40003037836 */ /* 0x000fe20000000000 */
[----:B------:R-:W-:Y:S01]  /*e6a0*/  PLOP3.LUT P0, PT, PT, PT, PT, 0x80, 0x0 ;  /* 0x000000000000781c */ /* 0x000fe20003f0f070 */
[----:B------:R-:W-:Y:S01]  /*e6b0*/  UMOV UR6, 0x0 ;  /* 0x0000000000067882 */ /* 0x000fe20000000000 */
[----:B------:R-:W-:Y:S01]  /*e6c0*/  R2UR UR10, R11 ;  /* 0x000000000b0a72ca */ /* 0x000fe200000e0000 */
[----:B------:R-:W-:-:S14]  /*e6d0*/  UMOV UR7, 0x14f00000 ;  /* 0x14f0000000077882 */ /* 0x000fdc0000000000 */
.L_x_2339:
[----:B------:R-:W-:-:S13]  /*e6e0*/  @P0 ELECT P2, URZ, PT ;  /* 0x00000000003f082f */ /* 0x000fda0003840000 */
[----:B------:R-:W-:Y:S01]  /*e6f0*/  @P2 R2UR UR13, R2 ;  /* 0x00000000020d22ca */ /* 0x000fe200000e0000 */
[----:B------:R-:W-:Y:S01]  /*e700*/  UMOV UR12, UR36 ;  /* 0x00000024000c7c82 */ /* 0x000fe20008000000 */
        /* <DEDUP_REMOVED lines=12> */
.L_x_2430:
[----:B------:R-:W-:Y:S05]  /*e7d0*/  BSYNC B1 ;  /* 0x0000000000017941 */ /* 0x000fea0003800000 */
.L_x_2340:
        /* <DEDUP_REMOVED lines=12> */
.L_x_2343:
[----:B------:R-:W-:Y:S05]  /*e8a0*/  BSYNC B1 ;  /* 0x0000000000017941 */ /* 0x000fea0003800000 */
.L_x_2342:
[----:B------:R-:W-:Y:S01]  /*e8b0*/  R2UR UR6, R12 ;  /* 0x000000000c0672ca */ /* 0x000fe200000e0000 */
[C-C-:B0-----:R-:W-:Y:S01]  /*e8c0*/  IMAD R3, R18.reuse, 0x8, R17.reuse ;  /* 0x0000000812037824 */ /* 0x141fe200078e0211 */
[----:B------:R-:W-:Y:S01]  /*e8d0*/  R2UR UR7, R13 ;  /* 0x000000000d0772ca */ /* 0x000fe200000e0000 */
[----:B------:R-:W-:Y:S01]  /*e8e0*/  IMAD R4, R18, 0x8000, R17 ;  /* 0x0000800012047824 */ /* 0x000fe200078e0211 */
[----:B------:R-:W-:Y:S01]  /*e8f0*/  R2UR UR10, R10 ;  /* 0x000000000a0a72ca */ /* 0x000fe200000e0000 */
[----:B------:R-:W-:Y:S01]  /*e900*/  UIADD3 UR4, UP0, UR44, 0x470, URZ ;  /* 0x000004702c047890 */ /* 0x000fe2000ff1e03f */
[----:B------:R-:W-:Y:S01]  /*e910*/  PLOP3.LUT P0, PT, PT, PT, PT, 0x80, 0x0 ;  /* 0x000000000000781c */ /* 0x000fe20003f0f070 */
[----:B------:R-:W-:Y:S02]  /*e920*/  IMAD.SHL.U32 R5, R19, 0x80, RZ ;  /* 0x0000008013057824 */ /* 0x000fe400078e00ff */
[----:B------:R-:W-:Y:S01]  /*e930*/  VIADD R3, R3, 0x28850 ;  /* 0x0002885003037836 */ /* 0x000fe20000000000 */
[----:B------:R-:W-:Y:S01]  /*e940*/  UIADD3.X UR5, URZ, UR45, URZ, UP0, !UPT ;  /* 0x0000002d3f057290 */ /* 0x000fe200087fe43f */
[----:B------:R-:W-:-:S11]  /*e950*/  VIADD R10, R4, 0x400 ;  /* 0x00000400040a7836 */ /* 0x000fd60000000000 */
.L_x_2344:
        /* <DEDUP_REMOVED lines=15> */
.L_x_2345:
        /* <DEDUP_REMOVED lines=10> */
[----:B------:R-:W-:Y:S02]  /*eaf0*/  IMAD.MOV.U32 R16, RZ, RZ, R2 ;  /* 0x000000ffff107224 */ /* 0x000fe400078e0002 */
[----:B------:R-:W-:-:S07]  /*eb00*/  IMAD.MOV.U32 R19, RZ, RZ, R8 ;  /* 0x000000ffff137224 */ /* 0x000fce00078e0008 */
.L_x_2332:
[----:B------:R-:W-:Y:S05]  /*eb10*/  BSYNC B0 ;  /* 0x0000000000007941 */ /* 0x000fea0003800000 */
.L_x_2331:
[----:B------:R0:W-:Y:S01]  /*eb20*/  STL [R1+0x4], R9 ;  /* 0x0000040901007387 */ /* 0x0001e20000100800 */
[----:B------:R-:W-:Y:S01]  /*eb30*/  UIADD3 UR4, UR39, -0x3, URZ ;  /* 0xfffffffd27047890 */ /* 0x000fe2000fffe03f */
[----:B------:R-:W-:-:S05]  /*eb40*/  IMAD.MOV.U32 R18, RZ, RZ, R0 ;  /* 0x000000ffff127224 */ /* 0x000fca00078e0000 */
[----:B------:R-:W-:-:S07]  /*eb50*/  IMAD.U32 R0, RZ, RZ, UR4 ;  /* 0x00000004ff007e24 */ /* 0x000fce000f8e00ff */
.L_x_2330:
[----:B------:R-:W-:Y:S01]  /*eb60*/  ISETP.NE.AND P0, PT, R7, RZ, PT ;  /* 0x000000ff0700720c */ /* 0x000fe20003f05270 */
[----:B------:R-:W-:-:S12]  /*eb70*/  BSSY B0, `(.L_x_2329) ;  /* 0x000012d000007945 */ /* 0x000fd80003800000 */
[----:B------:R-:W-:Y:S05]  /*eb80*/  @!P0 BRA `(.L_x_2346) ;  /* 0x0000001000ac8947 */ /* 0x000fea0003800000 */
[----:B------:R-:W-:-:S07]  /*eb90*/  IMAD.MOV.U32 R8, RZ, RZ, R16 ;  /* 0x000000ffff087224 */ /* 0x000fce00078e0010 */
.L_x_2377:
[----:B------:R-:W2:Y:S04]  /*eba0*/  LDL R3, [R1+0xc] ;  /* 0x00000c0001037983 */ /* 0x000ea80000100800 */
[----:B------:R-:W3:Y:S01]  /*ebb0*/  LDL R2, [R1+0x4] ;  /* 0x0000040001027983 */ /* 0x000ee20000100800 */
[----:B------:R-:W-:Y:S01]  /*ebc0*/  VIADD R4, R18, 0x1 ;  /* 0x0000000112047836 */ /* 0x000fe20000000000 */
[----:B------:R-:W-:Y:S05]  /*ebd0*/  YIELD ;  /* 0x0000000000007946 */ /* 0x000fea0003800000 */
[----:B------:R-:W-:Y:S01]  /*ebe0*/  ISETP.NE.AND P0, PT, R4, 0x2, PT ;  /* 0x000000020400780c */ /* 0x000fe20003f05270 */
[----:B------:R-:W-:Y:S03]  /*ebf0*/  BSSY B1, `(.L_x_2347) ;  /* 0x000008e000017945 */ /* 0x000fe60003800000 */
[----:B------:R-:W-:-:S02]  /*ec00*/  SEL R5, RZ, 0x1, P0 ;  /* 0x00000001ff057807 */ /* 0x000fc40000000000 */
[----:B------:R-:W-:Y:S02]  /*ec10*/  SEL R4, R4, RZ, P0 ;  /* 0x000000ff04047207 */ /* 0x000fe40000000000 */
[----:B--2---:R-:W-:Y:S02]  /*ec20*/  ISETP.NE.AND P1, PT, R3, RZ, PT ;  /* 0x000000ff0300720c */ /* 0x004fe40003f25270 */
[----:B---3--:R-:W-:-:S11]  /*ec30*/  LOP3.LUT R5, R2, R5, RZ, 0x3c, !PT ;  /* 0x0000000502057212 */ /* 0x008fd600078e3cff */
[----:B-1----:R-:W-:Y:S05]  /*ec40*/  @!P1 BRA `(.L_x_2348) ;  /* 0x0000000800209947 */ /* 0x002fea0003800000 */
[----:B------:R-:W2:Y:S01]  /*ec50*/  LDL R2, [R1+0x10] ;  /* 0x0000100001027983 */ /* 0x000ea20000100800 */
[----:B------:R-:W-:Y:S01]  /*ec60*/  IMAD.MOV.U32 R7, RZ, RZ, R0 ;  /* 0x000000ffff077224 */ /* 0x000fe200078e0000 */
[----:B--2---:R-:W-:-:S13]  /*ec70*/  ISETP.NE.AND P1, PT, R2, RZ, PT ;  /* 0x000000ff0200720c */ /* 0x004fda0003f25270 */
[----:B------:R-:W-:Y:S05]  /*ec80*/  @!P1 BRA `(.L_x_2349) ;  /* 0x0000000000509947 */ /* 0x000fea0003800000 */
[----:B------:R-:W2:Y:S01]  /*ec90*/  LDL R10, [R1+0x8] ;  /* 0x00000800010a7983 */ /* 0x000ea20000100800 */
[----:B------:R-:W1:Y:S01]  /*eca0*/  LDC R8, c[0x0][0x43c] ;  /* 0x00010f00ff087b82 */ /* 0x000e620000000800 */
[----:B------:R-:W-:Y:S02]  /*ecb0*/  ULDC.64 UR4, c[0x0][0x428] ;  /* 0x00010a0000047ab9 */ /* 0x000fe40000000a00 */
[----:B0-----:R-:W3:Y:S01]  /*ecc0*/  LDL R9, [R1] ;  /* 0x0000000001097983 */ /* 0x001ee20000100800 */
[----:B-1----:R-:W-:-:S13]  /*ecd0*/  ISETP.NE.AND P0, PT, R8, 0x1, PT ;  /* 0x000000010800780c */ /* 0x002fda0003f05270 */
        /* <DEDUP_REMOVED lines=15> */
.L_x_2349:
[----:B------:R-:W-:Y:S01]  /*edd0*/  IMAD R3, R4, 0x8, R17 ;  /* 0x0000000804037824 */ /* 0x000fe200078e0211 */
[----:B------:R-:W-:Y:S01]  /*ede0*/  SHF.L.U32 R2, R5, 0x1f, RZ ;  /* 0x0000001f05027819 */ /* 0x000fe200000006ff */
[----:B------:R-:W-:Y:S03]  /*edf0*/  BSSY B2, `(.L_x_2350) ;  /* 0x0000003000027945 */ /* 0x000fe60003800000 */
[----:B------:R-:W2:Y:S02]  /*ee00*/  SYNCS.PHASECHK.TRANS64.TRYWAIT P0, [R3+URZ+0x28840], R2 ;  /* 0x02884002030075a7 */ /* 0x000ea4000800017f */
[----:B--2---:R-:W-:Y:S05]  /*ee10*/  @!P0 BRA `(.L_x_2351) ;  /* 0x00000028008c8947 */ /* 0x004fea0003800000 */
.L_x_2431:
[----:B------:R-:W-:Y:S05]  /*ee20*/  BSYNC B2 ;  /* 0x0000000000027941 */ /* 0x000fea0003800000 */
.L_x_2350:
        /* <DEDUP_REMOVED lines=12> */
.L_x_2353:
[----:B------:R-:W-:Y:S05]  /*eef0*/  BSYNC B2 ;  /* 0x0000000000027941 */ /* 0x000fea0003800000 */
.L_x_2352:
        /* <DEDUP_REMOVED lines=11> */
.L_x_2354:
        /* <DEDUP_REMOVED lines=16> */
.L_x_2355:
        /* <DEDUP_REMOVED lines=16> */
.L_x_2432:
[----:B------:R-:W-:Y:S05]  /*f1b0*/  BSYNC B2 ;  /* 0x0000000000027941 */ /* 0x000fea0003800000 */
.L_x_2356:
        /* <DEDUP_REMOVED lines=11> */
.L_x_2359:
[----:B------:R-:W-:Y:S05]  /*f270*/  BSYNC B2 ;  /* 0x0000000000027941 */ /* 0x000fea0003800000 */
.L_x_2358:
[----:B------:R-:W-:Y:S01]  /*f280*/  R2UR UR10, R12 ;  /* 0x000000000c0a72ca */ /* 0x000fe200000e0000 */
[----:B------:R-:W-:Y:S01]  /*f290*/  IMAD R18, R18, 0x8000, R17 ;  /* 0x0000800012127824 */ /* 0x000fe200078e0211 */
[----:B------:R-:W-:Y:S01]  /*f2a0*/  R2UR UR6, R10 ;  /* 0x000000000a0672ca */ /* 0x000fe200000e0000 */
[----:B------:R-:W-:Y:S01]  /*f2b0*/  UIADD3 UR4, UP0, UR44, 0x470, URZ ;  /* 0x000004702c047890 */ /* 0x000fe2000ff1e03f */
[----:B------:R-:W-:Y:S01]  /*f2c0*/  R2UR UR7, R11 ;  /* 0x000000000b0772ca */ /* 0x000fe200000e0000 */
[----:B0-----:R-:W-:Y:S01]  /*f2d0*/  IMAD.SHL.U32 R3, R19, 0x80, RZ ;  /* 0x0000008013037824 */ /* 0x001fe200078e00ff */
[----:B------:R-:W-:Y:S01]  /*f2e0*/  PLOP3.LUT P0, PT, PT, PT, PT, 0x80, 0x0 ;  /* 0x000000000000781c */ /* 0x000fe20003f0f070 */
[----:B------:R-:W-:Y:S01]  /*f2f0*/  VIADD R2, R2, 0x50 ;  /* 0x0000005002027836 */ /* 0x000fe20000000000 */
[----:B------:R-:W-:Y:S01]  /*f300*/  UIADD3.X UR5, URZ, UR45, URZ, UP0, !UPT ;  /* 0x0000002d3f057290 */ /* 0x000fe200087fe43f */
[----:B------:R-:W-:-:S11]  /*f310*/  VIADD R9, R18, 0x400 ;  /* 0x0000040012097836 */ /* 0x000fd60000000000 */
.L_x_2360:
        /* <DEDUP_REMOVED lines=15> */
.L_x_2361:
        /* <DEDUP_REMOVED lines=12> */
.L_x_2348:
[----:B------:R-:W-:Y:S05]  /*f4d0*/  BSYNC B1 ;  /* 0x0000000000017941 */ /* 0x000fea0003800000 */
.L_x_2347:
[----:B------:R-:W2:Y:S01]  /*f4e0*/  LDL R2, [R1+0xc] ;  /* 0x00000c0001027983 */ /* 0x000ea20000100800 */
[----:B------:R-:W-:Y:S01]  /*f4f0*/  VIADD R18, R4, 0x1 ;  /* 0x0000000104127836 */ /* 0x000fe20000000000 */
[----:B------:R-:W-:Y:S04]  /*f500*/  BSSY B1, `(.L_x_2362) ;  /* 0x0000090000017945 */ /* 0x000fe80003800000 */
[----:B------:R-:W-:-:S04]  /*f510*/  ISETP.NE.AND P0, PT, R18, 0x2, PT ;  /* 0x000000021200780c */ /* 0x000fc80003f05270 */
[----:B------:R-:W-:Y:S02]  /*f520*/  SEL R18, R18, RZ, P0 ;  /* 0x000000ff12127207 */ /* 0x000fe40000000000 */
[----:B--2---:R-:W-:Y:S02]  /*f530*/  ISETP.NE.AND P1, PT, R2, RZ, PT ;  /* 0x000000ff0200720c */ /* 0x004fe40003f25270 */
[----:B------:R-:W-:-:S04]  /*f540*/  SEL R2, RZ, 0x1, P0 ;  /* 0x00000001ff027807 */ /* 0x000fc80000000000 */
[----:B------:R-:W-:-:S05]  /*f550*/  LOP3.LUT R10, R5, R2, RZ, 0x3c, !PT ;  /* 0x00000002050a7212 */ /* 0x000fca00078e3cff */
[----:B------:R1:W-:Y:S02]  /*f560*/  STL [R1+0x4], R10 ;  /* 0x0000040a01007387 */ /* 0x0003e40000100800 */
[----:B------:R-:W-:Y:S05]  /*f570*/  @!P1 BRA `(.L_x_2363) ;  /* 0x0000000800209947 */ /* 0x000fea0003800000 */
[----:B------:R-:W2:Y:S01]  /*f580*/  LDL R3, [R1+0x10] ;  /* 0x0000100001037983 */ /* 0x000ea20000100800 */
[----:B------:R-:W-:Y:S01]  /*f590*/  VIADD R7, R0, 0xffffffff ;  /* 0xffffffff00077836 */ /* 0x000fe20000000000 */
[----:B--2---:R-:W-:-:S13]  /*f5a0*/  ISETP.NE.AND P1, PT, R3, RZ, PT ;  /* 0x000000ff0300720c */ /* 0x004fda0003f25270 */
[----:B------:R-:W-:Y:S05]  /*f5b0*/  @!P1 BRA `(.L_x_2364) ;  /* 0x0000000000509947 */ /* 0x000fea0003800000 */
[----:B------:R-:W2:Y:S01]  /*f5c0*/  LDL R12, [R1+0x8] ;  /* 0x00000800010c7983 */ /* 0x000ea20000100800 */
[----:B0-----:R-:W0:Y:S01]  /*f5d0*/  LDC R9, c[0x0][0x43c] ;  /* 0x00010f00ff097b82 */ /* 0x001e220000000800 */
[----:B------:R-:W-:Y:S02]  /*f5e0*/  ULDC.64 UR4, c[0x0][0x428] ;  /* 0x00010a0000047ab9 */ /* 0x000fe40000000a00 */
[----:B------:R-:W3:Y:S01]  /*f5f0*/  LDL R11, [R1] ;  /* 0x00000000010b7983 */ /* 0x000ee20000100800 */
        /* <DEDUP_REMOVED lines=16> */
.L_x_2364:
[----:B------:R-:W-:Y:S01]  /*f700*/  IMAD R2, R18, 0x8, R17 ;  /* 0x0000000812027824 */ /* 0x000fe200078e0211 */
[----:B------:R-:W-:Y:S01]  /*f710*/  SHF.L.U32 R3, R10, 0x1f, RZ ;  /* 0x0000001f0a037819 */ /* 0x000fe200000006ff */
[----:B------:R-:W-:Y:S03]  /*f720*/  BSSY B2, `(.L_x_2365) ;  /* 0x0000003000027945 */ /* 0x000fe60003800000 */
[----:B------:R-:W3:Y:S02]  /*f730*/  SYNCS.PHASECHK.TRANS64.TRYWAIT P0, [R2+URZ+0x28840], R3 ;  /* 0x02884003020075a7 */ /* 0x000ee4000800017f */
[----:B---3--:R-:W-:Y:S05]  /*f740*/  @!P0 BRA `(.L_x_2366) ;  /* 0x0000002000688947 */ /* 0x008fea0003800000 */
.L_x_2433:
[----:B------:R-:W-:Y:S05]  /*f750*/  BSYNC B2 ;  /* 0x0000000000027941 */ /* 0x000fea0003800000 */
.L_x_2365:
        /* <DEDUP_REMOVED lines=12> */
.L_x_2368:
[----:B------:R-:W-:Y:S05]  /*f820*/  BSYNC B2 ;  /* 0x0000000000027941 */ /* 0x000fea0003800000 */
.L_x_2367:
        /* <DEDUP_REMOVED lines=8> */
[----:B------:R-:W-:Y:S01]  /*f8b0*/  IMAD.SHL.U32 R9, R7, 0x80, RZ ;  /* 0x0000008007097824 */ /* 0x000fe200078e00ff */
[----:B------:R-:W-:Y:S01]  /*f8c0*/  UMOV UR6, 0x0 ;  /* 0x0000000000067882 */ /* 0x000fe20000000000 */
[----:B-1----:R-:W-:Y:S01]  /*f8d0*/  VIADD R10, R2, 0x18400 ;  /* 0x00018400020a7836 */ /* 0x002fe20000000000 */
[----:B------:R-:W-:-:S09]  /*f8e0*/  UMOV UR7, 0x14f00000 ;  /* 0x14f0000000077882 */ /* 0x000fd20000000000 */
.L_x_2369:
        /* <DEDUP_REMOVED lines=16> */
.L_x_2370:
        /* <DEDUP_REMOVED lines=11> */
[----:B------:R-:W-:Y:S01]  /*faa0*/  BSSY B2, `(.L_x_2371) ;  /* 0x0000004000027945 */ /* 0x000fe20003800000 */
[----:B------:R-:W-:-:S04]  /*fab0*/  LEA R2, R4, R6, 0x3 ;  /* 0x0000000604027211 */ /* 0x000fc800078e18ff */
[----:B------:R-:W0:Y:S02]  /*fac0*/  SYNCS.PHASECHK.TRANS64.TRYWAIT P0, [R2+URZ+0x60], R5 ;  /* 0x00006005020075a7 */ /* 0x000e24000800017f */
[----:B0-----:R-:W-:Y:S05]  /*fad0*/  @!P0 BRA `(.L_x_2372) ;  /* 0x0000001c00988947 */ /* 0x001fea0003800000 */
.L_x_2434:
[----:B------:R-:W-:Y:S05]  /*fae0*/  BSYNC B2 ;  /* 0x0000000000027941 */ /* 0x000fea0003800000 */
.L_x_2371:
        /* <DEDUP_REMOVED lines=11> */
.L_x_2374:
[----:B------:R-:W-:Y:S05]  /*fba0*/  BSYNC B2 ;  /* 0x0000000000027941 */ /* 0x000fea0003800000 */
.L_x_2373:
[----:B------:R-:W-:Y:S01]  /*fbb0*/  R2UR UR10, R12 ;  /* 0x000000000c0a72ca */ /* 0x000fe200000e0000 */
[----:B------:R-:W-:Y:S01]  /*fbc0*/  IMAD R4, R4, 0x8000, R17 ;  /* 0x0000800004047824 */ /* 0x000fe200078e0211 */
[----:B------:R-:W-:Y:S01]  /*fbd0*/  R2UR UR6, R10 ;  /* 0x000000000a0672ca */ /* 0x000fe200000e0000 */
[----:B------:R-:W-:Y:S01]  /*fbe0*/  UIADD3 UR4, UP0, UR44, 0x470, URZ ;  /* 0x000004702c047890 */ /* 0x000fe2000ff1e03f */
[----:B------:R-:W-:Y:S01]  /*fbf0*/  R2UR UR7, R11 ;  /* 0x000000000b0772ca */ /* 0x000fe200000e0000 */
[----:B------:R-:W-:Y:S01]  /*fc00*/  IMAD.SHL.U32 R3, R19, 0x80, RZ ;  /* 0x0000008013037824 */ /* 0x000fe200078e00ff */
[----:B------:R-:W-:Y:S01]  /*fc10*/  PLOP3.LUT P0, PT, PT, PT, PT, 0x80, 0x0 ;  /* 0x000000000000781c */ /* 0x000fe20003f0f070 */
[----:B0-----:R-:W-:Y:S01]  /*fc20*/  VIADD R2, R2, 0x50 ;  /* 0x0000005002027836 */ /* 0x001fe20000000000 */
[----:B------:R-:W-:Y:S01]  /*fc30*/  UIADD3.X UR5, URZ, UR45, URZ, UP0, !UPT ;  /* 0x0000002d3f057290 */ /* 0x000fe200087fe43f */
[----:B------:R-:W-:-:S11]  /*fc40*/  VIADD R5, R4, 0x400 ;  /* 0x0000040004057836 */ /* 0x000fd60000000000 */
.L_x_2375:
        /* <DEDUP_REMOVED lines=15> */
.L_x_2376:
        /* <DEDUP_REMOVED lines=12> */
.L_x_2363:
[----:B------:R-:W-:Y:S05]  /*fe00*/  BSYNC B1 ;  /* 0x0000000000017941 */ /* 0x000fea0003800000 */
.L_x_2362:
[C---:B------:R-:W-:Y:S01]  /*fe10*/  ISETP.GT.AND P0, PT, R0.reuse, 0x1, PT ;  /* 0x000000010000780c */ /* 0x040fe20003f04270 */
[----:B------:R-:W-:-:S12]  /*fe20*/  VIADD R0, R0, 0xfffffffe ;  /* 0xfffffffe00007836 */ /* 0x000fd80000000000 */
[----:B------:R-:W-:Y:S05]  /*fe30*/  @P0 BRA `(.L_x_2377) ;  /* 0xffffffec00580947 */ /* 0x000fea000383ffff */
.L_x_2346:
[----:B------:R-:W-:Y:S05]  /*fe40*/  BSYNC B0 ;  /* 0x0000000000007941 */ /* 0x000fea0003800000 */
.L_x_2329:
[----:B0-----:R-:W0:Y:S01]  /*fe50*/  S2R R0, SR_TID.X ;  /* 0x0000000000007919 */ /* 0x001e220000002100 */
[----:B------:R-:W-:Y:S01]  /*fe60*/  BSSY B0, `(.L_x_2378) ;  /* 0x0000011000007945 */ /* 0x000fe20003800000 */
[----:B0-----:R-:W-:-:S04]  /*fe70*/  LOP3.LUT R6, R0, 0x7f, RZ, 0xc0, !PT ;  /* 0x0000007f00067812 */ /* 0x001fc800078ec0ff */
[----:B------:R-:W-:-:S13]  /*fe80*/  ISETP.NE.AND P1, PT, R6, RZ, PT ;  /* 0x000000ff0600720c */ /* 0x000fda0003f25270 */
[----:B------:R-:W-:Y:S05]  /*fe90*/  @P1 BRA `(.L_x_2379) ;  /* 0x0000000000341947 */ /* 0x000fea0003800000 */
[----:B------:R-:W0:Y:S01]  /*fea0*/  S2R R5, SR_LANEID ;  /* 0x0000000000057919 */ /* 0x000e220000000000 */
[----:B------:R-:W-:Y:S01]  /*feb0*/  VOTEU.ANY UR4, UPT, PT ;  /* 0x0000000000047886 */ /* 0x000fe200038e0100 */
[----:B------:R-:W2:Y:S01]  /*fec0*/  LDC.64 R2, c[0x0][0xc80] ;  /* 0x00032000ff027b82 */ /* 0x000ea20000000a00 */
[----:B------:R-:W0:Y:S02]  /*fed0*/  FLO.U32 R0, UR4 ;  /* 0x0000000400007d00 */ /* 0x000e2400080e0000 */
[----:B0-----:R-:W-:-:S06]  /*fee0*/  ISETP.EQ.U32.AND P0, PT, R0, R5, PT ;  /* 0x000000050000720c */ /* 0x001fcc0003f02070 */
[----:B------:R-:W2:Y:S07]  /*fef0*/  POPC R5, UR4 ;  /* 0x0000000400057d09 */ /* 0x000eae0008000000 */
[----:B--2---:R-:W2:Y:S01]  /*ff00*/  @P0 ATOMG.E.ADD.STRONG.GPU PT, R3, desc[UR46][R2.64], R5 ;  /* 0x00000005020309a8 */ /* 0x004ea200081ee1ee */
[----:B------:R-:W0:Y:S02]  /*ff10*/  S2R R4, SR_LTMASK ;  /* 0x0000000000047919 */ /* 0x000e240000003900 */
[----:B0-----:R-:W-:-:S04]  /*ff20*/  LOP3.LUT R4, R4, UR4, RZ, 0xc0, !PT ;  /* 0x0000000404047c12 */ /* 0x001fc8000f8ec0ff */
[----:B------:R-:W0:Y:S01]  /*ff30*/  POPC R7, R4 ;  /* 0x0000000400077309 */ /* 0x000e220000000000 */
[----:B--2---:R-:W0:Y:S02]  /*ff40*/  SHFL.IDX PT, R0, R3, R0, 0x1f ;  /* 0x00001f0003007589 */ /* 0x004e2400000e0000 */
[----:B0-----:R-:W-:-:S05]  /*ff50*/  IADD3 R0, R0, UR41, R7 ;  /* 0x0000002900007c10 */ /* 0x001fca000fffe007 */
[----:B------:R0:W-:Y:S02]  /*ff60*/  STL [R1+0x18], R0 ;  /* 0x0000180001007387 */ /* 0x0001e40000100800 */
.L_x_2379:
[----:B------:R-:W-:Y:S05]  /*ff70*/  BSYNC B0 ;  /* 0x0000000000007941 */ /* 0x000fea0003800000 */
.L_x_2378:
[----:B0-----:R-:W2:Y:S01]  /*ff80*/  LDL.LU R0, [R1+0xc] ;  /* 0x00000c0001007983 */ /* 0x001ea20000300800 */
[----:B------:R-:W-:Y:S01]  /*ff90*/  BSSY B0, `(.L_x_2380) ;  /* 0x0000038000007945 */ /* 0x000fe20003800000 */
[----:B--2---:R-:W-:-:S13]  /*ffa0*/  ISETP.NE.AND P0, PT, R0, RZ, PT ;  /* 0x000000ff0000720c */ /* 0x004fda0003f05270 */
[----:B------:R-:W-:Y:S05]  /*ffb0*/  @!P0 BRA `(.L_x_2381) ;  /* 0x0000000000d48947 */ /* 0x000fea0003800000 */
[----:B------:R-:W2:Y:S01]  /*ffc0*/  LDL R0, [R1+0x4] ;  /* 0x0000040001007983 */ /* 0x000ea20000100800 */
[----:B------:R-:W-:Y:S01]  /*ffd0*/  IMAD R3, R18, 0x8, R17 ;  /* 0x0000000812037824 */ /* 0x000fe200078e0211 */
[----:B------:R-:W-:Y:S01]  /*ffe0*/  BSSY B1, `(.L_x_2382) ;  /* 0x0000005000017945 */ /* 0x000fe20003800000 */
[----:B------:R-:W-:Y:S02]  /*fff0*/  ISETP.NE.AND P2, PT, R6, RZ, PT ;  /* 0x000000ff0600720c */ /* 0x000fe40003f45270 */
[----:B--2---:R-:W-:-:S04]  /*10000*/  SHF.L.U32 R0, R0, 0x1f, RZ ;  /* 0x0000001f00007819 */ /* 0x004fc800000006ff */
[----:B------:R-:W0:Y:S02]  /*10010*/  SYNCS.PHASECHK.TRANS64.TRYWAIT P0, [R3+URZ+0x28860], R0 ;  /* 0x02886000030075a7 */ /* 0x000e24000800017f */
[----:B0-----:R-:W-:Y:S05]  /*10020*/  @!P0 BRA `(.L_x_2383) ;  /* 0x0000001800588947 */ /* 0x001fea0003800000 */
.L_x_2435:
[----:B------:R-:W-:Y:S05]  /*10030*/  BSYNC B1 ;  /* 0x0000000000017941 */ /* 0x000fea0003800000 */
.L_x_2382:
        /* <DEDUP_REMOVED lines=9> */
.L_x_2385:
[----:B------:R-:W-:Y:S05]  /*100d0*/  BSYNC B1 ;  /* 0x0000000000017941 */ /* 0x000fea0003800000 */
.L_x_2384:
[----:B0-----:R-:W-:Y:S01]  /*100e0*/  IMAD R0, R18, 0x8000, R17 ;  /* 0x0000800012007824 */ /* 0x001fe200078e0211 */
[----:B------:R-:W-:Y:S01]  /*100f0*/  UIADD3 UR4, UP0, UR44, 0x470, URZ ;  /* 0x000004702c047890 */ /* 0x000fe2000ff1e03f */
[----:B------:R-:W-:Y:S01]  /*10100*/  VIADD R2, R3, 0x28850 ;  /* 0x0002885003027836 */ /* 0x000fe20000000000 */
[----:B------:R-:W-:Y:S01]  /*10110*/  PLOP3.LUT P0, PT, PT, PT, PT, 0x80, 0x0 ;  /* 0x000000000000781c */ /* 0x000fe20003f0f070 */
[----:B------:R-:W-:Y:S01]  /*10120*/  IMAD.SHL.U32 R19, R19, 0x80, RZ ;  /* 0x0000008013137824 */ /* 0x000fe200078e00ff */
[----:B------:R-:W-:Y:S01]  /*10130*/  UIADD3.X UR5, URZ, UR45, URZ, UP0, !UPT ;  /* 0x0000002d3f057290 */ /* 0x000fe200087fe43f */
[----:B------:R-:W-:Y:S01]  /*10140*/  VIADD R3, R0, 0x400 ;  /* 0x0000040000037836 */ /* 0x000fe20000000000 */
[----:B------:R-:W-:Y:S01]  /*10150*/  UMOV UR6, 0x0 ;  /* 0x0000000000067882 */ /* 0x000fe20000000000 */
[----:B------:R-:W-:Y:S01]  /*10160*/  UMOV UR7, 0x14f00000 ;  /* 0x14f0000000077882 */ /* 0x000fe20000000000 */
[----:B------:R-:W-:-:S08]  /*10170*/  UMOV UR10, URZ ;  /* 0x0000003f000a7c82 */ /* 0x000fd00008000000 */
.L_x_2386:
        /* <DEDUP_REMOVED lines=15> */
.L_x_2387:
        /* <DEDUP_REMOVED lines=10> */
.L_x_2381:
[----:B------:R-:W-:Y:S05]  /*10310*/  BSYNC B0 ;  /* 0x0000000000007941 */ /* 0x000fea0003800000 */
.L_x_2380:
[----:B------:R-:W2:Y:S01]  /*10320*/  LDL.LU R3, [R1+0x4] ;  /* 0x0000040001037983 */ /* 0x000ea20000300800 */
[----:B------:R-:W-:-:S05]  /*10330*/  VIADD R18, R18, 0x1 ;  /* 0x0000000112127836 */ /* 0x000fca0000000000 */
[----:B------:R-:W-:-:S04]  /*10340*/  ISETP.NE.AND P0, PT, R18, 0x2, PT ;  /* 0x000000021200780c */ /* 0x000fc80003f05270 */
[----:B------:R-:W-:Y:S02]  /*10350*/  SEL R0, RZ, 0x1, P0 ;  /* 0x00000001ff007807 */ /* 0x000fe40000000000 */
[----:B------:R-:W-:Y:S02]  /*10360*/  SEL R18, R18, RZ, P0 ;  /* 0x000000ff12127207 */ /* 0x000fe40000000000 */
[----:B--2---:R-:W-:-:S05]  /*10370*/  LOP3.LUT R3, R3, R0, RZ, 0x3c, !PT ;  /* 0x0000000003037212 */ /* 0x004fca00078e3cff */
[----:B------:R0:W-:Y:S02]  /*10380*/  STL [R1+0x4], R3 ;  /* 0x0000040301007387 */ /* 0x0001e40000100800 */
.L_x_2309:
[----:B------:R-:W-:Y:S05]  /*10390*/  BSYNC B7 ;  /* 0x0000000000077941 */ /* 0x000fea0003800000 */
.L_x_2307:
[----:B--2---:R-:W2:Y:S04]  /*103a0*/  LDL R0, [R1+0x20] ;  /* 0x0000200001007983 */ /* 0x004ea80000100800 */
[----:B0-----:R0:W5:Y:S01]  /*103b0*/  LDL R2, [R1+0x18] ;  /* 0x0000180001027983 */ /* 0x0011620000100800 */
[----:B--2---:R-:W-:-:S13]  /*103c0*/  ISETP.NE.AND P0, PT, R0, RZ, PT ;  /* 0x000000ff0000720c */ /* 0x004fda0003f05270 */
        /* <DEDUP_REMOVED lines=11> */
.L_x_2388:
[----:B------:R-:W-:-:S03]  /*10480*/  UMOV UR4, 0xffffffff ;  /* 0xffffffff00047882 */ /* 0x000fc60000000000 */
[----:B------:R-:W-:Y:S05]  /*10490*/  BRA.DIV UR4, `(.L_x_2390) ;  /* 0x0000001604507947 */ /* 0x000fea000b800000 */
[----:B-----5:R0:W2:Y:S02]  /*104a0*/  SHFL.IDX PT, R14, R2, RZ, 0x1f ;  /* 0x00001fff020e7589 */ /* 0x0200a400000e0000 */
.L_x_2438:
[----:B------:R-:W3:Y:S01]  /*104b0*/  @!P1 S2R R3, SR_CgaCtaId ;  /* 0x0000000000039919 */ /* 0x000ee20000008800 */
[----:B------:R-:W-:Y:S05]  /*104c0*/  WARPSYNC.ALL ;  /* 0x0000000000007948 */ /* 0x000fea0003800000 */
[----:B------:R-:W-:Y:S01]  /*104d0*/  BAR.SYNC.DEFER_BLOCKING 0x4, 0x180 ;  /* 0x0106000000007b1d */ /* 0x000fe20000010000 */
[----:B------:R-:W-:-:S05]  /*104e0*/  @!P1 MOV R0, 0x400 ;  /* 0x0000040000009802 */ /* 0x000fca0000000f00 */
[----:B--2---:R2:W-:Y:S01]  /*104f0*/  STL [R1+0x18], R14 ;  /* 0x0000180e01007387 */ /* 0x0045e20000100800 */
[----:B---3--:R-:W-:-:S05]  /*10500*/  @!P1 LEA R17, R3, R0, 0x18 ;  /* 0x0000000003119211 */ /* 0x008fca00078ec0ff */
[----:B------:R2:W-:Y:S01]  /*10510*/  @!P1 STS [R17+0x288d0], R2 ;  /* 0x0288d00211009388 */ /* 0x0005e20000000800 */
[----:B------:R-:W-:Y:S06]  /*10520*/  BAR.ARV 0x5, 0x180 ;  /* 0x0146000000007b1d */ /* 0x000fec0000002000 */
.L_x_2389:
[----:B------:R-:W3:Y:S01]  /*10530*/  LDL R0, [R1+0x18] ;  /* 0x0000180001007983 */ /* 0x000ee20000100800 */
[----:B------:R-:W-:Y:S02]  /*10540*/  ULDC UR4, c[0x0][0xc38] ;  /* 0x00030e0000047ab9 */ /* 0x000fe40000000800 */
[----:B---3--:R-:W-:-:S13]  /*10550*/  ISETP.GE.AND P0, PT, R0, UR4, PT ;  /* 0x0000000400007c0c */ /* 0x008fda000bf06270 */
[----:B------:R-:W-:Y:S05]  /*10560*/  @!P0 BRA `(.L_x_2391) ;  /* 0xffffffc000248947 */ /* 0x000fea000383ffff */
.L_x_2304:
[----:B-1----:R-:W3:Y:S01]  /*10570*/  LDL.LU R0, [R1+0x1c] ;  /* 0x00001c0001007983 */ /* 0x002ee20000300800 */
[----:B------:R-:W-:Y:S01]  /*10580*/  BSSY B0, `(.L_x_2392) ;  /* 0x000000b000007945 */ /* 0x000fe20003800000 */
[----:B------:R-:W1:Y:S01]  /*10590*/  S2R R5, SR_CgaCtaId ;  /* 0x0000000000057919 */ /* 0x000e620000008800 */
[----:B---3--:R-:W-:-:S05]  /*105a0*/  VIADD R0, R0, 0x1 ;  /* 0x0000000100007836 */ /* 0x008fca0000000000 */
[----:B0-2---:R-:W-:-:S04]  /*105b0*/  LEA.HI R2, R0, R0, RZ, 0x1 ;  /* 0x0000000000027211 */ /* 0x005fc800078f08ff */
[----:B------:R-:W-:-:S05]  /*105c0*/  LOP3.LUT R3, R2, 0xfffffffe, RZ, 0xc0, !PT ;  /* 0xfffffffe02037812 */ /* 0x000fca00078ec0ff */
[----:B------:R-:W-:Y:S01]  /*105d0*/  IMAD.IADD R3, R0, 0x1, -R3 ;  /* 0x0000000100037824 */ /* 0x000fe200078e0a03 */
[----:B------:R-:W-:-:S04]  /*105e0*/  MOV R0, 0x400 ;  /* 0x0000040000007802 */ /* 0x000fc80000000f00 */
[----:B-1----:R-:W-:Y:S02]  /*105f0*/  LEA R0, R5, R0, 0x18 ;  /* 0x0000000005007211 */ /* 0x002fe400078ec0ff */
[----:B------:R-:W-:-:S04]  /*10600*/  SHF.L.U32 R3, R3, 0x1f, RZ ;  /* 0x0000001f03037819 */ /* 0x000fc800000006ff */
[----:B------:R-:W0:Y:S02]  /*10610*/  SYNCS.PHASECHK.TRANS64.TRYWAIT P0, [R0+URZ+0x28820], R3 ;  /* 0x02882003000075a7 */ /* 0x000e24000800017f */
[----:B0-----:R-:W-:Y:S05]  /*10620*/  @!P0 BRA `(.L_x_2393) ;  /* 0x0000001400148947 */ /* 0x001fea0003800000 */
.L_x_2439:
[----:B------:R-:W-:Y:S05]  /*10630*/  BSYNC B0 ;  /* 0x0000000000007941 */ /* 0x000fea0003800000 */
.L_x_2392:
[----:B------:R-:W-:-:S03]  /*10640*/  UMOV UR4, 0xffffffff ;  /* 0xffffffff00047882 */ /* 0x000fc60000000000 */
[----:B------:R-:W-:Y:S05]  /*10650*/  BRA.DIV UR4, `(.L_x_2394) ;  /* 0x00000016041c7947 */ /* 0x000fea000b800000 */
[----:B------:R-:W1:Y:S02]  /*10660*/  S2R R2, SR_TID.X ;  /* 0x0000000000027919 */ /* 0x000e640000002100 */
[----:B-1----:R-:W-:-:S04]  /*10670*/  SHF.R.U32.HI R2, RZ, 0x5, R2 ;  /* 0x00000005ff027819 */ /* 0x002fc80000011602 */
[----:B------:R-:W-:-:S05]  /*10680*/  LOP3.LUT R2, R2, 0x3, RZ, 0xc0, !PT ;  /* 0x0000000302027812 */ /* 0x000fca00078ec0ff */
[----:B------:R1:W2:Y:S02]  /*10690*/  SHFL.IDX PT, R14, R2, RZ, 0x1f ;  /* 0x00001fff020e7589 */ /* 0x0002a400000e0000 */
.L_x_2442:
[----:B--2---:R-:W-:Y:S01]  /*106a0*/  ISETP.NE.AND P0, PT, R14, RZ, PT ;  /* 0x000000ff0e00720c */ /* 0x004fe20003f05270 */
[----:B------:R-:W-:-:S12]  /*106b0*/  BSSY B0, `(.L_x_2395) ;  /* 0x0000025000007945 */ /* 0x000fd80003800000 */
[----:B------:R-:W-:Y:S05]  /*106c0*/  @P0 BRA `(.L_x_2396) ;  /* 0x00000000008c0947 */ /* 0x000fea0003800000 */
[----:B------:R-:W-:-:S03]  /*106d0*/  UMOV UR4, 0xffffffff ;  /* 0xffffffff00047882 */ /* 0x000fc60000000000 */
[----:B------:R-:W-:Y:S05]  /*106e0*/  BRA.DIV UR4, `(.L_x_2397) ;  /* 0x00000016042c7947 */ /* 0x000fea000b800000 */
[----:B------:R-:W-:-:S13]  /*106f0*/  ELECT P6, URZ, PT ;  /* 0x00000000003f782f */ /* 0x000fda00038c0000 */
.L_x_2445:
[----:B------:R-:W-:Y:S05]  /*10700*/  @!P6 BRA `(.L_x_2396) ;  /* 0x00000000007ce947 */ /* 0x000fea0003800000 */
[----:B------:R-:W-:-:S06]  /*10710*/  ULOP3.LUT UR4, UR38, 0x2, URZ, 0xfc, !UPT ;  /* 0x0000000226047892 */ /* 0x000fcc000f8efc3f */
[----:B-1----:R-:W-:-:S05]  /*10720*/  IMAD.U32 R2, RZ, RZ, UR4 ;  /* 0x00000004ff027e24 */ /* 0x002fca000f8e00ff */
[----:B------:R-:W-:-:S13]  /*10730*/  ISETP.NE.AND P2, PT, R2, 0x3, PT ;  /* 0x000000030200780c */ /* 0x000fda0003f45270 */
[----:B------:R-:W-:Y:S05]  /*10740*/  @!P2 BRA `(.L_x_2398) ;  /* 0x000000000004a947 */ /* 0x000fea0003800000 */
[----:B------:R-:W-:Y:S01]  /*10750*/  BPT.TRAP 0x1 ;  /* 0x000000040000795c */ /* 0x000fe20000300000 */
.L_x_2398:
[----:B------:R-:W2:Y:S01]  /*10760*/  LDL.LU R7, [R1+0x4] ;  /* 0x0000040001077983 */ /* 0x000ea20000300800 */
[----:B0-----:R-:W-:Y:S02]  /*10770*/  VIADD R3, R0, 0x28840 ;  /* 0x0002884000037836 */ /* 0x001fe40000000000 */
[C---:B------:R-:W-:Y:S02]  /*10780*/  VIADD R2, R18.reuse, 0x1 ;  /* 0x0000000112027836 */ /* 0x040fe40000000000 */
[----:B------:R-:W-:-:S03]  /*10790*/  IMAD R6, R18, 0x8, R3 ;  /* 0x0000000812067824 */ /* 0x000fc600078e0203 */
        /* <DEDUP_REMOVED lines=9> */
.L_x_2446:
[----:B------:R-:W1:Y:S02]  /*10830*/  SYNCS.PHASECHK.TRANS64.TRYWAIT P0, [R3+URZ], R2 ;  /* 0x00000002030075a7 */ /* 0x000e64000800017f */
[----:B-1----:R-:W-:Y:S05]  /*10840*/  @!P0 BRA `(.L_x_2400) ;  /* 0x0000001400088947 */ /* 0x002fea0003800000 */
.L_x_2447:
[----:B------:R-:W-:Y:S05]  /*10850*/  @!P2 BRA `(.L_x_2401) ;  /* 0x000000000004a947 */ /* 0x000fea0003800000 */
[----:B------:R-:W-:Y:S01]  /*10860*/  BPT.TRAP 0x1 ;  /* 0x000000040000795c */ /* 0x000fe20000300000 */
.L_x_2401:
[----:B-1----:R-:W-:-:S04]  /*10870*/  VIADD R3, R0, 0x28860 ;  /* 0x0002886000037836 */ /* 0x002fc80000000000 */
[----:B------:R-:W-:-:S04]  /*10880*/  IMAD R18, R18, 0x8, R3 ;  /* 0x0000000812127824 */ /* 0x000fc800078e0203 */
[----:B------:R-:W1:Y:S02]  /*10890*/  SYNCS.PHASECHK.TRANS64.TRYWAIT P0, [R18+URZ], R5 ;  /* 0x00000005120075a7 */ /* 0x000e64000800017f */
[----:B-1----:R-:W-:Y:S05]  /*108a0*/  @!P0 BRA `(.L_x_2402) ;  /* 0x0000001400048947 */ /* 0x002fea0003800000 */
.L_x_2448:
[----:B------:R-:W-:-:S07]  /*108b0*/  IMAD R3, R4, 0x8, R3 ;  /* 0x0000000804037824 */ /* 0x000fce00078e0203 */
.L_x_2403:
[----:B--2---:R2:W3:Y:S02]  /*108c0*/  SYNCS.PHASECHK.TRANS64.TRYWAIT P0, [R3+URZ], R2 ;  /* 0x00000002030075a7 */ /* 0x0044e4000800017f */
[----:B---3--:R-:W-:Y:S05]  /*108d0*/  @!P0 NANOSLEEP.SYNCS 0x989680 ;  /* 0x009896800000895d */ /* 0x008fea0003900000 */
[----:B------:R-:W3:Y:S02]  /*108e0*/  @!P0 SYNCS.PHASECHK.TRANS64 P0, [R3+URZ], R2 ;  /* 0x00000002030085a7 */ /* 0x000ee4000800007f */
[----:B---3--:R-:W-:Y:S05]  /*108f0*/  @!P0 BRA `(.L_x_2403) ;  /* 0xfffffffc00f08947 */ /* 0x008fea000383ffff */
.L_x_2396:
[----:B------:R-:W-:Y:S05]  /*10900*/  BSYNC B0 ;  /* 0x0000000000007941 */ /* 0x000fea0003800000 */
.L_x_2395:
[----:B------:R-:W-:Y:S05]  /*10910*/  EXIT ;  /* 0x000000000000794d */ /* 0x000fea0003800000 */
.L_x_2257:
[----:B0-----:R-:W-:-:S04]  /*10920*/  IMAD.U32 R3, RZ, RZ, UR41 ;  /* 0x00000029ff037e24 */ /* 0x001fc8000f8e00ff */
[----:B------:R0:W1:Y:S03]  /*10930*/  SYNCS.PHASECHK.TRANS64.TRYWAIT P1, [R3+URZ+0x28800], R0 ;  /* 0x02880000030075a7 */ /* 0x000066000802017f */
[----:B-1----:R-:W-:Y:S05]  /*10940*/  @!P1 NANOSLEEP.SYNCS 0x989680 ;  /* 0x009896800000995d */ /* 0x002fea0003900000 */
[----:B------:R-:W1:Y:S02]  /*10950*/  @!P1 SYNCS.PHASECHK.TRANS64 P1, [R3+URZ+0x28800], R0 ;  /* 0x02880000030095a7 */ /* 0x000e64000802007f */
[----:B-1----:R-:W-:Y:S05]  /*10960*/  @!P1 BRA `(.L_x_2257) ;  /* 0xfffffffc00ec9947 */ /* 0x002fea000383ffff */
[----:B------:R-:W-:Y:S05]  /*10970*/  BRA `(.L_x_2404) ;  /* 0xffffff0c005c7947 */ /* 0x000fea000383ffff */
.L_x_2261:
[----:B-1----:R1:W2:Y:S02]  /*10980*/  SYNCS.PHASECHK.TRANS64.TRYWAIT P2, [R0+URZ+0x28830], R3 ;  /* 0x02883003000075a7 */ /* 0x0022a4000804017f */
[----:B--2---:R-:W-:Y:S05]  /*10990*/  @!P2 NANOSLEEP.SYNCS 0x989680 ;  /* 0x009896800000a95d */ /* 0x004fea0003900000 */
[----:B------:R-:W2:Y:S02]  /*109a0*/  @!P2 SYNCS.PHASECHK.TRANS64 P2, [R0+URZ+0x28830], R3 ;  /* 0x028830030000a5a7 */ /* 0x000ea4000804007f */
[----:B--2---:R-:W-:Y:S05]  /*109b0*/  @!P2 BRA `(.L_x_2261) ;  /* 0xfffffffc00f0a947 */ /* 0x004fea000383ffff */
[----:B------:R-:W-:Y:S05]  /*109c0*/  BRA `(.L_x_2260) ;  /* 0xffffff0c00807947 */ /* 0x000fea000383ffff */
.L_x_2266:
[----:B-1----:R-:W-:-:S04]  /*109d0*/  IMAD.U32 R7, RZ, RZ, UR6 ;  /* 0x00000006ff077e24 */ /* 0x002fc8000f8e00ff */
[----:B------:R1:W2:Y:S03]  /*109e0*/  SYNCS.PHASECHK.TRANS64.TRYWAIT P3, [R7+URZ+0x28830], R4 ;  /* 0x02883004070075a7 */ /* 0x0002a6000806017f */
[----:B--2---:R-:W-:Y:S05]  /*109f0*/  @!P3 NANOSLEEP.SYNCS 0x989680 ;  /* 0x009896800000b95d */ /* 0x004fea0003900000 */
[----:B------:R-:W2:Y:S02]  /*10a00*/  @!P3 SYNCS.PHASECHK.TRANS64 P3, [R7+URZ+0x28830], R4 ;  /* 0x028830040700b5a7 */ /* 0x000ea4000806007f */
[----:B--2---:R-:W-:Y:S05]  /*10a10*/  @!P3 BRA `(.L_x_2266) ;  /* 0xfffffffc00ecb947 */ /* 0x004fea000383ffff */
[----:B------:R-:W-:Y:S05]  /*10a20*/  BRA `(.L_x_2263) ;  /* 0xffffff3800ac7947 */ /* 0x000fea000383ffff */
.L_x_2270:
[----:B-1----:R-:W-:-:S04]  /*10a30*/  IMAD.U32 R7, RZ, RZ, UR6 ;  /* 0x00000006ff077e24 */ /* 0x002fc8000f8e00ff */
[----:B------:R1:W2:Y:S03]  /*10a40*/  SYNCS.PHASECHK.TRANS64.TRYWAIT P3, [R7+URZ+0x28850], R4 ;  /* 0x02885004070075a7 */ /* 0x0002a6000806017f */
[----:B--2---:R-:W-:Y:S05]  /*10a50*/  @!P3 NANOSLEEP.SYNCS 0x989680 ;  /* 0x009896800000b95d */ /* 0x004fea0003900000 */
[----:B------:R-:W2:Y:S02]  /*10a60*/  @!P3 SYNCS.PHASECHK.TRANS64 P3, [R7+URZ+0x28850], R4 ;  /* 0x028850040700b5a7 */ /* 0x000ea4000806007f */
[----:B--2---:R-:W-:Y:S05]  /*10a70*/  @!P3 BRA `(.L_x_2270) ;  /* 0xfffffffc00ecb947 */ /* 0x004fea000383ffff */
[----:B------:R-:W-:Y:S05]  /*10a80*/  BRA `(.L_x_2267) ;  /* 0xffffff3c006c7947 */ /* 0x000fea000383ffff */
.L_x_2276:
[----:B-1----:R-:W-:-:S04]  /*10a90*/  IMAD.U32 R5, RZ, RZ, UR6 ;  /* 0x00000006ff057e24 */ /* 0x002fc8000f8e00ff */
[----:B------:R1:W2:Y:S03]  /*10aa0*/  SYNCS.PHASECHK.TRANS64.TRYWAIT P2, [R5+URZ+0x28830], R4 ;  /* 0x02883004050075a7 */ /* 0x0002a6000804017f */
[----:B--2---:R-:W-:Y:S05]  /*10ab0*/  @!P2 NANOSLEEP.SYNCS 0x989680 ;  /* 0x009896800000a95d */ /* 0x004fea0003900000 */
[----:B------:R-:W2:Y:S02]  /*10ac0*/  @!P2 SYNCS.PHASECHK.TRANS64 P2, [R5+URZ+0x28830], R4 ;  /* 0x028830040500a5a7 */ /* 0x000ea4000804007f */
[----:B--2---:R-:W-:Y:S05]  /*10ad0*/  @!P2 BRA `(.L_x_2276) ;  /* 0xfffffffc00eca947 */ /* 0x004fea000383ffff */
[----:B------:R-:W-:Y:S05]  /*10ae0*/  BRA `(.L_x_2273) ;  /* 0xffffff6800d47947 */ /* 0x000fea000383ffff */
.L_x_2280:
[----:B-1----:R-:W-:-:S04]  /*10af0*/  IMAD.U32 R5, RZ, RZ, UR6 ;  /* 0x00000006ff057e24 */ /* 0x002fc8000f8e00ff */
[----:B------:R1:W2:Y:S03]  /*10b00*/  SYNCS.PHASECHK.TRANS64.TRYWAIT P2, [R5+URZ+0x28850], R4 ;  /* 0x02885004050075a7 */ /* 0x0002a6000804017f */
[----:B--2---:R-:W-:Y:S05]  /*10b10*/  @!P2 NANOSLEEP.SYNCS 0x989680 ;  /* 0x009896800000a95d */ /* 0x004fea0003900000 */
[----:B------:R-:W2:Y:S02]  /*10b20*/  @!P2 SYNCS.PHASECHK.TRANS64 P2, [R5+URZ+0x28850], R4 ;  /* 0x028850040500a5a7 */ /* 0x000ea4000804007f */
[----:B--2---:R-:W-:Y:S05]  /*10b30*/  @!P2 BRA `(.L_x_2280) ;  /* 0xfffffffc00eca947 */ /* 0x004fea000383ffff */
[----:B------:R-:W-:Y:S05]  /*10b40*/  BRA `(.L_x_2277) ;  /* 0xffffff6c00947947 */ /* 0x000fea000383ffff */
.L_x_2285:
[----:B-1----:R-:W-:-:S04]  /*10b50*/  IMAD.U32 R6, RZ, RZ, UR5 ;  /* 0x00000005ff067e24 */ /* 0x002fc8000f8e00ff */
[----:B------:R1:W2:Y:S03]  /*10b60*/  SYNCS.PHASECHK.TRANS64.TRYWAIT P0, [R6+URZ+0x28850], R5 ;  /* 0x02885005060075a7 */ /* 0x0002a6000800017f */
[----:B--2---:R-:W-:Y:S05]  /*10b70*/  @!P0 NANOSLEEP.SYNCS 0x989680 ;  /* 0x009896800000895d */ /* 0x004fea0003900000 */
[----:B------:R-:W2:Y:S02]  /*10b80*/  @!P0 SYNCS.PHASECHK.TRANS64 P0, [R6+URZ+0x28850], R5 ;  /* 0x02885005060085a7 */ /* 0x000ea4000800007f */
[----:B--2---:R-:W-:Y:S05]  /*10b90*/  @!P0 BRA `(.L_x_2285) ;  /* 0xfffffffc00ec8947 */ /* 0x004fea000383ffff */
[----:B------:R-:W-:Y:S05]  /*10ba0*/  BRA `(.L_x_2284) ;  /* 0xffffff9000747947 */ /* 0x000fea000383ffff */
.L_x_2315:
[----:B------:R-:W-:Y:S02]  /*10bb0*/  IMAD.MOV.U32 R13, RZ, RZ, R0 ;  /* 0x000000ffff0d7224 */ /* 0x000fe400078e0000 */
[----:B------:R-:W-:Y:S02]  /*10bc0*/  IMAD.MOV.U32 R12, RZ, RZ, RZ ;  /* 0x000000ffff0c7224 */ /* 0x000fe400078e00ff */
[----:B------:R-:W-:Y:S02]  /*10bd0*/  IMAD.MOV.U32 R11, RZ, RZ, 0x1f ;  /* 0x0000001fff0b7424 */ /* 0x000fe400078e00ff */
[----:B------:R-:W-:-:S07]  /*10be0*/  IMAD.MOV.U32 R15, RZ, RZ, -0x1 ;  /* 0xffffffffff0f7424 */ /* 0x000fce00078e00ff */
[----:B0-----:R-:W-:Y:S05]  /*10bf0*/  WARPSYNC.COLLECTIVE R15, `(.L_x_2405) ;  /* 0x000000000f087348 */ /* 0x001fea0003c00000 */
[----:B------:R1:W2:Y:S02]  /*10c00*/  SHFL.IDX P6, R14, R13, R12, R11 ;  /* 0x0000000c0d0e7389 */ /* 0x0002a400000c000b */
[----:B012---:R-:W-:Y:S01]  /*10c10*/  ENDCOLLECTIVE ;  /* 0x000000000000791b */ /* 0x007fe20003800000 */
.L_x_2405:
[----:B------:R-:W-:Y:S05]  /*10c20*/  BRA `(.L_x_2406) ;  /* 0xffffffc400387947 */ /* 0x000fea000383ffff */
.L_x_2317:
[----:B------:R-:W-:Y:S01]  /*10c30*/  BSSY B0, `(.L_x_2407) ;  /* 0x0000006000007945 */ /* 0x000fe20003800000 */
[----:B------:R-:W-:-:S07]  /*10c40*/  IMAD.MOV.U32 R15, RZ, RZ, -0x1 ;  /* 0xffffffffff0f7424 */ /* 0x000fce00078e00ff */
[----:B01----:R-:W-:Y:S05]  /*10c50*/  WARPSYNC.COLLECTIVE R15, `(.L_x_2408) ;  /* 0x000000000f0c7348 */ /* 0x003fea0003c00000 */
[----:B------:R-:W-:Y:S02]  /*10c60*/  ELECT P6, UR62, PT ;  /* 0x00000000003e782f */ /* 0x000fe400038c0000 */
[----:B------:R-:W-:Y:S01]  /*10c70*/  MOV R14, UR62 ;  /* 0x0000003e000e7c02 */ /* 0x000fe20008000f00 */
[----:B01----:R-:W-:Y:S10]  /*10c80*/  ENDCOLLECTIVE ;  /* 0x000000000000791b */ /* 0x003ff40003800000 */
.L_x_2408:
[----:B------:R-:W-:Y:S05]  /*10c90*/  BSYNC B0 ;  /* 0x0000000000007941 */ /* 0x000fea0003800000 */
.L_x_2407:
[----:B------:R-:W-:Y:S05]  /*10ca0*/  BRA `(.L_x_2409) ;  /* 0xffffffc400387947 */ /* 0x000fea000383ffff */
.L_x_2319:
[----:B-1----:R1:W2:Y:S02]  /*10cb0*/  SYNCS.PHASECHK.TRANS64.TRYWAIT P0, [R0+URZ+0x28840], R3 ;  /* 0x02884003000075a7 */ /* 0x0022a4000800017f */
[----:B--2---:R-:W-:Y:S05]  /*10cc0*/  @!P0 NANOSLEEP.SYNCS 0x989680 ;  /* 0x009896800000895d */ /* 0x004fea0003900000 */
[----:B------:R-:W2:Y:S02]  /*10cd0*/  @!P0 SYNCS.PHASECHK.TRANS64 P0, [R0+URZ+0x28840], R3 ;  /* 0x02884003000085a7 */ /* 0x000ea4000800007f */
[----:B--2---:R-:W-:Y:S05]  /*10ce0*/  @!P0 BRA `(.L_x_2319) ;  /* 0xfffffffc00f08947 */ /* 0x004fea000383ffff */
[----:B------:R-:W-:Y:S05]  /*10cf0*/  BRA `(.L_x_2410) ;  /* 0xffffffc400887947 */ /* 0x000fea000383ffff */
.L_x_2323:
[----:B------:R-:W-:Y:S01]  /*10d00*/  IMAD.MOV.U32 R13, RZ, RZ, R4 ;  /* 0x000000ffff0d7224 */ /* 0x000fe200078e0004 */
[----:B------:R-:W-:Y:S01]  /*10d10*/  LOP3.LUT R8, R8, 0x7f, RZ, 0xc0, !PT ;  /* 0x0000007f08087812 */ /* 0x000fe200078ec0ff */
[----:B------:R-:W-:Y:S02]  /*10d20*/  IMAD.MOV.U32 R12, RZ, RZ, RZ ;  /* 0x000000ffff0c7224 */ /* 0x000fe400078e00ff */
[----:B------:R-:W-:Y:S01]  /*10d30*/  IMAD.MOV.U32 R11, RZ, RZ, 0x181f ;  /* 0x0000181fff0b7424 */ /* 0x000fe200078e00ff */
[----:B------:R-:W-:Y:S01]  /*10d40*/  SHF.R.U32.HI R8, RZ, 0x3, R8 ;  /* 0x00000003ff087819 */ /* 0x000fe20000011608 */
[----:B------:R-:W-:Y:S02]  /*10d50*/  IMAD.MOV.U32 R15, RZ, RZ, -0x1 ;  /* 0xffffffffff0f7424 */ /* 0x000fe400078e00ff */
[----:B------:R-:W-:-:S07]  /*10d60*/  IMAD.U32 R2, RZ, RZ, UR40 ;  /* 0x00000028ff027e24 */ /* 0x000fce000f8e00ff */
[----:B-----5:R-:W-:Y:S05]  /*10d70*/  WARPSYNC.COLLECTIVE R15, `(.L_x_2411) ;  /* 0x000000000f087348 */ /* 0x020fea0003c00000 */
[----:B------:R0:W1:Y:S02]  /*10d80*/  SHFL.IDX P6, R14, R13, R12, R11 ;  /* 0x0000000c0d0e7389 */ /* 0x00006400000c000b */
[----:B01---5:R-:W-:Y:S01]  /*10d90*/  ENDCOLLECTIVE ;  /* 0x000000000000791b */ /* 0x023fe20003800000 */
.L_x_2411:
[----:B------:R-:W-:Y:S02]  /*10da0*/  IMAD R2, R2, 0x80, R8 ;  /* 0x0000008002027824 */ /* 0x000fe400078e0208 */
[----:B------:R-:W-:Y:S02]  /*10db0*/  IMAD.MOV.U32 R13, RZ, RZ, R0 ;  /* 0x000000ffff0d7224 */ /* 0x000fe400078e0000 */
[----:B------:R-:W-:-:S07]  /*10dc0*/  IMAD.MOV.U32 R5, RZ, RZ, R14 ;  /* 0x000000ffff057224 */ /* 0x000fce00078e000e */
[----:B------:R-:W-:Y:S05]  /*10dd0*/  WARPSYNC.COLLECTIVE R15, `(.L_x_2412) ;  /* 0x000000000f087348 */ /* 0x000fea0003c00000 */
[----:B------:R0:W1:Y:S02]  /*10de0*/  SHFL.IDX P6, R14, R13, R12, R11 ;  /* 0x0000000c0d0e7389 */ /* 0x00006400000c000b */
[----:B01----:R-:W-:Y:S01]  /*10df0*/  ENDCOLLECTIVE ;  /* 0x000000000000791b */ /* 0x003fe20003800000 */
.L_x_2412:
        /* <DEDUP_REMOVED lines=9> */
.L_x_2413:
        /* <DEDUP_REMOVED lines=14> */
.L_x_2414:
[----:B------:R-:W-:Y:S02]  /*10f70*/  IMAD.MOV.U32 R13, RZ, RZ, R4 ;  /* 0x000000ffff0d7224 */ /* 0x000fe400078e0004 */
[----:B------:R-:W-:Y:S02]  /*10f80*/  IMAD.MOV.U32 R12, RZ, RZ, 0x2 ;  /* 0x00000002ff0c7424 */ /* 0x000fe400078e00ff */
[----:B------:R-:W-:-:S07]  /*10f90*/  IMAD.MOV.U32 R5, RZ, RZ, R14 ;  /* 0x000000ffff057224 */ /* 0x000fce00078e000e */
[----:B------:R-:W-:Y:S05]  /*10fa0*/  WARPSYNC.COLLECTIVE R15, `(.L_x_2415) ;  /* 0x000000000f087348 */ /* 0x000fea0003c00000 */
[----:B------:R0:W1:Y:S02]  /*10fb0*/  SHFL.IDX P6, R14, R13, R12, R11 ;  /* 0x0000000c0d0e7389 */ /* 0x00006400000c000b */
[----:B01----:R-:W-:Y:S01]  /*10fc0*/  ENDCOLLECTIVE ;  /* 0x000000000000791b */ /* 0x003fe20003800000 */
.L_x_2415:
[----:B------:R-:W-:-:S04]  /*10fd0*/  @!P2 LEA R5, P4, R10, R5, 0x1 ;  /* 0x000000050a05a211 */ /* 0x000fc800078808ff */
[----:B------:R-:W-:Y:S01]  /*10fe0*/  @!P2 IADD3.X R8, RZ, R8, RZ, P4, !PT ;  /* 0x00000008ff08a210 */ /* 0x000fe200027fe4ff */
[----:B------:R-:W-:Y:S02]  /*10ff0*/  @!P2 IMAD.MOV.U32 R6, RZ, RZ, R5 ;  /* 0x000000ffff06a224 */ /* 0x000fe400078e0005 */
[C---:B------:R-:W-:Y:S02]  /*11000*/  VIADD R5, R2.reuse, 0x20 ;  /* 0x0000002002057836 */ /* 0x040fe40000000000 */
[----:B------:R-:W-:Y:S02]  /*11010*/  @!P2 IMAD.MOV.U32 R7, RZ, RZ, R8 ;  /* 0x000000ffff07a224 */ /* 0x000fe400078e0008 */
[----:B------:R-:W-:Y:S02]  /*11020*/  IMAD.MOV.U32 R13, RZ, RZ, R0 ;  /* 0x000000ffff0d7224 */ /* 0x000fe400078e0000 */
[----:B------:R-:W-:Y:S01]  /*11030*/  VIADD R8, R2, 0x60 ;  /* 0x0000006002087836 */ /* 0x000fe20000000000 */
        /* <DEDUP_REMOVED lines=10> */
.L_x_2416:
[----:B------:R-:W-:Y:S02]  /*110e0*/  IMAD.MOV.U32 R13, RZ, RZ, R4 ;  /* 0x000000ffff0d7224 */ /* 0x000fe400078e0004 */
[----:B------:R-:W-:Y:S02]  /*110f0*/  IMAD.MOV.U32 R12, RZ, RZ, 0x3 ;  /* 0x00000003ff0c7424 */ /* 0x000fe400078e00ff */
[----:B------:R-:W-:-:S07]  /*11100*/  IMAD.MOV.U32 R6, RZ, RZ, R14 ;  /* 0x000000ffff067224 */ /* 0x000fce00078e000e */
[----:B------:R-:W-:Y:S05]  /*11110*/  WARPSYNC.COLLECTIVE R15, `(.L_x_2417) ;  /* 0x000000000f087348 */ /* 0x000fea0003c00000 */
[----:B------:R0:W1:Y:S02]  /*11120*/  SHFL.IDX P6, R14, R13, R12, R11 ;  /* 0x0000000c0d0e7389 */ /* 0x00006400000c000b */
[----:B01----:R-:W-:Y:S01]  /*11130*/  ENDCOLLECTIVE ;  /* 0x000000000000791b */ /* 0x003fe20003800000 */
.L_x_2417:
        /* <DEDUP_REMOVED lines=15> */
.L_x_2418:
[----:B------:R-:W-:Y:S02]  /*11230*/  IMAD.MOV.U32 R13, RZ, RZ, R4 ;  /* 0x000000ffff0d7224 */ /* 0x000fe400078e0004 */
[----:B------:R-:W-:Y:S02]  /*11240*/  IMAD.MOV.U32 R12, RZ, RZ, 0x4 ;  /* 0x00000004ff0c7424 */ /* 0x000fe400078e00ff */
[----:B------:R-:W-:-:S07]  /*11250*/  IMAD.MOV.U32 R6, RZ, RZ, R14 ;  /* 0x000000ffff067224 */ /* 0x000fce00078e000e */
[----:B------:R-:W-:Y:S05]  /*11260*/  WARPSYNC.COLLECTIVE R15, `(.L_x_2419) ;  /* 0x000000000f087348 */ /* 0x000fea0003c00000 */
[----:B------:R0:W1:Y:S02]  /*11270*/  SHFL.IDX P6, R14, R13, R12, R11 ;  /* 0x0000000c0d0e7389 */ /* 0x00006400000c000b */
[----:B01----:R-:W-:Y:S01]  /*11280*/  ENDCOLLECTIVE ;  /* 0x000000000000791b */ /* 0x003fe20003800000 */
.L_x_2419:
        /* <DEDUP_REMOVED lines=15> */
.L_x_2420:
[----:B------:R-:W-:Y:S02]  /*11380*/  IMAD.MOV.U32 R13, RZ, RZ, R4 ;  /* 0x000000ffff0d7224 */ /* 0x000fe400078e0004 */
[----:B------:R-:W-:Y:S02]  /*11390*/  IMAD.MOV.U32 R12, RZ, RZ, 0x5 ;  /* 0x00000005ff0c7424 */ /* 0x000fe400078e00ff */
[----:B------:R-:W-:-:S07]  /*113a0*/  IMAD.MOV.U32 R6, RZ, RZ, R14 ;  /* 0x000000ffff067224 */ /* 0x000fce00078e000e */
[----:B------:R-:W-:Y:S05]  /*113b0*/  WARPSYNC.COLLECTIVE R15, `(.L_x_2421) ;  /* 0x000000000f087348 */ /* 0x000fea0003c00000 */
[----:B------:R0:W1:Y:S02]  /*113c0*/  SHFL.IDX P6, R14, R13, R12, R11 ;  /* 0x0000000c0d0e7389 */ /* 0x00006400000c000b */
[----:B01----:R-:W-:Y:S01]  /*113d0*/  ENDCOLLECTIVE ;  /* 0x000000000000791b */ /* 0x003fe20003800000 */
.L_x_2421:
        /* <DEDUP_REMOVED lines=15> */
.L_x_2422:
[----:B------:R-:W-:Y:S02]  /*114d0*/  IMAD.MOV.U32 R13, RZ, RZ, R4 ;  /* 0x000000ffff0d7224 */ /* 0x000fe400078e0004 */
[----:B------:R-:W-:Y:S02]  /*114e0*/  IMAD.MOV.U32 R12, RZ, RZ, 0x6 ;  /* 0x00000006ff0c7424 */ /* 0x000fe400078e00ff */
[----:B------:R-:W-:-:S07]  /*114f0*/  IMAD.MOV.U32 R6, RZ, RZ, R14 ;  /* 0x000000ffff067224 */ /* 0x000fce00078e000e */
[----:B------:R-:W-:Y:S05]  /*11500*/  WARPSYNC.COLLECTIVE R15, `(.L_x_2423) ;  /* 0x000000000f087348 */ /* 0x000fea0003c00000 */
[----:B------:R0:W1:Y:S02]  /*11510*/  SHFL.IDX P6, R14, R13, R12, R11 ;  /* 0x0000000c0d0e7389 */ /* 0x00006400000c000b */
[----:B01----:R-:W-:Y:S01]  /*11520*/  ENDCOLLECTIVE ;  /* 0x000000000000791b */ /* 0x003fe20003800000 */
.L_x_2423:
        /* <DEDUP_REMOVED lines=14> */
.L_x_2424:
[----:B------:R-:W-:Y:S02]  /*11610*/  IMAD.MOV.U32 R13, RZ, RZ, R4 ;  /* 0x000000ffff0d7224 */ /* 0x000fe400078e0004 */
[----:B------:R-:W-:Y:S02]  /*11620*/  IMAD.MOV.U32 R12, RZ, RZ, 0x7 ;  /* 0x00000007ff0c7424 */ /* 0x000fe400078e00ff */
[----:B------:R-:W-:-:S07]  /*11630*/  IMAD.MOV.U32 R6, RZ, RZ, R14 ;  /* 0x000000ffff067224 */ /* 0x000fce00078e000e */
[----:B------:R-:W-:Y:S05]  /*11640*/  WARPSYNC.COLLECTIVE R15, `(.L_x_2425) ;  /* 0x000000000f087348 */ /* 0x000fea0003c00000 */
[----:B------:R0:W1:Y:S02]  /*11650*/  SHFL.IDX P6, R14, R13, R12, R11 ;  /* 0x0000000c0d0e7389 */ /* 0x00006400000c000b */
[----:B01----:R-:W-:Y:S01]  /*11660*/  ENDCOLLECTIVE ;  /* 0x000000000000791b */ /* 0x003fe20003800000 */
.L_x_2425:
        /* <DEDUP_REMOVED lines=13> */
.L_x_2426:
[----:B------:R-:W-:Y:S01]  /*11740*/  IMAD.MOV.U32 R0, RZ, RZ, R14 ;  /* 0x000000ffff007224 */ /* 0x000fe200078e000e */
[----:B------:R-:W-:Y:S06]  /*11750*/  BRA `(.L_x_2427) ;  /* 0xffffffc400ec7947 */ /* 0x000fec000383ffff */
.L_x_2328:
[----:B0-----:R0:W1:Y:S02]  /*11760*/  SYNCS.PHASECHK.TRANS64.TRYWAIT P0, [R17+URZ+0x28820], R0 ;  /* 0x02882000110075a7 */ /* 0x001064000800017f */
[----:B-1----:R-:W-:Y:S05]  /*11770*/  @!P0 NANOSLEEP.SYNCS 0x989680 ;  /* 0x009896800000895d */ /* 0x002fea0003900000 */
[----:B------:R-:W1:Y:S02]  /*11780*/  @!P0 SYNCS.PHASECHK.TRANS64 P0, [R17+URZ+0x28820], R0 ;  /* 0x02882000110085a7 */ /* 0x000e64000800007f */
[----:B-1----:R-:W-:Y:S05]  /*11790*/  @!P0 BRA `(.L_x_2328) ;  /* 0xfffffffc00f08947 */ /* 0x002fea000383ffff */
[----:B------:R-:W-:Y:S05]  /*117a0*/  BRA `(.L_x_2428) ;  /* 0xffffffc8005c7947 */ /* 0x000fea000383ffff */
.L_x_2335:
[----:B0-----:R0:W1:Y:S02]  /*117b0*/  SYNCS.PHASECHK.TRANS64.TRYWAIT P0, [R4+URZ+0x28840], R3 ;  /* 0x02884003040075a7 */ /* 0x001064000800017f */
[----:B-1----:R-:W-:Y:S05]  /*117c0*/  @!P0 NANOSLEEP.SYNCS 0x989680 ;  /* 0x009896800000895d */ /* 0x002fea0003900000 */
[----:B------:R-:W1:Y:S02]  /*117d0*/  @!P0 SYNCS.PHASECHK.TRANS64 P0, [R4+URZ+0x28840], R3 ;  /* 0x02884003040085a7 */ /* 0x000e64000800007f */
[----:B-1----:R-:W-:Y:S05]  /*117e0*/  @!P0 BRA `(.L_x_2335) ;  /* 0xfffffffc00f08947 */ /* 0x002fea000383ffff */
[----:B------:R-:W-:Y:S05]  /*117f0*/  BRA `(.L_x_2429) ;  /* 0xffffffcc00147947 */ /* 0x000fea000383ffff */
.L_x_2341:
[----:B0-----:R0:W1:Y:S02]  /*11800*/  SYNCS.PHASECHK.TRANS64.TRYWAIT P0, [R4+URZ+0x60], R3 ;  /* 0x00006003040075a7 */ /* 0x001064000800017f */
[----:B-1----:R-:W-:Y:S05]  /*11810*/  @!P0 NANOSLEEP.SYNCS 0x989680 ;  /* 0x009896800000895d */ /* 0x002fea0003900000 */
[----:B------:R-:W1:Y:S02]  /*11820*/  @!P0 SYNCS.PHASECHK.TRANS64 P0, [R4+URZ+0x60], R3 ;  /* 0x00006003040085a7 */ /* 0x000e64000800007f */
[----:B-1----:R-:W-:Y:S05]  /*11830*/  @!P0 BRA `(.L_x_2341) ;  /* 0xfffffffc00f08947 */ /* 0x002fea000383ffff */
[----:B------:R-:W-:Y:S05]  /*11840*/  BRA `(.L_x_2430) ;  /* 0xffffffcc00e07947 */ /* 0x000fea000383ffff */
.L_x_2351:
[----:B--2---:R2:W3:Y:S02]  /*11850*/  SYNCS.PHASECHK.TRANS64.TRYWAIT P0, [R3+URZ+0x28840], R2 ;  /* 0x02884002030075a7 */ /* 0x0044e4000800017f */
[----:B---3--:R-:W-:Y:S05]  /*11860*/  @!P0 NANOSLEEP.SYNCS 0x989680 ;  /* 0x009896800000895d */ /* 0x008fea0003900000 */
[----:B------:R-:W3:Y:S02]  /*11870*/  @!P0 SYNCS.PHASECHK.TRANS64 P0, [R3+URZ+0x28840], R2 ;  /* 0x02884002030085a7 */ /* 0x000ee4000800007f */
[----:B---3--:R-:W-:Y:S05]  /*11880*/  @!P0 BRA `(.L_x_2351) ;  /* 0xfffffffc00f08947 */ /* 0x008fea000383ffff */
[----:B------:R-:W-:Y:S05]  /*11890*/  BRA `(.L_x_2431) ;  /* 0xffffffd400607947 */ /* 0x000fea000383ffff */
.L_x_2357:
[----:B0-----:R0:W1:Y:S02]  /*118a0*/  SYNCS.PHASECHK.TRANS64.TRYWAIT P0, [R2+URZ+0x60], R3 ;  /* 0x00006003020075a7 */ /* 0x001064000800017f */
[----:B-1----:R-:W-:Y:S05]  /*118b0*/  @!P0 NANOSLEEP.SYNCS 0x989680 ;  /* 0x009896800000895d */ /* 0x002fea0003900000 */
[----:B------:R-:W1:Y:S02]  /*118c0*/  @!P0 SYNCS.PHASECHK.TRANS64 P0, [R2+URZ+0x60], R3 ;  /* 0x00006003020085a7 */ /* 0x000e64000800007f */
[----:B-1----:R-:W-:Y:S05]  /*118d0*/  @!P0 BRA `(.L_x_2357) ;  /* 0xfffffffc00f08947 */ /* 0x002fea000383ffff */
[----:B------:R-:W-:Y:S05]  /*118e0*/  BRA `(.L_x_2432) ;  /* 0xffffffd800307947 */ /* 0x000fea000383ffff */
.L_x_2366:
[----:B---3--:R3:W4:Y:S02]  /*118f0*/  SYNCS.PHASECHK.TRANS64.TRYWAIT P0, [R2+URZ+0x28840], R3 ;  /* 0x02884003020075a7 */ /* 0x008724000800017f */
[----:B----4-:R-:W-:Y:S05]  /*11900*/  @!P0 NANOSLEEP.SYNCS 0x989680 ;  /* 0x009896800000895d */ /* 0x010fea0003900000 */
[----:B------:R-:W4:Y:S02]  /*11910*/  @!P0 SYNCS.PHASECHK.TRANS64 P0, [R2+URZ+0x28840], R3 ;  /* 0x02884003020085a7 */ /* 0x000f24000800007f */
[----:B----4-:R-:W-:Y:S05]  /*11920*/  @!P0 BRA `(.L_x_2366) ;  /* 0xfffffffc00f08947 */ /* 0x010fea000383ffff */
[----:B------:R-:W-:Y:S05]  /*11930*/  BRA `(.L_x_2433) ;  /* 0xffffffdc00847947 */ /* 0x000fea000383ffff */
.L_x_2372:
[----:B0-----:R0:W1:Y:S02]  /*11940*/  SYNCS.PHASECHK.TRANS64.TRYWAIT P0, [R2+URZ+0x60], R5 ;  /* 0x00006005020075a7 */ /* 0x001064000800017f */
[----:B-1----:R-:W-:Y:S05]  /*11950*/  @!P0 NANOSLEEP.SYNCS 0x989680 ;  /* 0x009896800000895d */ /* 0x002fea0003900000 */
[----:B------:R-:W1:Y:S02]  /*11960*/  @!P0 SYNCS.PHASECHK.TRANS64 P0, [R2+URZ+0x60], R5 ;  /* 0x00006005020085a7 */ /* 0x000e64000800007f */
[----:B-1----:R-:W-:Y:S05]  /*11970*/  @!P0 BRA `(.L_x_2372) ;  /* 0xfffffffc00f08947 */ /* 0x002fea000383ffff */
[----:B------:R-:W-:Y:S05]  /*11980*/  BRA `(.L_x_2434) ;  /* 0xffffffe000547947 */ /* 0x000fea000383ffff */
.L_x_2383:
[----:B0-----:R0:W2:Y:S02]  /*11990*/  SYNCS.PHASECHK.TRANS64.TRYWAIT P0, [R3+URZ+0x28860], R0 ;  /* 0x02886000030075a7 */ /* 0x0010a4000800017f */
[----:B--2---:R-:W-:Y:S05]  /*119a0*/  @!P0 NANOSLEEP.SYNCS 0x989680 ;  /* 0x009896800000895d */ /* 0x004fea0003900000 */
[----:B------:R-:W2:Y:S02]  /*119b0*/  @!P0 SYNCS.PHASECHK.TRANS64 P0, [R3+URZ+0x28860], R0 ;  /* 0x02886000030085a7 */ /* 0x000ea4000800007f */
[----:B--2---:R-:W-:Y:S05]  /*119c0*/  @!P0 BRA `(.L_x_2383) ;  /* 0xfffffffc00f08947 */ /* 0x004fea000383ffff */
[----:B------:R-:W-:Y:S05]  /*119d0*/  BRA `(.L_x_2435) ;  /* 0xffffffe400947947 */ /* 0x000fea000383ffff */
.L_x_2390:
[----:B------:R-:W-:Y:S01]  /*119e0*/  BSSY B0, `(.L_x_2436) ;  /* 0x0000008000007945 */ /* 0x000fe20003800000 */
[----:B-----5:R-:W-:Y:S02]  /*119f0*/  IMAD.MOV.U32 R13, RZ, RZ, R2 ;  /* 0x000000ffff0d7224 */ /* 0x020fe400078e0002 */
[----:B------:R-:W-:Y:S02]  /*11a00*/  IMAD.MOV.U32 R12, RZ, RZ, RZ ;  /* 0x000000ffff0c7224 */ /* 0x000fe400078e00ff */
[----:B------:R-:W-:Y:S02]  /*11a10*/  IMAD.MOV.U32 R11, RZ, RZ, 0x1f ;  /* 0x0000001fff0b7424 */ /* 0x000fe400078e00ff */
[----:B------:R-:W-:-:S07]  /*11a20*/  IMAD.MOV.U32 R15, RZ, RZ, -0x1 ;  /* 0xffffffffff0f7424 */ /* 0x000fce00078e00ff */
[----:B-1----:R-:W-:Y:S05]  /*11a30*/  WARPSYNC.COLLECTIVE R15, `(.L_x_2437) ;  /* 0x000000000f087348 */ /* 0x002fea0003c00000 */
[----:B------:R0:W2:Y:S02]  /*11a40*/  SHFL.IDX P6, R14, R13, R12, R11 ;  /* 0x0000000c0d0e7389 */ /* 0x0000a400000c000b */
[----:B012---:R-:W-:Y:S01]  /*11a50*/  ENDCOLLECTIVE ;  /* 0x000000000000791b */ /* 0x007fe20003800000 */
.L_x_2437:
[----:B------:R-:W-:Y:S05]  /*11a60*/  BSYNC B0 ;  /* 0x0000000000007941 */ /* 0x000fea0003800000 */
.L_x_2436:
[----:B------:R-:W-:Y:S05]  /*11a70*/  BRA `(.L_x_2438) ;  /* 0xffffffe8008c7947 */ /* 0x000fea000383ffff */
.L_x_2393:
[----:B0-----:R0:W1:Y:S02]  /*11a80*/  SYNCS.PHASECHK.TRANS64.TRYWAIT P0, [R0+URZ+0x28820], R3 ;  /* 0x02882003000075a7 */ /* 0x001064000800017f */
[----:B-1----:R-:W-:Y:S05]  /*11a90*/  @!P0 NANOSLEEP.SYNCS 0x989680 ;  /* 0x009896800000895d */ /* 0x002fea0003900000 */
[----:B------:R-:W1:Y:S02]  /*11aa0*/  @!P0 SYNCS.PHASECHK.TRANS64 P0, [R0+URZ+0x28820], R3 ;  /* 0x02882003000085a7 */ /* 0x000e64000800007f */
[----:B-1----:R-:W-:Y:S05]  /*11ab0*/  @!P0 BRA `(.L_x_2393) ;  /* 0xfffffffc00f08947 */ /* 0x002fea000383ffff */
[----:B------:R-:W-:Y:S05]  /*11ac0*/  BRA `(.L_x_2439) ;  /* 0xffffffe800d87947 */ /* 0x000fea000383ffff */
.L_x_2394:
        /* <DEDUP_REMOVED lines=8> */
[----:B0-----:R-:W-:Y:S05]  /*11b50*/  WARPSYNC.COLLECTIVE R15, `(.L_x_2441) ;  /* 0x000000000f087348 */ /* 0x001fea0003c00000 */
[----:B------:R1:W2:Y:S02]  /*11b60*/  SHFL.IDX P6, R14, R13, R12, R11 ;  /* 0x0000000c0d0e7389 */ /* 0x0002a400000c000b */
[----:B012---:R-:W-:Y:S01]  /*11b70*/  ENDCOLLECTIVE ;  /* 0x000000000000791b */ /* 0x007fe20003800000 */
.L_x_2441:
[----:B------:R-:W-:Y:S05]  /*11b80*/  BSYNC B0 ;  /* 0x0000000000007941 */ /* 0x000fea0003800000 */
.L_x_2440:
[----:B------:R-:W-:Y:S05]  /*11b90*/  BRA `(.L_x_2442) ;  /* 0xffffffe800c07947 */ /* 0x000fea000383ffff */
.L_x_2397:
[----:B------:R-:W-:Y:S01]  /*11ba0*/  BSSY B1, `(.L_x_2443) ;  /* 0x0000006000017945 */ /* 0x000fe20003800000 */
[----:B------:R-:W-:-:S07]  /*11bb0*/  IMAD.MOV.U32 R15, RZ, RZ, -0x1 ;  /* 0xffffffffff0f7424 */ /* 0x000fce00078e00ff */
[----:B01----:R-:W-:Y:S05]  /*11bc0*/  WARPSYNC.COLLECTIVE R15, `(.L_x_2444) ;  /* 0x000000000f0c7348 */ /* 0x003fea0003c00000 */
[----:B------:R-:W-:Y:S02]  /*11bd0*/  ELECT P6, UR62, PT ;  /* 0x00000000003e782f */ /* 0x000fe400038c0000 */
[----:B------:R-:W-:Y:S01]  /*11be0*/  MOV R14, UR62 ;  /* 0x0000003e000e7c02 */ /* 0x000fe20008000f00 */
[----:B01----:R-:W-:Y:S10]  /*11bf0*/  ENDCOLLECTIVE ;  /* 0x000000000000791b */ /* 0x003ff40003800000 */
.L_x_2444:
[----:B------:R-:W-:Y:S05]  /*11c00*/  BSYNC B1 ;  /* 0x0000000000017941 */ /* 0x000fea0003800000 */
.L_x_2443:
[----:B------:R-:W-:Y:S05]  /*11c10*/  BRA `(.L_x_2445) ;  /* 0xffffffe800b87947 */ /* 0x000fea000383ffff */
.L_x_2399:
[----:B0-----:R0:W1:Y:S02]  /*11c20*/  SYNCS.PHASECHK.TRANS64.TRYWAIT P0, [R6+URZ], R5 ;  /* 0x00000005060075a7 */ /* 0x001064000800017f */
[----:B-1----:R-:W-:Y:S05]  /*11c30*/  @!P0 NANOSLEEP.SYNCS 0x989680 ;  /* 0x009896800000895d */ /* 0x002fea0003900000 */
[----:B------:R-:W1:Y:S02]  /*11c40*/  @!P0 SYNCS.PHASECHK.TRANS64 P0, [R6+URZ], R5 ;  /* 0x00000005060085a7 */ /* 0x000e64000800007f */
[----:B-1----:R-:W-:Y:S05]  /*11c50*/  @!P0 BRA `(.L_x_2399) ;  /* 0xfffffffc00f08947 */ /* 0x002fea000383ffff */
[----:B------:R-:W-:Y:S05]  /*11c60*/  BRA `(.L_x_2446) ;  /* 0xffffffe800f07947 */ /* 0x000fea000383ffff */
.L_x_2400:
[----:B-1----:R1:W2:Y:S02]  /*11c70*/  SYNCS.PHASECHK.TRANS64.TRYWAIT P0, [R3+URZ], R2 ;  /* 0x00000002030075a7 */ /* 0x0022a4000800017f */
[----:B--2---:R-:W-:Y:S05]  /*11c80*/  @!P0 NANOSLEEP.SYNCS 0x989680 ;  /* 0x009896800000895d */ /* 0x004fea0003900000 */
[----:B------:R-:W2:Y:S02]  /*11c90*/  @!P0 SYNCS.PHASECHK.TRANS64 P0, [R3+URZ], R2 ;  /* 0x00000002030085a7 */ /* 0x000ea4000800007f */
[----:B--2---:R-:W-:Y:S05]  /*11ca0*/  @!P0 BRA `(.L_x_2400) ;  /* 0xfffffffc00f08947 */ /* 0x004fea000383ffff */
[----:B------:R-:W-:Y:S05]  /*11cb0*/  BRA `(.L_x_2447) ;  /* 0xffffffe800e47947 */ /* 0x000fea000383ffff */
.L_x_2402:
[----:B-1----:R1:W2:Y:S02]  /*11cc0*/  SYNCS.PHASECHK.TRANS64.TRYWAIT P0, [R18+URZ], R5 ;  /* 0x00000005120075a7 */ /* 0x0022a4000800017f */
[----:B--2---:R-:W-:Y:S05]  /*11cd0*/  @!P0 NANOSLEEP.SYNCS 0x989680 ;  /* 0x009896800000895d */ /* 0x004fea0003900000 */
[----:B------:R-:W2:Y:S02]  /*11ce0*/  @!P0 SYNCS.PHASECHK.TRANS64 P0, [R18+URZ], R5 ;  /* 0x00000005120085a7 */ /* 0x000ea4000800007f */
[----:B--2---:R-:W-:Y:S05]  /*11cf0*/  @!P0 BRA `(.L_x_2402) ;  /* 0xfffffffc00f08947 */ /* 0x004fea000383ffff */
[----:B------:R-:W-:Y:S05]  /*11d00*/  BRA `(.L_x_2448) ;  /* 0xffffffe800e87947 */ /* 0x000fea000383ffff */
.L_x_2449:
        /* <DEDUP_REMOVED lines=15> */
.L_x_3224:


//--------------------- .text._ZN7cutlass13device_kernelIN5flash11enable_sm90INS1_16FlashAttnFwdSm90INS1_25CollectiveMainloopFwdSm90ILi2EN4cute5tupleIJNS5_1CILi1EEES8_S8_EEENS6_IJNS7_ILi128EEESA_SA_EEELi128ENS_10bfloat16_tEfNS_4arch4Sm90ELb1ELb0ELb1ELb1ELb0ELb0ELb0ELb1ELb1ELb1ELb0ELb0EEENS1_21CollectiveEpilogueFwdISB_S9_SC_SE_Li256ELb1ELb1ELb0ELb0EEENS1_36VarlenDynamicPersistentTileSchedulerILi128ELi128ELi256ELi128ELb0ELb1ELb1ELb1ELb1ELb1EEEEEEEEEvNT_6ParamsE --------------------------
	.section	.text._ZN7cutlass13device_kernelIN5flash11enable_sm90INS1_16FlashAttnFwdSm90INS1_25CollectiveMainloopFwdSm90ILi2EN4cute5tupleIJNS5_1CILi1EEES8_S8_EEENS6_IJNS7_ILi128EEESA_SA_EEELi128ENS_10bfloat16_tEfNS_4arch4Sm90ELb1ELb0ELb1ELb1ELb0ELb0ELb0ELb1ELb1ELb1ELb0ELb0EEENS1_21CollectiveEpilogueFwdISB_S9_SC_SE_Li256ELb1ELb1ELb0ELb0EEENS1_36VarlenDynamicPersistentTileSchedulerILi128ELi128ELi256ELi128ELb0ELb1ELb1ELb1ELb1ELb1EEEEEEEEEvNT_6ParamsE,"ax",@progbits
	.align	128
.text._ZN7cutlass13device_kernelIN5flash11enable_sm90INS1_16FlashAttnFwdSm90INS1_25CollectiveMainloopFwdSm90ILi2EN4cute5tupleIJNS5_1CILi1EEES8_S8_EEENS6_IJNS7_ILi128EEESA_SA_EEELi128ENS_10bfloat16_tEfNS_4arch4Sm90ELb1ELb0ELb1ELb1ELb0ELb0ELb0ELb1ELb1ELb1ELb0ELb0EEENS1_21CollectiveEpilogueFwdISB_S9_SC_SE_Li256ELb1ELb1ELb0ELb0EEENS1_36VarlenDynamicPersistentTileSchedulerILi128ELi128ELi256ELi128ELb0ELb1ELb1ELb1ELb1ELb1EEEEEEEEEvNT_6ParamsE:
        .type           _ZN7cutlass13device_kernelIN5flash11enable_sm90INS1_16FlashAttnFwdSm90INS1_25CollectiveMainloopFwdSm90ILi2EN4cute5tupleIJNS5_1CILi1EEES8_S8_EEENS6_IJNS7_ILi128EEESA_SA_EEELi128ENS_10bfloat16_tEfNS_4arch4Sm90ELb1ELb0ELb1ELb1ELb0ELb0ELb0ELb1ELb1ELb1ELb0ELb0EEENS1_21CollectiveEpilogueFwdISB_S9_SC_SE_Li256ELb1ELb1ELb0ELb0EEENS1_36VarlenDynamicPersistentTileSchedulerILi128ELi128ELi256ELi128ELb0ELb1ELb1ELb1ELb1ELb1EEEEEEEEEvNT_6ParamsE,@function
        .size           _ZN7cutlass13device_kernelIN5flash11enable_sm90INS1_16FlashAttnFwdSm90INS1_25CollectiveMainloopFwdSm90ILi2EN4cute5tupleIJNS5_1CILi1EEES8_S8_EEENS6_IJNS7_ILi128EEESA_SA_EEELi128ENS_10bfloat16_tEfNS_4arch4Sm90ELb1ELb0ELb1ELb1ELb0ELb0ELb0ELb1ELb1ELb1ELb0ELb0EEENS1_21CollectiveEpilogueFwdISB_S9_SC_SE_Li256ELb1ELb1ELb0ELb0EEENS1_36VarlenDynamicPersistentTileSchedulerILi128ELi128ELi256ELi128ELb0ELb1ELb1ELb1ELb1ELb1EEEEEEEEEvNT_6ParamsE,(.L_x_3225 - _ZN7cutlass13device_kernelIN5flash11enable_sm90INS1_16FlashAttnFwdSm90INS1_25CollectiveMainloopFwdSm90ILi2EN4cute5tupleIJNS5_1CILi1EEES8_S8_EEENS6_IJNS7_ILi128EEESA_SA_EEELi128ENS_10bfloat16_tEfNS_4arch4Sm90ELb1ELb0ELb1ELb1ELb0ELb0ELb0ELb1ELb1ELb1ELb0ELb0EEENS1_21CollectiveEpilogueFwdISB_S9_SC_SE_Li256ELb1ELb1ELb0ELb0EEENS1_36VarlenDynamicPersistentTileSchedulerILi128ELi128ELi256ELi128ELb0ELb1ELb1ELb1ELb1ELb1EEEEEEEEEvNT_6ParamsE)
        .other          _ZN7cutlass13device_kernelIN5flash11enable_sm90INS1_16FlashAttnFwdSm90INS1_25CollectiveMainloopFwdSm90ILi2EN4cute5tupleIJNS5_1CILi1EEES8_S8_EEENS6_IJNS7_ILi128EEESA_SA_EEELi128ENS_10bfloat16_tEfNS_4arch4Sm90ELb1ELb0ELb1ELb1ELb0ELb0ELb0ELb1ELb1ELb1ELb0ELb0EEENS1_21CollectiveEpilogueFwdISB_S9_SC_SE_Li256ELb1ELb1ELb0ELb0EEENS1_36VarlenDynamicPersistentTileSchedulerILi128ELi128ELi256ELi128ELb0ELb1ELb1ELb1ELb1ELb1EEEEEEEEEvNT_6ParamsE,@"STO_CUDA_ENTRY STV_DEFAULT"
_ZN7cutlass13device_kernelIN5flash11enable_sm90INS1_16FlashAttnFwdSm90INS1_25CollectiveMainloopFwdSm90ILi2EN4cute5tupleIJNS5_1CILi1EEES8_S8_EEENS6_IJNS7_ILi128EEESA_SA_EEELi128ENS_10bfloat16_tEfNS_4arch4Sm90ELb1ELb0ELb1ELb1ELb0ELb0ELb0ELb1ELb1ELb1ELb0ELb0EEENS1_21CollectiveEpilogueFwdISB_S9_SC_SE_Li256ELb1ELb1ELb0ELb0EEENS1_36VarlenDynamicPersistentTileSchedulerILi128ELi128ELi256ELi128ELb0ELb1ELb1ELb1ELb1ELb1EEEEEEEEEvNT_6ParamsE:
        /* <DEDUP_REMOVED lines=17> */
.L_x_2451:
[----:B------:R-:W-:Y:S05]  /*0110*/  BSYNC B0 ;  /* 0x0000000000007941 */ /* 0x000fea0003800000 */
.L_x_2450:
        /* <DEDUP_REMOVED lines=40> */
.L_x_2452:
        /* <DEDUP_REMOVED lines=22> */
.L_x_2453:
        /* <DEDUP_REMOVED lines=18> */
.L_x_2454:
        /* <DEDUP_REMOVED lines=22> */
.L_x_2455:
        /* <DEDUP_REMOVED lines=22> */
.L_x_2456:
[----:B--2---:R-:W-:Y:S01]  /*08e0*/  ISETP.NE.AND P0, PT, R2, RZ, PT ;  /* 0x000000ff0200720c */ /* 0x004fe20003f05270 */
[----:B------:R-:W-:Y:S01]  /*08f0*/  IMAD.MOV.U32 R2, RZ, RZ, 0x1 ;  /* 0x00000001ff027424 */ /* 0x000fe200078e00ff */
[----:B------:R-:W-:Y:S01]  /*0900*/  NOP ;  /* 0x0000000000007918 */ /* 0x000fe20000000000 */
[----:B------:R-:W-:-:S03]  /*0910*/  ULDC.64 UR40, c[0x0][0x208] ;  /* 0x0000820000287ab9 */ /* 0x000fc60000000a00 */
[----:B------:R-:W-:-:S05]  /*0920*/  SEL R2, R2, 0x2, !P0 ;  /* 0x0000000202027807 */ /* 0x000fca0004000000 */
[----:B------:R2:W-:Y:S01]  /*0930*/  STL [R1+0x54], R2 ;  /* 0x0000540201007387 */ /* 0x0005e20000100800 */
[----:B01-34-:R-:W-:Y:S06]  /*0940*/  BAR.SYNC.DEFER_BLOCKING 0x0 ;  /* 0x0000000000007b1d */ /* 0x01bfec0000010000 */
[----:B------:R-:W-:Y:S05]  /*0950*/  @!P0 BRA `(.L_x_2457) ;  /* 0x000000bc00208947 */ /* 0x000fea0003800000 */
.L_x_2458:
        /* <DEDUP_REMOVED lines=24> */
[----:B------:R-:W-:Y:S02]  /*0ae0*/  IMAD.IADD R191, R197, 0x1, -R2 ;  /* 0x00000001c5bf7824 */ /* 0x000fe400078e0a02 */
[----:B------:R-:W-:-:S03]  /*0af0*/  IMAD.SHL.U32 R6, R4, 0x20, RZ ;  /* 0x0000002004067824 */ /* 0x000fc600078e00ff */
[----:B------:R-:W-:Y:S02]  /*0b00*/  SHF.R.S32.HI R8, RZ, 0x1f, R191 ;  /* 0x0000001fff087819 */ /* 0x000fe400000114bf */
[----:B------:R-:W-:Y:S02]  /*0b10*/  LEA.HI R2, R0, R197, RZ, 0x4 ;  /* 0x000000c500027211 */ /* 0x000fe400078f20ff */
[----:B------:R-:W-:Y:S02]  /*0b20*/  LEA.HI R9, R8, R191, RZ, 0x2 ;  /* 0x000000bf08097211 */ /* 0x000fe400078f10ff */
[----:B------:R-:W-:Y:S02]  /*0b30*/  LEA.HI R10, R0, R197, RZ, 0x2 ;  /* 0x000000c5000a7211 */ /* 0x000fe400078f10ff */
[----:B------:R-:W-:Y:S02]  /*0b40*/  LOP3.LUT R7, R6, 0xfffffc00, RZ, 0xc0, !PT ;  /* 0xfffffc0006077812 */ /* 0x000fe400078ec0ff */
[----:B------:R-:W-:-:S02]  /*0b50*/  SHF.R.S32.HI R6, RZ, 0x2, R9 ;  /* 0x00000002ff067819 */ /* 0x000fc40000011409 */
[----:B------:R-:W-:Y:S02]  /*0b60*/  SHF.R.S32.HI R11, RZ, 0x1f, R9 ;  /* 0x0000001fff0b7819 */ /* 0x000fe40000011409 */
[----:B------:R-:W-:Y:S02]  /*0b70*/  SHF.R.S32.HI R5, RZ, 0x4, R2 ;  /* 0x00000004ff057819 */ /* 0x000fe40000011402 */
[----:B------:R-:W-:Y:S02]  /*0b80*/  LOP3.LUT R4, R2, 0x3fffff0, RZ, 0xc0, !PT ;  /* 0x03fffff002047812 */ /* 0x000fe400078ec0ff */
[----:B------:R-:W-:Y:S02]  /*0b90*/  LOP3.LUT R10, R10, 0xfffffffc, RZ, 0xc0, !PT ;  /* 0xfffffffc0a0a7812 */ /* 0x000fe400078ec0ff */
[----:B------:R-:W-:Y:S02]  /*0ba0*/  LEA.HI R0, R0, R197, RZ, 0x3 ;  /* 0x000000c500007211 */ /* 0x000fe400078f18ff */
[----:B------:R-:W-:-:S02]  /*0bb0*/  LEA.HI R11, R11, R6, RZ, 0x3 ;  /* 0x000000060b0b7211 */ /* 0x000fc400078f18ff */
[----:B------:R-:W-:Y:S01]  /*0bc0*/  SHF.R.S32.HI R192, RZ, 0x7, R3 ;  /* 0x00000007ffc07819 */ /* 0x000fe20000011403 */
[C---:B------:R-:W-:Y:S01]  /*0bd0*/  IMAD.IADD R4, R197.reuse, 0x1, -R4 ;  /* 0x00000001c5047824 */ /* 0x040fe200078e0a04 */
[----:B------:R-:W-:Y:S01]  /*0be0*/  LEA.HI R2, R2, R5, RZ, 0x1 ;  /* 0x0000000502027211 */ /* 0x000fe200078f08ff */
[----:B------:R-:W-:Y:S01]  /*0bf0*/  IMAD.IADD R10, R197, 0x1, -R10 ;  /* 0x00000001c50a7824 */ /* 0x000fe200078e0a0a */
[----:B------:R-:W-:Y:S02]  /*0c00*/  LOP3.LUT R186, R0, 0xfffffff8, RZ, 0xc0, !PT ;  /* 0xfffffff800ba7812 */ /* 0x000fe400078ec0ff */
[----:B------:R-:W-:Y:S02]  /*0c10*/  LOP3.LUT R11, R11, 0xfffffff8, RZ, 0xc0, !PT ;  /* 0xfffffff80b0b7812 */ /* 0x000fe400078ec0ff */
[----:B------:R-:W-:Y:S02]  /*0c20*/  LEA.HI R8, R8, R191, RZ, 0x5 ;  /* 0x000000bf08087211 */ /* 0x000fe400078f28ff */
[----:B------:R-:W-:Y:S01]  /*0c30*/  LEA.HI R3, R3, R192, RZ, 0x1 ;  /* 0x000000c003037211 */ /* 0x000fe200078f08ff */
[----:B------:R-:W-:Y:S01]  /*0c40*/  IMAD R7, R4, 0x40, R7 ;  /* 0x0000004004077824 */ /* 0x000fe200078e0207 */
[----:B------:R-:W-:Y:S01]  /*0c50*/  LOP3.LUT R2, R2, 0x1ffffffe, RZ, 0xc0, !PT ;  /* 0x1ffffffe02027812 */ /* 0x000fe200078ec0ff */
[----:B------:R-:W-:Y:S01]  /*0c60*/  IMAD.IADD R186, R197, 0x1, -R186 ;  /* 0x00000001c5ba7824 */ /* 0x000fe200078e0aba */
[----:B------:R-:W-:Y:S01]  /*0c70*/  SHF.R.S32.HI R8, RZ, 0x5, R8 ;  /* 0x00000005ff087819 */ /* 0x000fe20000011408 */
[----:B------:R-:W-:Y:S01]  /*0c80*/  IMAD.IADD R11, R6, 0x1, -R11 ;  /* 0x00000001060b7824 */ /* 0x000fe200078e0a0b */
[----:B------:R-:W-:-:S02]  /*0c90*/  LEA.HI R4, R10, R10, RZ, 0x1 ;  /* 0x0000000a0a047211 */ /* 0x000fc400078f08ff */
[----:B------:R-:W-:Y:S01]  /*0ca0*/  LOP3.LUT R3, R3, 0x3fffffe, RZ, 0xc0, !PT ;  /* 0x03fffffe03037812 */ /* 0x000fe200078ec0ff */
[----:B------:R-:W-:Y:S01]  /*0cb0*/  IMAD.IADD R2, R5, 0x1, -R2 ;  /* 0x0000000105027824 */ /* 0x000fe200078e0a02 */
[----:B------:R-:W-:Y:S01]  /*0cc0*/  LOP3.LUT R5, R4, 0x1ffffffe, RZ, 0xc0, !PT ;  /* 0x1ffffffe04057812 */ /* 0x000fe200078ec0ff */
[----:B------:R-:W-:Y:S02]  /*0cd0*/  IMAD.SHL.U32 R19, R186, 0x8, RZ ;  /* 0x00000008ba137824 */ /* 0x000fe400078e00ff */
[----:B------:R-:W-:Y:S02]  /*0ce0*/  IMAD R8, R8, 0x10, R11 ;  /* 0x0000001008087824 */ /* 0x000fe400078e020b */
[----:B------:R-:W-:Y:S01]  /*0cf0*/  IMAD.IADD R3, R192, 0x1, -R3 ;  /* 0x00000001c0037824 */ /* 0x000fe200078e0a03 */
[----:B------:R-:W-:Y:S01]  /*0d00*/  LOP3.LUT R22, R9, 0x7ffffffc, RZ, 0xc0, !PT ;  /* 0x7ffffffc09167812 */ /* 0x000fe200078ec0ff */
[----:B------:R-:W-:Y:S02]  /*0d10*/  VIADD R185, R19, 0x40 ;  /* 0x0000004013b97836 */ /* 0x000fe40000000000 */
[----:B------:R-:W-:-:S02]  /*0d20*/  IMAD.IADD R10, R10, 0x1, -R5 ;  /* 0x000000010a0a7824 */ /* 0x000fc400078e0a05 */
[----:B------:R-:W-:Y:S01]  /*0d30*/  IMAD R193, R3, 0x40, R8 ;  /* 0x0000004003c17824 */ /* 0x000fe200078e0208 */
[----:B------:R-:W-:Y:S01]  /*0d40*/  SHF.R.S32.HI R189, RZ, 0x3, R0 ;  /* 0x00000003ffbd7819 */ /* 0x000fe20000011400 */
[----:B------:R-:W-:Y:S01]  /*0d50*/  IMAD R194, R2, 0x8, R7 ;  /* 0x0000000802c27824 */ /* 0x000fe200078e0207 */
[----:B------:R-:W-:Y:S01]  /*0d60*/  SHF.R.S32.HI R196, RZ, 0x1f, R19 ;  /* 0x0000001fffc47819 */ /* 0x000fe20000011413 */
[----:B------:R-:W-:Y:S01]  /*0d70*/  IMAD.MOV.U32 R190, RZ, RZ, RZ ;  /* 0x000000ffffbe7224 */ /* 0x000fe200078e00ff */
[----:B------:R-:W-:Y:S01]  /*0d80*/  SHF.R.S32.HI R195, RZ, 0x1f, R185 ;  /* 0x0000001fffc37819 */ /* 0x000fe200000114b9 */
[----:B------:R-:W-:Y:S02]  /*0d90*/  IMAD.IADD R22, R191, 0x1, -R22 ;  /* 0x00000001bf167824 */ /* 0x000fe400078e0a16 */
[----:B------:R-:W-:Y:S01]  /*0da0*/  IMAD R23, R10, 0x8, R193 ;  /* 0x000000080a177824 */ /* 0x000fe200078e02c1 */
[----:B------:R-:W-:Y:S01]  /*0db0*/  UMOV UR36, URZ ;  /* 0x0000003f00247c82 */ /* 0x000fe20008000000 */
[----:B------:R-:W-:Y:S01]  /*0dc0*/  UMOV UR37, URZ ;  /* 0x0000003f00257c82 */ /* 0x000fe20008000000 */
[----:B--2---:R-:W-:-:S07]  /*0dd0*/  LOP3.LUT R18, R12, 0x1, RZ, 0xfc, !PT ;  /* 0x000000010c127812 */ /* 0x004fce00078efcff */
.L_x_2512:
[----:B0-2---:R-:W0:Y:S01]  /*0de0*/  LDC.64 R2, c[0x0][0xc88] ;  /* 0x00032200ff027b82 */ /* 0x005e220000000a00 */
[----:B------:R-:W-:Y:S01]  /*0df0*/  ULDC.64 UR4, c[0x0][0xa28] ;  /* 0x00028a0000047ab9 */ /* 0x000fe20000000a00 */
[----:B------:R-:W-:Y:S01]  /*0e00*/  ULDC.64 UR6, c[0x0][0xa18] ;  /* 0x0002860000067ab9 */ /* 0x000fe20000000a00 */
[----:B------:R-:W-:Y:S01]  /*0e10*/  IMAD.MOV.U32 R7, RZ, RZ, RZ ;  /* 0x000000ffff077224 */ /* 0x000fe200078e00ff */
[----:B------:R-:W-:Y:S01]  /*0e20*/  ULDC.64 UR8, c[0x0][0xa20] ;  /* 0x0002880000087ab9 */ /* 0x000fe20000000a00 */
[----:B0-----:R-:W-:-:S05]  /*0e30*/  IMAD.WIDE R2, R47, 0x4, R2 ;  /* 0x000000042f027825 */ /* 0x001fca00078e0202 */
[----:B------:R-:W2:Y:S01]  /*0e40*/  LDG.E R184, desc[UR40][R2.64] ;  /* 0x0000002802b87981 */ /* 0x000ea2000c1e1900 */
[----:B------:R-:W-:Y:S02]  /*0e50*/  ISETP.NE.U32.AND P0, PT, RZ, UR4, PT ;  /* 0x00000004ff007c0c */ /* 0x000fe4000bf05070 */
[----:B------:R-:W-:Y:S02]  /*0e60*/  ISETP.NE.U32.AND P1, PT, RZ, UR6, PT ;  /* 0x00000006ff007c0c */ /* 0x000fe4000bf25070 */
[----:B------:R-:W-:Y:S02]  /*0e70*/  ISETP.NE.AND.EX P0, PT, RZ, UR5, PT, P0 ;  /* 0x00000005ff007c0c */ /* 0x000fe4000bf05300 */
[----:B------:R-:W-:Y:S02]  /*0e80*/  ISETP.NE.AND.EX P1, PT, RZ, UR7, PT, P1 ;  /* 0x00000007ff007c0c */ /* 0x000fe4000bf25310 */
[----:B--2---:R-:W-:-:S09]  /*0e90*/  SHF.R.S32.HI R188, RZ, 0x1f, R184 ;  /* 0x0000001fffbc7819 */ /* 0x004fd200000114b8 */
[----:B---34-:R-:W-:Y:S01]  /*0ea0*/  @P0 LEA R4, P2, R184, UR4, 0x2 ;  /* 0x00000004b8040c11 */ /* 0x018fe2000f8410ff */
[----:B------:R-:W-:-:S03]  /*0eb0*/  ULDC UR4, c[0x0][0x288] ;  /* 0x0000a20000047ab9 */ /* 0x000fc60000000800 */
[C-C-:B------:R-:W-:Y:S02]  /*0ec0*/  @P0 LEA.HI.X R5, R184.reuse, UR5, R188.reuse, 0x2, P2 ;  /* 0x00000005b8050c11 */ /* 0x140fe400090f14bc */
[C---:B------:R-:W-:Y:S01]  /*0ed0*/  @P1 LEA R2, P2, R184.reuse, UR6, 0x2 ;  /* 0x00000006b8021c11 */ /* 0x040fe2000f8410ff */
[----:B------:R-:W-:Y:S01]  /*0ee0*/  IMAD.U32 R17, RZ, RZ, UR4 ;  /* 0x00000004ff117e24 */ /* 0x000fe2000f8e00ff */
[----:B------:R-:W-:Y:S01]  /*0ef0*/  ULDC.64 UR4, c[0x0][0x418] ;  /* 0x0001060000047ab9 */ /* 0x000fe20000000a00 */
[----:B------:R0:W5:Y:S01]  /*0f00*/  @P0 LDG.E R7, desc[UR40][R4.64] ;  /* 0x0000002804070981 */ /* 0x000162000c1e1900 */
[----:B------:R-:W-:-:S05]  /*0f10*/  @P1 LEA.HI.X R3, R184, UR7, R188, 0x2, P2 ;  /* 0x00000007b8031c11 */ /* 0x000fca00090f14bc */
[----:B------:R0:W5:Y:S01]  /*0f20*/  @P1 LDG.E R17, desc[UR40][R2.64] ;  /* 0x0000002802111981 */ /* 0x000162000c1e1900 */
[----:B------:R-:W-:Y:S01]  /*0f30*/  UISETP.NE.U32.AND UP0, UPT, UR4, URZ, UPT ;  /* 0x0000003f0400728c */ /* 0x000fe2000bf05070 */
[----:B------:R-:W-:Y:S02]  /*0f40*/  ISETP.NE.U32.AND P2, PT, RZ, UR8, PT ;  /* 0x00000008ff007c0c */ /* 0x000fe4000bf45070 */
[----:B------:R-:W-:Y:S01]  /*0f50*/  ULDC UR4, c[0x0][0x424] ;  /* 0x0001090000047ab9 */ /* 0x000fe20000000800 */
[----:B------:R-:W-:Y:S01]  /*0f60*/  UISETP.NE.AND.EX UP0, UPT, UR5, URZ, UPT, UP0 ;  /* 0x0000003f0500728c */ /* 0x000fe2000bf05300 */
[----:B------:R-:W-:Y:S02]  /*0f70*/  ISETP.NE.AND.EX P2, PT, RZ, UR9, PT, P2 ;  /* 0x00000009ff007c0c */ /* 0x000fe4000bf45320 */
[----:B------:R-:W-:Y:S01]  /*0f80*/  ULDC UR5, c[0x0][0x2f0] ;  /* 0x0000bc0000057ab9 */ /* 0x000fe20000000800 */
[----:B------:R-:W-:-:S04]  /*0f90*/  USEL UR4, UR4, 0x1, UP0 ;  /* 0x0000000104047887 */ /* 0x000fc80008000000 */
[----:B------:R-:W-:Y:S01]  /*0fa0*/  UIMAD UR4, UR4, UR5, URZ ;  /* 0x00000005040472a4 */ /* 0x000fe2000f8e023f */
[----:B0-----:R-:W-:Y:S11]  /*0fb0*/  @P1 BRA `(.L_x_2459) ;  /* 0x0000000000241947 */ /* 0x001ff60003800000 */
        /* <DEDUP_REMOVED lines=9> */
.L_x_2459:
[----:B------:R-:W-:Y:S02]  /*1050*/  IMAD.U32 R16, RZ, RZ, UR4 ;  /* 0x00000004ff107e24 */ /* 0x000fe4000f8e00ff */
[----:B------:R-:W-:Y:S01]  /*1060*/  IMAD.MOV.U32 R187, RZ, RZ, R46 ;  /* 0x000000ffffbb7224 */ /* 0x000fe200078e002e */
[----:B------:R-:W-:Y:S06]  /*1070*/  @!P2 BRA `(.L_x_2460) ;  /* 0x000000000010a947 */ /* 0x000fec0003800000 */
[----:B------:R-:W-:-:S04]  /*1080*/  LEA R2, P0, R184, UR8, 0x2 ;  /* 0x00000008b8027c11 */ /* 0x000fc8000f8010ff */
[----:B------:R-:W-:-:S05]  /*1090*/  LEA.HI.X R3, R184, UR9, R188, 0x2, P0 ;  /* 0x00000009b8037c11 */ /* 0x000fca00080f14bc */
[----:B------:R0:W5:Y:S01]  /*10a0*/  LDG.E R16, desc[UR40][R2.64] ;  /* 0x0000002802107981 */ /* 0x000162000c1e1900 */
[----:B------:R-:W-:Y:S05]  /*10b0*/  BRA `(.L_x_2461) ;  /* 0x0000000000247947 */ /* 0x000fea0003800000 */
.L_x_2460:
[----:B------:R-:W-:Y:S02]  /*10c0*/  ULDC.64 UR4, c[0x0][0xa08] ;  /* 0x0002820000047ab9 */ /* 0x000fe40000000a00 */
[----:B------:R-:W-:-:S04]  /*10d0*/  ISETP.NE.U32.AND P0, PT, RZ, UR4, PT ;  /* 0x00000004ff007c0c */ /* 0x000fc8000bf05070 */
[----:B------:R-:W-:-:S13]  /*10e0*/  ISETP.NE.AND.EX P0, PT, RZ, UR5, PT, P0 ;  /* 0x00000005ff007c0c */ /* 0x000fda000bf05300 */
[----:B------:R-:W-:Y:S05]  /*10f0*/  @!P0 BRA `(.L_x_2461) ;  /* 0x0000000000148947 */ /* 0x000fea0003800000 */
[----:B------:R-:W0:Y:S02]  /*1100*/  LDC.64 R2, c[0x0][0xa08] ;  /* 0x00028200ff027b82 */ /* 0x000e240000000a00 */
[----:B0-----:R-:W-:-:S05]  /*1110*/  IMAD.WIDE R2, R184, 0x4, R2 ;  /* 0x00000004b8027825 */ /* 0x001fca00078e0202 */
[----:B------:R-:W2:Y:S04]  /*1120*/  LDG.E R16, desc[UR40][R2.64] ;  /* 0x0000002802107981 */ /* 0x000ea8000c1e1900 */
[----:B------:R-:W2:Y:S02]  /*1130*/  LDG.E R5, desc[UR40][R2.64+0x4] ;  /* 0x0000042802057981 */ /* 0x000ea4000c1e1900 */
[----:B--2---:R-:W-:-:S07]  /*1140*/  IMAD.IADD R16, R5, 0x1, -R16 ;  /* 0x0000000105107824 */ /* 0x004fce00078e0a10 */
.L_x_2461:
[----:B------:R-:W1:Y:S01]  /*1150*/  LDC R0, c[0x0][0x448] ;  /* 0x00011200ff007b82 */ /* 0x000e620000000800 */
[----:B0-----:R-:W-:Y:S01]  /*1160*/  IMAD.SHL.U32 R2, R45, 0x80, RZ ;  /* 0x000000802d027824 */ /* 0x001fe200078e00ff */
[----:B------:R-:W-:Y:S01]  /*1170*/  CS2R R150, SRZ ;  /* 0x0000000000967805 */ /* 0x000fe2000001ff00 */
[----:B-----5:R-:W-:Y:S01]  /*1180*/  IMAD.IADD R16, R16, 0x1, -R7 ;  /* 0x0000000110107824 */ /* 0x020fe200078e0a07 */
[----:B------:R-:W-:Y:S02]  /*1190*/  CS2R R148, SRZ ;  /* 0x0000000000947805 */ /* 0x000fe4000001ff00 */
[----:B------:R-:W-:Y:S02]  /*11a0*/  CS2R R146, SRZ ;  /* 0x0000000000927805 */ /* 0x000fe4000001ff00 */
[----:B------:R-:W-:Y:S02]  /*11b0*/  CS2R R144, SRZ ;  /* 0x0000000000907805 */ /* 0x000fe4000001ff00 */
[----:B------:R-:W-:-:S02]  /*11c0*/  CS2R R142, SRZ ;  /* 0x00000000008e7805 */ /* 0x000fc4000001ff00 */
[----:B------:R-:W-:Y:S02]  /*11d0*/  IADD3 R5, R16, 0x80, -R17 ;  /* 0x0000008010057810 */ /* 0x000fe40007ffe811 */
        /* <DEDUP_REMOVED lines=15> */
[----:B-1----:R-:W-:Y:S01]  /*12d0*/  ISETP.NE.AND P0, PT, R0, 0x1, PT ;  /* 0x000000010000780c */ /* 0x002fe20003f05270 */
[----:B------:R-:W-:Y:S01]  /*12e0*/  VIADD R0, R2, 0x7f ;  /* 0x0000007f02007836 */ /* 0x000fe20000000000 */
        /* <DEDUP_REMOVED lines=11> */
[----:B------:R-:W0:Y:S01]  /*13a0*/  @P0 LDC R3, c[0x0][0x44c] ;  /* 0x00011300ff030b82 */ /* 0x000e220000000800 */
[----:B------:R-:W-:Y:S02]  /*13b0*/  IMAD.MOV.U32 R21, RZ, RZ, RZ ;  /* 0x000000ffff157224 */ /* 0x000fe400078e00ff */
[----:B------:R-:W-:Y:S02]  /*13c0*/  IMAD.MOV.U32 R89, RZ, RZ, RZ ;  /* 0x000000ffff597224 */ /* 0x000fe400078e00ff */
[----:B------:R-:W-:-:S03]  /*13d0*/  IMAD.MOV.U32 R8, RZ, RZ, RZ ;  /* 0x000000ffff087224 */ /* 0x000fc600078e00ff */
[----:B------:R-:W1:Y:S01]  /*13e0*/  @P0 LDC R4, c[0x0][0x450] ;  /* 0x00011400ff040b82 */ /* 0x000e620000000800 */
[----:B0-----:R-:W-:-:S05]  /*13f0*/  @P0 IMAD.HI.U32 R3, R0, R3, RZ ;  /* 0x0000000300030227 */ /* 0x001fca00078e00ff */
[----:B-1----:R-:W-:Y:S01]  /*1400*/  @P0 SHF.R.U32.HI R0, RZ, R4, R3 ;  /* 0x00000004ff000219 */ /* 0x002fe20000011603 */
[----:B------:R-:W-:Y:S01]  /*1410*/  VIADD R3, R16, 0x7f ;  /* 0x0000007f10037836 */ /* 0x000fe20000000000 */
[----:B------:R-:W-:-:S03]  /*1420*/  PLOP3.LUT P0, PT, PT, PT, PT, 0x80, 0x0 ;  /* 0x000000000000781c */ /* 0x000fc60003f0f070 */
[----:B------:R-:W-:Y:S01]  /*1430*/  IMAD.IADD R5, R5, 0x1, R0 ;  /* 0x0000000105057824 */ /* 0x000fe200078e0200 */
[----:B------:R-:W-:-:S04]  /*1440*/  SHF.R.S32.HI R0, RZ, 0x1f, R3 ;  /* 0x0000001fff007819 */ /* 0x000fc80000011403 */
[----:B------:R-:W-:Y:S02]  /*1450*/  SHF.R.S32.HI R4, RZ, 0x1f, R5 ;  /* 0x0000001fff047819 */ /* 0x000fe40000011405 */
[----:B------:R-:W-:Y:S02]  /*1460*/  LEA.HI R0, R0, R3, RZ, 0x7 ;  /* 0x0000000300007211 */ /* 0x000fe400078f38ff */
[----:B------:R-:W-:Y:S02]  /*1470*/  LEA.HI R4, R4, R5, RZ, 0x7 ;  /* 0x0000000504047211 */ /* 0x000fe400078f38ff */
[----:B------:R-:W-:Y:S01]  /*1480*/  SHF.R.S32.HI R88, RZ, 0x7, R0 ;  /* 0x00000007ff587819 */ /* 0x000fe20000011400 */
[----:B------:R-:W-:Y:S01]  /*1490*/  IMAD.MOV.U32 R0, RZ, RZ, RZ ;  /* 0x000000ffff007224 */ /* 0x000fe200078e00ff */
[----:B------:R-:W-:-:S04]  /*14a0*/  SHF.R.S32.HI R3, RZ, 0x7, R4 ;  /* 0x00000007ff037819 */ /* 0x000fc80000011404 */
[----:B------:R-:W-:Y:S01]  /*14b0*/  VIMNMX R88, R88, R3, PT ;  /* 0x0000000358587248 */ /* 0x000fe20003fe0100 */
[----:B------:R-:W-:-:S03]  /*14c0*/  IMAD.MOV.U32 R3, RZ, RZ, RZ ;  /* 0x000000ffff037224 */ /* 0x000fc600078e00ff */
[----:B------:R-:W-:-:S13]  /*14d0*/  ISETP.GE.AND P1, PT, R88, 0x1, PT ;  /* 0x000000015800780c */ /* 0x000fda0003f26270 */
[----:B------:R-:W-:Y:S05]  /*14e0*/  @!P1 BRA `(.L_x_2462) ;  /* 0x0000009000589947 */ /* 0x000fea0003800000 */
        /* <DEDUP_REMOVED lines=31> */
.L_x_2463:
[----:B------:R-:W-:Y:S02]  /*16e0*/  LEA.HI R0, R190, R190, RZ, 0x1 ;  /* 0x000000bebe007211 */ /* 0x000fe400078f08ff */
[----:B------:R-:W-:Y:S02]  /*16f0*/  ISETP.NE.AND P0, PT, R18, 0x3, PT ;  /* 0x000000031200780c */ /* 0x000fe40003f05270 */
[----:B------:R-:W-:-:S05]  /*1700*/  LOP3.LUT R3, R0, 0xfffffffe, RZ, 0xc0, !PT ;  /* 0xfffffffe00037812 */ /* 0x000fca00078ec0ff */
[----:B------:R-:W-:-:S05]  /*1710*/  IMAD.IADD R0, R190, 0x1, -R3 ;  /* 0x00000001be007824 */ /* 0x000fca00078e0a03 */
[----:B------:R-:W-:-:S04]  /*1720*/  SHF.L.U32 R0, R0, 0x1f, RZ ;  /* 0x0000001f00007819 */ /* 0x000fc800000006ff */
[----:B------:R-:W0:Y:S02]  /*1730*/  SYNCS.PHASECHK.TRANS64.TRYWAIT P1, [UR38+0x28800], R0 ;  /* 0x02880000ff0075a7 */ /* 0x000e240008020166 */
[----:B0-----:R-:W-:Y:S05]  /*1740*/  @!P1 BRA `(.L_x_2464) ;  /* 0x0000011000209947 */ /* 0x001fea0003800000 */
.L_x_2634:
[----:B------:R-:W-:Y:S05]  /*1750*/  @!P0 BRA `(.L_x_2465) ;  /* 0x0000000000048947 */ /* 0x000fea0003800000 */
[----:B------:R-:W-:Y:S01]  /*1760*/  BPT.TRAP 0x1 ;  /* 0x000000040000795c */ /* 0x000fe20000300000 */
.L_x_2465:
[----:B0-----:R-:W-:Y:S02]  /*1770*/  IMAD.U32 R0, RZ, RZ, UR37 ;  /* 0x00000025ff007e24 */ /* 0x001fe4000f8e00ff */
[----:B------:R-:W-:-:S03]  /*1780*/  IMAD.U32 R3, RZ, RZ, UR36 ;  /* 0x00000024ff037e24 */ /* 0x000fc6000f8e00ff */
[----:B------:R-:W-:Y:S02]  /*1790*/  LEA R0, R0, UR38, 0x3 ;  /* 0x0000002600007c11 */ /* 0x000fe4000f8e18ff */
[----:B------:R-:W-:-:S04]  /*17a0*/  SHF.L.U32 R3, R3, 0x1f, RZ ;  /* 0x0000001f03037819 */ /* 0x000fc800000006ff */
[----:B------:R0:W1:Y:S01]  /*17b0*/  SYNCS.PHASECHK.TRANS64.TRYWAIT P2, [R0+URZ+0x28830], R3 ;  /* 0x02883003000075a7 */ /* 0x000062000804017f */
[----:B------:R-:W-:Y:S05]  /*17c0*/  @!P0 BRA `(.L_x_2466) ;  /* 0x0000000000048947 */ /* 0x000fea0003800000 */
[----:B------:R-:W-:Y:S01]  /*17d0*/  BPT.TRAP 0x1 ;  /* 0x000000040000795c */ /* 0x000fe20000300000 */
.L_x_2466:
[----:B------:R-:W2:Y:S02]  /*17e0*/  S2R R4, SR_TID.X ;  /* 0x0000000000047919 */ /* 0x000ea40000002100 */
[----:B--2---:R-:W-:Y:S01]  /*17f0*/  LOP3.LUT P1, RZ, R4, 0x7f, RZ, 0xc0, !PT ;  /* 0x0000007f04ff7812 */ /* 0x004fe2000782c0ff */
[----:B-1----:R-:W-:-:S12]  /*1800*/  @P2 BRA `(.L_x_2467) ;  /* 0x0000000000082947 */ /* 0x002fd80003800000 */
[----:B------:R-:W1:Y:S02]  /*1810*/  SYNCS.PHASECHK.TRANS64.TRYWAIT P2, [R0+URZ+0x28830], R3 ;  /* 0x02883003000075a7 */ /* 0x000e64000804017f */
[----:B-1----:R-:W-:Y:S05]  /*1820*/  @!P2 BRA `(.L_x_2468) ;  /* 0x000001100000a947 */ /* 0x002fea0003800000 */
.L_x_2467:
[----:B------:R-:W-:Y:S05]  /*1830*/  WARPSYNC.ALL ;  /* 0x0000000000007948 */ /* 0x000fea0003800000 */
[----:B------:R-:W-:Y:S01]  /*1840*/  UIADD3 UR4, UR38, 0x18400, URZ ;  /* 0x0001840026047890 */ /* 0x000fe2000fffe03f */
[----:B------:R-:W-:Y:S01]  /*1850*/  WARPGROUP.ARRIVE ;  /* 0x00000000000079c5 */ /* 0x000fe20000000000 */
[----:B------:R-:W-:Y:S01]  /*1860*/  ULOP3.LUT UR32, UR43, 0x10000, URZ, 0xfc, !UPT ;  /* 0x000100002b207892 */ /* 0x000fe2000f8efc3f */
[----:B------:R-:W2:Y:S01]  /*1870*/  LDC R8, c[0x0][0x448] ;  /* 0x00011200ff087b82 */ /* 0x000ea20000000800 */
        /* <DEDUP_REMOVED lines=24> */
[----:B--2---:R-:W-:Y:S01]  /*1a00*/  ISETP.NE.AND P2, PT, R8, 0x1, PT ;  /* 0x000000010800780c */ /* 0x004fe20003f45270 */
[----:B------:R-:W-:Y:S01]  /*1a10*/  UIADD3 UR14, UR34, 0x6, URZ ;  /* 0x00000006220e7890 */ /* 0x000fe2000fffe03f */
[----:B------:R-:W-:Y:S01]  /*1a20*/  IMAD.IADD R8, R23, 0x1, R2 ;  /* 0x0000000117087824 */ /* 0x000fe200078e0202 */
        /* <DEDUP_REMOVED lines=11> */
[----:B------:R-:W0:Y:S01]  /*1ae0*/  @P2 LDC R9, c[0x0][0x44c] ;  /* 0x00011300ff092b82 */ /* 0x000e220000000800 */
        /* <DEDUP_REMOVED lines=17> */
[----:B------:R-:W-:Y:S02]  /*1c00*/  CS2R R118, SRZ ;  /* 0x0000000000767805 */ /* 0x000fe4000001ff00 */
[----:B------:R-:W-:Y:S02]  /*1c10*/  CS2R R116, SRZ ;  /* 0x0000000000747805 */ /* 0x000fe4000001ff00 */
[----:B------:R-:W-:Y:S01]  /*1c20*/  CS2R R114, SRZ ;  /* 0x0000000000727805 */ /* 0x000fe2000001ff00 */
[----:B0-----:R-:W-:Y:S01]  /*1c30*/  @P2 IMAD.HI.U32 R9, R8, R9, RZ ;  /* 0x0000000908092227 */ /* 0x001fe200078e00ff */
[----:B------:R-:W-:-:S02]  /*1c40*/  WARPGROUP.DEPBAR.LE gsb0, 0x0 ;  /* 0x00008000000079c5 */ /* 0x000fc40000010000 */
[----:B------:R-:W-:-:S06]  /*1c50*/  WARPGROUP.ARRIVE ;  /* 0x00000000000079c5 */ /* 0x000fcc0000000000 */
[----:B------:R-:W-:Y:S01]  /*1c60*/  HGMMA.64x128x16.F32.BF16 R24, gdesc[UR4], R24, gsb0 ;  /* 0x01e00000041879f0 */ /* 0x000fe20008001818 */
[----:B------:R-:W-:Y:S01]  /*1c70*/  ULDC UR6, c[0x0][0x9d8] ;  /* 0x0002760000067ab9 */ /* 0x000fe20000000800 */
[----:B------:R-:W-:Y:S01]  /*1c80*/  ULDC UR7, c[0x0][0x988] ;  /* 0x0002620000077ab9 */ /* 0x000fe20000000800 */
        /* <DEDUP_REMOVED lines=31> */
[----:B------:R1:W2:Y:S01]  /*1e80*/  MUFU.TANH R99, R26 ;  /* 0x0000001a00637308 */ /* 0x0002a20000002400 */
[----:B0-----:R-:W0:Y:S01]  /*1e90*/  @P2 LDC R30, c[0x0][0x450] ;  /* 0x00011400ff1e2b82 */ /* 0x001e220000000800 */
[----:B------:R-:W-:Y:S01]  /*1ea0*/  FMUL.FTZ R43, R43, UR6 ;  /* 0x000000062b2b7c20 */ /* 0x000fe20008410000 */
[----:B------:R-:W-:Y:S01]  /*1eb0*/  FMUL.FTZ R46, R46, UR6 ;  /* 0x000000062e2e7c20 */ /* 0x000fe20008410000 */
[----:B------:R-:W-:Y:S01]  /*1ec0*/  FMUL.FTZ R47, R47, UR6 ;  /* 0x000000062f2f7c20 */ /* 0x000fe20008410000 */
[----:B------:R-:W-:Y:S01]  /*1ed0*/  FMUL.FTZ R50, R50, UR6 ;  /* 0x0000000632327c20 */ /* 0x000fe20008410000 */
[----:B------:R-:W-:Y:S01]  /*1ee0*/  FMUL.FTZ R51, R51, UR6 ;  /* 0x0000000633337c20 */ /* 0x000fe20008410000 */
[----:B------:R-:W-:Y:S01]  /*1ef0*/  FMUL.FTZ R54, R54, UR6 ;  /* 0x0000000636367c20 */ /* 0x000fe20008410000 */
[----:B------:R3:W4:Y:S01]  /*1f00*/  MUFU.TANH R32, R27 ;  /* 0x0000001b00207308 */ /* 0x0007220000002400 */
[----:B-1----:R-:W-:-:S02]  /*1f10*/  IMAD.MOV.U32 R26, RZ, RZ, R8 ;  /* 0x000000ffff1a7224 */ /* 0x002fc400078e0008 */
        /* <DEDUP_REMOVED lines=14> */
[----:B------:R-:W5:Y:S01]  /*2000*/  MUFU.TANH R34, R34 ;  /* 0x0000002200227308 */ /* 0x000f620000002400 */
[----:B0-----:R-:W-:Y:S01]  /*2010*/  @P2 SHF.R.U32.HI R26, RZ, R30, R9 ;  /* 0x0000001eff1a2219 */ /* 0x001fe20000011609 */
[----:B------:R-:W-:-:S02]  /*2020*/  IMAD.MOV.U32 R9, RZ, RZ, -0x80 ;  /* 0xffffff80ff097424 */ /* 0x000fc400078e00ff */
[----:B------:R-:W-:Y:S01]  /*2030*/  FMUL.FTZ R74, R74, UR6 ;  /* 0x000000064a4a7c20 */ /* 0x000fe20008410000 */
[----:B------:R-:W-:Y:S01]  /*2040*/  FMUL.FTZ R75, R75, UR6 ;  /* 0x000000064b4b7c20 */ /* 0x000fe20008410000 */
[----:B------:R-:W-:Y:S01]  /*2050*/  FMUL.FTZ R15, R37, UR6 ;  /* 0x00000006250f7c20 */ /* 0x000fe20008410000 */
[----:B------:R-:W0:Y:S01]  /*2060*/  SHFL.IDX PT, R8, R26, 0x1, 0x1c1f ;  /* 0x003c1f001a087f89 */ /* 0x000e2200000e0000 */
[----:B------:R-:W-:Y:S01]  /*2070*/  IMAD R9, R88, R9, 0x80 ;  /* 0x0000008058097424 */ /* 0x000fe200078e0209 */
[----:B------:R-:W5:Y:S01]  /*2080*/  MUFU.TANH R35, R35 ;  /* 0x0000002300237308 */ /* 0x000f620000002400 */
[----:B------:R-:W-:Y:S01]  /*2090*/  FMUL.FTZ R78, R78, UR6 ;  /* 0x000000064e4e7c20 */ /* 0x000fe20008410000 */
[----:B------:R-:W-:Y:S01]  /*20a0*/  FMUL.FTZ R79, R79, UR6 ;  /* 0x000000064f4f7c20 */ /* 0x000fe20008410000 */
[----:B---3--:R-:W-:Y:S02]  /*20b0*/  VIADD R27, R9, 0x1 ;  /* 0x00000001091b7836 */ /* 0x008fe40000000000 */
[----:B------:R-:W-:Y:S01]  /*20c0*/  FMUL.FTZ R11, R45, UR6 ;  /* 0x000000062d0b7c20 */ /* 0x000fe20008410000 */
[----:B------:R-:W-:-:S02]  /*20d0*/  IMAD.IADD R9, R16, 0x1, R9 ;  /* 0x0000000110097824 */ /* 0x000fc400078e0209 */
[----:B------:R-:W-:Y:S01]  /*20e0*/  FMUL.FTZ R14, R41, UR6 ;  /* 0x00000006290e7c20 */ /* 0x000fe20008410000 */
[C---:B------:R-:W-:Y:S01]  /*20f0*/  IMAD R27, R22.reuse, -0x2, R27 ;  /* 0xfffffffe161b7824 */ /* 0x040fe200078e021b */
[----:B------:R-:W3:Y:S01]  /*2100*/  MUFU.TANH R38, R38 ;  /* 0x0000002600267308 */ /* 0x000ee20000002400 */
[----:B------:R-:W-:Y:S02]  /*2110*/  IMAD R30, R22, -0x2, R9 ;  /* 0xfffffffe161e7824 */ /* 0x000fe400078e0209 */
[----:B------:R-:W-:Y:S01]  /*2120*/  FMUL.FTZ R82, R82, UR6 ;  /* 0x0000000652527c20 */ /* 0x000fe20008410000 */
[----:B------:R-:W-:Y:S01]  /*2130*/  FMUL.FTZ R83, R83, UR6 ;  /* 0x0000000653537c20 */ /* 0x000fe20008410000 */
[----:B------:R-:W-:Y:S01]  /*2140*/  IADD3 R97, -R17, R27, R16 ;  /* 0x0000001b11617210 */ /* 0x000fe20007ffe110 */
[----:B------:R-:W-:Y:S01]  /*2150*/  FMUL.FTZ R10, R49, UR6 ;  /* 0x00000006310a7c20 */ /* 0x000fe20008410000 */
[----:B------:R-:W-:Y:S01]  /*2160*/  FMUL.FTZ R86, R86, UR6 ;  /* 0x0000000656567c20 */ /* 0x000fe20008410000 */
[----:B------:R-:W-:Y:S01]  /*2170*/  FMUL.FTZ R5, R53, UR6 ;  /* 0x0000000635057c20 */ /* 0x000fe20008410000 */
[----:B------:R-:W3:Y:S01]  /*2180*/  MUFU.TANH R39, R39 ;  /* 0x0000002700277308 */ /* 0x000ee20000002400 */
[----:B------:R-:W-:Y:S01]  /*2190*/  FMUL.FTZ R87, R87, UR6 ;  /* 0x0000000657577c20 */ /* 0x000fe20008410000 */
[----:B------:R-:W3:Y:S01]  /*21a0*/  SHFL.IDX PT, R26, R26, RZ, 0x1c1f ;  /* 0x001c1fff1a1a7589 */ /* 0x000ee200000e0000 */
[----:B------:R-:W-:Y:S01]  /*21b0*/  FMUL.FTZ R20, R36, UR6 ;  /* 0x0000000624147c20 */ /* 0x000fe20008410000 */
[----:B------:R-:W-:Y:S01]  /*21c0*/  FMUL.FTZ R61, R61, UR6 ;  /* 0x000000063d3d7c20 */ /* 0x000fe20008410000 */
[----:B------:R-:W-:Y:S01]  /*21d0*/  FMUL.FTZ R65, R65, UR6 ;  /* 0x0000000641417c20 */ /* 0x000fe20008410000 */
[----:B0-----:R-:W-:Y:S01]  /*21e0*/  VIADDMNMX R9, R8, R97, R30, PT ;  /* 0x0000006108097246 */ /* 0x001fe2000380011e */
[----:B------:R-:W-:Y:S01]  /*21f0*/  FMUL.FTZ R13, R40, UR6 ;  /* 0x00000006280d7c20 */ /* 0x000fe20008410000 */
[----:B------:R-:W0:Y:S01]  /*2200*/  MUFU.TANH R42, R42 ;  /* 0x0000002a002a7308 */ /* 0x000e220000002400 */
[----:B------:R-:W-:Y:S01]  /*2210*/  FMUL.FTZ R69, R69, UR6 ;  /* 0x0000000645457c20 */ /* 0x000fe20008410000 */
[C---:B------:R-:W-:Y:S01]  /*2220*/  ISETP.GT.AND P3, PT, R9.reuse, RZ, PT ;  /* 0x000000ff0900720c */ /* 0x040fe20003f64270 */
[----:B------:R-:W-:Y:S01]  /*2230*/  FMUL.FTZ R12, R44, UR6 ;  /* 0x000000062c0c7c20 */ /* 0x000fe20008410000 */
[----:B------:R-:W-:Y:S01]  /*2240*/  ISETP.GT.AND P4, PT, R9, 0x1, PT ;  /* 0x000000010900780c */ /* 0x000fe20003f84270 */
[----:B------:R-:W-:Y:S01]  /*2250*/  FMUL.FTZ R73, R73, UR6 ;  /* 0x0000000649497c20 */ /* 0x000fe20008410000 */
[----:B------:R-:W-:Y:S01]  /*2260*/  ISETP.GT.AND P5, PT, R9, 0x8, PT ;  /* 0x000000080900780c */ /* 0x000fe20003fa4270 */
[----:B------:R-:W-:Y:S01]  /*2270*/  FMUL.FTZ R7, R48, UR6 ;  /* 0x0000000630077c20 */ /* 0x000fe20008410000 */
[----:B--2---:R-:W-:Y:S01]  /*2280*/  FSEL R99, R99, -INF , P3 ;  /* 0xff80000063637808 */ /* 0x004fe20001800000 */
[----:B------:R-:W2:Y:S01]  /*2290*/  MUFU.TANH R43, R43 ;  /* 0x0000002b002b7308 */ /* 0x000ea20000002400 */
[----:B----4-:R-:W-:Y:S01]  /*22a0*/  FSEL R32, R32, -INF , P4 ;  /* 0xff80000020207808 */ /* 0x010fe20002000000 */
[----:B------:R-:W-:Y:S01]  /*22b0*/  FMUL.FTZ R6, R52, UR6 ;  /* 0x0000000634067c20 */ /* 0x000fe20008410000 */
[----:B------:R-:W-:Y:S01]  /*22c0*/  ISETP.GT.AND P3, PT, R9, 0x9, PT ;  /* 0x000000090900780c */ /* 0x000fe20003f64270 */
[----:B------:R-:W-:Y:S01]  /*22d0*/  FMUL.FTZ R77, R77, UR6 ;  /* 0x000000064d4d7c20 */ /* 0x000fe20008410000 */
[----:B------:R-:W-:Y:S01]  /*22e0*/  FSEL R101, R101, -INF , P5 ;  /* 0xff80000065657808 */ /* 0x000fe20002800000 */
[----:B------:R-:W-:Y:S01]  /*22f0*/  FMUL.FTZ R3, R56, UR6 ;  /* 0x0000000638037c20 */ /* 0x000fe20008410000 */
[----:B------:R-:W-:Y:S01]  /*2300*/  FMNMX.FTZ R8, R99, R32, !PT ;  /* 0x0000002063087209 */ /* 0x000fe20007810000 */
[----:B------:R-:W4:Y:S01]  /*2310*/  MUFU.TANH R46, R46 ;  /* 0x0000002e002e7308 */ /* 0x000f220000002400 */
[----:B------:R-:W-:Y:S01]  /*2320*/  ISETP.GT.AND P4, PT, R9, 0x10, PT ;  /* 0x000000100900780c */ /* 0x000fe20003f84270 */
[----:B------:R-:W-:Y:S01]  /*2330*/  FMUL.FTZ R81, R81, UR6 ;  /* 0x0000000651517c20 */ /* 0x000fe20008410000 */
[----:B-1----:R-:W-:Y:S01]  /*2340*/  FSEL R103, R31, -INF , P3 ;  /* 0xff8000001f677808 */ /* 0x002fe20001800000 */
[----:B------:R-:W-:Y:S01]  /*2350*/  FMUL.FTZ R60, R60, UR6 ;  /* 0x000000063c3c7c20 */ /* 0x000fe20008410000 */
[----:B------:R-:W-:Y:S01]  /*2360*/  FMNMX.FTZ R8, R101, R8, !PT ;  /* 0x0000000865087209 */ /* 0x000fe20007810000 */
[----:B------:R-:W-:Y:S01]  /*2370*/  FMUL.FTZ R64, R64, UR6 ;  /* 0x0000000640407c20 */ /* 0x000fe20008410000 */
[----:B------:R-:W-:Y:S01]  /*2380*/  ISETP.GT.AND P3, PT, R9, 0x11, PT ;  /* 0x000000110900780c */ /* 0x000fe20003f64270 */
[----:B------:R-:W1:Y:S01]  /*2390*/  MUFU.TANH R47, R47 ;  /* 0x0000002f002f7308 */ /* 0x000e620000002400 */
[----:B-----5:R-:W-:Y:S01]  /*23a0*/  FSEL R105, R34, -INF , P4 ;  /* 0xff80000022697808 */ /* 0x020fe20002000000 */
[----:B------:R-:W-:Y:S01]  /*23b0*/  FMUL.FTZ R85, R85, UR6 ;  /* 0x0000000655557c20 */ /* 0x000fe20008410000 */
[----:B------:R-:W-:Y:S01]  /*23c0*/  FMNMX.FTZ R8, R103, R8, !PT ;  /* 0x0000000867087209 */ /* 0x000fe20007810000 */
[----:B------:R-:W-:Y:S01]  /*23d0*/  FMUL.FTZ R68, R68, UR6 ;  /* 0x0000000644447c20 */ /* 0x000fe20008410000 */
[----:B------:R-:W-:Y:S01]  /*23e0*/  ISETP.GT.AND P4, PT, R9, 0x18, PT ;  /* 0x000000180900780c */ /* 0x000fe20003f84270 */
[----:B------:R-:W-:Y:S01]  /*23f0*/  FMUL.FTZ R72, R72, UR6 ;  /* 0x0000000648487c20 */ /* 0x000fe20008410000 */
[----:B------:R-:W-:Y:S01]  /*2400*/  FSEL R107, R35, -INF , P3 ;  /* 0xff800000236b7808 */ /* 0x000fe20001800000 */
[----:B------:R-:W5:Y:S01]  /*2410*/  MUFU.TANH R50, R50 ;  /* 0x0000003200327308 */ /* 0x000f620000002400 */
[----:B------:R-:W-:Y:S01]  /*2420*/  FMNMX.FTZ R8, R105, R8, !PT ;  /* 0x0000000869087209 */ /* 0x000fe20007810000 */
[----:B------:R-:W-:Y:S01]  /*2430*/  FMUL.FTZ R76, R76, UR6 ;  /* 0x000000064c4c7c20 */ /* 0x000fe20008410000 */
[----:B------:R-:W-:Y:S01]  /*2440*/  ISETP.GT.AND P3, PT, R9, 0x19, PT ;  /* 0x000000190900780c */ /* 0x000fe20003f64270 */
[----:B------:R-:W-:Y:S01]  /*2450*/  FMUL.FTZ R80, R80, UR6 ;  /* 0x0000000650507c20 */ /* 0x000fe20008410000 */
[----:B---3--:R-:W-:Y:S01]  /*2460*/  FSEL R109, R38, -INF , P4 ;  /* 0xff800000266d7808 */ /* 0x008fe20002000000 */
[----:B------:R-:W-:Y:S01]  /*2470*/  FMUL.FTZ R84, R84, UR6 ;  /* 0x0000000654547c20 */ /* 0x000fe20008410000 */
[----:B------:R-:W-:Y:S01]  /*2480*/  FMNMX.FTZ R8, R107, R8, !PT ;  /* 0x000000086b087209 */ /* 0x000fe20007810000 */
[----:B------:R-:W3:Y:S01]  /*2490*/  MUFU.TANH R51, R51 ;  /* 0x0000003300337308 */ /* 0x000ee20000002400 */
[----:B------:R-:W-:Y:S01]  /*24a0*/  ISETP.GT.AND P4, PT, R9, 0x20, PT ;  /* 0x000000200900780c */ /* 0x000fe20003f84270 */
[----:B------:R3:W-:Y:S01]  /*24b0*/  @!P1 SYNCS.ARRIVE.TRANS64.RED.A1T0 RZ, [R0+URZ], RZ ;  /* 0x000000ff00ff99a7 */ /* 0x0007e2000810043f */
[----:B------:R-:W-:-:S02]  /*24c0*/  FSEL R111, R39, -INF , P3 ;  /* 0xff800000276f7808 */ /* 0x000fc40001800000 */
[----:B------:R-:W-:Y:S02]  /*24d0*/  FMNMX.FTZ R8, R109, R8, !PT ;  /* 0x000000086d087209 */ /* 0x000fe40007810000 */
[----:B------:R-:W-:Y:S01]  /*24e0*/  ISETP.GT.AND P3, PT, R9, 0x21, PT ;  /* 0x000000210900780c */ /* 0x000fe20003f64270 */
[----:B------:R-:W-:Y:S01]  /*24f0*/  MUFU.TANH R54, R54 ;  /* 0x0000003600367308 */ /* 0x000fe20000002400 */
[----:B0-----:R-:W-:Y:S02]  /*2500*/  FSEL R113, R42, -INF , P4 ;  /* 0xff8000002a717808 */ /* 0x001fe40002000000 */
[----:B------:R-:W-:Y:S02]  /*2510*/  FMNMX.FTZ R8, R111, R8, !PT ;  /* 0x000000086f087209 */ /* 0x000fe40007810000 */
[----:B------:R-:W-:Y:S02]  /*2520*/  ISETP.GT.AND P4, PT, R9, 0x28, PT ;  /* 0x000000280900780c */ /* 0x000fe40003f84270 */
[----:B--2---:R-:W-:Y:S01]  /*2530*/  FSEL R95, R43, -INF , P3 ;  /* 0xff8000002b5f7808 */ /* 0x004fe20001800000 */
[----:B------:R-:W0:Y:S01]  /*2540*/  MUFU.TANH R55, R55 ;  /* 0x0000003700377308 */ /* 0x000e220000002400 */
[----:B------:R-:W-:Y:S01]  /*2550*/  FMNMX.FTZ R34, R113, R8, !PT ;  /* 0x0000000871227209 */ /* 0x000fe20007810000 */
[----:B------:R-:W-:Y:S01]  /*2560*/  FMUL.FTZ R8, R71, UR6 ;  /* 0x0000000647087c20 */ /* 0x000fe20008410000 */
[----:B------:R-:W-:-:S02]  /*2570*/  ISETP.GT.AND P3, PT, R9, 0x29, PT ;  /* 0x000000290900780c */ /* 0x000fc40003f64270 */
[----:B----4-:R-:W-:Y:S02]  /*2580*/  FSEL R93, R46, -INF , P4 ;  /* 0xff8000002e5d7808 */ /* 0x010fe40002000000 */
[----:B------:R-:W-:Y:S01]  /*2590*/  FMNMX.FTZ R34, R95, R34, !PT ;  /* 0x000000225f227209 */ /* 0x000fe20007810000 */
[----:B------:R-:W-:Y:S01]  /*25a0*/  MUFU.TANH R57, R58 ;  /* 0x0000003a00397308 */ /* 0x000fe20000002400 */
[----:B------:R-:W-:Y:S02]  /*25b0*/  ISETP.GT.AND P4, PT, R9, 0x30, PT ;  /* 0x000000300900780c */ /* 0x000fe40003f84270 */
[----:B-1----:R-:W-:Y:S02]  /*25c0*/  FSEL R91, R47, -INF , P3 ;  /* 0xff8000002f5b7808 */ /* 0x002fe40001800000 */
[----:B------:R-:W-:Y:S02]  /*25d0*/  FMNMX.FTZ R34, R93, R34, !PT ;  /* 0x000000225d227209 */ /* 0x000fe40007810000 */
[----:B------:R-:W-:Y:S01]  /*25e0*/  ISETP.GT.AND P3, PT, R9, 0x31, PT ;  /* 0x000000310900780c */ /* 0x000fe20003f64270 */
[----:B------:R-:W1:Y:S01]  /*25f0*/  MUFU.TANH R27, R59 ;  /* 0x0000003b001b7308 */ /* 0x000e620000002400 */
[----:B-----5:R-:W-:-:S02]  /*2600*/  FSEL R71, R50, -INF , P4 ;  /* 0xff80000032477808 */ /* 0x020fc40002000000 */
[----:B------:R-:W-:Y:S01]  /*2610*/  FMNMX.FTZ R34, R91, R34, !PT ;  /* 0x000000225b227209 */ /* 0x000fe20007810000 */
[----:B------:R-:W2:Y:S01]  /*2620*/  @P2 LDC R50, c[0x0][0x450] ;  /* 0x00011400ff322b82 */ /* 0x000ea20000000800 */
[----:B------:R-:W-:Y:S02]  /*2630*/  ISETP.GT.AND P4, PT, R9, 0x38, PT ;  /* 0x000000380900780c */ /* 0x000fe40003f84270 */
[----:B------:R-:W-:Y:S01]  /*2640*/  FMNMX.FTZ R34, R71, R34, !PT ;  /* 0x0000002247227209 */ /* 0x000fe20007810000 */
[----:B------:R3:W-:Y:S01]  /*2650*/  MUFU.TANH R33, R67 ;  /* 0x0000004300217308 */ /* 0x0007e20000002400 */
[----:B------:R-:W-:-:S04]  /*2660*/  VIADDMNMX R30, R26, R97, R30, PT ;  /* 0x000000611a1e7246 */ /* 0x000fc8000380011e */
[----:B------:R-:W-:-:S03]  /*2670*/  ISETP.GT.AND P5, PT, R30, 0x8, PT ;  /* 0x000000081e00780c */ /* 0x000fc60003fa4270 */
[----:B------:R-:W4:Y:S01]  /*2680*/  MUFU.TANH R62, R62 ;  /* 0x0000003e003e7308 */ /* 0x000f220000002400 */
[----:B---3--:R-:W-:Y:S02]  /*2690*/  FSEL R67, R51, -INF , P3 ;  /* 0xff80000033437808 */ /* 0x008fe40001800000 */
[----:B------:R-:W-:Y:S02]  /*26a0*/  ISETP.GT.AND P3, PT, R9, 0x39, PT ;  /* 0x000000390900780c */ /* 0x000fe40003f64270 */
[----:B------:R-:W-:Y:S02]  /*26b0*/  FMNMX.FTZ R34, R67, R34, !PT ;  /* 0x0000002243227209 */ /* 0x000fe40007810000 */
[----:B0-----:R-:W-:Y:S01]  /*26c0*/  FSEL R59, R55, -INF , P3 ;  /* 0xff800000373b7808 */ /* 0x001fe20001800000 */
[----:B------:R0:W3:Y:S01]  /*26d0*/  MUFU.TANH R29, R63 ;  /* 0x0000003f001d7308 */ /* 0x0000e20000002400 */
[----:B------:R-:W-:-:S04]  /*26e0*/  ISETP.GT.AND P3, PT, R9, 0x41, PT ;  /* 0x000000410900780c */ /* 0x000fc80003f64270 */
[----:B-1----:R-:W-:Y:S02]  /*26f0*/  FSEL R55, R27, -INF , P3 ;  /* 0xff8000001b377808 */ /* 0x002fe40001800000 */
[C---:B------:R-:W-:Y:S01]  /*2700*/  ISETP.GT.AND P3, PT, R9.reuse, 0x49, PT ;  /* 0x000000490900780c */ /* 0x040fe20003f64270 */
[----:B------:R-:W1:Y:S01]  /*2710*/  MUFU.TANH R66, R66 ;  /* 0x0000004200427308 */ /* 0x000e620000002400 */
        /* <DEDUP_REMOVED lines=8> */
[----:B----4-:R-:W-:Y:S01]  /*27a0*/  FSEL R27, R62, -INF , P4 ;  /* 0xff8000003e1b7808 */ /* 0x010fe20002000000 */
[----:B------:R-:W4:Y:S01]  /*27b0*/  MUFU.TANH R8, R8 ;  /* 0x0000000800087308 */ /* 0x000f220000002400 */
[----:B------:R-:W-:Y:S02]  /*27c0*/  FMNMX.FTZ R34, R55, R34, !PT ;  /* 0x0000002237227209 */ /* 0x000fe40007810000 */
[----:B------:R-:W-:Y:S02]  /*27d0*/  ISETP.GT.AND P4, PT, R9, 0x50, PT ;  /* 0x000000500900780c */ /* 0x000fe40003f84270 */
[----:B---3--:R-:W-:-:S02]  /*27e0*/  FSEL R31, R29, -INF , P3 ;  /* 0xff8000001d1f7808 */ /* 0x008fc40001800000 */
[----:B------:R-:W-:Y:S01]  /*27f0*/  FMNMX.FTZ R34, R27, R34, !PT ;  /* 0x000000221b227209 */ /* 0x000fe20007810000 */
[----:B------:R-:W3:Y:S01]  /*2800*/  MUFU.TANH R39, R74 ;  /* 0x0000004a00277308 */ /* 0x000ee20000002400 */
[----:B------:R-:W-:Y:S02]  /*2810*/  ISETP.GT.AND P3, PT, R9, 0x51, PT ;  /* 0x000000510900780c */ /* 0x000fe40003f64270 */
[----:B-1----:R-:W-:Y:S02]  /*2820*/  FSEL R29, R66, -INF , P4 ;  /* 0xff800000421d7808 */ /* 0x002fe40002000000 */
[----:B------:R-:W-:Y:S02]  /*2830*/  FMNMX.FTZ R34, R31, R34, !PT ;  /* 0x000000221f227209 */ /* 0x000fe40007810000 */
[----:B------:R-:W-:Y:S01]  /*2840*/  ISETP.GT.AND P4, PT, R9, 0x58, PT ;  /* 0x000000580900780c */ /* 0x000fe20003f84270 */
[----:B------:R-:W1:Y:S01]  /*2850*/  MUFU.TANH R37, R75 ;  /* 0x0000004b00257308 */ /* 0x000e620000002400 */
[----:B------:R-:W-:-:S02]  /*2860*/  FSEL R33, R33, -INF , P3 ;  /* 0xff80000021217808 */ /* 0x000fc40001800000 */
[----:B------:R-:W-:Y:S02]  /*2870*/  FMNMX.FTZ R34, R29, R34, !PT ;  /* 0x000000221d227209 */ /* 0x000fe40007810000 */
[----:B------:R-:W-:Y:S02]  /*2880*/  ISETP.GT.AND P3, PT, R9, 0x59, PT ;  /* 0x000000590900780c */ /* 0x000fe40003f64270 */
[----:B0-----:R-:W-:Y:S01]  /*2890*/  FSEL R35, R35, -INF , P4 ;  /* 0xff80000023237808 */ /* 0x001fe20002000000 */
[----:B------:R-:W0:Y:S01]  /*28a0*/  MUFU.TANH R43, R78 ;  /* 0x0000004e002b7308 */ /* 0x000e220000002400 */
[----:B------:R-:W-:Y:S02]  /*28b0*/  FMNMX.FTZ R34, R33, R34, !PT ;  /* 0x0000002221227209 */ /* 0x000fe40007810000 */
[----:B------:R-:W-:Y:S02]  /*28c0*/  ISETP.GT.AND P4, PT, R9, 0x60, PT ;  /* 0x000000600900780c */ /* 0x000fe40003f84270 */
[----:B----4-:R-:W-:-:S02]  /*28d0*/  FSEL R41, R8, -INF , P3 ;  /* 0xff80000008297808 */ /* 0x010fc40001800000 */
[----:B------:R-:W-:Y:S01]  /*28e0*/  FMNMX.FTZ R34, R35, R34, !PT ;  /* 0x0000002223227209 */ /* 0x000fe20007810000 */
[----:B------:R-:W4:Y:S01]  /*28f0*/  MUFU.TANH R45, R79 ;  /* 0x0000004f002d7308 */ /* 0x000f220000002400 */
[----:B------:R-:W-:Y:S02]  /*2900*/  ISETP.GT.AND P3, PT, R9, 0x61, PT ;  /* 0x000000610900780c */ /* 0x000fe40003f64270 */
[----:B---3--:R-:W-:Y:S02]  /*2910*/  FSEL R39, R39, -INF , P4 ;  /* 0xff80000027277808 */ /* 0x008fe40002000000 */
[----:B------:R-:W-:Y:S02]  /*2920*/  FMNMX.FTZ R34, R41, R34, !PT ;  /* 0x0000002229227209 */ /* 0x000fe40007810000 */
[----:B------:R-:W-:Y:S01]  /*2930*/  ISETP.GT.AND P4, PT, R9, 0x68, PT ;  /* 0x000000680900780c */ /* 0x000fe20003f84270 */
[----:B------:R-:W3:Y:S01]  /*2940*/  MUFU.TANH R47, R82 ;  /* 0x00000052002f7308 */ /* 0x000ee20000002400 */
[----:B-1----:R-:W-:-:S02]  /*2950*/  FSEL R37, R37, -INF , P3 ;  /* 0xff80000025257808 */ /* 0x002fc40001800000 */
        /* <DEDUP_REMOVED lines=8> */
[----:B------:R-:W1:Y:S01]  /*29e0*/  MUFU.TANH R53, R86 ;  /* 0x0000005600357308 */ /* 0x000e620000002400 */
[----:B------:R-:W-:Y:S02]  /*29f0*/  ISETP.GT.AND P3, PT, R9, 0x71, PT ;  /* 0x000000710900780c */ /* 0x000fe40003f64270 */
[----:B---3--:R-:W-:Y:S02]  /*2a00*/  FSEL R47, R47, -INF , P4 ;  /* 0xff8000002f2f7808 */ /* 0x008fe40002000000 */
[----:B------:R-:W-:Y:S02]  /*2a10*/  FMNMX.FTZ R34, R45, R34, !PT ;  /* 0x000000222d227209 */ /* 0x000fe40007810000 */
[----:B------:R-:W-:Y:S01]  /*2a20*/  ISETP.GT.AND P4, PT, R9, 0x78, PT ;  /* 0x000000780900780c */ /* 0x000fe20003f84270 */
[----:B------:R-:W3:Y:S01]  /*2a30*/  MUFU.TANH R51, R87 ;  /* 0x0000005700337308 */ /* 0x000ee20000002400 */
[----:B0-----:R-:W-:-:S02]  /*2a40*/  FSEL R49, R49, -INF , P3 ;  /* 0xff80000031317808 */ /* 0x001fc40001800000 */
[----:B------:R-:W-:Y:S02]  /*2a50*/  FMNMX.FTZ R34, R47, R34, !PT ;  /* 0x000000222f227209 */ /* 0x000fe40007810000 */
[----:B------:R-:W-:Y:S02]  /*2a60*/  ISETP.GT.AND P3, PT, R9, 0x79, PT ;  /* 0x000000790900780c */ /* 0x000fe40003f64270 */
[----:B------:R-:W-:Y:S01]  /*2a70*/  FMNMX.FTZ R34, R49, R34, !PT ;  /* 0x0000002231227209 */ /* 0x000fe20007810000 */
[----:B------:R-:W-:Y:S01]  /*2a80*/  MUFU.TANH R21, R21 ;  /* 0x0000001500157308 */ /* 0x000fe20000002400 */
[----:B-1----:R-:W-:Y:S02]  /*2a90*/  FSEL R53, R53, -INF , P4 ;  /* 0xff80000035357808 */ /* 0x002fe40002000000 */
[----:B------:R-:W-:Y:S02]  /*2aa0*/  ISETP.GT.AND P4, PT, R30, 0x1, PT ;  /* 0x000000011e00780c */ /* 0x000fe40003f84270 */
[----:B------:R-:W-:-:S03]  /*2ab0*/  FMNMX.FTZ R34, R53, R34, !PT ;  /* 0x0000002235227209 */ /* 0x000fc60007810000 */
[----:B------:R-:W0:Y:S01]  /*2ac0*/  MUFU.TANH R89, R89 ;  /* 0x0000005900597308 */ /* 0x000e220000002400 */
[----:B---3--:R-:W-:-:S04]  /*2ad0*/  FSEL R51, R51, -INF , P3 ;  /* 0xff80000033337808 */ /* 0x008fc80001800000 */
[----:B------:R-:W-:-:S03]  /*2ae0*/  FMNMX.FTZ R34, R51, R34, !PT ;  /* 0x0000002233227209 */ /* 0x000fc60007810000 */
[----:B------:R-:W1:Y:S02]  /*2af0*/  MUFU.TANH R90, R90 ;  /* 0x0000005a005a7308 */ /* 0x000e640000002400 */
[----:B------:R-:W3:Y:S06]  /*2b00*/  SHFL.BFLY PT, R9, R34, 0x2, 0x1f ;  /* 0x0c401f0022097f89 */ /* 0x000eec00000e0000 */
[----:B------:R-:W4:Y:S01]  /*2b10*/  MUFU.TANH R28, R28 ;  /* 0x0000001c001c7308 */ /* 0x000f220000002400 */
[----:B0-----:R-:W-:Y:S02]  /*2b20*/  FSEL R89, R89, -INF , P4 ;  /* 0xff80000059597808 */ /* 0x001fe40002000000 */
[----:B------:R-:W-:-:S05]  /*2b30*/  ISETP.GT.AND P4, PT, R30, 0x10, PT ;  /* 0x000000101e00780c */ /* 0x000fca0003f84270 */
[----:B------:R-:W-:Y:S08]  /*2b40*/  MUFU.TANH R24, R24 ;  /* 0x0000001800187308 */ /* 0x000ff00000002400 */
[----:B------:R-:W0:Y:S01]  /*2b50*/  MUFU.TANH R25, R25 ;  /* 0x0000001900197308 */ /* 0x000e220000002400 */
[----:B---3--:R-:W-:-:S05]  /*2b60*/  FMNMX.FTZ R9, R34, R9, !PT ;  /* 0x0000000922097209 */ /* 0x008fca0007810000 */
[----:B------:R-:W3:Y:S02]  /*2b70*/  SHFL.BFLY PT, R8, R9, 0x1, 0x1f ;  /* 0x0c201f0009087f89 */ /* 0x000ee400000e0000 */
[----:B------:R-:W-:Y:S08]  /*2b80*/  MUFU.TANH R20, R20 ;  /* 0x0000001400147308 */ /* 0x000ff00000002400 */
[----:B------:R1:W-:Y:S08]  /*2b90*/  MUFU.TANH R36, R61 ;  /* 0x0000003d00247308 */ /* 0x0003f00000002400 */
[----:B------:R-:W5:Y:S01]  /*2ba0*/  MUFU.TANH R15, R15 ;  /* 0x0000000f000f7308 */ /* 0x000f620000002400 */
[----:B-1----:R-:W-:-:S02]  /*2bb0*/  FSEL R61, R90, -INF , P5 ;  /* 0xff8000005a3d7808 */ /* 0x002fc40002800000 */
[----:B---3--:R-:W-:Y:S01]  /*2bc0*/  FMNMX.FTZ R9, R9, R8, !PT ;  /* 0x0000000809097209 */ /* 0x008fe20007810000 */
[----:B------:R-:W-:-:S04]  /*2bd0*/  IMAD.U32 R8, RZ, RZ, UR7 ;  /* 0x00000007ff087e24 */ /* 0x000fc8000f8e00ff */
[----:B------:R4:W-:Y:S01]  /*2be0*/  MUFU.TANH R38, R65 ;  /* 0x0000004100267308 */ /* 0x0009e20000002400 */
[C---:B------:R-:W-:Y:S01]  /*2bf0*/  FSETP.NEU.FTZ.AND P3, PT, R9.reuse, -INF , PT ;  /* 0xff8000000900780b */ /* 0x040fe20003f7d000 */
[----:B------:R-:W-:-:S05]  /*2c00*/  FMUL.FTZ R34, R9, R8 ;  /* 0x0000000809227220 */ /* 0x000fca0000410000 */
[----:B------:R-:W-:Y:S01]  /*2c10*/  FSEL R42, R34, RZ, P3 ;  /* 0x000000ff222a7208 */ /* 0x000fe20001800000 */
[----:B------:R-:W-:Y:S01]  /*2c20*/  MUFU.TANH R13, R13 ;  /* 0x0000000d000d7308 */ /* 0x000fe20000002400 */
[----:B------:R-:W-:-:S03]  /*2c30*/  ISETP.GT.AND P3, PT, R30, RZ, PT ;  /* 0x000000ff1e00720c */ /* 0x000fc60003f64270 */
[-CC-:B------:R-:W-:Y:S01]  /*2c40*/  FFMA.FTZ R32, R32, R8.reuse, -R42.reuse ;  /* 0x0000000820207223 */ /* 0x180fe2000001082a */
[----:B------:R-:W-:Y:S01]  /*2c50*/  FSEL R21, R21, -INF , P3 ;  /* 0xff80000015157808 */ /* 0x000fe20001800000 */
[-CC-:B------:R-:W-:Y:S01]  /*2c60*/  FFMA.FTZ R175, R93, R8.reuse, -R42.reuse ;  /* 0x000000085daf7223 */ /* 0x180fe2000001082a */
[----:B------:R-:W-:Y:S01]  /*2c70*/  ISETP.GT.AND P3, PT, R30, 0x9, PT ;  /* 0x000000091e00780c */ /* 0x000fe20003f64270 */
[----:B------:R1:W-:Y:S01]  /*2c80*/  MUFU.EX2 R26, R32 ;  /* 0x00000020001a7308 */ /* 0x0003e20000000800 */
[-CC-:B------:R-:W-:Y:S01]  /*2c90*/  FFMA.FTZ R169, R71, R8.reuse, -R42.reuse ;  /* 0x0000000847a97223 */ /* 0x180fe2000001082a */
[-CC-:B------:R-:W-:Y:S01]  /*2ca0*/  FFMA.FTZ R171, R63, R8.reuse, -R42.reuse ;  /* 0x000000083fab7223 */ /* 0x180fe2000001082a */
[----:B----4-:R-:W-:Y:S01]  /*2cb0*/  FSEL R65, R28, -INF , P3 ;  /* 0xff8000001c417808 */ /* 0x010fe20001800000 */
[-CC-:B------:R-:W-:Y:S01]  /*2cc0*/  FFMA.FTZ R181, R99, R8.reuse, -R42.reuse ;  /* 0x0000000863b57223 */ /* 0x180fe2000001082a */
[C---:B------:R-:W-:Y:S01]  /*2cd0*/  ISETP.GT.AND P3, PT, R30.reuse, 0x11, PT ;  /* 0x000000111e00780c */ /* 0x040fe20003f64270 */
[-CC-:B------:R-:W-:Y:S01]  /*2ce0*/  FFMA.FTZ R183, R101, R8.reuse, -R42.reuse ;  /* 0x0000000865b77223 */ /* 0x180fe2000001082a */
[-CC-:B------:R-:W-:Y:S01]  /*2cf0*/  FFMA.FTZ R103, R103, R8.reuse, -R42.reuse ;  /* 0x0000000867677223 */ /* 0x180fe2000001082a */
[----:B------:R3:W-:Y:S01]  /*2d00*/  MUFU.TANH R40, R69 ;  /* 0x0000004500287308 */ /* 0x0007e20000002400 */
[----:B-1----:R-:W-:Y:S01]  /*2d10*/  FMNMX.FTZ R32, R21, R89, !PT ;  /* 0x0000005915207209 */ /* 0x002fe20007810000 */
[-CC-:B------:R-:W-:Y:S01]  /*2d20*/  FFMA.FTZ R153, R57, R8.reuse, -R42.reuse ;  /* 0x0000000839997223 */ /* 0x180fe2000001082a */
[----:B0-----:R-:W-:Y:S01]  /*2d30*/  FSEL R25, R25, -INF , P3 ;  /* 0xff80000019197808 */ /* 0x001fe20001800000 */
[--C-:B------:R-:W-:Y:S01]  /*2d40*/  FFMA.FTZ R155, R27, R8, -R42.reuse ;  /* 0x000000081b9b7223 */ /* 0x100fe2000001082a */
[----:B------:R-:W-:Y:S01]  /*2d50*/  FMNMX.FTZ R32, R61, R32, !PT ;  /* 0x000000203d207209 */ /* 0x000fe20007810000 */
[-CC-:B------:R-:W-:Y:S01]  /*2d60*/  FFMA.FTZ R177, R105, R8.reuse, -R42.reuse ;  /* 0x0000000869b17223 */ /* 0x180fe2000001082a */
[----:B------:R-:W-:Y:S01]  /*2d70*/  ISETP.GT.AND P3, PT, R30, 0x19, PT ;  /* 0x000000191e00780c */ /* 0x000fe20003f64270 */
[----:B------:R-:W0:Y:S01]  /*2d80*/  MUFU.TANH R14, R14 ;  /* 0x0000000e000e7308 */ /* 0x000e220000002400 */
[----:B---3--:R-:W-:Y:S01]  /*2d90*/  FSEL R69, R24, -INF , P4 ;  /* 0xff80000018457808 */ /* 0x008fe20002000000 */
[--C-:B------:R-:W-:Y:S01]  /*2da0*/  FFMA.FTZ R24, R55, R8, -R42.reuse ;  /* 0x0000000837187223 */ /* 0x100fe2000001082a */
[----:B------:R-:W-:Y:S01]  /*2db0*/  FMNMX.FTZ R32, R65, R32, !PT ;  /* 0x0000002041207209 */ /* 0x000fe20007810000 */
[-CC-:B------:R-:W-:Y:S01]  /*2dc0*/  FFMA.FTZ R179, R109, R8.reuse, -R42.reuse ;  /* 0x000000086db37223 */ /* 0x180fe2000001082a */
[C---:B------:R-:W-:Y:S01]  /*2dd0*/  ISETP.GT.AND P4, PT, R30.reuse, 0x18, PT ;  /* 0x000000181e00780c */ /* 0x040fe20003f84270 */
[--C-:B------:R-:W-:Y:S01]  /*2de0*/  FFMA.FTZ R173, R113, R8, -R42.reuse ;  /* 0x0000000871ad7223 */ /* 0x100fe2000001082a */
[----:B------:R-:W-:Y:S01]  /*2df0*/  FMNMX.FTZ R32, R69, R32, !PT ;  /* 0x0000002045207209 */ /* 0x000fe20007810000 */
[----:B------:R-:W-:Y:S01]  /*2e00*/  MUFU.TANH R12, R12 ;  /* 0x0000000c000c7308 */ /* 0x000fe20000002400 */
[----:B-----5:R-:W-:Y:S01]  /*2e10*/  FSEL R15, R15, -INF , P3 ;  /* 0xff8000000f0f7808 */ /* 0x020fe20001800000 */
[--C-:B------:R-:W-:Y:S01]  /*2e20*/  FFMA.FTZ R157, R29, R8, -R42.reuse ;  /* 0x000000081d9d7223 */ /* 0x100fe2000001082a */
[----:B------:R-:W-:Y:S01]  /*2e30*/  FMNMX.FTZ R32, R25, R32, !PT ;  /* 0x0000002019207209 */ /* 0x000fe20007810000 */
[-CC-:B------:R-:W-:Y:S01]  /*2e40*/  FFMA.FTZ R159, R35, R8.reuse, -R42.reuse ;  /* 0x00000008239f7223 */ /* 0x180fe2000001082a */
[----:B------:R-:W-:Y:S01]  /*2e50*/  ISETP.GT.AND P3, PT, R30, 0x21, PT ;  /* 0x000000211e00780c */ /* 0x000fe20003f64270 */
[-CC-:B------:R-:W-:Y:S01]  /*2e60*/  FFMA.FTZ R161, R39, R8.reuse, -R42.reuse ;  /* 0x0000000827a17223 */ /* 0x180fe2000001082a */
[-CC-:B------:R-:W-:Y:S01]  /*2e70*/  FFMA.FTZ R163, R43, R8.reuse, -R42.reuse ;  /* 0x000000082ba37223 */ /* 0x180fe2000001082a */
[----:B------:R1:W-:Y:S01]  /*2e80*/  MUFU.TANH R44, R73 ;  /* 0x00000049002c7308 */ /* 0x0003e20000002400 */
[----:B0-----:R-:W-:Y:S01]  /*2e90*/  FSEL R75, R14, -INF , P3 ;  /* 0xff8000000e4b7808 */ /* 0x001fe20001800000 */
[-CC-:B------:R-:W-:Y:S01]  /*2ea0*/  FFMA.FTZ R14, R59, R8.reuse, -R42.reuse ;  /* 0x000000083b0e7223 */ /* 0x180fe2000001082a */
[----:B------:R-:W-:Y:S01]  /*2eb0*/  ISETP.GT.AND P3, PT, R30, 0x29, PT ;  /* 0x000000291e00780c */ /* 0x000fe20003f64270 */
[-CC-:B------:R-:W-:Y:S01]  /*2ec0*/  FFMA.FTZ R165, R47, R8.reuse, -R42.reuse ;  /* 0x000000082fa57223 */ /* 0x180fe2000001082a */
[-CC-:B------:R-:W-:Y:S01]  /*2ed0*/  FFMA.FTZ R49, R49, R8.reuse, -R42.reuse ;  /* 0x0000000831317223 */ /* 0x180fe2000001082a */
[-CC-:B------:R-:W-:Y:S01]  /*2ee0*/  FFMA.FTZ R167, R53, R8.reuse, -R42.reuse ;  /* 0x0000000835a77223 */ /* 0x180fe2000001082a */
[-CC-:B------:R-:W-:Y:S01]  /*2ef0*/  FFMA.FTZ R51, R51, R8.reuse, -R42.reuse ;  /* 0x0000000833337223 */ /* 0x180fe2000001082a */
[----:B------:R-:W0:Y:S01]  /*2f00*/  MUFU.TANH R11, R11 ;  /* 0x0000000b000b7308 */ /* 0x000e220000002400 */
[----:B-1----:R-:W-:Y:S01]  /*2f10*/  FSEL R73, R20, -INF , P4 ;  /* 0xff80000014497808 */ /* 0x002fe20002000000 */
[----:B------:R-:W-:Y:S01]  /*2f20*/  FFMA.FTZ R20, R107, R8, -R42 ;  /* 0x000000086b147223 */ /* 0x000fe2000001082a */
[----:B------:R-:W-:-:S02]  /*2f30*/  ISETP.GT.AND P4, PT, R30, 0x20, PT ;  /* 0x000000201e00780c */ /* 0x000fc40003f84270 */
[----:B------:R-:W-:Y:S02]  /*2f40*/  CS2R R112, SRZ ;  /* 0x0000000000707805 */ /* 0x000fe4000001ff00 */
[----:B------:R-:W-:Y:S02]  /*2f50*/  FMNMX.FTZ R32, R73, R32, !PT ;  /* 0x0000002049207209 */ /* 0x000fe40007810000 */
[----:B------:R-:W-:Y:S02]  /*2f60*/  CS2R R108, SRZ ;  /* 0x00000000006c7805 */ /* 0x000fe4000001ff00 */
[----:B------:R-:W-:Y:S01]  /*2f70*/  FSEL R13, R13, -INF , P4 ;  /* 0xff8000000d0d7808 */ /* 0x000fe20002000000 */
[----:B------:R-:W1:Y:S01]  /*2f80*/  MUFU.TANH R7, R7 ;  /* 0x0000000700077308 */ /* 0x000e620000002400 */
[----:B------:R-:W-:Y:S02]  /*2f90*/  FMNMX.FTZ R32, R15, R32, !PT ;  /* 0x000000200f207209 */ /* 0x000fe40007810000 */
[----:B------:R-:W-:-:S02]  /*2fa0*/  CS2R R106, SRZ ;  /* 0x00000000006a7805 */ /* 0x000fc4000001ff00 */
[----:B------:R-:W-:Y:S02]  /*2fb0*/  ISETP.GT.AND P4, PT, R30, 0x28, PT ;  /* 0x000000281e00780c */ /* 0x000fe40003f84270 */
[----:B------:R-:W-:Y:S02]  /*2fc0*/  CS2R R104, SRZ ;  /* 0x0000000000687805 */ /* 0x000fe4000001ff00 */
[----:B------:R-:W-:Y:S01]  /*2fd0*/  FMNMX.FTZ R32, R13, R32, !PT ;  /* 0x000000200d207209 */ /* 0x000fe20007810000 */
[----:B------:R-:W-:Y:S03]  /*2fe0*/  MUFU.TANH R10, R10 ;  /* 0x0000000a000a7308 */ /* 0x000fe60000002400 */
[----:B------:R-:W-:Y:S02]  /*2ff0*/  FMNMX.FTZ R32, R75, R32, !PT ;  /* 0x000000204b207209 */ /* 0x000fe40007810000 */
[----:B0-----:R-:W-:-:S02]  /*3000*/  FSEL R79, R11, -INF , P3 ;  /* 0xff8000000b4f7808 */ /* 0x001fc40001800000 */
[----:B------:R-:W-:Y:S01]  /*3010*/  ISETP.GT.AND P3, PT, R30, 0x31, PT ;  /* 0x000000311e00780c */ /* 0x000fe20003f64270 */
[----:B------:R-:W0:Y:S08]  /*3020*/  MUFU.TANH R6, R6 ;  /* 0x0000000600067308 */ /* 0x000e300000002400 */
[----:B------:R3:W-:Y:S08]  /*3030*/  MUFU.TANH R46, R77 ;  /* 0x0000004d002e7308 */ /* 0x0007f00000002400 */
[----:B------:R-:W-:Y:S01]  /*3040*/  MUFU.TANH R5, R5 ;  /* 0x0000000500057308 */ /* 0x000fe20000002400 */
[----:B---3--:R-:W-:Y:S01]  /*3050*/  FSEL R77, R12, -INF , P4 ;  /* 0xff8000000c4d7808 */ /* 0x008fe20002000000 */
[----:B------:R-:W-:Y:S01]  /*3060*/  FFMA.FTZ R12, R111, R8, -R42 ;  /* 0x000000086f0c7223 */ /* 0x000fe2000001082a */
[----:B------:R-:W-:-:S02]  /*3070*/  ISETP.GT.AND P4, PT, R30, 0x30, PT ;  /* 0x000000301e00780c */ /* 0x000fc40003f84270 */
[----:B------:R-:W-:Y:S02]  /*3080*/  CS2R R110, SRZ ;  /* 0x00000000006e7805 */ /* 0x000fe4000001ff00 */
[----:B------:R-:W-:Y:S02]  /*3090*/  FMNMX.FTZ R32, R77, R32, !PT ;  /* 0x000000204d207209 */ /* 0x000fe40007810000 */
[----:B-1----:R-:W-:Y:S01]  /*30a0*/  FSEL R7, R7, -INF , P4 ;  /* 0xff80000007077808 */ /* 0x002fe20002000000 */
[----:B------:R-:W1:Y:S01]  /*30b0*/  MUFU.TANH R3, R3 ;  /* 0x0000000300037308 */ /* 0x000e620000002400 */
[----:B------:R-:W-:Y:S02]  /*30c0*/  FMNMX.FTZ R32, R79, R32, !PT ;  /* 0x000000204f207209 */ /* 0x000fe40007810000 */
[----:B------:R-:W-:Y:S02]  /*30d0*/  ISETP.GT.AND P4, PT, R30, 0x38, PT ;  /* 0x000000381e00780c */ /* 0x000fe40003f84270 */
[----:B------:R-:W-:-:S02]  /*30e0*/  FMNMX.FTZ R32, R7, R32, !PT ;  /* 0x0000002007207209 */ /* 0x000fc40007810000 */
[----:B0-----:R-:W-:Y:S01]  /*30f0*/  FSEL R83, R6, -INF , P4 ;  /* 0xff80000006537808 */ /* 0x001fe20002000000 */
[----:B------:R-:W-:Y:S01]  /*3100*/  MUFU.TANH R4, R4 ;  /* 0x0000000400047308 */ /* 0x000fe20000002400 */
[----:B------:R-:W-:Y:S01]  /*3110*/  ISETP.GT.AND P4, PT, R30, 0x40, PT ;  /* 0x000000401e00780c */ /* 0x000fe20003f84270 */
[----:B------:R-:W-:-:S06]  /*3120*/  FFMA.FTZ R6, R95, R8, -R42 ;  /* 0x000000085f067223 */ /* 0x000fcc000001082a */
[----:B------:R0:W-:Y:S01]  /*3130*/  MUFU.TANH R48, R81 ;  /* 0x0000005100307308 */ /* 0x0001e20000002400 */
[----:B-1----:R-:W-:Y:S02]  /*3140*/  FSEL R3, R3, -INF , P4 ;  /* 0xff80000003037808 */ /* 0x002fe40002000000 */
[----:B------:R-:W-:-:S05]  /*3150*/  ISETP.GT.AND P4, PT, R30, 0x48, PT ;  /* 0x000000481e00780c */ /* 0x000fca0003f84270 */
[----:B------:R-:W1:Y:S01]  /*3160*/  MUFU.TANH R60, R60 ;  /* 0x0000003c003c7308 */ /* 0x000e620000002400 */
[----:B0-----:R-:W-:Y:S01]  /*3170*/  FSEL R81, R10, -INF , P3 ;  /* 0xff8000000a517808 */ /* 0x001fe20001800000 */
[----:B------:R-:W-:Y:S01]  /*3180*/  FFMA.FTZ R10, R67, R8, -R42 ;  /* 0x00000008430a7223 */ /* 0x000fe2000001082a */
[C---:B------:R-:W-:Y:S02]  /*3190*/  ISETP.GT.AND P3, PT, R30.reuse, 0x39, PT ;  /* 0x000000391e00780c */ /* 0x040fe40003f64270 */
[----:B------:R-:W-:Y:S02]  /*31a0*/  FMNMX.FTZ R32, R81, R32, !PT ;  /* 0x0000002051207209 */ /* 0x000fe40007810000 */
[----:B------:R-:W-:Y:S01]  /*31b0*/  FSEL R5, R5, -INF , P3 ;  /* 0xff80000005057808 */ /* 0x000fe20001800000 */
[----:B------:R-:W0:Y:S01]  /*31c0*/  MUFU.TANH R64, R64 ;  /* 0x0000004000407308 */ /* 0x000e220000002400 */
[----:B------:R-:W-:Y:S02]  /*31d0*/  FMNMX.FTZ R32, R83, R32, !PT ;  /* 0x0000002053207209 */ /* 0x000fe40007810000 */
[----:B------:R-:W-:-:S02]  /*31e0*/  ISETP.GT.AND P3, PT, R30, 0x41, PT ;  /* 0x000000411e00780c */ /* 0x000fc40003f64270 */
[----:B------:R-:W-:-:S03]  /*31f0*/  FMNMX.FTZ R32, R5, R32, !PT ;  /* 0x0000002005207209 */ /* 0x000fc60007810000 */
[----:B------:R3:W-:Y:S01]  /*3200*/  MUFU.TANH R34, R85 ;  /* 0x0000005500227308 */ /* 0x0007e20000002400 */
[----:B------:R-:W-:Y:S02]  /*3210*/  FMNMX.FTZ R32, R3, R32, !PT ;  /* 0x0000002003207209 */ /* 0x000fe40007810000 */
[----:B-1----:R-:W-:Y:S02]  /*3220*/  FSEL R87, R60, -INF , P4 ;  /* 0xff8000003c577808 */ /* 0x002fe40002000000 */
[----:B------:R-:W-:-:S03]  /*3230*/  ISETP.GT.AND P4, PT, R30, 0x50, PT ;  /* 0x000000501e00780c */ /* 0x000fc60003f84270 */
[----:B------:R-:W1:Y:S01]  /*3240*/  MUFU.TANH R68, R68 ;  /* 0x0000004400447308 */ /* 0x000e620000002400 */
[----:B---3--:R-:W-:Y:S01]  /*3250*/  FSEL R85, R4, -INF , P3 ;  /* 0xff80000004557808 */ /* 0x008fe20001800000 */
[----:B------:R-:W-:Y:S01]  /*3260*/  FFMA.FTZ R4, R91, R8, -R42 ;  /* 0x000000085b047223 */ /* 0x000fe2000001082a */
[----:B------:R-:W-:Y:S02]  /*3270*/  ISETP.GT.AND P3, PT, R30, 0x49, PT ;  /* 0x000000491e00780c */ /* 0x000fe40003f64270 */
[----:B------:R-:W-:Y:S02]  /*3280*/  FMNMX.FTZ R32, R85, R32, !PT ;  /* 0x0000002055207209 */ /* 0x000fe40007810000 */
[----:B------:R-:W-:Y:S01]  /*3290*/  FSEL R91, R36, -INF , P3 ;  /* 0xff800000245b7808 */ /* 0x000fe20001800000 */
[----:B------:R-:W3:Y:S01]  /*32a0*/  MUFU.TANH R72, R72 ;  /* 0x0000004800487308 */ /* 0x000ee20000002400 */
[----:B------:R-:W-:Y:S02]  /*32b0*/  FMNMX.FTZ R32, R87, R32, !PT ;  /* 0x0000002057207209 */ /* 0x000fe40007810000 */
[----:B------:R-:W-:-:S02]  /*32c0*/  ISETP.GT.AND P3, PT, R30, 0x51, PT ;  /* 0x000000511e00780c */ /* 0x000fc40003f64270 */
[----:B0-----:R-:W-:Y:S02]  /*32d0*/  FSEL R93, R64, -INF , P4 ;  /* 0xff800000405d7808 */ /* 0x001fe40002000000 */
[----:B------:R-:W-:Y:S01]  /*32e0*/  FMNMX.FTZ R32, R91, R32, !PT ;  /* 0x000000205b207209 */ /* 0x000fe20007810000 */
[----:B------:R-:W0:Y:S01]  /*32f0*/  MUFU.TANH R76, R76 ;  /* 0x0000004c004c7308 */ /* 0x000e220000002400 */
[----:B------:R-:W-:Y:S02]  /*3300*/  ISETP.GT.AND P4, PT, R30, 0x58, PT ;  /* 0x000000581e00780c */ /* 0x000fe40003f84270 */
[----:B------:R-:W-:Y:S01]  /*3310*/  FSEL R71, R38, -INF , P3 ;  /* 0xff80000026477808 */ /* 0x000fe20001800000 */
[----:B------:R-:W-:Y:S01]  /*3320*/  FFMA.FTZ R38, R45, R8, -R42 ;  /* 0x000000082d267223 */ /* 0x000fe2000001082a */
[----:B------:R-:W-:Y:S02]  /*3330*/  FMNMX.FTZ R32, R93, R32, !PT ;  /* 0x000000205d207209 */ /* 0x000fe40007810000 */
[----:B------:R-:W-:Y:S01]  /*3340*/  ISETP.GT.AND P3, PT, R30, 0x59, PT ;  /* 0x000000591e00780c */ /* 0x000fe20003f64270 */
[----:B------:R-:W4:Y:S01]  /*3350*/  MUFU.TANH R80, R80 ;  /* 0x0000005000507308 */ /* 0x000f220000002400 */
[----:B-1----:R-:W-:-:S02]  /*3360*/  FSEL R95, R68, -INF , P4 ;  /* 0xff800000445f7808 */ /* 0x002fc40002000000 */
[----:B------:R-:W-:Y:S02]  /*3370*/  FMNMX.FTZ R32, R71, R32, !PT ;  /* 0x0000002047207209 */ /* 0x000fe40007810000 */
[----:B------:R-:W-:Y:S02]  /*3380*/  ISETP.GT.AND P4, PT, R30, 0x60, PT ;  /* 0x000000601e00780c */ /* 0x000fe40003f84270 */
[----:B------:R-:W-:Y:S01]  /*3390*/  FSEL R67, R40, -INF , P3 ;  /* 0xff80000028437808 */ /* 0x000fe20001800000 */
[----:B------:R-:W-:Y:S01]  /*33a0*/  MUFU.TANH R84, R84 ;  /* 0x0000005400547308 */ /* 0x000fe20000002400 */
        /* <DEDUP_REMOVED lines=9> */
[----:B------:R-:W1:Y:S01]  /*3440*/  MUFU.EX2 R181, R181 ;  /* 0x000000b500b57308 */ /* 0x000e620000000800 */
[----:B0-----:R-:W-:-:S02]  /*3450*/  FSEL R99, R76, -INF , P4 ;  /* 0xff8000004c637808 */ /* 0x001fc40002000000 */
[----:B------:R-:W-:Y:S02]  /*3460*/  FMNMX.FTZ R32, R63, R32, !PT ;  /* 0x000000203f207209 */ /* 0x000fe40007810000 */
[----:B------:R-:W-:Y:S02]  /*3470*/  ISETP.GT.AND P4, PT, R30, 0x70, PT ;  /* 0x000000701e00780c */ /* 0x000fe40003f84270 */
[----:B------:R-:W-:Y:S01]  /*3480*/  FSEL R59, R46, -INF , P3 ;  /* 0xff8000002e3b7808 */ /* 0x000fe20001800000 */
[----:B------:R-:W0:Y:S01]  /*3490*/  MUFU.EX2 R183, R183 ;  /* 0x000000b700b77308 */ /* 0x000e220000000800 */
[----:B------:R-:W-:Y:S02]  /*34a0*/  FMNMX.FTZ R32, R99, R32, !PT ;  /* 0x0000002063207209 */ /* 0x000fe40007810000 */
[----:B------:R-:W-:Y:S02]  /*34b0*/  ISETP.GT.AND P3, PT, R30, 0x71, PT ;  /* 0x000000711e00780c */ /* 0x000fe40003f64270 */
[----:B----4-:R-:W-:-:S02]  /*34c0*/  FSEL R101, R80, -INF , P4 ;  /* 0xff80000050657808 */ /* 0x010fc40002000000 */
[----:B------:R-:W-:Y:S01]  /*34d0*/  FMNMX.FTZ R32, R59, R32, !PT ;  /* 0x000000203b207209 */ /* 0x000fe20007810000 */
[----:B------:R-:W3:Y:S01]  /*34e0*/  MUFU.EX2 R177, R177 ;  /* 0x000000b100b17308 */ /* 0x000ee20000000800 */
[----:B------:R-:W-:Y:S01]  /*34f0*/  ISETP.GT.AND P4, PT, R30, 0x78, PT ;  /* 0x000000781e00780c */ /* 0x000fe20003f84270 */
[----:B-1----:R-:W-:Y:S01]  /*3500*/  FADD.FTZ R46, R181, R26 ;  /* 0x0000001ab52e7221 */ /* 0x002fe20000010000 */
[----:B------:R-:W-:Y:S02]  /*3510*/  FSEL R57, R48, -INF , P3 ;  /* 0xff80000030397808 */ /* 0x000fe40001800000 */
[----:B------:R-:W-:Y:S02]  /*3520*/  FMNMX.FTZ R32, R101, R32, !PT ;  /* 0x0000002065207209 */ /* 0x000fe40007810000 */
[----:B------:R-:W-:Y:S01]  /*3530*/  ISETP.GT.AND P3, PT, R30, 0x79, PT ;  /* 0x000000791e00780c */ /* 0x000fe20003f64270 */
[----:B------:R-:W-:Y:S01]  /*3540*/  FFMA.FTZ R30, R31, R8, -R42 ;  /* 0x000000081f1e7223 */ /* 0x000fe2000001082a */
[----:B------:R-:W-:Y:S01]  /*3550*/  FSEL R103, R84, -INF , P4 ;  /* 0xff80000054677808 */ /* 0x000fe20002000000 */
[----:B------:R-:W1:Y:S01]  /*3560*/  MUFU.EX2 R20, R20 ;  /* 0x0000001400147308 */ /* 0x000e620000000800 */
[----:B------:R-:W-:-:S02]  /*3570*/  FMNMX.FTZ R32, R57, R32, !PT ;  /* 0x0000002039207209 */ /* 0x000fc40007810000 */
[----:B------:R-:W-:Y:S01]  /*3580*/  FSEL R55, R34, -INF , P3 ;  /* 0xff80000022377808 */ /* 0x000fe20001800000 */
[--C-:B------:R-:W-:Y:S01]  /*3590*/  FFMA.FTZ R34, R41, R8, -R42.reuse ;  /* 0x0000000829227223 */ /* 0x100fe2000001082a */
[----:B------:R-:W-:Y:S02]  /*35a0*/  FMNMX.FTZ R32, R103, R32, !PT ;  /* 0x0000002067207209 */ /* 0x000fe40007810000 */
[----:B------:R-:W-:Y:S01]  /*35b0*/  F2FP.BF16.F32.PACK_AB R181, R26, R181 ;  /* 0x000000b51ab5723e */ /* 0x000fe200000010ff */
[----:B------:R-:W4:Y:S01]  /*35c0*/  MUFU.EX2 R179, R179 ;  /* 0x000000b300b37308 */ /* 0x000f220000000800 */
[----:B------:R-:W-:Y:S01]  /*35d0*/  FMNMX.FTZ R11, R55, R32, !PT ;  /* 0x00000020370b7209 */ /* 0x000fe20007810000 */
[----:B------:R-:W-:-:S04]  /*35e0*/  FFMA.FTZ R32, R33, R8, -R42 ;  /* 0x0000000821207223 */ /* 0x000fc8000001082a */
[----:B------:R-:W5:Y:S02]  /*35f0*/  SHFL.BFLY PT, R36, R11, 0x2, 0x1f ;  /* 0x0c401f000b247f89 */ /* 0x000f6400000e0000 */
[----:B------:R-:W-:Y:S08]  /*3600*/  MUFU.EX2 R12, R12 ;  /* 0x0000000c000c7308 */ /* 0x000ff00000000800 */
[----:B------:R-:W-:Y:S08]  /*3610*/  MUFU.EX2 R173, R173 ;  /* 0x000000ad00ad7308 */ /* 0x000ff00000000800 */
[----:B------:R-:W-:Y:S01]  /*3620*/  MUFU.EX2 R6, R6 ;  /* 0x0000000600067308 */ /* 0x000fe20000000800 */
[----:B-----5:R-:W-:Y:S01]  /*3630*/  FMNMX.FTZ R27, R11, R36, !PT ;  /* 0x000000240b1b7209 */ /* 0x020fe20007810000 */
[----:B------:R-:W-:-:S06]  /*3640*/  FFMA.FTZ R36, R37, R8, -R42 ;  /* 0x0000000825247223 */ /* 0x000fcc000001082a */
[----:B------:R-:W-:Y:S01]  /*3650*/  MUFU.EX2 R175, R175 ;  /* 0x000000af00af7308 */ /* 0x000fe20000000800 */
[----:B------:R-:W5:Y:S07]  /*3660*/  SHFL.BFLY PT, R40, R27, 0x1, 0x1f ;  /* 0x0c201f001b287f89 */ /* 0x000f6e00000e0000 */
[----:B------:R-:W-:Y:S08]  /*3670*/  MUFU.EX2 R4, R4 ;  /* 0x0000000400047308 */ /* 0x000ff00000000800 */
[----:B------:R-:W-:Y:S08]  /*3680*/  MUFU.EX2 R169, R169 ;  /* 0x000000a900a97308 */ /* 0x000ff00000000800 */
[----:B------:R-:W-:Y:S01]  /*3690*/  MUFU.EX2 R10, R10 ;  /* 0x0000000a000a7308 */ /* 0x000fe20000000800 */
[----:B-----5:R-:W-:-:S04]  /*36a0*/  FMNMX.FTZ R11, R27, R40, !PT ;  /* 0x000000281b0b7209 */ /* 0x020fc80007810000 */
[C---:B------:R-:W-:Y:S01]  /*36b0*/  FSETP.NEU.FTZ.AND P3, PT, R11.reuse, -INF , PT ;  /* 0xff8000000b00780b */ /* 0x040fe20003f7d000 */
[-C--:B------:R-:W-:Y:S02]  /*36c0*/  FMUL.FTZ R27, R11, R8.reuse ;  /* 0x000000080b1b7220 */ /* 0x080fe40000410000 */
[----:B------:R-:W-:Y:S03]  /*36d0*/  MUFU.EX2 R171, R171 ;  /* 0x000000ab00ab7308 */ /* 0x000fe60000000800 */
[----:B------:R-:W-:Y:S02]  /*36e0*/  FSEL R42, R27, RZ, P3 ;  /* 0x000000ff1b2a7208 */ /* 0x000fe40001800000 */
[----:B------:R-:W5:Y:S03]  /*36f0*/  @P2 LDC R27, c[0x0][0x44c] ;  /* 0x00011300ff1b2b82 */ /* 0x000f660000000800 */
        /* <DEDUP_REMOVED lines=17> */
[----:B0-----:R-:W-:Y:S01]  /*3810*/  FADD.FTZ R15, R183, R46 ;  /* 0x0000002eb70f7221 */ /* 0x001fe20000010000 */
[-CC-:B------:R-:W-:Y:S01]  /*3820*/  FFMA.FTZ R81, R81, R8.reuse, -R42.reuse ;  /* 0x0000000851517223 */ /* 0x180fe2000001082a */
[-CC-:B------:R-:W-:Y:S01]  /*3830*/  FFMA.FTZ R83, R83, R8.reuse, -R42.reuse ;  /* 0x0000000853537223 */ /* 0x180fe2000001082a */
[-CC-:B------:R-:W-:Y:S01]  /*3840*/  FFMA.FTZ R3, R3, R8.reuse, -R42.reuse ;  /* 0x0000000803037223 */ /* 0x180fe2000001082a */
[----:B------:R-:W-:Y:S01]  /*3850*/  FADD.FTZ R46, R28, R15 ;  /* 0x0000000f1c2e7221 */ /* 0x000fe20000010000 */
[-CC-:B------:R-:W-:Y:S01]  /*3860*/  FFMA.FTZ R85, R85, R8.reuse, -R42.reuse ;  /* 0x0000000855557223 */ /* 0x180fe2000001082a */
[-C--:B------:R-:W-:Y:S01]  /*3870*/  FFMA.FTZ R87, R87, R8.reuse, -R42 ;  /* 0x0000000857577223 */ /* 0x080fe2000001082a */
[----:B------:R-:W0:Y:S01]  /*3880*/  MUFU.EX2 R180, R89 ;  /* 0x0000005900b47308 */ /* 0x000e220000000800 */
[----:B---3--:R-:W-:Y:S01]  /*3890*/  FADD.FTZ R15, R177, R46 ;  /* 0x0000002eb10f7221 */ /* 0x008fe20000010000 */
[-CC-:B------:R-:W-:Y:S01]  /*38a0*/  FFMA.FTZ R91, R91, R8.reuse, -R42.reuse ;  /* 0x000000085b5b7223 */ /* 0x180fe2000001082a */
[-CC-:B------:R-:W-:Y:S01]  /*38b0*/  FFMA.FTZ R93, R93, R8.reuse, -R42.reuse ;  /* 0x000000085d5d7223 */ /* 0x180fe2000001082a */
[-CC-:B------:R-:W-:Y:S01]  /*38c0*/  FFMA.FTZ R71, R71, R8.reuse, -R42.reuse ;  /* 0x0000000847477223 */ /* 0x180fe2000001082a */
[C---:B-1----:R-:W-:Y:S01]  /*38d0*/  FADD.FTZ R46, R20.reuse, R15 ;  /* 0x0000000f142e7221 */ /* 0x042fe20000010000 */
[-CC-:B------:R-:W-:Y:S01]  /*38e0*/  FFMA.FTZ R95, R95, R8.reuse, -R42.reuse ;  /* 0x000000085f5f7223 */ /* 0x180fe2000001082a */
[----:B------:R-:W-:Y:S01]  /*38f0*/  F2FP.BF16.F32.PACK_AB R177, R20, R177 ;  /* 0x000000b114b1723e */ /* 0x000fe200000010ff */
[----:B------:R-:W1:Y:S01]  /*3900*/  MUFU.EX2 R61, R61 ;  /* 0x0000003d003d7308 */ /* 0x000e620000000800 */
[-CC-:B------:R-:W-:Y:S01]  /*3910*/  FFMA.FTZ R67, R67, R8.reuse, -R42.reuse ;  /* 0x0000000843437223 */ /* 0x180fe2000001082a */
[-CC-:B------:R-:W-:Y:S01]  /*3920*/  FFMA.FTZ R97, R97, R8.reuse, -R42.reuse ;  /* 0x0000000861617223 */ /* 0x180fe2000001082a */
[-CC-:B------:R-:W-:Y:S01]  /*3930*/  FFMA.FTZ R63, R63, R8.reuse, -R42.reuse ;  /* 0x000000083f3f7223 */ /* 0x180fe2000001082a */
[-CC-:B------:R-:W-:Y:S01]  /*3940*/  FFMA.FTZ R99, R99, R8.reuse, -R42.reuse ;  /* 0x0000000863637223 */ /* 0x180fe2000001082a */
[-CC-:B------:R-:W-:Y:S01]  /*3950*/  FFMA.FTZ R59, R59, R8.reuse, -R42.reuse ;  /* 0x000000083b3b7223 */ /* 0x180fe2000001082a */
[-CC-:B------:R-:W-:Y:S01]  /*3960*/  FFMA.FTZ R101, R101, R8.reuse, -R42.reuse ;  /* 0x0000000865657223 */ /* 0x180fe2000001082a */
[----:B------:R-:W-:Y:S01]  /*3970*/  FFMA.FTZ R57, R57, R8, -R42 ;  /* 0x0000000839397223 */ /* 0x000fe2000001082a */
[----:B------:R-:W3:Y:S01]  /*3980*/  MUFU.EX2 R182, R65 ;  /* 0x0000004100b67308 */ /* 0x000ee20000000800 */
[----:B-----5:R-:W-:-:S04]  /*3990*/  @P2 IMAD.HI.U32 R27, R2, R27, RZ ;  /* 0x0000001b021b2227 */ /* 0x020fc800078e00ff */
[-CC-:B------:R-:W-:Y:S01]  /*39a0*/  FFMA.FTZ R103, R103, R8.reuse, -R42.reuse ;  /* 0x0000000867677223 */ /* 0x180fe2000001082a */
[----:B------:R-:W-:Y:S01]  /*39b0*/  FFMA.FTZ R42, R55, R8, -R42 ;  /* 0x00000008372a7223 */ /* 0x000fe2000001082a */
[----:B------:R-:W-:Y:S01]  /*39c0*/  F2FP.BF16.F32.PACK_AB R183, R28, R183 ;  /* 0x000000b71cb7723e */ /* 0x000fe200000010ff */
[----:B------:R-:W5:Y:S08]  /*39d0*/  MUFU.EX2 R69, R69 ;  /* 0x0000004500457308 */ /* 0x000f700000000800 */
[----:B------:R4:W-:Y:S08]  /*39e0*/  MUFU.EX2 R170, R5 ;  /* 0x0000000500aa7308 */ /* 0x0009f00000000800 */
[----:B------:R2:W5:Y:S01]  /*39f0*/  MUFU.EX2 R176, R25 ;  /* 0x0000001900b07308 */ /* 0x0005620000000800 */
[----:B----4-:R-:W-:Y:S01]  /*3a00*/  FADD.FTZ R5, R179, R46 ;  /* 0x0000002eb3057221 */ /* 0x010fe20000010000 */
[----:B0-----:R-:W-:Y:S01]  /*3a10*/  FADD.FTZ R46, R21, R180 ;  /* 0x000000b4152e7221 */ /* 0x001fe20000010000 */
[----:B------:R-:W-:-:S02]  /*3a20*/  F2FP.BF16.F32.PACK_AB R179, R12, R179 ;  /* 0x000000b30cb3723e */ /* 0x000fc400000010ff */
[----:B------:R-:W-:Y:S01]  /*3a30*/  FADD.FTZ R48, R12, R5 ;  /* 0x000000050c307221 */ /* 0x000fe20000010000 */
[----:B-1----:R-:W-:Y:S01]  /*3a40*/  FADD.FTZ R5, R61, R46 ;  /* 0x0000002e3d057221 */ /* 0x002fe20000010000 */
[----:B------:R-:W-:Y:S01]  /*3a50*/  F2FP.BF16.F32.PACK_AB R180, R180, R21 ;  /* 0x00000015b4b4723e */ /* 0x000fe200000010ff */
[----:B------:R-:W0:Y:S01]  /*3a60*/  MUFU.EX2 R73, R73 ;  /* 0x0000004900497308 */ /* 0x000e220000000800 */
[----:B------:R-:W-:Y:S01]  /*3a70*/  FADD.FTZ R15, R173, R48 ;  /* 0x00000030ad0f7221 */ /* 0x000fe20000010000 */
[----:B---3--:R-:W-:Y:S01]  /*3a80*/  FADD.FTZ R0, R182, R5 ;  /* 0x00000005b6007221 */ /* 0x008fe20000010000 */
[----:B--2---:R-:W-:Y:S01]  /*3a90*/  IMAD.MOV.U32 R25, RZ, RZ, R2 ;  /* 0x000000ffff197224 */ /* 0x004fe200078e0002 */
[----:B------:R-:W-:Y:S01]  /*3aa0*/  @P2 SHF.R.U32.HI R25, RZ, R50, R27 ;  /* 0x00000032ff192219 */ /* 0x000fe2000001161b */
[C---:B------:R-:W-:Y:S01]  /*3ab0*/  FADD.FTZ R46, R6.reuse, R15 ;  /* 0x0000000f062e7221 */ /* 0x040fe20000010000 */
[----:B-----5:R-:W-:Y:S01]  /*3ac0*/  FADD.FTZ R5, R69, R0 ;  /* 0x0000000045057221 */ /* 0x020fe20000010000 */
[----:B------:R-:W-:Y:S01]  /*3ad0*/  F2FP.BF16.F32.PACK_AB R173, R6, R173 ;  /* 0x000000ad06ad723e */ /* 0x000fe200000010ff */
[----:B------:R-:W1:Y:S01]  /*3ae0*/  MUFU.EX2 R13, R13 ;  /* 0x0000000d000d7308 */ /* 0x000e620000000800 */
[----:B------:R-:W-:Y:S01]  /*3af0*/  FADD.FTZ R15, R175, R46 ;  /* 0x0000002eaf0f7221 */ /* 0x000fe20000010000 */
[----:B------:R-:W-:Y:S01]  /*3b00*/  FADD.FTZ R0, R176, R5 ;  /* 0x00000005b0007221 */ /* 0x000fe20000010000 */
[----:B------:R-:W-:-:S02]  /*3b10*/  F2FP.BF16.F32.PACK_AB R175, R4, R175 ;  /* 0x000000af04af723e */ /* 0x000fc400000010ff */
[----:B------:R-:W-:Y:S01]  /*3b20*/  FADD.FTZ R46, R4, R15 ;  /* 0x0000000f042e7221 */ /* 0x000fe20000010000 */
[----:B------:R-:W-:Y:S02]  /*3b30*/  IADD3 R25, R25, R16, -R17 ;  /* 0x0000001019197210 */ /* 0x000fe40007ffe811 */
[----:B------:R-:W2:Y:S01]  /*3b40*/  MUFU.EX2 R172, R75 ;  /* 0x0000004b00ac7308 */ /* 0x000ea20000000800 */
[----:B0-----:R-:W-:Y:S01]  /*3b50*/  FADD.FTZ R5, R73, R0 ;  /* 0x0000000049057221 */ /* 0x001fe20000010000 */
[----:B------:R-:W-:Y:S01]  /*3b60*/  FADD.FTZ R15, R169, R46 ;  /* 0x0000002ea90f7221 */ /* 0x000fe20000010000 */
[----:B------:R-:W-:Y:S02]  /*3b70*/  SHF.R.S32.HI R48, RZ, 0x1f, R25 ;  /* 0x0000001fff307819 */ /* 0x000fe40000011419 */
[----:B------:R-:W-:Y:S01]  /*3b80*/  FADD.FTZ R0, R178, R5 ;  /* 0x00000005b2007221 */ /* 0x000fe20000010000 */
[----:B------:R-:W-:Y:S01]  /*3b90*/  FADD.FTZ R46, R10, R15 ;  /* 0x0000000f0a2e7221 */ /* 0x000fe20000010000 */
[----:B------:R-:W-:Y:S01]  /*3ba0*/  LEA.HI R48, R48, R25, RZ, 0x7 ;  /* 0x0000001930307211 */ /* 0x000fe200078f38ff */
[----:B------:R-:W0:Y:S01]  /*3bb0*/  MUFU.EX2 R77, R77 ;  /* 0x0000004d004d7308 */ /* 0x000e220000000800 */
[----:B-1----:R-:W-:Y:S01]  /*3bc0*/  FADD.FTZ R5, R13, R0 ;  /* 0x000000000d057221 */ /* 0x002fe20000010000 */
[----:B------:R-:W-:Y:S01]  /*3bd0*/  FADD.FTZ R15, R171, R46 ;  /* 0x0000002eab0f7221 */ /* 0x000fe20000010000 */
[----:B------:R-:W-:-:S02]  /*3be0*/  F2FP.BF16.F32.PACK_AB R169, R10, R169 ;  /* 0x000000a90aa9723e */ /* 0x000fc400000010ff */
[C---:B------:R-:W-:Y:S01]  /*3bf0*/  F2FP.BF16.F32.PACK_AB R171, R14.reuse, R171 ;  /* 0x000000ab0eab723e */ /* 0x040fe200000010ff */
[----:B------:R-:W-:Y:S01]  /*3c00*/  FADD.FTZ R46, R14, R15 ;  /* 0x0000000f0e2e7221 */ /* 0x000fe20000010000 */
[----:B------:R-:W-:Y:S01]  /*3c10*/  F2FP.BF16.F32.PACK_AB R182, R182, R61 ;  /* 0x0000003db6b6723e */ /* 0x000fe200000010ff */
[----:B------:R-:W1:Y:S01]  /*3c20*/  MUFU.EX2 R153, R153 ;  /* 0x0000009900997308 */ /* 0x000e620000000800 */
[----:B--2---:R-:W-:Y:S01]  /*3c30*/  FADD.FTZ R0, R172, R5 ;  /* 0x00000005ac007221 */ /* 0x004fe20000010000 */
[----:B------:R-:W-:Y:S02]  /*3c40*/  F2FP.BF16.F32.PACK_AB R176, R176, R69 ;  /* 0x00000045b0b0723e */ /* 0x000fe400000010ff */
[----:B------:R-:W-:Y:S02]  /*3c50*/  F2FP.BF16.F32.PACK_AB R178, R178, R73 ;  /* 0x00000049b2b2723e */ /* 0x000fe400000010ff */
[----:B------:R-:W-:Y:S02]  /*3c60*/  F2FP.BF16.F32.PACK_AB R172, R172, R13 ;  /* 0x0000000dacac723e */ /* 0x000fe400000010ff */
        /* <DEDUP_REMOVED lines=17> */
[----:B------:R-:W-:-:S04]  /*3d80*/  SHF.R.S32.HI R7, RZ, 0x7, R48 ;  /* 0x00000007ff077819 */ /* 0x000fc80000011430 */
[----:B------:R-:W0:Y:S01]  /*3d90*/  MUFU.EX2 R157, R157 ;  /* 0x0000009d009d7308 */ /* 0x000e220000000800 */
[C---:B-1----:R-:W-:Y:S01]  /*3da0*/  FADD.FTZ R46, R30.reuse, R15 ;  /* 0x0000000f1e2e7221 */ /* 0x042fe20000010000 */
[----:B------:R-:W-:Y:S02]  /*3db0*/  VIMNMX R7, RZ, R7, !PT ;  /* 0x00000007ff077248 */ /* 0x000fe40007fe0100 */
[----:B------:R-:W-:-:S04]  /*3dc0*/  F2FP.BF16.F32.PACK_AB R155, R30, R155 ;  /* 0x0000009b1e9b723e */ /* 0x000fc800000010ff */
[----:B------:R-:W1:Y:S01]  /*3dd0*/  MUFU.EX2 R32, R32 ;  /* 0x0000002000207308 */ /* 0x000e620000000800 */
[----:B--2---:R-:W-:-:S04]  /*3de0*/  FADD.FTZ R5, R83, R0 ;  /* 0x0000000053057221 */ /* 0x004fc80000010000 */
[C---:B------:R-:W-:Y:S01]  /*3df0*/  FADD.FTZ R0, R170.reuse, R5 ;  /* 0x00000005aa007221 */ /* 0x040fe20000010000 */
[----:B------:R-:W-:Y:S02]  /*3e00*/  F2FP.BF16.F32.PACK_AB R170, R170, R83 ;  /* 0x00000053aaaa723e */ /* 0x000fe400000010ff */
        /* <DEDUP_REMOVED lines=70> */
[----:B------:R-:W-:Y:S01]  /*4270*/  VIADD R4, R88, 0xfffffffe ;  /* 0xfffffffe58047836 */ /* 0x000fe20000000000 */
[----:B------:R-:W-:-:S04]  /*4280*/  CS2R R88, SRZ ;  /* 0x0000000000587805 */ /* 0x000fc8000001ff00 */
[----:B------:R-:W-:Y:S02]  /*4290*/  ISETP.GE.AND P3, PT, R4, R7, PT ;  /* 0x000000070400720c */ /* 0x000fe40003f66270 */
[C---:B--2---:R-:W-:Y:S01]  /*42a0*/  F2FP.BF16.F32.PACK_AB R166, R42.reuse, R103 ;  /* 0x000000672aa6723e */ /* 0x044fe200000010ff */
[----:B------:R-:W-:Y:S01]  /*42b0*/  FADD.FTZ R3, R42, R3 ;  /* 0x000000032a037221 */ /* 0x000fe20000010000 */
[----:B------:R-:W-:Y:S01]  /*42c0*/  CS2R R102, SRZ ;  /* 0x0000000000667805 */ /* 0x000fe2000001ff00 */
[C---:B0-----:R-:W-:Y:S01]  /*42d0*/  FADD.FTZ R0, R44.reuse, R15 ;  /* 0x0000000f2c007221 */ /* 0x041fe20000010000 */
[----:B------:R-:W-:-:S07]  /*42e0*/  F2FP.BF16.F32.PACK_AB R167, R44, R167 ;  /* 0x000000a72ca7723e */ /* 0x000fce00000010ff */
[----:B------:R-:W-:Y:S05]  /*42f0*/  @!P3 BRA `(.L_x_2469) ;  /* 0x000000300054b947 */ /* 0x000fea0003800000 */
[----:B------:R-:W-:Y:S01]  /*4300*/  IMAD.MOV.U32 R6, RZ, RZ, R9 ;  /* 0x000000ffff067224 */ /* 0x000fe200078e0009 */
[----:B------:R-:W-:Y:S01]  /*4310*/  UMOV UR43, UR36 ;  /* 0x00000024002b7c82 */ /* 0x000fe20008000000 */
[----:B------:R-:W-:Y:S01]  /*4320*/  IMAD.MOV.U32 R5, RZ, RZ, R11 ;  /* 0x000000ffff057224 */ /* 0x000fe200078e000b */
[----:B------:R-:W-:Y:S01]  /*4330*/  UMOV UR44, UR37 ;  /* 0x00000025002c7c82 */ /* 0x000fe20008000000 */
[----:B------:R-:W-:Y:S01]  /*4340*/  IMAD.MOV.U32 R151, RZ, RZ, RZ ;  /* 0x000000ffff977224 */ /* 0x000fe200078e00ff */
[----:B------:R-:W-:-:S06]  /*4350*/  ULDC UR45, c[0x0][0x9d8] ;  /* 0x00027600002d7ab9 */ /* 0x000fcc0000000800 */
.L_x_2478:
        /* <DEDUP_REMOVED lines=9> */
.L_x_2471:
[----:B------:R-:W-:Y:S01]  /*43f0*/  ULEA UR6, UR37, UR38, 0x3 ;  /* 0x0000002625067291 */ /* 0x000fe2000f8e183f */
[----:B------:R-:W-:-:S05]  /*4400*/  IMAD.U32 R8, RZ, RZ, UR36 ;  /* 0x00000024ff087e24 */ /* 0x000fca000f8e00ff */
[----:B------:R-:W-:-:S04]  /*4410*/  SHF.L.U32 R8, R8, 0x1f, RZ ;  /* 0x0000001f08087819 */ /* 0x000fc800000006ff */
[----:B------:R0:W1:Y:S01]  /*4420*/  SYNCS.PHASECHK.TRANS64.TRYWAIT P3, [UR6+0x28830], R8 ;  /* 0x02883008ff0075a7 */ /* 0x0000620008060146 */
[----:B------:R-:W-:Y:S05]  /*4430*/  @!P0 BRA `(.L_x_2472) ;  /* 0x0000000000048947 */ /* 0x000fea0003800000 */
[----:B------:R-:W-:Y:S01]  /*4440*/  BPT.TRAP 0x1 ;  /* 0x000000040000795c */ /* 0x000fe20000300000 */
.L_x_2472:
[----:B-1----:R-:W-:Y:S05]  /*4450*/  @P3 BRA `(.L_x_2470) ;  /* 0x0000000000083947 */ /* 0x002fea0003800000 */
[----:B------:R-:W1:Y:S02]  /*4460*/  SYNCS.PHASECHK.TRANS64.TRYWAIT P3, [UR6+0x28830], R8 ;  /* 0x02883008ff0075a7 */ /* 0x000e640008060146 */
[----:B-1----:R-:W-:Y:S05]  /*4470*/  @!P3 BRA `(.L_x_2473) ;  /* 0x000000e40000b947 */ /* 0x002fea0003800000 */
.L_x_2470:
[----:B-1----:R-:W1:Y:S01]  /*4480*/  S2R R9, SR_TID.X ;  /* 0x0000000000097919 */ /* 0x002e620000002100 */
[----:B------:R-:W-:Y:S01]  /*4490*/  ULEA UR34, UR37, UR42, 0xb ;  /* 0x0000002a25227291 */ /* 0x000fe2000f8e583f */
[----:B------:R-:W-:Y:S01]  /*44a0*/  UMOV UR35, 0x40000040 ;  /* 0x4000004000237882 */ /* 0x000fe20000000000 */
[----:B------:R-:W-:Y:S02]  /*44b0*/  UMOV UR7, 0x40000040 ;  /* 0x4000004000077882 */ /* 0x000fe40000000000 */
[----:B------:R-:W-:Y:S02]  /*44c0*/  UIADD3 UR6, UR34, 0x2, URZ ;  /* 0x0000000222067890 */ /* 0x000fe4000fffe03f */
        /* <DEDUP_REMOVED lines=12> */
[----:B-1----:R-:W-:-:S05]  /*4590*/  SHF.R.U32.HI R9, RZ, 0x7, R9 ;  /* 0x00000007ff097819 */ /* 0x002fca0000011609 */
[----:B0-----:R-:W-:-:S05]  /*45a0*/  VIADD R8, R9, 0x8 ;  /* 0x0000000809087836 */ /* 0x001fca0000000000 */
[----:B------:R0:W-:Y:S06]  /*45b0*/  BAR.SYNC.DEFER_BLOCKING R8, 0x100 ;  /* 0x000400080000751d */ /* 0x0001ec0000010000 */
        /* <DEDUP_REMOVED lines=27> */
.L_x_2475:
[----:B------:R-:W-:Y:S01]  /*4770*/  ULEA UR6, UR44, UR38, 0x3 ;  /* 0x000000262c067291 */ /* 0x000fe2000f8e183f */
[----:B------:R-:W-:-:S05]  /*4780*/  IMAD.U32 R8, RZ, RZ, UR43 ;  /* 0x0000002bff087e24 */ /* 0x000fca000f8e00ff */
[----:B------:R-:W-:-:S04]  /*4790*/  SHF.L.U32 R8, R8, 0x1f, RZ ;  /* 0x0000001f08087819 */ /* 0x000fc800000006ff */
[----:B------:R0:W1:Y:S01]  /*47a0*/  SYNCS.PHASECHK.TRANS64.TRYWAIT P3, [UR6+0x28850], R8 ;  /* 0x02885008ff0075a7 */ /* 0x0000620008060146 */
[----:B------:R-:W-:Y:S05]  /*47b0*/  @!P0 BRA `(.L_x_2476) ;  /* 0x0000000000048947 */ /* 0x000fea0003800000 */
[----:B------:R-:W-:Y:S01]  /*47c0*/  BPT.TRAP 0x1 ;  /* 0x000000040000795c */ /* 0x000fe20000300000 */
.L_x_2476:
[----:B-1----:R-:W-:Y:S05]  /*47d0*/  @P3 BRA `(.L_x_2474) ;  /* 0x0000000000083947 */ /* 0x002fea0003800000 */
[----:B------:R-:W1:Y:S02]  /*47e0*/  SYNCS.PHASECHK.TRANS64.TRYWAIT P3, [UR6+0x28850], R8 ;  /* 0x02885008ff0075a7 */ /* 0x000e640008060146 */
[----:B-1----:R-:W-:Y:S05]  /*47f0*/  @!P3 BRA `(.L_x_2477) ;  /* 0x000000e00038b947 */ /* 0x002fea0003800000 */
.L_x_2474:
[----:B------:R-:W-:Y:S01]  /*4800*/  UIADD3 UR6, UR38, 0x400, URZ ;  /* 0x0000040026067890 */ /* 0x000fe2000fffe03f */
[----:B------:R-:W-:Y:S01]  /*4810*/  WARPGROUP.ARRIVE ;  /* 0x00000000000079c5 */ /* 0x000fe20000000000 */
[----:B------:R-:W-:Y:S01]  /*4820*/  UMOV UR7, 0x40000040 ;  /* 0x4000004000077882 */ /* 0x000fe20000000000 */
[----:B------:R-:W-:Y:S01]  /*4830*/  UMOV UR11, 0x40000040 ;  /* 0x40000040000b7882 */ /* 0x000fe20000000000 */
[----:B------:R-:W-:Y:S01]  /*4840*/  USHF.R.U32.HI UR6, URZ, 0x4, UR6 ;  /* 0x000000043f067899 */ /* 0x000fe20008011606 */
[----:B------:R-:W-:Y:S01]  /*4850*/  FMUL.FTZ R14, R33, UR45 ;  /* 0x0000002d210e7c20 */ /* 0x000fe20008410000 */
[----:B------:R-:W-:Y:S01]  /*4860*/  FMUL.FTZ R15, R32, UR45 ;  /* 0x0000002d200f7c20 */ /* 0x000fe20008410000 */
[----:B------:R-:W2:Y:S01]  /*4870*/  @P2 LDC R33, c[0x0][0x44c] ;  /* 0x00011300ff212b82 */ /* 0x000ea20000000800 */
[----:B------:R-:W-:Y:S01]  /*4880*/  ULOP3.LUT UR6, UR6, 0x3fff, URZ, 0xc0, !UPT ;  /* 0x00003fff06067892 */ /* 0x000fe2000f8ec03f */
[----:B------:R-:W-:Y:S01]  /*4890*/  FMUL.FTZ R10, R24, UR45 ;  /* 0x0000002d180a7c20 */ /* 0x000fe20008410000 */
[----:B------:R-:W-:Y:S01]  /*48a0*/  FMUL.FTZ R24, R41, UR45 ;  /* 0x0000002d29187c20 */ /* 0x000fe20008410000 */
[----:B------:R-:W-:Y:S01]  /*48b0*/  FMUL.FTZ R199, R39, UR45 ;  /* 0x0000002d27c77c20 */ /* 0x000fe20008410000 */
[----:B------:R-:W-:Y:S01]  /*48c0*/  ULOP3.LUT UR6, UR6, 0x4000000, URZ, 0xfc, !UPT ;  /* 0x0400000006067892 */ /* 0x000fe2000f8efc3f */
[----:B------:R-:W-:-:S02]  /*48d0*/  IMAD.MOV.U32 R39, RZ, RZ, -0x80 ;  /* 0xffffff80ff277424 */ /* 0x000fc400078e00ff */
[----:B01----:R-:W-:Y:S01]  /*48e0*/  FMUL.FTZ R8, R26, UR45 ;  /* 0x0000002d1a087c20 */ /* 0x003fe20008410000 */
[----:B------:R-:W0:Y:S01]  /*48f0*/  @P2 LDC R32, c[0x0][0x450] ;  /* 0x00011400ff202b82 */ /* 0x000e220000000800 */
[----:B------:R-:W-:Y:S01]  /*4900*/  ULEA UR6, UR44, UR6, 0xb ;  /* 0x000000062c067291 */ /* 0x000fe2000f8e583f */
[----:B------:R-:W-:Y:S02]  /*4910*/  IMAD R39, R4, R39, 0x1 ;  /* 0x0000000104277424 */ /* 0x000fe400078e0227 */
[----:B------:R-:W-:Y:S01]  /*4920*/  FMUL.FTZ R21, R36, UR45 ;  /* 0x0000002d24157c20 */ /* 0x000fe20008410000 */
[----:B------:R-:W-:Y:S01]  /*4930*/  FMUL.FTZ R9, R27, UR45 ;  /* 0x0000002d1b097c20 */ /* 0x000fe20008410000 */
[----:B------:R-:W-:Y:S01]  /*4940*/  UIADD3 UR10, UR6, 0x80, URZ ;  /* 0x00000080060a7890 */ /* 0x000fe2000fffe03f */
[----:B------:R-:W-:Y:S01]  /*4950*/  IMAD R36, R22, -0x2, R39 ;  /* 0xfffffffe16247824 */ /* 0x000fe200078e0227 */
[----:B------:R-:W1:Y:S01]  /*4960*/  MUFU.TANH R8, R8 ;  /* 0x0000000800087308 */ /* 0x000e620000002400 */
[----:B------:R-:W-:Y:S01]  /*4970*/  FMUL.FTZ R11, R25, UR45 ;  /* 0x0000002d190b7c20 */ /* 0x000fe20008410000 */
[----:B------:R-:W-:Y:S01]  /*4980*/  FMUL.FTZ R203, R31, UR45 ;  /* 0x0000002d1fcb7c20 */ /* 0x000fe20008410000 */
[----:B------:R-:W-:Y:S01]  /*4990*/  HGMMA.64x128x16.F32.BF16 R88, R180, gdesc[UR4].tnspB, R88, gsb0 ;  /* 0x41e00004b4587df0 */ /* 0x000fe20008001858 */
[----:B------:R-:W-:Y:S01]  /*49a0*/  IADD3 R36, -R17, R36, R16 ;  /* 0x0000002411247210 */ /* 0x000fe20007ffe110 */
        /* <DEDUP_REMOVED lines=39> */
[----:B------:R-:W-:Y:S01]  /*4c20*/  UMOV UR7, 0x40000040 ;  /* 0x4000004000077882 */ /* 0x000fe20000000000 */
[----:B------:R-:W1:Y:S01]  /*4c30*/  S2R R198, SR_TID.X ;  /* 0x0000000000c67919 */ /* 0x000e620000002100 */
[----:B------:R-:W-:-:S02]  /*4c40*/  UMOV UR43, UR36 ;  /* 0x00000024002b7c82 */ /* 0x000fc40008000000 */
[----:B------:R-:W-:Y:S08]  /*4c50*/  MUFU.TANH R35, R35 ;  /* 0x0000002300237308 */ /* 0x000ff00000002400 */
[----:B------:R-:W-:Y:S08]  /*4c60*/  MUFU.TANH R54, R54 ;  /* 0x0000003600367308 */ /* 0x000ff00000002400 */
[----:B------:R-:W-:Y:S08]  /*4c70*/  MUFU.TANH R55, R55 ;  /* 0x0000003700377308 */ /* 0x000ff00000002400 */
[----:B------:R3:W-:Y:S01]  /*4c80*/  MUFU.TANH R49, R58 ;  /* 0x0000003a00317308 */ /* 0x0007e20000002400 */
[----:B-1----:R-:W-:-:S07]  /*4c90*/  SHF.R.U32.HI R198, RZ, 0x7, R198 ;  /* 0x00000007ffc67819 */ /* 0x002fce00000116c6 */
[----:B------:R-:W-:Y:S01]  /*4ca0*/  MUFU.TANH R59, R59 ;  /* 0x0000003b003b7308 */ /* 0x000fe20000002400 */
[----:B---3--:R-:W-:-:S07]  /*4cb0*/  FMUL.FTZ R58, R80, UR45 ;  /* 0x0000002d503a7c20 */ /* 0x008fce0008410000 */
        /* <DEDUP_REMOVED lines=12> */
[----:B------:R-:W-:Y:S01]  /*4d80*/  UIADD3 UR10, UR6, 0x100, URZ ;  /* 0x00000100060a7890 */ /* 0x000fe2000fffe03f */
[----:B------:R-:W-:-:S05]  /*4d90*/  UMOV UR11, 0x40000040 ;  /* 0x40000040000b7882 */ /* 0x000fca0000000000 */
        /* <DEDUP_REMOVED lines=20> */
[----:B------:R-:W-:Y:S02]  /*4ee0*/  IMAD.IADD R34, R23, 0x1, R2 ;  /* 0x0000000117227824 */ /* 0x000fe400078e0202 */
[----:B------:R-:W-:Y:S01]  /*4ef0*/  FMUL.FTZ R179, R38, UR45 ;  /* 0x0000002d26b37c20 */ /* 0x000fe20008410000 */
[----:B------:R-:W-:Y:S01]  /*4f00*/  MUFU.TANH R52, R52 ;  /* 0x0000003400347308 */ /* 0x000fe20000002400 */
[----:B------:R-:W-:Y:S01]  /*4f10*/  HGMMA.64x128x16.F32.BF16 R88, R172, gdesc[UR8].tnspB, R88, gsb0 ;  /* 0x41e00008ac587df0 */ /* 0x000fe20008001858 */
[----:B------:R-:W-:Y:S01]  /*4f20*/  UIADD3 UR10, UR6, 0x180, URZ ;  /* 0x00000180060a7890 */ /* 0x000fe2000fffe03f */
[----:B--2---:R-:W-:Y:S01]  /*4f30*/  @P2 IMAD.HI.U32 R33, R34, R33, RZ ;  /* 0x0000002122212227 */ /* 0x004fe200078e00ff */
[----:B------:R-:W-:-:S04]  /*4f40*/  UMOV UR11, 0x40000040 ;  /* 0x40000040000b7882 */ /* 0x000fc80000000000 */
[----:B------:R-:W-:Y:S01]  /*4f50*/  MUFU.TANH R177, R177 ;  /* 0x000000b100b17308 */ /* 0x000fe20000002400 */
[----:B0-----:R-:W-:Y:S01]  /*4f60*/  @P2 SHF.R.U32.HI R34, RZ, R32, R33 ;  /* 0x00000020ff222219 */ /* 0x001fe20000011621 */
[----:B------:R-:W-:Y:S01]  /*4f70*/  FMUL.FTZ R33, R57, UR45 ;  /* 0x0000002d39217c20 */ /* 0x000fe20008410000 */
[----:B------:R-:W-:Y:S01]  /*4f80*/  FMUL.FTZ R32, R56, UR45 ;  /* 0x0000002d38207c20 */ /* 0x000fe20008410000 */
[----:B------:R-:W-:Y:S02]  /*4f90*/  FMUL.FTZ R56, R77, UR45 ;  /* 0x0000002d4d387c20 */ /* 0x000fe40008410000 */
[----:B------:R-:W0:Y:S02]  /*4fa0*/  SHFL.IDX PT, R41, R34, 0x1, 0x1c1f ;  /* 0x003c1f0022297f89 */ /* 0x000e2400000e0000 */
[----:B------:R-:W-:Y:S08]  /*4fb0*/  MUFU.TANH R179, R179 ;  /* 0x000000b300b37308 */ /* 0x000ff00000002400 */
[----:B------:R-:W-:Y:S08]  /*4fc0*/  MUFU.TANH R57, R82 ;  /* 0x0000005200397308 */ /* 0x000ff00000002400 */
[----:B------:R-:W-:Y:S01]  /*4fd0*/  MUFU.TANH R32, R32 ;  /* 0x0000002000207308 */ /* 0x000fe20000002400 */
[----:B0-----:R-:W-:-:S07]  /*4fe0*/  IMAD.IADD R40, R36, 0x1, R41 ;  /* 0x0000000124287824 */ /* 0x001fce00078e0229 */
[----:B------:R-:W-:Y:S01]  /*4ff0*/  MUFU.TANH R33, R33 ;  /* 0x0000002100217308 */ /* 0x000fe20000002400 */
[C---:B------:R-:W-:Y:S02]  /*5000*/  ISETP.GT.AND P3, PT, R40.reuse, RZ, PT ;  /* 0x000000ff2800720c */ /* 0x040fe40003f64270 */
[----:B------:R-:W-:Y:S02]  /*5010*/  ISETP.GT.AND P4, PT, R40, 0x1, PT ;  /* 0x000000012800780c */ /* 0x000fe40003f84270 */
[----:B------:R-:W-:-:S03]  /*5020*/  FSEL R181, R8, -INF , P3 ;  /* 0xff80000008b57808 */ /* 0x000fc60001800000 */
[----:B------:R-:W-:Y:S01]  /*5030*/  MUFU.TANH R50, R50 ;  /* 0x0000003200327308 */ /* 0x000fe20000002400 */
[C---:B------:R-:W-:Y:S02]  /*5040*/  ISETP.GT.AND P3, PT, R40.reuse, 0x8, PT ;  /* 0x000000082800780c */ /* 0x040fe40003f64270 */
[----:B------:R-:W-:Y:S02]  /*5050*/  FSEL R205, R9, -INF , P4 ;  /* 0xff80000009cd7808 */ /* 0x000fe40002000000 */
[----:B------:R-:W-:Y:S02]  /*5060*/  FMNMX.FTZ R8, R181, R6, !PT ;  /* 0x00000006b5087209 */ /* 0x000fe40007810000 */
[----:B------:R-:W-:Y:S01]  /*5070*/  ISETP.GT.AND P4, PT, R40, 0x9, PT ;  /* 0x000000092800780c */ /* 0x000fe20003f84270 */
[----:B------:R-:W-:Y:S01]  /*5080*/  MUFU.TANH R56, R56 ;  /* 0x0000003800387308 */ /* 0x000fe20000002400 */
[----:B------:R-:W-:Y:S02]  /*5090*/  FMNMX.FTZ R8, R205, R8, !PT ;  /* 0x00000008cd087209 */ /* 0x000fe40007810000 */
[----:B----4-:R-:W-:-:S02]  /*50a0*/  FSEL R203, R203, -INF , P4 ;  /* 0xff800000cbcb7808 */ /* 0x010fc40002000000 */
[----:B------:R-:W-:-:S03]  /*50b0*/  ISETP.GT.AND P4, PT, R40, 0x11, PT ;  /* 0x000000112800780c */ /* 0x000fc60003f84270 */
[----:B------:R-:W-:Y:S01]  /*50c0*/  MUFU.TANH R58, R58 ;  /* 0x0000003a003a7308 */ /* 0x000fe20000002400 */
[----:B-----5:R-:W-:Y:S02]  /*50d0*/  FSEL R201, R201, -INF , P4 ;  /* 0xff800000c9c97808 */ /* 0x020fe40002000000 */
[----:B------:R-:W-:-:S04]  /*50e0*/  ISETP.GT.AND P4, PT, R40, 0x19, PT ;  /* 0x000000192800780c */ /* 0x000fc80003f84270 */
[----:B------:R-:W-:Y:S01]  /*50f0*/  FSEL R199, R199, -INF , P4 ;  /* 0xff800000c7c77808 */ /* 0x000fe20002000000 */
[----:B------:R-:W-:Y:S01]  /*5100*/  MUFU.TANH R64, R64 ;  /* 0x0000004000407308 */ /* 0x000fe20000002400 */
[----:B------:R-:W-:Y:S01]  /*5110*/  ISETP.GT.AND P4, PT, R40, 0x21, PT ;  /* 0x000000212800780c */ /* 0x000fe20003f84270 */
[----:B------:R-:W-:Y:S02]  /*5120*/  WARPGROUP.DEPBAR.LE gsb0, 0x0 ;  /* 0x00008000000079c5 */ /* 0x000fe40000010000 */
[----:B------:R-:W-:Y:S01]  /*5130*/  WARPGROUP.ARRIVE ;  /* 0x00000000000079c5 */ /* 0x000fe20000000000 */
[----:B------:R-:W-:Y:S01]  /*5140*/  FMUL.FTZ R172, R30, UR45 ;  /* 0x0000002d1eac7c20 */ /* 0x000fe20008410000 */
[----:B------:R-:W-:Y:S01]  /*5150*/  FMUL.FTZ R173, R42, UR45 ;  /* 0x0000002d2aad7c20 */ /* 0x000fe20008410000 */
[----:B------:R-:W-:Y:S01]  /*5160*/  FMUL.FTZ R175, R43, UR45 ;  /* 0x0000002d2baf7c20 */ /* 0x000fe20008410000 */
[----:B------:R-:W-:Y:S01]  /*5170*/  FMUL.FTZ R30, R53, UR45 ;  /* 0x0000002d351e7c20 */ /* 0x000fe20008410000 */
[----:B------:R-:W-:Y:S01]  /*5180*/  MUFU.TANH R43, R70 ;  /* 0x00000046002b7308 */ /* 0x000fe20000002400 */
[----:B------:R-:W-:Y:S01]  /*5190*/  HGMMA.64x128x16.F32.BF16 R88, R168, gdesc[UR8].tnspB, R88, gsb0 ;  /* 0x41e00008a8587df0 */ /* 0x000fe20008001858 */
[----:B------:R-:W-:Y:S01]  /*51a0*/  UIADD3 UR10, UR6, 0x200, URZ ;  /* 0x00000200060a7890 */ /* 0x000fe2000fffe03f */
[----:B------:R-:W-:Y:S01]  /*51b0*/  FMUL.FTZ R42, R65, UR45 ;  /* 0x0000002d412a7c20 */ /* 0x000fe20008410000 */
[----:B------:R-:W-:Y:S01]  /*51c0*/  UMOV UR11, 0x40000040 ;  /* 0x40000040000b7882 */ /* 0x000fe20000000000 */
[----:B------:R-:W0:Y:S03]  /*51d0*/  SHFL.IDX PT, R65, R34, RZ, 0x1c1f ;  /* 0x001c1fff22417589 */ /* 0x000e2600000e0000 */
[----:B------:R-:W1:Y:S08]  /*51e0*/  MUFU.TANH R172, R172 ;  /* 0x000000ac00ac7308 */ /* 0x000e700000002400 */
[----:B------:R-:W2:Y:S08]  /*51f0*/  MUFU.TANH R173, R173 ;  /* 0x000000ad00ad7308 */ /* 0x000eb00000002400 */
[----:B------:R-:W3:Y:S01]  /*5200*/  MUFU.TANH R175, R175 ;  /* 0x000000af00af7308 */ /* 0x000ee20000002400 */
[----:B-1----:R-:W-:-:S02]  /*5210*/  FSEL R183, R172, -INF , P3 ;  /* 0xff800000acb77808 */ /* 0x002fc40001800000 */
[C---:B------:R-:W-:Y:S02]  /*5220*/  ISETP.GT.AND P3, PT, R40.reuse, 0x10, PT ;  /* 0x000000102800780c */ /* 0x040fe40003f64270 */
[----:B------:R-:W-:Y:S02]  /*5230*/  FMNMX.FTZ R8, R183, R8, !PT ;  /* 0x00000008b7087209 */ /* 0x000fe40007810000 */
[----:B------:R-:W-:Y:S01]  /*5240*/  FSEL R177, R177, -INF , P3 ;  /* 0xff800000b1b17808 */ /* 0x000fe20001800000 */
[----:B------:R-:W-:Y:S01]  /*5250*/  MUFU.TANH R53, R74 ;  /* 0x0000004a00357308 */ /* 0x000fe20000002400 */
[----:B------:R-:W-:Y:S02]  /*5260*/  FMNMX.FTZ R8, R203, R8, !PT ;  /* 0x00000008cb087209 */ /* 0x000fe40007810000 */
[----:B------:R-:W-:Y:S02]  /*5270*/  ISETP.GT.AND P3, PT, R40, 0x18, PT ;  /* 0x000000182800780c */ /* 0x000fe40003f64270 */
[----:B------:R-:W-:-:S02]  /*5280*/  FMNMX.FTZ R8, R177, R8, !PT ;  /* 0x00000008b1087209 */ /* 0x000fc40007810000 */
[----:B------:R-:W-:Y:S01]  /*5290*/  FSEL R179, R179, -INF , P3 ;  /* 0xff800000b3b37808 */ /* 0x000fe20001800000 */
[----:B------:R-:W-:Y:S01]  /*52a0*/  MUFU.TANH R30, R30 ;  /* 0x0000001e001e7308 */ /* 0x000fe20000002400 */
[----:B------:R-:W-:Y:S02]  /*52b0*/  FMNMX.FTZ R8, R201, R8, !PT ;  /* 0x00000008c9087209 */ /* 0x000fe40007810000 */
[----:B------:R-:W-:Y:S02]  /*52c0*/  ISETP.GT.AND P3, PT, R40, 0x20, PT ;  /* 0x000000202800780c */ /* 0x000fe40003f64270 */
[----:B------:R-:W-:Y:S02]  /*52d0*/  FMNMX.FTZ R8, R179, R8, !PT ;  /* 0x00000008b3087209 */ /* 0x000fe40007810000 */
[----:B--2---:R-:W-:Y:S01]  /*52e0*/  FSEL R173, R173, -INF , P3 ;  /* 0xff800000adad7808 */ /* 0x004fe20001800000 */
[----:B------:R-:W-:Y:S01]  /*52f0*/  MUFU.TANH R42, R42 ;  /* 0x0000002a002a7308 */ /* 0x000fe20000002400 */
[----:B------:R-:W-:-:S02]  /*5300*/  FMNMX.FTZ R8, R199, R8, !PT ;  /* 0x00000008c7087209 */ /* 0x000fc40007810000 */
[C---:B------:R-:W-:Y:S02]  /*5310*/  ISETP.GT.AND P3, PT, R40.reuse, 0x28, PT ;  /* 0x000000282800780c */ /* 0x040fe40003f64270 */
[----:B---3--:R-:W-:Y:S02]  /*5320*/  FSEL R175, R175, -INF , P4 ;  /* 0xff800000afaf7808 */ /* 0x008fe40002000000 */
[----:B------:R-:W-:Y:S02]  /*5330*/  FMNMX.FTZ R8, R173, R8, !PT ;  /* 0x00000008ad087209 */ /* 0x000fe40007810000 */
[----:B------:R-:W-:Y:S02]  /*5340*/  ISETP.GT.AND P4, PT, R40, 0x29, PT ;  /* 0x000000292800780c */ /* 0x000fe40003f84270 */
[----:B------:R-:W-:Y:S01]  /*5350*/  FMNMX.FTZ R8, R175, R8, !PT ;  /* 0x00000008af087209 */ /* 0x000fe20007810000 */
[----:B------:R-:W-:Y:S02]  /*5360*/  WARPGROUP.DEPBAR.LE gsb0, 0x0 ;  /* 0x00008000000079c5 */ /* 0x000fe40000010000 */
[----:B------:R-:W-:Y:S01]  /*5370*/  WARPGROUP.ARRIVE ;  /* 0x00000000000079c5 */ /* 0x000fe20000000000 */
[----:B------:R-:W-:Y:S01]  /*5380*/  FMUL.FTZ R171, R46, UR45 ;  /* 0x0000002d2eab7c20 */ /* 0x000fe20008410000 */
[----:B------:R-:W-:Y:S01]  /*5390*/  FMUL.FTZ R169, R47, UR45 ;  /* 0x0000002d2fa97c20 */ /* 0x000fe20008410000 */
[----:B------:R-:W-:Y:S01]  /*53a0*/  FMUL.FTZ R46, R68, UR45 ;  /* 0x0000002d442e7c20 */ /* 0x000fe20008410000 */
[----:B------:R0:W-:Y:S02]  /*53b0*/  MUFU.TANH R47, R66 ;  /* 0x00000042002f7308 */ /* 0x0001e40000002400 */
[----:B------:R-:W-:Y:S01]  /*53c0*/  HGMMA.64x128x16.F32.BF16 R88, R152, gdesc[UR8].tnspB, R88, gsb0 ;  /* 0x41e0000898587df0 */ /* 0x000fe20008001858 */
[----:B------:R-:W-:Y:S01]  /*53d0*/  UIADD3 UR10, UR6, 0x280, URZ ;  /* 0x00000280060a7890 */ /* 0x000fe2000fffe03f */
[----:B------:R-:W-:-:S04]  /*53e0*/  UMOV UR11, 0x40000040 ;  /* 0x40000040000b7882 */ /* 0x000fc80000000000 */
[----:B------:R-:W1:Y:S01]  /*53f0*/  MUFU.TANH R171, R171 ;  /* 0x000000ab00ab7308 */ /* 0x000e620000002400 */
[----:B0-----:R-:W-:-:S05]  /*5400*/  IMAD.IADD R66, R36, 0x1, R65 ;  /* 0x0000000124427824 */ /* 0x001fca00078e0241 */
[C---:B------:R-:W-:Y:S02]  /*5410*/  ISETP.GT.AND P5, PT, R66.reuse, 0x1, PT ;  /* 0x000000014200780c */ /* 0x040fe40003fa4270 */
[----:B------:R-:W0:Y:S02]  /*5420*/  MUFU.TANH R169, R169 ;  /* 0x000000a900a97308 */ /* 0x000e240000002400 */
[----:B------:R-:W-:Y:S02]  /*5430*/  FSEL R65, R11, -INF , P5 ;  /* 0xff8000000b417808 */ /* 0x000fe40002800000 */
[----:B------:R-:W-:-:S04]  /*5440*/  ISETP.GT.AND P5, PT, R66, 0x9, PT ;  /* 0x000000094200780c */ /* 0x000fc80003fa4270 */
[----:B------:R-:W-:Y:S01]  /*5450*/  FSEL R69, R12, -INF , P5 ;  /* 0xff8000000c457808 */ /* 0x000fe20002800000 */
[----:B------:R-:W-:Y:S01]  /*5460*/  MUFU.TANH R46, R46 ;  /* 0x0000002e002e7308 */ /* 0x000fe20000002400 */
[----:B-1----:R-:W-:Y:S02]  /*5470*/  FSEL R171, R171, -INF , P3 ;  /* 0xff800000abab7808 */ /* 0x002fe40001800000 */
[----:B------:R-:W-:Y:S02]  /*5480*/  ISETP.GT.AND P3, PT, R40, 0x30, PT ;  /* 0x000000302800780c */ /* 0x000fe40003f64270 */
[----:B------:R-:W-:Y:S02]  /*5490*/  FMNMX.FTZ R8, R171, R8, !PT ;  /* 0x00000008ab087209 */ /* 0x000fe40007810000 */
[----:B------:R-:W-:Y:S02]  /*54a0*/  ISETP.GT.AND P5, PT, R66, 0x11, PT ;  /* 0x000000114200780c */ /* 0x000fe40003fa4270 */
[----:B0-----:R-:W-:-:S02]  /*54b0*/  FSEL R169, R169, -INF , P4 ;  /* 0xff800000a9a97808 */ /* 0x001fc40002000000 */
[----:B------:R-:W-:Y:S02]  /*54c0*/  ISETP.GT.AND P4, PT, R40, 0x31, PT ;  /* 0x000000312800780c */ /* 0x000fe40003f84270 */
[----:B------:R-:W-:Y:S02]  /*54d0*/  FMNMX.FTZ R8, R169, R8, !PT ;  /* 0x00000008a9087209 */ /* 0x000fe40007810000 */
[----:B------:R-:W-:Y:S02]  /*54e0*/  FSEL R73, R14, -INF , P5 ;  /* 0xff8000000e497808 */ /* 0x000fe40002800000 */
[----:B------:R-:W-:-:S04]  /*54f0*/  ISETP.GT.AND P5, PT, R66, 0x19, PT ;  /* 0x000000194200780c */ /* 0x000fc80003fa4270 */
[----:B------:R-:W-:Y:S02]  /*5500*/  FSEL R77, R20, -INF , P5 ;  /* 0xff800000144d7808 */ /* 0x000fe40002800000 */
[----:B------:R-:W-:Y:S01]  /*5510*/  ISETP.GT.AND P5, PT, R66, 0x21, PT ;  /* 0x000000214200780c */ /* 0x000fe20003fa4270 */
[----:B------:R-:W-:Y:S02]  /*5520*/  WARPGROUP.DEPBAR.LE gsb0, 0x0 ;  /* 0x00008000000079c5 */ /* 0x000fe40000010000 */
[----:B------:R-:W-:Y:S01]  /*5530*/  FSEL R155, R37, -INF , P3 ;  /* 0xff800000259b7808 */ /* 0x000fe20001800000 */
[----:B------:R-:W-:Y:S01]  /*5540*/  WARPGROUP.ARRIVE ;  /* 0x00000000000079c5 */ /* 0x000fe20000000000 */
[C---:B------:R-:W-:Y:S02]  /*5550*/  ISETP.GT.AND P3, PT, R40.reuse, 0x38, PT ;  /* 0x000000382800780c */ /* 0x040fe40003f64270 */
        /* <DEDUP_REMOVED lines=11> */
[----:B------:R-:W-:Y:S01]  /*5610*/  FSEL R41, R55, -INF , P4 ;  /* 0xff80000037297808 */ /* 0x000fe20002000000 */
[----:B------:R-:W-:Y:S01]  /*5620*/  FMUL.FTZ R54, R76, UR45 ;  /* 0x0000002d4c367c20 */ /* 0x000fe20008410000 */
[----:B------:R-:W-:Y:S01]  /*5630*/  FMNMX.FTZ R38, R75, R38, !PT ;  /* 0x000000264b267209 */ /* 0x000fe20007810000 */
[----:B------:R-:W-:Y:S01]  /*5640*/  UIADD3 UR6, UR6, 0x380, URZ ;  /* 0x0000038006067890 */ /* 0x000fe2000fffe03f */
[----:B------:R-:W-:-:S02]  /*5650*/  ISETP.GT.AND P4, PT, R40, 0x41, PT ;  /* 0x000000412800780c */ /* 0x000fc40003f84270 */
[----:B------:R-:W-:Y:S01]  /*5660*/  FSEL R49, R49, -INF , P3 ;  /* 0xff80000031317808 */ /* 0x000fe20001800000 */
[----:B------:R-:W-:Y:S01]  /*5670*/  MUFU.TANH R54, R54 ;  /* 0x0000003600367308 */ /* 0x000fe20000002400 */
[----:B------:R-:W-:Y:S02]  /*5680*/  FMNMX.FTZ R38, R41, R38, !PT ;  /* 0x0000002629267209 */ /* 0x000fe40007810000 */
[C---:B------:R-:W-:Y:S02]  /*5690*/  ISETP.GT.AND P3, PT, R40.reuse, 0x48, PT ;  /* 0x000000482800780c */ /* 0x040fe40003f64270 */
[----:B------:R-:W-:Y:S02]  /*56a0*/  FSEL R35, R59, -INF , P4 ;  /* 0xff8000003b237808 */ /* 0x000fe40002000000 */
[----:B------:R-:W-:Y:S02]  /*56b0*/  FMNMX.FTZ R38, R49, R38, !PT ;  /* 0x0000002631267209 */ /* 0x000fe40007810000 */
[----:B------:R-:W-:-:S02]  /*56c0*/  ISETP.GT.AND P4, PT, R40, 0x49, PT ;  /* 0x000000492800780c */ /* 0x000fc40003f84270 */
[----:B------:R-:W-:Y:S02]  /*56d0*/  FSEL R45, R45, -INF , P3 ;  /* 0xff8000002d2d7808 */ /* 0x000fe40001800000 */
        /* <DEDUP_REMOVED lines=19> */
[----:B------:R-:W-:Y:S02]  /*5810*/  ISETP.GT.AND P3, PT, R40, 0x68, PT ;  /* 0x000000682800780c */ /* 0x000fe40003f64270 */
[----:B0-----:R-:W-:Y:S02]  /*5820*/  FSEL R55, R8, -INF , P4 ;  /* 0xff80000008377808 */ /* 0x001fe40002000000 */
[----:B------:R-:W-:Y:S02]  /*5830*/  FMNMX.FTZ R38, R53, R38, !PT ;  /* 0x0000002635267209 */ /* 0x000fe40007810000 */
[----:B------:R-:W-:-:S02]  /*5840*/  ISETP.GT.AND P4, PT, R40, 0x69, PT ;  /* 0x000000692800780c */ /* 0x000fc40003f84270 */
[----:B------:R-:W-:Y:S02]  /*5850*/  FSEL R59, R78, -INF , P3 ;  /* 0xff8000004e3b7808 */ /* 0x000fe40001800000 */
[----:B------:R-:W-:Y:S02]  /*5860*/  FMNMX.FTZ R38, R55, R38, !PT ;  /* 0x0000002637267209 */ /* 0x000fe40007810000 */
[----:B------:R-:W-:Y:S02]  /*5870*/  ISETP.GT.AND P3, PT, R40, 0x70, PT ;  /* 0x000000702800780c */ /* 0x000fe40003f64270 */
[----:B------:R-:W-:Y:S02]  /*5880*/  FSEL R67, R79, -INF , P4 ;  /* 0xff8000004f437808 */ /* 0x000fe40002000000 */
[----:B------:R-:W-:Y:S01]  /*5890*/  FMNMX.FTZ R8, R59, R38, !PT ;  /* 0x000000263b087209 */ /* 0x000fe20007810000 */
[----:B------:R-:W-:Y:S01]  /*58a0*/  FMUL.FTZ R38, R60, UR45 ;  /* 0x0000002d3c267c20 */ /* 0x000fe20008410000 */
[----:B------:R-:W-:Y:S01]  /*58b0*/  ISETP.GT.AND P4, PT, R40, 0x71, PT ;  /* 0x000000712800780c */ /* 0x000fe20003f84270 */
[----:B------:R-:W-:Y:S01]  /*58c0*/  FMUL.FTZ R60, R81, UR45 ;  /* 0x0000002d513c7c20 */ /* 0x000fe20008410000 */
[----:B------:R-:W-:-:S02]  /*58d0*/  FSEL R57, R57, -INF , P3 ;  /* 0xff80000039397808 */ /* 0x000fc40001800000 */
[----:B------:R-:W-:Y:S01]  /*58e0*/  FMNMX.FTZ R8, R67, R8, !PT ;  /* 0x0000000843087209 */ /* 0x000fe20007810000 */
[----:B------:R-:W0:Y:S01]  /*58f0*/  MUFU.TANH R38, R38 ;  /* 0x0000002600267308 */ /* 0x000e220000002400 */
[C---:B------:R-:W-:Y:S02]  /*5900*/  ISETP.GT.AND P3, PT, R40.reuse, 0x78, PT ;  /* 0x000000782800780c */ /* 0x040fe40003f64270 */
[----:B------:R-:W-:Y:S02]  /*5910*/  FSEL R63, R63, -INF , P4 ;  /* 0xff8000003f3f7808 */ /* 0x000fe40002000000 */
[----:B------:R-:W-:Y:S02]  /*5920*/  FMNMX.FTZ R8, R57, R8, !PT ;  /* 0x0000000839087209 */ /* 0x000fe40007810000 */
[----:B------:R-:W-:Y:S01]  /*5930*/  ISETP.GT.AND P4, PT, R40, 0x79, PT ;  /* 0x000000792800780c */ /* 0x000fe20003f84270 */
[----:B------:R-:W-:Y:S01]  /*5940*/  FMUL.FTZ R40, R61, UR45 ;  /* 0x0000002d3d287c20 */ /* 0x000fe20008410000 */
[----:B------:R-:W-:Y:S01]  /*5950*/  FSEL R61, R86, -INF , P3 ;  /* 0xff800000563d7808 */ /* 0x000fe20001800000 */
[----:B------:R-:W-:Y:S01]  /*5960*/  MUFU.TANH R60, R60 ;  /* 0x0000003c003c7308 */ /* 0x000fe20000002400 */
[----:B------:R-:W-:-:S02]  /*5970*/  FMNMX.FTZ R8, R63, R8, !PT ;  /* 0x000000083f087209 */ /* 0x000fc40007810000 */
[----:B------:R-:W-:Y:S02]  /*5980*/  FSEL R71, R71, -INF , P4 ;  /* 0xff80000047477808 */ /* 0x000fe40002000000 */
[----:B------:R-:W-:Y:S02]  /*5990*/  FMNMX.FTZ R8, R61, R8, !PT ;  /* 0x000000083d087209 */ /* 0x000fe40007810000 */
[----:B------:R-:W-:Y:S01]  /*59a0*/  ISETP.GT.AND P4, PT, R66, RZ, PT ;  /* 0x000000ff4200720c */ /* 0x000fe20003f84270 */
[----:B------:R-:W1:Y:S01]  /*59b0*/  MUFU.TANH R40, R40 ;  /* 0x0000002800287308 */ /* 0x000e620000002400 */
[----:B------:R-:W-:Y:S02]  /*59c0*/  FMNMX.FTZ R8, R71, R8, !PT ;  /* 0x0000000847087209 */ /* 0x000fe40007810000 */
[----:B------:R-:W-:Y:S02]  /*59d0*/  FSEL R36, R10, -INF , P4 ;  /* 0xff8000000a247808 */ /* 0x000fe40002000000 */
[----:B------:R-:W-:Y:S01]  /*59e0*/  ISETP.GT.AND P4, PT, R66, 0x8, PT ;  /* 0x000000084200780c */ /* 0x000fe20003f84270 */
[----:B------:R-:W2:Y:S01]  /*59f0*/  SHFL.BFLY PT, R9, R8, 0x2, 0x1f ;  /* 0x0c401f0008097f89 */ /* 0x000ea200000e0000 */
[----:B------:R-:W-:-:S02]  /*5a00*/  FSEL R79, R24, -INF , P5 ;  /* 0xff800000184f7808 */ /* 0x000fc40002800000 */
[----:B------:R-:W-:Y:S02]  /*5a10*/  FSEL R13, R13, -INF , P4 ;  /* 0xff8000000d0d7808 */ /* 0x000fe40002000000 */
[C---:B------:R-:W-:Y:S02]  /*5a20*/  ISETP.GT.AND P4, PT, R66.reuse, 0x10, PT ;  /* 0x000000104200780c */ /* 0x040fe40003f84270 */
[C---:B------:R-:W-:Y:S02]  /*5a30*/  ISETP.GT.AND P5, PT, R66.reuse, 0x29, PT ;  /* 0x000000294200780c */ /* 0x040fe40003fa4270 */
[----:B------:R-:W-:Y:S02]  /*5a40*/  FSEL R15, R15, -INF , P4 ;  /* 0xff8000000f0f7808 */ /* 0x000fe40002000000 */
[----:B------:R-:W-:Y:S02]  /*5a50*/  ISETP.GT.AND P4, PT, R66, 0x18, PT ;  /* 0x000000184200780c */ /* 0x000fe40003f84270 */
[----:B------:R-:W-:-:S02]  /*5a60*/  FSEL R27, R27, -INF , P5 ;  /* 0xff8000001b1b7808 */ /* 0x000fc40002800000 */
[----:B------:R-:W-:Y:S02]  /*5a70*/  FSEL R21, R21, -INF , P4 ;  /* 0xff80000015157808 */ /* 0x000fe40002000000 */
[C---:B------:R-:W-:Y:S02]  /*5a80*/  ISETP.GT.AND P4, PT, R66.reuse, 0x20, PT ;  /* 0x000000204200780c */ /* 0x040fe40003f84270 */
[C---:B------:R-:W-:Y:S02]  /*5a90*/  ISETP.GT.AND P5, PT, R66.reuse, 0x31, PT ;  /* 0x000000314200780c */ /* 0x040fe40003fa4270 */
[----:B------:R-:W-:Y:S02]  /*5aa0*/  FSEL R25, R25, -INF , P4 ;  /* 0xff80000019197808 */ /* 0x000fe40002000000 */
[----:B------:R-:W-:Y:S02]  /*5ab0*/  ISETP.GT.AND P4, PT, R66, 0x28, PT ;  /* 0x000000284200780c */ /* 0x000fe40003f84270 */
[----:B--2---:R-:W-:-:S02]  /*5ac0*/  FMNMX.FTZ R9, R8, R9, !PT ;  /* 0x0000000908097209 */ /* 0x004fc40007810000 */
[----:B------:R-:W2:Y:S01]  /*5ad0*/  LDC R8, c[0x0][0x988] ;  /* 0x00026200ff087b82 */ /* 0x000ea20000000800 */
[----:B------:R-:W-:Y:S02]  /*5ae0*/  FSEL R81, R26, -INF , P4 ;  /* 0xff8000001a517808 */ /* 0x000fe40002000000 */
[----:B------:R-:W3:Y:S01]  /*5af0*/  SHFL.BFLY PT, R62, R9, 0x1, 0x1f ;  /* 0x0c201f00093e7f89 */ /* 0x000ee200000e0000 */
[----:B------:R-:W-:Y:S02]  /*5b00*/  WARPGROUP.DEPBAR.LE gsb0, 0x0 ;  /* 0x00008000000079c5 */ /* 0x000fe40000010000 */
[----:B------:R-:W-:Y:S01]  /*5b10*/  WARPGROUP.ARRIVE ;  /* 0x00000000000079c5 */ /* 0x000fe20000000000 */
[----:B------:R-:W-:Y:S02]  /*5b20*/  ISETP.GT.AND P4, PT, R66, 0x30, PT ;  /* 0x000000304200780c */ /* 0x000fe40003f84270 */
[----:B------:R-:W-:Y:S02]  /*5b30*/  FSEL R83, R28, -INF , P5 ;  /* 0xff8000001c537808 */ /* 0x000fe40002800000 */
[----:B------:R-:W-:Y:S01]  /*5b40*/  FSEL R29, R29, -INF , P4 ;  /* 0xff8000001d1d7808 */ /* 0x000fe20002000000 */
[----:B------:R-:W-:Y:S01]  /*5b50*/  HGMMA.64x128x16.F32.BF16 R88, R160, gdesc[UR8].tnspB, R88, gsb0 ;  /* 0x41e00008a0587df0 */ /* 0x000fe20008001858 */
[----:B------:R-:W-:-:S02]  /*5b60*/  ISETP.GT.AND P4, PT, R66, 0x38, PT ;  /* 0x000000384200780c */ /* 0x000fc40003f84270 */
[C---:B------:R-:W-:Y:S02]  /*5b70*/  ISETP.GT.AND P5, PT, R66.reuse, 0x39, PT ;  /* 0x000000394200780c */ /* 0x040fe40003fa4270 */
[----:B------:R-:W-:Y:S02]  /*5b80*/  FSEL R31, R31, -INF , P4 ;  /* 0xff8000001f1f7808 */ /* 0x000fe40002000000 */
[----:B------:R-:W-:Y:S02]  /*5b90*/  ISETP.GT.AND P4, PT, R66, 0x40, PT ;  /* 0x000000404200780c */ /* 0x000fe40003f84270 */
[----:B------:R-:W-:Y:S02]  /*5ba0*/  FSEL R85, R30, -INF , P5 ;  /* 0xff8000001e557808 */ /* 0x000fe40002800000 */
[----:B------:R-:W-:Y:S02]  /*5bb0*/  ISETP.GT.AND P5, PT, R66, 0x41, PT ;  /* 0x000000414200780c */ /* 0x000fe40003fa4270 */
[----:B------:R-:W-:-:S02]  /*5bc0*/  FSEL R159, R32, -INF , P4 ;  /* 0xff800000209f7808 */ /* 0x000fc40002000000 */
[----:B---3--:R-:W-:Y:S01]  /*5bd0*/  FMNMX.FTZ R9, R9, R62, !PT ;  /* 0x0000003e09097209 */ /* 0x008fe20007810000 */
[----:B------:R-:W-:Y:S01]  /*5be0*/  FMUL.FTZ R62, R84, UR45 ;  /* 0x0000002d543e7c20 */ /* 0x000fe20008410000 */
[C---:B------:R-:W-:Y:S02]  /*5bf0*/  ISETP.GT.AND P4, PT, R66.reuse, 0x48, PT ;  /* 0x000000484200780c */ /* 0x040fe40003f84270 */
[C---:B------:R-:W-:Y:S01]  /*5c00*/  FSETP.NEU.FTZ.AND P3, PT, R9.reuse, -INF , PT ;  /* 0xff8000000900780b */ /* 0x040fe20003f7d000 */
[----:B--2---:R-:W-:Y:S01]  /*5c10*/  FMUL.FTZ R68, R9, R8 ;  /* 0x0000000809447220 */ /* 0x004fe20000410000 */
[----:B------:R-:W-:Y:S01]  /*5c20*/  FSEL R33, R33, -INF , P5 ;  /* 0xff80000021217808 */ /* 0x000fe20002800000 */
[----:B------:R-:W2:Y:S01]  /*5c30*/  MUFU.TANH R62, R62 ;  /* 0x0000003e003e7308 */ /* 0x000ea20000002400 */
[----:B------:R-:W-:Y:S02]  /*5c40*/  ISETP.GT.AND P5, PT, R66, 0x49, PT ;  /* 0x000000494200780c */ /* 0x000fe40003fa4270 */
[----:B------:R-:W-:-:S02]  /*5c50*/  FSEL R34, R68, RZ, P3 ;  /* 0x000000ff44227208 */ /* 0x000fc40001800000 */
[----:B------:R-:W-:Y:S02]  /*5c60*/  FMNMX.FTZ R68, R36, R5, !PT ;  /* 0x0000000524447209 */ /* 0x000fe40007810000 */
[----:B0-----:R-:W-:Y:S01]  /*5c70*/  FSEL R87, R38, -INF , P4 ;  /* 0xff80000026577808 */ /* 0x001fe20002000000 */
[--C-:B------:R-:W-:Y:S01]  /*5c80*/  FFMA.FTZ R24, R175, R8, -R34.reuse ;  /* 0x00000008af187223 */ /* 0x100fe20000010822 */
[----:B------:R-:W-:Y:S01]  /*5c90*/  FMNMX.FTZ R68, R65, R68, !PT ;  /* 0x0000004441447209 */ /* 0x000fe20007810000 */
[-CC-:B------:R-:W-:Y:S01]  /*5ca0*/  FFMA.FTZ R175, R171, R8.reuse, -R34.reuse ;  /* 0x00000008abaf7223 */ /* 0x180fe20000010822 */
[----:B------:R-:W-:Y:S01]  /*5cb0*/  ISETP.GT.AND P4, PT, R66, 0x50, PT ;  /* 0x000000504200780c */ /* 0x000fe20003f84270 */
[--C-:B------:R-:W-:Y:S01]  /*5cc0*/  FFMA.FTZ R20, R199, R8, -R34.reuse ;  /* 0x00000008c7147223 */ /* 0x100fe20000010822 */
[----:B------:R-:W-:Y:S01]  /*5cd0*/  FMNMX.FTZ R68, R13, R68, !PT ;  /* 0x000000440d447209 */ /* 0x000fe20007810000 */
[-CC-:B------:R-:W-:Y:S01]  /*5ce0*/  FFMA.FTZ R14, R201, R8.reuse, -R34.reuse ;  /* 0x00000008c90e7223 */ /* 0x180fe20000010822 */
[----:B-1----:R-:W-:Y:S01]  /*5cf0*/  FSEL R157, R40, -INF , P5 ;  /* 0xff800000289d7808 */ /* 0x002fe20002800000 */
[--C-:B------:R-:W-:Y:S01]  /*5d00*/  FFMA.FTZ R12, R203, R8, -R34.reuse ;  /* 0x00000008cb0c7223 */ /* 0x100fe20000010822 */
[----:B------:R-:W-:Y:S01]  /*5d10*/  FMNMX.FTZ R68, R69, R68, !PT ;  /* 0x0000004445447209 */ /* 0x000fe20007810000 */
[-CC-:B------:R-:W-:Y:S01]  /*5d20*/  FFMA.FTZ R26, R169, R8.reuse, -R34.reuse ;  /* 0x00000008a91a7223 */ /* 0x180fe20000010822 */
[----:B------:R-:W-:Y:S01]  /*5d30*/  ISETP.GT.AND P5, PT, R66, 0x51, PT ;  /* 0x000000514200780c */ /* 0x000fe20003fa4270 */
[--C-:B------:R-:W-:Y:S01]  /*5d40*/  FFMA.FTZ R169, R155, R8, -R34.reuse ;  /* 0x000000089ba97223 */ /* 0x100fe20000010822 */
        /* <DEDUP_REMOVED lines=35> */
[----:B------:R-:W-:Y:S01]  /*5f80*/  IMAD.U32 R52, RZ, RZ, UR37 ;  /* 0x00000025ff347e24 */ /* 0x000fe2000f8e00ff */
[----:B------:R-:W-:Y:S01]  /*5f90*/  FMNMX.FTZ R68, R83, R68, !PT ;  /* 0x0000004453447209 */ /* 0x000fe20007810000 */
[----:B------:R-:W-:Y:S01]  /*5fa0*/  MUFU.EX2 R183, R183 ;  /* 0x000000b700b77308 */ /* 0x000fe20000000800 */
[----:B------:R-:W-:Y:S01]  /*5fb0*/  ISETP.GT.AND P4, PT, R66, 0x68, PT ;  /* 0x000000684200780c */ /* 0x000fe20003f84270 */
[--C-:B------:R-:W-:Y:S01]  /*5fc0*/  FFMA.FTZ R153, R49, R8, -R34.reuse ;  /* 0x0000000831997223 */ /* 0x100fe20000010822 */
[----:B------:R-:W-:Y:S01]  /*5fd0*/  FMNMX.FTZ R68, R31, R68, !PT ;  /* 0x000000441f447209 */ /* 0x000fe20007810000 */
[-CC-:B------:R-:W-:Y:S01]  /*5fe0*/  FFMA.FTZ R38, R35, R8.reuse, -R34.reuse ;  /* 0x0000000823267223 */ /* 0x180fe20000010822 */
[----:B------:R-:W-:Y:S01]  /*5ff0*/  FSEL R205, R50, -INF , P5 ;  /* 0xff80000032cd7808 */ /* 0x000fe20002800000 */
[--C-:B------:R-:W-:Y:S01]  /*6000*/  FFMA.FTZ R35, R45, R8, -R34.reuse ;  /* 0x000000082d237223 */ /* 0x100fe20000010822 */
        /* <DEDUP_REMOVED lines=11> */
[----:B------:R-:W-:Y:S01]  /*60c0*/  FFMA.FTZ R49, R61, R8, -R34 ;  /* 0x000000083d317223 */ /* 0x000fe20000010822 */
[----:B------:R-:W-:Y:S01]  /*60d0*/  FMNMX.FTZ R68, R87, R68, !PT ;  /* 0x0000004457447209 */ /* 0x000fe20007810000 */
[----:B------:R-:W-:Y:S01]  /*60e0*/  IMAD.U32 R54, RZ, RZ, UR44 ;  /* 0x0000002cff367e24 */ /* 0x000fe2000f8e00ff */
[----:B------:R-:W-:Y:S01]  /*60f0*/  FSEL R209, R56, -INF , P5 ;  /* 0xff80000038d17808 */ /* 0x000fe20002800000 */
[----:B------:R-:W-:Y:S01]  /*6100*/  UMOV UR44, UR37 ;  /* 0x00000025002c7c82 */ /* 0x000fe20008000000 */
[----:B------:R-:W-:Y:S01]  /*6110*/  FMNMX.FTZ R68, R157, R68, !PT ;  /* 0x000000449d447209 */ /* 0x000fe20007810000 */
[----:B------:R-:W-:Y:S01]  /*6120*/  MUFU.EX2 R14, R14 ;  /* 0x0000000e000e7308 */ /* 0x000fe20000000800 */
[----:B------:R-:W-:-:S02]  /*6130*/  ISETP.GT.AND P5, PT, R66, 0x71, PT ;  /* 0x000000714200780c */ /* 0x000fc40003fa4270 */
[----:B------:R-:W-:Y:S02]  /*6140*/  FMNMX.FTZ R68, R171, R68, !PT ;  /* 0x00000044ab447209 */ /* 0x000fe40007810000 */
[----:B------:R-:W-:Y:S02]  /*6150*/  FSEL R75, R58, -INF , P4 ;  /* 0xff8000003a4b7808 */ /* 0x000fe40002000000 */
[----:B------:R-:W-:Y:S01]  /*6160*/  FMNMX.FTZ R68, R199, R68, !PT ;  /* 0x00000044c7447209 */ /* 0x000fe20007810000 */
[----:B------:R-:W-:Y:S01]  /*6170*/  MUFU.EX2 R179, R179 ;  /* 0x000000b300b37308 */ /* 0x000fe20000000800 */
[----:B------:R-:W-:Y:S02]  /*6180*/  ISETP.GT.AND P4, PT, R66, 0x78, PT ;  /* 0x000000784200780c */ /* 0x000fe40003f84270 */
[----:B------:R-:W-:Y:S02]  /*6190*/  FMNMX.FTZ R68, R201, R68, !PT ;  /* 0x00000044c9447209 */ /* 0x000fe40007810000 */
[----:B------:R-:W-:-:S02]  /*61a0*/  FSEL R211, R60, -INF , P5 ;  /* 0xff8000003cd37808 */ /* 0x000fc40002800000 */
[----:B------:R-:W-:Y:S01]  /*61b0*/  FMNMX.FTZ R68, R203, R68, !PT ;  /* 0x00000044cb447209 */ /* 0x000fe20007810000 */
[----:B------:R-:W-:Y:S01]  /*61c0*/  MUFU.EX2 R20, R20 ;  /* 0x0000001400147308 */ /* 0x000fe20000000800 */
[----:B------:R-:W-:Y:S02]  /*61d0*/  ISETP.GT.AND P5, PT, R66, 0x79, PT ;  /* 0x000000794200780c */ /* 0x000fe40003fa4270 */
[----:B------:R-:W-:Y:S02]  /*61e0*/  FMNMX.FTZ R68, R155, R68, !PT ;  /* 0x000000449b447209 */ /* 0x000fe40007810000 */
[----:B--2---:R-:W-:Y:S02]  /*61f0*/  FSEL R213, R62, -INF , P4 ;  /* 0xff8000003ed57808 */ /* 0x004fe40002000000 */
[----:B------:R-:W-:Y:S01]  /*6200*/  FMNMX.FTZ R68, R205, R68, !PT ;  /* 0x00000044cd447209 */ /* 0x000fe20007810000 */
[----:B------:R-:W-:Y:S01]  /*6210*/  MUFU.EX2 R173, R173 ;  /* 0x000000ad00ad7308 */ /* 0x000fe20000000800 */
[----:B------:R-:W-:-:S02]  /*6220*/  FSEL R215, R64, -INF , P5 ;  /* 0xff80000040d77808 */ /* 0x000fc40002800000 */
[----:B------:R-:W-:Y:S02]  /*6230*/  FMNMX.FTZ R68, R207, R68, !PT ;  /* 0x00000044cf447209 */ /* 0x000fe40007810000 */
[----:B------:R-:W-:Y:S02]  /*6240*/  FSEL R53, R9, RZ, P3 ;  /* 0x000000ff09357208 */ /* 0x000fe40001800000 */
[----:B------:R-:W-:Y:S01]  /*6250*/  FMNMX.FTZ R68, R209, R68, !PT ;  /* 0x00000044d1447209 */ /* 0x000fe20007810000 */
[----:B------:R-:W-:Y:S01]  /*6260*/  MUFU.EX2 R24, R24 ;  /* 0x0000001800187308 */ /* 0x000fe20000000800 */
[----:B------:R-:W-:Y:S01]  /*6270*/  @!P1 LEA R52, R52, UR38, 0x3 ;  /* 0x0000002634349c11 */ /* 0x000fe2000f8e18ff */
[----:B------:R-:W-:Y:S01]  /*6280*/  FADD.FTZ R53, -R53, R6 ;  /* 0x0000000635357221 */ /* 0x000fe20000010100 */
[----:B------:R-:W-:Y:S02]  /*6290*/  FMNMX.FTZ R68, R75, R68, !PT ;  /* 0x000000444b447209 */ /* 0x000fe40007810000 */
[----:B------:R-:W-:Y:S01]  /*62a0*/  @!P1 LEA R54, R54, UR38, 0x3 ;  /* 0x0000002636369c11 */ /* 0x000fe2000f8e18ff */
[----:B------:R-:W-:-:S02]  /*62b0*/  WARPGROUP.DEPBAR.LE gsb0, 0x0 ;  /* 0x00008000000079c5 */ /* 0x000fc40000010000 */
[----:B------:R-:W-:Y:S01]  /*62c0*/  WARPGROUP.ARRIVE ;  /* 0x00000000000079c5 */ /* 0x000fe20000000000 */
[----:B------:R-:W-:Y:S01]  /*62d0*/  FMNMX.FTZ R68, R211, R68, !PT ;  /* 0x00000044d3447209 */ /* 0x000fe20007810000 */
[----:B------:R-:W-:Y:S01]  /*62e0*/  FMUL.FTZ R53, R53, R8 ;  /* 0x0000000835357220 */ /* 0x000fe20000410000 */
[----:B------:R-:W-:Y:S01]  /*62f0*/  @!P1 VIADD R52, R52, 0x28840 ;  /* 0x0002884034349836 */ /* 0x000fe20000000000 */
[----:B------:R-:W-:Y:S01]  /*6300*/  MUFU.EX2 R175, R175 ;  /* 0x000000af00af7308 */ /* 0x000fe20000000800 */
[----:B------:R-:W-:Y:S01]  /*6310*/  FMNMX.FTZ R68, R213, R68, !PT ;  /* 0x00000044d5447209 */ /* 0x000fe20007810000 */
[----:B------:R-:W-:Y:S01]  /*6320*/  HGMMA.64x128x16.F32.BF16 R88, R164, gdesc[UR4].tnspB, R88, gsb0 ;  /* 0x41e00004a4587df0 */ /* 0x000fe20008001858 */
[C---:B------:R-:W-:Y:S01]  /*6330*/  ISETP.GT.AND P3, PT, R4.reuse, R7, PT ;  /* 0x000000070400720c */ /* 0x040fe20003f64270 */
[----:B------:R-:W-:Y:S01]  /*6340*/  VIADD R4, R4, 0xffffffff ;  /* 0xffffffff04047836 */ /* 0x000fe20000000000 */
[----:B------:R-:W-:Y:S02]  /*6350*/  FMNMX.FTZ R68, R215, R68, !PT ;  /* 0x00000044d7447209 */ /* 0x000fe40007810000 */
[----:B------:R-:W-:Y:S01]  /*6360*/  @!P1 PRMT R52, RZ, 0x654, R52 ;  /* 0x00000654ff349816 */ /* 0x000fe20000000034 */
        /* <DEDUP_REMOVED lines=10> */
[----:B0-----:R-:W-:Y:S01]  /*6410*/  FMNMX.FTZ R11, R47, R48, !PT ;  /* 0x000000302f0b7209 */ /* 0x001fe20007810000 */
[----:B------:R-:W-:-:S06]  /*6420*/  FFMA.FTZ R47, R57, R8, -R34 ;  /* 0x00000008392f7223 */ /* 0x000fcc0000010822 */
[----:B------:R-:W-:Y:S01]  /*6430*/  MUFU.EX2 R35, R35 ;  /* 0x0000002300237308 */ /* 0x000fe20000000800 */
[-CC-:B------:R-:W-:Y:S01]  /*6440*/  FFMA.FTZ R48, R63, R8.reuse, -R34.reuse ;  /* 0x000000083f307223 */ /* 0x180fe20000010822 */
[C---:B------:R-:W-:Y:S01]  /*6450*/  FSETP.NEU.FTZ.AND P4, PT, R11.reuse, -INF , PT ;  /* 0xff8000000b00780b */ /* 0x040fe20003f9d000 */
[-C--:B------:R-:W-:Y:S01]  /*6460*/  FMUL.FTZ R50, R11, R8.reuse ;  /* 0x000000080b327220 */ /* 0x080fe20000410000 */
[----:B------:R-:W-:Y:S02]  /*6470*/  FFMA.FTZ R34, R71, R8, -R34 ;  /* 0x0000000847227223 */ /* 0x000fe40000010822 */
[----:B------:R-:W-:Y:S02]  /*6480*/  FSEL R6, R11, RZ, P4 ;  /* 0x000000ff0b067208 */ /* 0x000fe40002000000 */
[----:B------:R-:W-:Y:S01]  /*6490*/  FSEL R50, R50, RZ, P4 ;  /* 0x000000ff32327208 */ /* 0x000fe20002000000 */
[----:B------:R-:W-:Y:S02]  /*64a0*/  MUFU.EX2 R40, R40 ;  /* 0x0000002800287308 */ /* 0x000fe40000000800 */
[----:B------:R-:W-:-:S02]  /*64b0*/  FADD.FTZ R5, -R6, R5 ;  /* 0x0000000506057221 */ /* 0x000fc40000010100 */
[-CC-:B------:R-:W-:Y:S01]  /*64c0*/  FFMA.FTZ R180, R36, R8.reuse, -R50.reuse ;  /* 0x0000000824b47223 */ /* 0x180fe20000010832 */
[-CC-:B------:R-:W-:Y:S01]  /*64d0*/  FFMA.FTZ R51, R65, R8.reuse, -R50.reuse ;  /* 0x0000000841337223 */ /* 0x180fe20000010832 */
[-C--:B------:R-:W-:Y:S01]  /*64e0*/  FMUL.FTZ R5, R5, R8.reuse ;  /* 0x0000000805057220 */ /* 0x080fe20000410000 */
[-CC-:B------:R-:W-:Y:S01]  /*64f0*/  FFMA.FTZ R182, R13, R8.reuse, -R50.reuse ;  /* 0x000000080db67223 */ /* 0x180fe20000010832 */
[----:B------:R-:W0:Y:S01]  /*6500*/  MUFU.EX2 R6, R53 ;  /* 0x0000003500067308 */ /* 0x000e220000000800 */
[-CC-:B------:R-:W-:Y:S01]  /*6510*/  FFMA.FTZ R13, R69, R8.reuse, -R50.reuse ;  /* 0x00000008450d7223 */ /* 0x180fe20000010832 */
[-CC-:B------:R-:W-:Y:S01]  /*6520*/  FFMA.FTZ R176, R15, R8.reuse, -R50.reuse ;  /* 0x000000080fb07223 */ /* 0x180fe20000010832 */
[----:B------:R-:W-:Y:S01]  /*6530*/  IADD3 R36, -R198, 0xb, RZ ;  /* 0x0000000bc6247810 */ /* 0x000fe20007ffe1ff */
        /* <DEDUP_REMOVED lines=11> */
[--C-:B------:R-:W-:Y:S01]  /*65f0*/  FFMA.FTZ R31, R85, R8, -R50.reuse ;  /* 0x00000008551f7223 */ /* 0x100fe20000010832 */
[----:B------:R-:W1:Y:S01]  /*6600*/  MUFU.EX2 R5, R5 ;  /* 0x0000000500057308 */ /* 0x000e620000000800 */
[----:B0-----:R-:W-:Y:S01]  /*6610*/  FFMA.FTZ R53, R6, R0, R181 ;  /* 0x0000000006357223 */ /* 0x001fe200000100b5 */
[-CC-:B------:R-:W-:Y:S01]  /*6620*/  FFMA.FTZ R152, R159, R8.reuse, -R50.reuse ;  /* 0x000000089f987223 */ /* 0x180fe20000010832 */
[-CC-:B------:R-:W-:Y:S01]  /*6630*/  FFMA.FTZ R33, R33, R8.reuse, -R50.reuse ;  /* 0x0000000821217223 */ /* 0x180fe20000010832 */
[-CC-:B------:R-:W-:Y:S01]  /*6640*/  FFMA.FTZ R154, R87, R8.reuse, -R50.reuse ;  /* 0x00000008579a7223 */ /* 0x180fe20000010832 */
[C---:B------:R-:W-:Y:S01]  /*6650*/  FADD.FTZ R0, R10.reuse, R53 ;  /* 0x000000350a007221 */ /* 0x040fe20000010000 */
[----:B------:R-:W-:Y:S01]  /*6660*/  F2FP.BF16.F32.PACK_AB R181, R10, R181 ;  /* 0x000000b50ab5723e */ /* 0x000fe200000010ff */
[-C--:B------:R-:W-:Y:S01]  /*6670*/  FFMA.FTZ R156, R171, R8.reuse, -R50 ;  /* 0x00000008ab9c7223 */ /* 0x080fe20000010832 */
[----:B------:R-:W0:Y:S01]  /*6680*/  MUFU.EX2 R51, R51 ;  /* 0x0000003300337308 */ /* 0x000e220000000800 */
[----:B------:R-:W-:Y:S01]  /*6690*/  FADD.FTZ R53, R183, R0 ;  /* 0x00000000b7357221 */ /* 0x000fe20000010000 */
[-CC-:B------:R-:W-:Y:S01]  /*66a0*/  FFMA.FTZ R158, R201, R8.reuse, -R50.reuse ;  /* 0x00000008c99e7223 */ /* 0x180fe20000010832 */
[-CC-:B------:R-:W-:Y:S01]  /*66b0*/  FFMA.FTZ R203, R203, R8.reuse, -R50.reuse ;  /* 0x00000008cbcb7223 */ /* 0x180fe20000010832 */
[-CC-:B------:R-:W-:Y:S01]  /*66c0*/  FFMA.FTZ R155, R155, R8.reuse, -R50.reuse ;  /* 0x000000089b9b7223 */ /* 0x180fe20000010832 */
[C---:B------:R-:W-:Y:S01]  /*66d0*/  FADD.FTZ R0, R12.reuse, R53 ;  /* 0x000000350c007221 */ /* 0x040fe20000010000 */
[-CC-:B------:R-:W-:Y:S01]  /*66e0*/  FFMA.FTZ R53, R199, R8.reuse, -R50.reuse ;  /* 0x00000008c7357223 */ /* 0x180fe20000010832 */
[-CC-:B------:R-:W-:Y:S01]  /*66f0*/  FFMA.FTZ R205, R205, R8.reuse, -R50.reuse ;  /* 0x00000008cdcd7223 */ /* 0x180fe20000010832 */
[----:B------:R-:W2:Y:S01]  /*6700*/  MUFU.EX2 R182, R182 ;  /* 0x000000b600b67308 */ /* 0x000ea20000000800 */
[-CC-:B------:R-:W-:Y:S01]  /*6710*/  FFMA.FTZ R207, R207, R8.reuse, -R50.reuse ;  /* 0x00000008cfcf7223 */ /* 0x180fe20000010832 */
[-CC-:B------:R-:W-:Y:S01]  /*6720*/  FFMA.FTZ R209, R209, R8.reuse, -R50.reuse ;  /* 0x00000008d1d17223 */ /* 0x180fe20000010832 */
[-CC-:B------:R-:W-:Y:S01]  /*6730*/  FFMA.FTZ R75, R75, R8.reuse, -R50.reuse ;  /* 0x000000084b4b7223 */ /* 0x180fe20000010832 */
[-CC-:B------:R-:W-:Y:S01]  /*6740*/  FFMA.FTZ R211, R211, R8.reuse, -R50.reuse ;  /* 0x00000008d3d37223 */ /* 0x180fe20000010832 */
[----:B------:R-:W-:Y:S01]  /*6750*/  FFMA.FTZ R213, R213, R8, -R50 ;  /* 0x00000008d5d57223 */ /* 0x000fe20000010832 */
[----:B------:R-:W-:-:S02]  /*6760*/  F2FP.BF16.F32.PACK_AB R183, R12, R183 ;  /* 0x000000b70cb7723e */ /* 0x000fc400000010ff */
[----:B------:R-:W3:Y:S01]  /*6770*/  MUFU.EX2 R13, R13 ;  /* 0x0000000d000d7308 */ /* 0x000ee20000000800 */
[----:B------:R-:W-:-:S07]  /*6780*/  F2FP.BF16.F32.PACK_AB R171, R41, R30 ;  /* 0x0000001e29ab723e */ /* 0x000fce00000010ff */
[----:B------:R-:W4:Y:S08]  /*6790*/  MUFU.EX2 R176, R176 ;  /* 0x000000b000b07308 */ /* 0x000f300000000800 */
[----:B------:R-:W5:Y:S01]  /*67a0*/  MUFU.EX2 R15, R15 ;  /* 0x0000000f000f7308 */ /* 0x000f620000000800 */
[----:B------:R-:W-:Y:S02]  /*67b0*/  WARPGROUP.DEPBAR.LE gsb0, 0x0 ;  /* 0x00008000000079c5 */ /* 0x000fe40000010000 */
[----:B------:R2:W-:Y:S06]  /*67c0*/  BAR.ARV R36, 0x100 ;  /* 0x000400240000751d */ /* 0x0005ec0000002000 */
[----:B------:R0:W-:Y:S01]  /*67d0*/  @!P1 SYNCS.ARRIVE.TRANS64.RED.A1T0 RZ, [R52+URZ], RZ ;  /* 0x000000ff34ff99a7 */ /* 0x0001e2000810043f */
[----:B------:R-:W5:Y:S01]  /*67e0*/  MUFU.EX2 R178, R178 ;  /* 0x000000b200b27308 */ /* 0x000f620000000800 */
[-C--:B-1----:R-:W-:Y:S01]  /*67f0*/  FMUL.FTZ R88, R88, R5.reuse ;  /* 0x0000000558587220 */ /* 0x082fe20000410000 */
[-C--:B------:R-:W-:Y:S01]  /*6800*/  FMUL.FTZ R89, R89, R5.reuse ;  /* 0x0000000559597220 */ /* 0x080fe20000410000 */
[-C--:B------:R-:W-:Y:S01]  /*6810*/  FMUL.FTZ R92, R92, R5.reuse ;  /* 0x000000055c5c7220 */ /* 0x080fe20000410000 */
[-C--:B------:R-:W-:Y:S01]  /*6820*/  FMUL.FTZ R93, R93, R5.reuse ;  /* 0x000000055d5d7220 */ /* 0x080fe20000410000 */
[-C--:B------:R-:W-:Y:S01]  /*6830*/  FMUL.FTZ R96, R96, R5.reuse ;  /* 0x0000000560607220 */ /* 0x080fe20000410000 */
[----:B------:R-:W-:Y:S01]  /*6840*/  FMUL.FTZ R97, R97, R5 ;  /* 0x0000000561617220 */ /* 0x000fe20000410000 */
[----:B0-----:R-:W-:Y:S01]  /*6850*/  FFMA.FTZ R52, R5, R3, R180 ;  /* 0x0000000305347223 */ /* 0x001fe200000100b4 */
[----:B------:R-:W0:Y:S01]  /*6860*/  MUFU.EX2 R21, R21 ;  /* 0x0000001500157308 */ /* 0x000e220000000800 */
[-CC-:B------:R-:W-:Y:S01]  /*6870*/  FFMA.FTZ R3, R157, R8.reuse, -R50.reuse ;  /* 0x000000089d037223 */ /* 0x180fe20000010832 */
[----:B------:R-:W-:Y:S01]  /*6880*/  FFMA.FTZ R50, R215, R8, -R50 ;  /* 0x00000008d7327223 */ /* 0x000fe20000010832 */
[----:B------:R-:W-:Y:S01]  /*6890*/  FADD.FTZ R55, R51, R52 ;  /* 0x0000003433377221 */ /* 0x000fe20000010000 */
[----:B------:R-:W-:-:S02]  /*68a0*/  @!P1 VIADD R52, R54, 0x28860 ;  /* 0x0002886036349836 */ /* 0x000fc40000000000 */
[-C--:B------:R-:W-:Y:S01]  /*68b0*/  FMUL.FTZ R100, R100, R5.reuse ;  /* 0x0000000564647220 */ /* 0x080fe20000410000 */
[-C--:B------:R-:W-:Y:S01]  /*68c0*/  FMUL.FTZ R101, R101, R5.reuse ;  /* 0x0000000565657220 */ /* 0x080fe20000410000 */
[----:B--2---:R-:W-:Y:S01]  /*68d0*/  FADD.FTZ R36, R182, R55 ;  /* 0x00000037b6247221 */ /* 0x004fe20000010000 */
[----:B------:R-:W1:Y:S01]  /*68e0*/  MUFU.EX2 R172, R172 ;  /* 0x000000ac00ac7308 */ /* 0x000e620000000800 */
[C---:B---3--:R-:W-:Y:S01]  /*68f0*/  F2FP.BF16.F32.PACK_AB R182, R13.reuse, R182 ;  /* 0x000000b60db6723e */ /* 0x048fe200000010ff */
[-C--:B------:R-:W-:Y:S01]  /*6900*/  FMUL.FTZ R104, R104, R5.reuse ;  /* 0x0000000568687220 */ /* 0x080fe20000410000 */
[----:B------:R-:W-:Y:S01]  /*6910*/  FADD.FTZ R55, R13, R36 ;  /* 0x000000240d377221 */ /* 0x000fe20000010000 */
[----:B------:R-:W-:Y:S01]  /*6920*/  @!P1 PRMT R52, RZ, 0x654, R52 ;  /* 0x00000654ff349816 */ /* 0x000fe20000000034 */
[-C--:B------:R-:W-:Y:S01]  /*6930*/  FMUL.FTZ R105, R105, R5.reuse ;  /* 0x0000000569697220 */ /* 0x080fe20000410000 */
[-C--:B------:R-:W-:Y:S01]  /*6940*/  FMUL.FTZ R108, R108, R5.reuse ;  /* 0x000000056c6c7220 */ /* 0x080fe20000410000 */
[----:B----4-:R-:W-:Y:S01]  /*6950*/  FADD.FTZ R36, R176, R55 ;  /* 0x00000037b0247221 */ /* 0x010fe20000010000 */
[----:B------:R-:W-:Y:S01]  /*6960*/  FADD.FTZ R55, R177, R0 ;  /* 0x00000000b1377221 */ /* 0x000fe20000010000 */
[----:B------:R-:W2:Y:S01]  /*6970*/  MUFU.EX2 R25, R25 ;  /* 0x0000001900197308 */ /* 0x000ea20000000800 */
[C---:B-----5:R-:W-:Y:S01]  /*6980*/  F2FP.BF16.F32.PACK_AB R176, R15.reuse, R176 ;  /* 0x000000b00fb0723e */ /* 0x060fe200000010ff */
[----:B------:R-:W-:Y:S01]  /*6990*/  FADD.FTZ R57, R15, R36 ;  /* 0x000000240f397221 */ /* 0x000fe20000010000 */
[----:B------:R-:W-:Y:S01]  /*69a0*/  FADD.FTZ R0, R14, R55 ;  /* 0x000000370e007221 */ /* 0x000fe20000010000 */
[----:B------:R3:W-:Y:S01]  /*69b0*/  @!P1 SYNCS.ARRIVE.TRANS64.RED.A1T0 RZ, [R52+URZ], RZ ;  /* 0x000000ff34ff99a7 */ /* 0x0007e2000810043f */
[-C--:B------:R-:W-:Y:S01]  /*69c0*/  FMUL.FTZ R109, R109, R5.reuse ;  /* 0x000000056d6d7220 */ /* 0x080fe20000410000 */
[----:B------:R-:W-:Y:S01]  /*69d0*/  FADD.FTZ R36, R178, R57 ;  /* 0x00000039b2247221 */ /* 0x000fe20000010000 */
[----:B------:R-:W-:Y:S01]  /*69e0*/  FADD.FTZ R55, R179, R0 ;  /* 0x00000000b3377221 */ /* 0x000fe20000010000 */
[----:B------:R-:W4:Y:S01]  /*69f0*/  MUFU.EX2 R174, R174 ;  /* 0x000000ae00ae7308 */ /* 0x000f220000000800 */
[-C--:B------:R-:W-:Y:S01]  /*6a00*/  FMUL.FTZ R112, R112, R5.reuse ;  /* 0x0000000570707220 */ /* 0x080fe20000410000 */
[----:B0-----:R-:W-:Y:S01]  /*6a10*/  FADD.FTZ R57, R21, R36 ;  /* 0x0000002415397221 */ /* 0x001fe20000010000 */
[----:B------:R-:W-:Y:S01]  /*6a20*/  FADD.FTZ R0, R20, R55 ;  /* 0x0000003714007221 */ /* 0x000fe20000010000 */
[-C--:B------:R-:W-:Y:S01]  /*6a30*/  FMUL.FTZ R113, R113, R5.reuse ;  /* 0x0000000571717220 */ /* 0x080fe20000410000 */
[-C--:B------:R-:W-:Y:S01]  /*6a40*/  FMUL.FTZ R116, R116, R5.reuse ;  /* 0x0000000574747220 */ /* 0x080fe20000410000 */
[----:B-1----:R-:W-:Y:S01]  /*6a50*/  FADD.FTZ R36, R172, R57 ;  /* 0x00000039ac247221 */ /* 0x002fe20000010000 */
[----:B------:R-:W-:Y:S01]  /*6a60*/  FADD.FTZ R55, R173, R0 ;  /* 0x00000000ad377221 */ /* 0x000fe20000010000 */
[----:B------:R-:W0:Y:S01]  /*6a70*/  MUFU.EX2 R27, R27 ;  /* 0x0000001b001b7308 */ /* 0x000e220000000800 */
[-C--:B------:R-:W-:Y:S01]  /*6a80*/  FMUL.FTZ R117, R117, R5.reuse ;  /* 0x0000000575757220 */ /* 0x080fe20000410000 */
[----:B--2---:R-:W-:Y:S01]  /*6a90*/  FADD.FTZ R57, R25, R36 ;  /* 0x0000002419397221 */ /* 0x004fe20000010000 */
[----:B------:R-:W-:Y:S01]  /*6aa0*/  FADD.FTZ R0, R24, R55 ;  /* 0x0000003718007221 */ /* 0x000fe20000010000 */
[-C--:B------:R-:W-:Y:S01]  /*6ab0*/  FMUL.FTZ R120, R120, R5.reuse ;  /* 0x0000000578787220 */ /* 0x080fe20000410000 */
[-C--:B------:R-:W-:Y:S01]  /*6ac0*/  FMUL.FTZ R121, R121, R5.reuse ;  /* 0x0000000579797220 */ /* 0x080fe20000410000 */
[-C--:B------:R-:W-:Y:S01]  /*6ad0*/  FMUL.FTZ R124, R124, R5.reuse ;  /* 0x000000057c7c7220 */ /* 0x080fe20000410000 */
[----:B------:R-:W-:Y:S01]  /*6ae0*/  FADD.FTZ R55, R175, R0 ;  /* 0x00000000af377221 */ /* 0x000fe20000010000 */
[----:B------:R-:W1:Y:S01]  /*6af0*/  MUFU.EX2 R168, R168 ;  /* 0x000000a800a87308 */ /* 0x000e620000000800 */
[----:B----4-:R-:W-:Y:S01]  /*6b00*/  FADD.FTZ R36, R174, R57 ;  /* 0x00000039ae247221 */ /* 0x010fe20000010000 */
[-C--:B------:R-:W-:Y:S01]  /*6b10*/  FMUL.FTZ R125, R125, R5.reuse ;  /* 0x000000057d7d7220 */ /* 0x080fe20000410000 */
[----:B------:R-:W-:Y:S01]  /*6b20*/  FADD.FTZ R0, R26, R55 ;  /* 0x000000371a007221 */ /* 0x000fe20000010000 */
[-C--:B------:R-:W-:Y:S01]  /*6b30*/  FMUL.FTZ R128, R128, R5.reuse ;  /* 0x0000000580807220 */ /* 0x080fe20000410000 */
[-C--:B------:R-:W-:Y:S01]  /*6b40*/  FMUL.FTZ R129, R129, R5.reuse ;  /* 0x0000000581817220 */ /* 0x080fe20000410000 */
[-C--:B------:R-:W-:Y:S01]  /*6b50*/  FMUL.FTZ R132, R132, R5.reuse ;  /* 0x0000000584847220 */ /* 0x080fe20000410000 */
[----:B------:R-:W-:Y:S01]  /*6b60*/  FADD.FTZ R55, R169, R0 ;  /* 0x00000000a9377221 */ /* 0x000fe20000010000 */
[----:B------:R-:W2:Y:S01]  /*6b70*/  MUFU.EX2 R29, R29 ;  /* 0x0000001d001d7308 */ /* 0x000ea20000000800 */
[----:B0-----:R-:W-:Y:S01]  /*6b80*/  FADD.FTZ R57, R27, R36 ;  /* 0x000000241b397221 */ /* 0x001fe20000010000 */
[-C--:B------:R-:W-:Y:S01]  /*6b90*/  FMUL.FTZ R133, R133, R5.reuse ;  /* 0x0000000585857220 */ /* 0x080fe20000410000 */
[----:B------:R-:W-:Y:S01]  /*6ba0*/  FADD.FTZ R55, R28, R55 ;  /* 0x000000371c377221 */ /* 0x000fe20000010000 */
[-C--:B------:R-:W-:Y:S01]  /*6bb0*/  FMUL.FTZ R136, R136, R5.reuse ;  /* 0x0000000588887220 */ /* 0x080fe20000410000 */
[-C--:B------:R-:W-:Y:S01]  /*6bc0*/  FMUL.FTZ R137, R137, R5.reuse ;  /* 0x0000000589897220 */ /* 0x080fe20000410000 */
[-C--:B------:R-:W-:Y:S01]  /*6bd0*/  FMUL.FTZ R140, R140, R5.reuse ;  /* 0x000000058c8c7220 */ /* 0x080fe20000410000 */
[----:B------:R-:W-:Y:S01]  /*6be0*/  FADD.FTZ R10, R30, R55 ;  /* 0x000000371e0a7221 */ /* 0x000fe20000010000 */
[----:B------:R-:W0:Y:S01]  /*6bf0*/  MUFU.EX2 R170, R170 ;  /* 0x000000aa00aa7308 */ /* 0x000e220000000800 */
[----:B-1----:R-:W-:Y:S01]  /*6c00*/  FADD.FTZ R36, R168, R57 ;  /* 0x00000039a8247221 */ /* 0x002fe20000010000 */
[-C--:B------:R-:W-:Y:S01]  /*6c10*/  FMUL.FTZ R141, R141, R5.reuse ;  /* 0x000000058d8d7220 */ /* 0x080fe20000410000 */
[----:B------:R-:W-:Y:S01]  /*6c20*/  FADD.FTZ R10, R41, R10 ;  /* 0x0000000a290a7221 */ /* 0x000fe20000010000 */
[-C--:B------:R-:W-:Y:S01]  /*6c30*/  FMUL.FTZ R144, R144, R5.reuse ;  /* 0x0000000590907220 */ /* 0x080fe20000410000 */
[-C--:B------:R-:W-:Y:S01]  /*6c40*/  FMUL.FTZ R145, R145, R5.reuse ;  /* 0x0000000591917220 */ /* 0x080fe20000410000 */
[-C--:B------:R-:W-:Y:S01]  /*6c50*/  FMUL.FTZ R148, R148, R5.reuse ;  /* 0x0000000594947220 */ /* 0x080fe20000410000 */
[----:B------:R-:W-:Y:S01]  /*6c60*/  FMUL.FTZ R149, R149, R5 ;  /* 0x0000000595957220 */ /* 0x000fe20000410000 */
        /* <DEDUP_REMOVED lines=25> */
[----:B--2---:R-:W-:Y:S01]  /*6e00*/  FADD.FTZ R0, R152, R13 ;  /* 0x0000000d98007221 */ /* 0x004fe20000010000 */
[----:B------:R-:W-:Y:S01]  /*6e10*/  FADD.FTZ R13, R153, R10 ;  /* 0x0000000a990d7221 */ /* 0x000fe20000010000 */
[-C--:B------:R-:W-:Y:S01]  /*6e20*/  FMUL.FTZ R126, R126, R6.reuse ;  /* 0x000000067e7e7220 */ /* 0x080fe20000410000 */
[-C--:B------:R-:W-:Y:S01]  /*6e30*/  FMUL.FTZ R127, R127, R6.reuse ;  /* 0x000000067f7f7220 */ /* 0x080fe20000410000 */
[-C--:B------:R-:W-:Y:S01]  /*6e40*/  FMUL.FTZ R130, R130, R6.reuse ;  /* 0x0000000682827220 */ /* 0x080fe20000410000 */
[-C--:B------:R-:W-:Y:S01]  /*6e50*/  FMUL.FTZ R131, R131, R6.reuse ;  /* 0x0000000683837220 */ /* 0x080fe20000410000 */
[-C--:B------:R-:W-:Y:S01]  /*6e60*/  FMUL.FTZ R134, R134, R6.reuse ;  /* 0x0000000686867220 */ /* 0x080fe20000410000 */
[----:B------:R-:W2:Y:S01]  /*6e70*/  MUFU.EX2 R3, R3 ;  /* 0x0000000300037308 */ /* 0x000ea20000000800 */
        /* <DEDUP_REMOVED lines=8> */
[----:B-1----:R-:W-:Y:S01]  /*6f00*/  FADD.FTZ R10, R154, R15 ;  /* 0x0000000f9a0a7221 */ /* 0x002fe20000010000 */
[----:B------:R-:W-:Y:S01]  /*6f10*/  FADD.FTZ R13, R40, R13 ;  /* 0x0000000d280d7221 */ /* 0x000fe20000010000 */
        /* <DEDUP_REMOVED lines=8> */
[----:B------:R-:W-:Y:S01]  /*6fa0*/  IMAD.MOV.U32 R6, RZ, RZ, R9 ;  /* 0x000000ffff067224 */ /* 0x000fe200078e0009 */
[----:B------:R-:W-:Y:S01]  /*6fb0*/  F2FP.BF16.F32.PACK_AB R177, R14, R177 ;  /* 0x000000b10eb1723e */ /* 0x000fe200000010ff */
[----:B------:R-:W-:Y:S01]  /*6fc0*/  IMAD.MOV.U32 R5, RZ, RZ, R11 ;  /* 0x000000ffff057224 */ /* 0x000fe200078e000b */
[----:B------:R-:W-:-:S02]  /*6fd0*/  F2FP.BF16.F32.PACK_AB R180, R51, R180 ;  /* 0x000000b433b4723e */ /* 0x000fc400000010ff */
[----:B------:R-:W2:Y:S01]  /*6fe0*/  MUFU.EX2 R37, R37 ;  /* 0x0000002500257308 */ /* 0x000ea20000000800 */
[----:B0-----:R-:W-:Y:S01]  /*6ff0*/  FADD.FTZ R10, R32, R13 ;  /* 0x0000000d200a7221 */ /* 0x001fe20000010000 */
[----:B------:R-:W-:Y:S02]  /*7000*/  F2FP.BF16.F32.PACK_AB R178, R21, R178 ;  /* 0x000000b215b2723e */ /* 0x000fe400000010ff */
[----:B------:R-:W-:Y:S02]  /*7010*/  F2FP.BF16.F32.PACK_AB R179, R20, R179 ;  /* 0x000000b314b3723e */ /* 0x000fe400000010ff */
[----:B------:R-:W-:Y:S02]  /*7020*/  F2FP.BF16.F32.PACK_AB R172, R25, R172 ;  /* 0x000000ac19ac723e */ /* 0x000fe400000010ff */
[----:B------:R-:W0:Y:S01]  /*7030*/  MUFU.EX2 R53, R53 ;  /* 0x0000003500357308 */ /* 0x000e220000000800 */
[----:B-1----:R-:W-:Y:S01]  /*7040*/  FADD.FTZ R0, R156, R15 ;  /* 0x0000000f9c007221 */ /* 0x002fe20000010000 */
[----:B------:R-:W-:-:S02]  /*7050*/  F2FP.BF16.F32.PACK_AB R173, R24, R173 ;  /* 0x000000ad18ad723e */ /* 0x000fc400000010ff */
[----:B------:R-:W-:Y:S02]  /*7060*/  F2FP.BF16.F32.PACK_AB R174, R27, R174 ;  /* 0x000000ae1bae723e */ /* 0x000fe400000010ff */
[----:B------:R-:W-:Y:S02]  /*7070*/  F2FP.BF16.F32.PACK_AB R175, R26, R175 ;  /* 0x000000af1aaf723e */ /* 0x000fe400000010ff */
[----:B------:R-:W1:Y:S01]  /*7080*/  MUFU.EX2 R39, R39 ;  /* 0x0000002700277308 */ /* 0x000e620000000800 */
[----:B--2---:R-:W-:Y:S01]  /*7090*/  FADD.FTZ R10, R37, R10 ;  /* 0x0000000a250a7221 */ /* 0x004fe20000010000 */
[----:B------:R-:W-:Y:S02]  /*70a0*/  F2FP.BF16.F32.PACK_AB R168, R29, R168 ;  /* 0x000000a81da8723e */ /* 0x000fe400000010ff */
[----:B------:R-:W-:Y:S02]  /*70b0*/  F2FP.BF16.F32.PACK_AB R169, R28, R169 ;  /* 0x000000a91ca9723e */ /* 0x000fe400000010ff */
        /* <DEDUP_REMOVED lines=8> */
[----:B------:R-:W-:-:S06]  /*7140*/  F2FP.BF16.F32.PACK_AB R157, R37, R32 ;  /* 0x00000020259d723e */ /* 0x000fcc00000010ff */
[----:B------:R-:W1:Y:S01]  /*7150*/  MUFU.EX2 R203, R203 ;  /* 0x000000cb00cb7308 */ /* 0x000e620000000800 */
[----:B--2---:R-:W-:-:S07]  /*7160*/  FADD.FTZ R13, R158, R13 ;  /* 0x0000000d9e0d7221 */ /* 0x004fce0000010000 */
[----:B------:R-:W2:Y:S01]  /*7170*/  MUFU.EX2 R43, R43 ;  /* 0x0000002b002b7308 */ /* 0x000ea20000000800 */
[C---:B0-----:R-:W-:Y:S01]  /*7180*/  FADD.FTZ R0, R42.reuse, R15 ;  /* 0x0000000f2a007221 */ /* 0x041fe20000010000 */
[----:B------:R-:W-:-:S06]  /*7190*/  F2FP.BF16.F32.PACK_AB R159, R42, R39 ;  /* 0x000000272a9f723e */ /* 0x000fcc00000010ff */
[----:B------:R0:W4:Y:S01]  /*71a0*/  MUFU.EX2 R160, R155 ;  /* 0x0000009b00a07308 */ /* 0x0001220000000800 */
[C---:B-1----:R-:W-:Y:S01]  /*71b0*/  FADD.FTZ R13, R203.reuse, R13 ;  /* 0x0000000dcb0d7221 */ /* 0x042fe20000010000 */
[----:B------:R-:W-:-:S06]  /*71c0*/  F2FP.BF16.F32.PACK_AB R158, R203, R158 ;  /* 0x0000009ecb9e723e */ /* 0x000fcc00000010ff */
[----:B------:R-:W1:Y:S01]  /*71d0*/  MUFU.EX2 R44, R44 ;  /* 0x0000002c002c7308 */ /* 0x000e620000000800 */
[----:B--2---:R-:W-:Y:S01]  /*71e0*/  FADD.FTZ R3, R43, R0 ;  /* 0x000000002b037221 */ /* 0x004fe20000010000 */
[----:B0-----:R-:W-:-:S06]  /*71f0*/  F2FP.BF16.F32.PACK_AB R155, R40, R35 ;  /* 0x00000023289b723e */ /* 0x001fcc00000010ff */
[----:B------:R-:W0:Y:S01]  /*7200*/  MUFU.EX2 R205, R205 ;  /* 0x000000cd00cd7308 */ /* 0x000e220000000800 */
[----:B----4-:R-:W-:-:S07]  /*7210*/  FADD.FTZ R13, R160, R13 ;  /* 0x0000000da00d7221 */ /* 0x010fce0000010000 */
        /* <DEDUP_REMOVED lines=12> */
[----:B------:R-:W-:-:S06]  /*72e0*/  F2FP.BF16.F32.PACK_AB R163, R46, R45 ;  /* 0x0000002d2ea3723e */ /* 0x000fcc00000010ff */
        /* <DEDUP_REMOVED lines=12> */
[----:B------:R-:W-:-:S06]  /*73b0*/  F2FP.BF16.F32.PACK_AB R164, R211, R164 ;  /* 0x000000a4d3a4723e */ /* 0x000fcc00000010ff */
[----:B------:R-:W1:Y:S01]  /*73c0*/  MUFU.EX2 R50, R50 ;  /* 0x0000003200327308 */ /* 0x000e620000000800 */
[----:B0-----:R-:W-:-:S07]  /*73d0*/  FADD.FTZ R0, R49, R0 ;  /* 0x0000000031007221 */ /* 0x001fce0000010000 */
[----:B------:R-:W0:Y:S01]  /*73e0*/  MUFU.EX2 R34, R34 ;  /* 0x0000002200227308 */ /* 0x000e220000000800 */
[----:B--2---:R-:W-:-:S04]  /*73f0*/  FADD.FTZ R13, R166, R13 ;  /* 0x0000000da60d7221 */ /* 0x004fc80000010000 */
[C---:B-1----:R-:W-:Y:S01]  /*7400*/  FADD.FTZ R3, R50.reuse, R13 ;  /* 0x0000000d32037221 */ /* 0x042fe20000010000 */
[----:B------:R-:W-:Y:S01]  /*7410*/  F2FP.BF16.F32.PACK_AB R166, R50, R166 ;  /* 0x000000a632a6723e */ /* 0x000fe200000010ff */
[C---:B0-----:R-:W-:Y:S01]  /*7420*/  FADD.FTZ R0, R34.reuse, R0 ;  /* 0x0000000022007221 */ /* 0x041fe20000010000 */
[----:B------:R-:W-:Y:S01]  /*7430*/  F2FP.BF16.F32.PACK_AB R167, R34, R49 ;  /* 0x0000003122a7723e */ /* 0x000fe200000010ff */
[----:B---3--:R-:W-:Y:S06]  /*7440*/  @P3 BRA `(.L_x_2478) ;  /* 0xffffffcc00c43947 */ /* 0x008fec000383ffff */
.L_x_2469:
[----:B------:R-:W-:-:S13]  /*7450*/  ISETP.GE.AND P2, PT, R4, RZ, PT ;  /* 0x000000ff0400720c */ /* 0x000fda0003f46270 */
[----:B------:R-:W-:Y:S05]  /*7460*/  @!P2 BRA `(.L_x_2479) ;  /* 0x000000280004a947 */ /* 0x000fea0003800000 */
[----:B------:R-:W-:Y:S01]  /*7470*/  IMAD.MOV.U32 R6, RZ, RZ, R9 ;  /* 0x000000ffff067224 */ /* 0x000fe200078e0009 */
[----:B------:R-:W-:Y:S01]  /*7480*/  UMOV UR43, UR36 ;  /* 0x00000024002b7c82 */ /* 0x000fe20008000000 */
[----:B------:R-:W-:Y:S01]  /*7490*/  IMAD.MOV.U32 R10, RZ, RZ, R11 ;  /* 0x000000ffff0a7224 */ /* 0x000fe200078e000b */
[----:B------:R-:W-:Y:S01]  /*74a0*/  UMOV UR44, UR37 ;  /* 0x00000025002c7c82 */ /* 0x000fe20008000000 */
[----:B------:R-:W-:-:S05]  /*74b0*/  ULDC UR45, c[0x0][0x9d8] ;  /* 0x00027600002d7ab9 */ /* 0x000fca0000000800 */
.L_x_2488:
        /* <DEDUP_REMOVED lines=9> */
.L_x_2481:
[----:B------:R-:W-:Y:S01]  /*7550*/  ULEA UR6, UR37, UR38, 0x3 ;  /* 0x0000002625067291 */ /* 0x000fe2000f8e183f */
[----:B------:R-:W-:-:S05]  /*7560*/  IMAD.U32 R5, RZ, RZ, UR36 ;  /* 0x00000024ff057e24 */ /* 0x000fca000f8e00ff */
[----:B------:R-:W-:-:S04]  /*7570*/  SHF.L.U32 R5, R5, 0x1f, RZ ;  /* 0x0000001f05057819 */ /* 0x000fc800000006ff */
[----:B------:R0:W1:Y:S01]  /*7580*/  SYNCS.PHASECHK.TRANS64.TRYWAIT P2, [UR6+0x28830], R5 ;  /* 0x02883005ff0075a7 */ /* 0x0000620008040146 */
[----:B------:R-:W-:Y:S05]  /*7590*/  @!P0 BRA `(.L_x_2482) ;  /* 0x0000000000048947 */ /* 0x000fea0003800000 */
[----:B------:R-:W-:Y:S01]  /*75a0*/  BPT.TRAP 0x1 ;  /* 0x000000040000795c */ /* 0x000fe20000300000 */
.L_x_2482:
[----:B-1----:R-:W-:Y:S05]  /*75b0*/  @P2 BRA `(.L_x_2480) ;  /* 0x0000000000082947 */ /* 0x002fea0003800000 */
[----:B------:R-:W1:Y:S02]  /*75c0*/  SYNCS.PHASECHK.TRANS64.TRYWAIT P2, [UR6+0x28830], R5 ;  /* 0x02883005ff0075a7 */ /* 0x000e640008040146 */
[----:B-1----:R-:W-:Y:S05]  /*75d0*/  @!P2 BRA `(.L_x_2483) ;  /* 0x000000b000d8a947 */ /* 0x002fea0003800000 */
.L_x_2480:
[----:B------:R-:W2:Y:S01]  /*75e0*/  S2R R7, SR_TID.X ;  /* 0x0000000000077919 */ /* 0x000ea20000002100 */
        /* <DEDUP_REMOVED lines=16> */
[----:B--2---:R-:W-:-:S05]  /*76f0*/  SHF.R.U32.HI R7, RZ, 0x7, R7 ;  /* 0x00000007ff077819 */ /* 0x004fca0000011607 */
[----:B01----:R-:W-:-:S05]  /*7700*/  VIADD R5, R7, 0x8 ;  /* 0x0000000807057836 */ /* 0x003fca0000000000 */
        /* <DEDUP_REMOVED lines=28> */
.L_x_2485:
[----:B------:R-:W-:Y:S01]  /*78d0*/  ULEA UR6, UR44, UR38, 0x3 ;  /* 0x000000262c067291 */ /* 0x000fe2000f8e183f */
[----:B------:R-:W-:-:S05]  /*78e0*/  IMAD.U32 R5, RZ, RZ, UR43 ;  /* 0x0000002bff057e24 */ /* 0x000fca000f8e00ff */
[----:B------:R-:W-:-:S04]  /*78f0*/  SHF.L.U32 R5, R5, 0x1f, RZ ;  /* 0x0000001f05057819 */ /* 0x000fc800000006ff */
[----:B------:R0:W1:Y:S01]  /*7900*/  SYNCS.PHASECHK.TRANS64.TRYWAIT P2, [UR6+0x28850], R5 ;  /* 0x02885005ff0075a7 */ /* 0x0000620008040146 */
[----:B------:R-:W-:Y:S05]  /*7910*/  @!P0 BRA `(.L_x_2486) ;  /* 0x0000000000048947 */ /* 0x000fea0003800000 */
[----:B------:R-:W-:Y:S01]  /*7920*/  BPT.TRAP 0x1 ;  /* 0x000000040000795c */ /* 0x000fe20000300000 */
.L_x_2486:
[----:B-1----:R-:W-:Y:S05]  /*7930*/  @P2 BRA `(.L_x_2484) ;  /* 0x0000000000082947 */ /* 0x002fea0003800000 */
[----:B------:R-:W1:Y:S02]  /*7940*/  SYNCS.PHASECHK.TRANS64.TRYWAIT P2, [UR6+0x28850], R5 ;  /* 0x02885005ff0075a7 */ /* 0x000e640008040146 */
[----:B-1----:R-:W-:Y:S05]  /*7950*/  @!P2 BRA `(.L_x_2487) ;  /* 0x000000b00010a947 */ /* 0x002fea0003800000 */
.L_x_2484:
[----:B------:R-:W-:Y:S01]  /*7960*/  UIADD3 UR6, UR38, 0x400, URZ ;  /* 0x0000040026067890 */ /* 0x000fe2000fffe03f */
[----:B------:R-:W-:Y:S01]  /*7970*/  WARPGROUP.ARRIVE ;  /* 0x00000000000079c5 */ /* 0x000fe20000000000 */
[----:B------:R-:W-:Y:S01]  /*7980*/  UMOV UR7, 0x40000040 ;  /* 0x4000004000077882 */ /* 0x000fe20000000000 */
[----:B------:R-:W-:Y:S01]  /*7990*/  UMOV UR11, 0x40000040 ;  /* 0x40000040000b7882 */ /* 0x000fe20000000000 */
[----:B------:R-:W-:Y:S01]  /*79a0*/  USHF.R.U32.HI UR6, URZ, 0x4, UR6 ;  /* 0x000000043f067899 */ /* 0x000fe20008011606 */
[----:B01----:R-:W-:Y:S01]  /*79b0*/  FMUL.FTZ R5, R24, UR45 ;  /* 0x0000002d18057c20 */ /* 0x003fe20008410000 */
[----:B------:R-:W-:Y:S01]  /*79c0*/  FMUL.FTZ R7, R25, UR45 ;  /* 0x0000002d19077c20 */ /* 0x000fe20008410000 */
[----:B------:R-:W-:Y:S01]  /*79d0*/  FMUL.FTZ R9, R28, UR45 ;  /* 0x0000002d1c097c20 */ /* 0x000fe20008410000 */
[----:B------:R-:W-:Y:S01]  /*79e0*/  ULOP3.LUT UR6, UR6, 0x3fff, URZ, 0xc0, !UPT ;  /* 0x00003fff06067892 */ /* 0x000fe2000f8ec03f */
[----:B------:R-:W-:Y:S01]  /*79f0*/  FMUL.FTZ R21, R29, UR45 ;  /* 0x0000002d1d157c20 */ /* 0x000fe20008410000 */
[----:B------:R-:W-:Y:S01]  /*7a00*/  FMUL.FTZ R15, R27, UR45 ;  /* 0x0000002d1b0f7c20 */ /* 0x000fe20008410000 */
[----:B------:R-:W0:Y:S01]  /*7a10*/  MUFU.TANH R5, R5 ;  /* 0x0000000500057308 */ /* 0x000e220000002400 */
[----:B------:R-:W-:Y:S01]  /*7a20*/  ULOP3.LUT UR6, UR6, 0x4000000, URZ, 0xfc, !UPT ;  /* 0x0400000006067892 */ /* 0x000fe2000f8efc3f */
[----:B------:R-:W-:Y:S01]  /*7a30*/  FMUL.FTZ R27, R32, UR45 ;  /* 0x0000002d201b7c20 */ /* 0x000fe20008410000 */
[----:B------:R-:W-:Y:S01]  /*7a40*/  FMUL.FTZ R29, R33, UR45 ;  /* 0x0000002d211d7c20 */ /* 0x000fe20008410000 */
[----:B------:R-:W-:Y:S01]  /*7a50*/  FMUL.FTZ R33, R35, UR45 ;  /* 0x0000002d23217c20 */ /* 0x000fe20008410000 */
[----:B------:R-:W-:Y:S01]  /*7a60*/  ULEA UR6, UR44, UR6, 0xb ;  /* 0x000000062c067291 */ /* 0x000fe2000f8e583f */
[----:B------:R-:W-:Y:S01]  /*7a70*/  FMUL.FTZ R35, R36, UR45 ;  /* 0x0000002d24237c20 */ /* 0x000fe20008410000 */
[----:B------:R-:W-:Y:S01]  /*7a80*/  FMUL.FTZ R37, R37, UR45 ;  /* 0x0000002d25257c20 */ /* 0x000fe20008410000 */
[----:B------:R-:W1:Y:S01]  /*7a90*/  MUFU.TANH R7, R7 ;  /* 0x0000000700077308 */ /* 0x000e620000002400 */
[----:B------:R-:W-:Y:S01]  /*7aa0*/  UIADD3 UR10, UR6, 0x80, URZ ;  /* 0x00000080060a7890 */ /* 0x000fe2000fffe03f */
[----:B------:R-:W-:Y:S01]  /*7ab0*/  FMUL.FTZ R41, R41, UR45 ;  /* 0x0000002d29297c20 */ /* 0x000fe20008410000 */
[----:B------:R-:W-:Y:S01]  /*7ac0*/  FMUL.FTZ R201, R44, UR45 ;  /* 0x0000002d2cc97c20 */ /* 0x000fe20008410000 */
[----:B------:R-:W-:Y:S01]  /*7ad0*/  FMUL.FTZ R203, R49, UR45 ;  /* 0x0000002d31cb7c20 */ /* 0x000fe20008410000 */
[----:B------:R-:W-:Y:S01]  /*7ae0*/  FMUL.FTZ R205, R52, UR45 ;  /* 0x0000002d34cd7c20 */ /* 0x000fe20008410000 */
[----:B------:R-:W-:Y:S01]  /*7af0*/  HGMMA.64x128x16.F32.BF16 R88, R180, gdesc[UR4].tnspB, R88, gsb0 ;  /* 0x41e00004b4587df0 */ /* 0x000fe20008001858 */
        /* <DEDUP_REMOVED lines=55> */
[----:B------:R-:W-:Y:S01]  /*7e70*/  UMOV UR7, 0x40000040 ;  /* 0x4000004000077882 */ /* 0x000fe20000000000 */
[----:B------:R-:W0:Y:S01]  /*7e80*/  S2R R198, SR_TID.X ;  /* 0x0000000000c67919 */ /* 0x000e220000002100 */
[----:B------:R-:W-:Y:S01]  /*7e90*/  MUFU.TANH R201, R201 ;  /* 0x000000c900c97308 */ /* 0x000fe20000002400 */
[----:B-1----:R-:W-:Y:S01]  /*7ea0*/  FMNMX.FTZ R8, R37, R8, !PT ;  /* 0x0000000825087209 */ /* 0x002fe20007810000 */
[----:B------:R-:W-:Y:S01]  /*7eb0*/  UMOV UR43, UR36 ;  /* 0x00000024002b7c82 */ /* 0x000fe20008000000 */
[C---:B------:R-:W-:Y:S01]  /*7ec0*/  ISETP.GT.AND P2, PT, R4.reuse, RZ, PT ;  /* 0x000000ff0400720c */ /* 0x040fe20003f44270 */
[----:B------:R-:W-:-:S04]  /*7ed0*/  VIADD R4, R4, 0xffffffff ;  /* 0xffffffff04047836 */ /* 0x000fc80000000000 */
[----:B------:R-:W-:Y:S08]  /*7ee0*/  MUFU.TANH R203, R203 ;  /* 0x000000cb00cb7308 */ /* 0x000ff00000002400 */
[----:B------:R-:W-:Y:S08]  /*7ef0*/  MUFU.TANH R205, R205 ;  /* 0x000000cd00cd7308 */ /* 0x000ff00000002400 */
[----:B------:R-:W-:Y:S01]  /*7f00*/  MUFU.TANH R207, R207 ;  /* 0x000000cf00cf7308 */ /* 0x000fe20000002400 */
[----:B0-----:R-:W-:-:S07]  /*7f10*/  SHF.R.U32.HI R198, RZ, 0x7, R198 ;  /* 0x00000007ffc67819 */ /* 0x001fce00000116c6 */
        /* <DEDUP_REMOVED lines=8> */
[----:B------:R-:W-:Y:S01]  /*7fa0*/  MUFU.TANH R215, R215 ;  /* 0x000000d700d77308 */ /* 0x000fe20000002400 */
[----:B------:R-:W-:Y:S02]  /*7fb0*/  WARPGROUP.DEPBAR.LE gsb0, 0x0 ;  /* 0x00008000000079c5 */ /* 0x000fe40000010000 */
[----:B------:R-:W-:Y:S01]  /*7fc0*/  WARPGROUP.ARRIVE ;  /* 0x00000000000079c5 */ /* 0x000fe20000000000 */
[----:B------:R-:W-:-:S04]  /*7fd0*/  FMUL.FTZ R183, R40, UR45 ;  /* 0x0000002d28b77c20 */ /* 0x000fc80008410000 */
[----:B------:R-:W1:Y:S01]  /*7fe0*/  MUFU.TANH R25, R25 ;  /* 0x0000001900197308 */ /* 0x000e620000002400 */
[----:B------:R-:W-:Y:S01]  /*7ff0*/  FMUL.FTZ R181, R38, UR45 ;  /* 0x0000002d26b57c20 */ /* 0x000fe20008410000 */
[----:B0-----:R-:W-:Y:S01]  /*8000*/  FMNMX.FTZ R14, R17, R14, !PT ;  /* 0x0000000e110e7209 */ /* 0x001fe20007810000 */
[----:B------:R-:W-:Y:S01]  /*8010*/  HGMMA.64x128x16.F32.BF16 R88, R176, gdesc[UR8].tnspB, R88, gsb0 ;  /* 0x41e00008b0587df0 */ /* 0x000fe20008001858 */
[----:B------:R-:W-:Y:S01]  /*8020*/  UIADD3 UR10, UR6, 0x100, URZ ;  /* 0x00000100060a7890 */ /* 0x000fe2000fffe03f */
[----:B------:R-:W-:-:S03]  /*8030*/  UMOV UR11, 0x40000040 ;  /* 0x40000040000b7882 */ /* 0x000fc60000000000 */
[----:B------:R-:W0:Y:S08]  /*8040*/  MUFU.TANH R183, R183 ;  /* 0x000000b700b77308 */ /* 0x000e300000002400 */
[----:B------:R-:W2:Y:S01]  /*8050*/  MUFU.TANH R31, R31 ;  /* 0x0000001f001f7308 */ /* 0x000ea20000002400 */
[----:B-1----:R-:W-:-:S07]  /*8060*/  FMNMX.FTZ R14, R25, R14, !PT ;  /* 0x0000000e190e7209 */ /* 0x002fce0007810000 */
[----:B------:R-:W1:Y:S01]  /*8070*/  MUFU.TANH R33, R33 ;  /* 0x0000002100217308 */ /* 0x000e620000002400 */
[----:B0-----:R-:W-:-:S04]  /*8080*/  FMNMX.FTZ R8, R183, R8, !PT ;  /* 0x00000008b7087209 */ /* 0x001fc80007810000 */
[----:B------:R-:W-:-:S03]  /*8090*/  FMNMX.FTZ R8, R41, R8, !PT ;  /* 0x0000000829087209 */ /* 0x000fc60007810000 */
[----:B------:R-:W-:Y:S01]  /*80a0*/  MUFU.TANH R217, R217 ;  /* 0x000000d900d97308 */ /* 0x000fe20000002400 */
[----:B------:R-:W-:Y:S02]  /*80b0*/  FMNMX.FTZ R8, R201, R8, !PT ;  /* 0x00000008c9087209 */ /* 0x000fe40007810000 */
[----:B--2---:R-:W-:-:S05]  /*80c0*/  FMNMX.FTZ R14, R31, R14, !PT ;  /* 0x0000000e1f0e7209 */ /* 0x004fca0007810000 */
        /* <DEDUP_REMOVED lines=42> */
[----:B------:R-:W-:-:S02]  /*8370*/  FMNMX.FTZ R14, R49, R14, !PT ;  /* 0x0000000e310e7209 */ /* 0x000fc40007810000 */
[----:B------:R-:W-:Y:S02]  /*8380*/  FMNMX.FTZ R8, R211, R8, !PT ;  /* 0x00000008d3087209 */ /* 0x000fe40007810000 */
[----:B------:R-:W-:Y:S01]  /*8390*/  FMNMX.FTZ R14, R51, R14, !PT ;  /* 0x0000000e330e7209 */ /* 0x000fe20007810000 */
[----:B------:R-:W2:Y:S01]  /*83a0*/  MUFU.TANH R57, R57 ;  /* 0x0000003900397308 */ /* 0x000ea20000002400 */
[----:B------:R-:W-:Y:S02]  /*83b0*/  FMNMX.FTZ R8, R213, R8, !PT ;  /* 0x00000008d5087209 */ /* 0x000fe40007810000 */
[----:B0-----:R-:W-:Y:S02]  /*83c0*/  FMNMX.FTZ R14, R53, R14, !PT ;  /* 0x0000000e350e7209 */ /* 0x001fe40007810000 */
[----:B------:R-:W-:-:S03]  /*83d0*/  FMNMX.FTZ R8, R215, R8, !PT ;  /* 0x00000008d7087209 */ /* 0x000fc60007810000 */
[----:B------:R-:W0:Y:S01]  /*83e0*/  MUFU.TANH R59, R59 ;  /* 0x0000003b003b7308 */ /* 0x000e220000002400 */
[----:B-1----:R-:W-:-:S07]  /*83f0*/  FMNMX.FTZ R14, R55, R14, !PT ;  /* 0x0000000e370e7209 */ /* 0x002fce0007810000 */
[----:B------:R-:W1:Y:S01]  /*8400*/  MUFU.TANH R61, R61 ;  /* 0x0000003d003d7308 */ /* 0x000e620000002400 */
[----:B--2---:R-:W-:-:S07]  /*8410*/  FMNMX.FTZ R14, R57, R14, !PT ;  /* 0x0000000e390e7209 */ /* 0x004fce0007810000 */
[----:B------:R-:W2:Y:S01]  /*8420*/  MUFU.TANH R63, R63 ;  /* 0x0000003f003f7308 */ /* 0x000ea20000002400 */
[----:B0-----:R-:W-:-:S07]  /*8430*/  FMNMX.FTZ R14, R59, R14, !PT ;  /* 0x0000000e3b0e7209 */ /* 0x001fce0007810000 */
[----:B------:R-:W-:Y:S01]  /*8440*/  MUFU.TANH R67, R67 ;  /* 0x0000004300437308 */ /* 0x000fe20000002400 */
[----:B-1----:R-:W-:-:S07]  /*8450*/  FMNMX.FTZ R14, R61, R14, !PT ;  /* 0x0000000e3d0e7209 */ /* 0x002fce0007810000 */
[----:B------:R-:W-:Y:S01]  /*8460*/  MUFU.TANH R69, R69 ;  /* 0x0000004500457308 */ /* 0x000fe20000002400 */
[----:B--2---:R-:W-:-:S07]  /*8470*/  FMNMX.FTZ R14, R63, R14, !PT ;  /* 0x0000000e3f0e7209 */ /* 0x004fce0007810000 */
        /* <DEDUP_REMOVED lines=39> */
[----:B------:R-:W-:-:S03]  /*86f0*/  FMNMX.FTZ R14, R85, R14, !PT ;  /* 0x0000000e550e7209 */ /* 0x000fc60007810000 */
[----:B------:R-:W1:Y:S01]  /*8700*/  SHFL.BFLY PT, R11, R8, 0x2, 0x1f ;  /* 0x0c401f00080b7f89 */ /* 0x000e6200000e0000 */
[----:B0-----:R-:W-:Y:S02]  /*8710*/  FMNMX.FTZ R14, R83, R14, !PT ;  /* 0x0000000e530e7209 */ /* 0x001fe40007810000 */
[----:B-1----:R-:W-:Y:S02]  /*8720*/  FMNMX.FTZ R11, R8, R11, !PT ;  /* 0x0000000b080b7209 */ /* 0x002fe40007810000 */
[----:B------:R-:W0:Y:S03]  /*8730*/  LDC R8, c[0x0][0x988] ;  /* 0x00026200ff087b82 */ /* 0x000e260000000800 */
[----:B------:R-:W1:Y:S02]  /*8740*/  SHFL.BFLY PT, R12, R11, 0x1, 0x1f ;  /* 0x0c201f000b0c7f89 */ /* 0x000e6400000e0000 */
[----:B-1----:R-:W-:-:S05]  /*8750*/  FMNMX.FTZ R11, R11, R12, !PT ;  /* 0x0000000c0b0b7209 */ /* 0x002fca0007810000 */
[----:B0-----:R-:W-:-:S04]  /*8760*/  FMUL.FTZ R12, R11, R8 ;  /* 0x000000080b0c7220 */ /* 0x001fc80000410000 */
[-CC-:B------:R-:W-:Y:S01]  /*8770*/  FFMA.FTZ R182, R9, R8.reuse, -R12.reuse ;  /* 0x0000000809b67223 */ /* 0x180fe2000001080c */
[-CC-:B------:R-:W-:Y:S01]  /*8780*/  FFMA.FTZ R180, R7, R8.reuse, -R12.reuse ;  /* 0x0000000807b47223 */ /* 0x180fe2000001080c */
[-CC-:B------:R-:W-:Y:S01]  /*8790*/  FFMA.FTZ R7, R21, R8.reuse, -R12.reuse ;  /* 0x0000000815077223 */ /* 0x180fe2000001080c */
[-CC-:B------:R-:W-:Y:S01]  /*87a0*/  FFMA.FTZ R176, R27, R8.reuse, -R12.reuse ;  /* 0x000000081bb07223 */ /* 0x180fe2000001080c */
[----:B------:R-:W-:Y:S02]  /*87b0*/  WARPGROUP.DEPBAR.LE gsb0, 0x0 ;  /* 0x00008000000079c5 */ /* 0x000fe40000010000 */
[----:B------:R-:W-:Y:S01]  /*87c0*/  WARPGROUP.ARRIVE ;  /* 0x00000000000079c5 */ /* 0x000fe20000000000 */
[----:B------:R-:W-:Y:S01]  /*87d0*/  FMUL.FTZ R169, R86, UR45 ;  /* 0x0000002d56a97c20 */ /* 0x000fe20008410000 */
[-CC-:B------:R-:W-:Y:S01]  /*87e0*/  FFMA.FTZ R21, R29, R8.reuse, -R12.reuse ;  /* 0x000000081d157223 */ /* 0x180fe2000001080c */
        /* <DEDUP_REMOVED lines=21> */
[----:B------:R-:W-:Y:S01]  /*8940*/  FADD.FTZ R171, -R11, R10 ;  /* 0x0000000a0bab7221 */ /* 0x000fe20000010100 */
[----:B0-----:R-:W-:Y:S01]  /*8950*/  FMNMX.FTZ R14, R169, R14, !PT ;  /* 0x0000000ea90e7209 */ /* 0x001fe20007810000 */
[----:B------:R-:W-:Y:S02]  /*8960*/  MUFU.EX2 R5, R5 ;  /* 0x0000000500057308 */ /* 0x000fe40000000800 */
[----:B------:R-:W-:Y:S01]  /*8970*/  FMUL.FTZ R10, R171, R8 ;  /* 0x00000008ab0a7220 */ /* 0x000fe20000410000 */
[----:B------:R-:W-:Y:S01]  /*8980*/  FMNMX.FTZ R9, R87, R14, !PT ;  /* 0x0000000e57097209 */ /* 0x000fe20007810000 */
[----:B------:R-:W-:-:S04]  /*8990*/  FFMA.FTZ R14, R221, R8, -R12 ;  /* 0x00000008dd0e7223 */ /* 0x000fc8000001080c */
[----:B------:R-:W0:Y:S01]  /*89a0*/  SHFL.BFLY PT, R16, R9, 0x2, 0x1f ;  /* 0x0c401f0009107f89 */ /* 0x000e2200000e0000 */
[----:B------:R-:W1:Y:S08]  /*89b0*/  MUFU.EX2 R10, R10 ;  /* 0x0000000a000a7308 */ /* 0x000e700000000800 */
[----:B------:R-:W2:Y:S08]  /*89c0*/  MUFU.EX2 R180, R180 ;  /* 0x000000b400b47308 */ /* 0x000eb00000000800 */
[----:B------:R-:W3:Y:S01]  /*89d0*/  MUFU.EX2 R182, R182 ;  /* 0x000000b600b67308 */ /* 0x000ee20000000800 */
[----:B-1----:R-:W-:Y:S01]  /*89e0*/  FFMA.FTZ R3, R10, R3, R5 ;  /* 0x000000030a037223 */ /* 0x002fe20000010005 */
[----:B0-----:R-:W-:Y:S01]  /*89f0*/  FMNMX.FTZ R24, R9, R16, !PT ;  /* 0x0000001009187209 */ /* 0x001fe20007810000 */
[----:B------:R-:W-:-:S05]  /*8a00*/  FFMA.FTZ R16, R225, R8, -R12 ;  /* 0x00000008e1107223 */ /* 0x000fca000001080c */
[----:B------:R-:W0:Y:S01]  /*8a10*/  MUFU.EX2 R7, R7 ;  /* 0x0000000700077308 */ /* 0x000e220000000800 */
[C---:B--2---:R-:W-:Y:S01]  /*8a20*/  FADD.FTZ R3, R180.reuse, R3 ;  /* 0x00000003b4037221 */ /* 0x044fe20000010000 */
[----:B------:R-:W-:Y:S01]  /*8a30*/  F2FP.BF16.F32.PACK_AB R180, R180, R5 ;  /* 0x00000005b4b4723e */ /* 0x000fe200000010ff */
[----:B------:R-:W1:Y:S05]  /*8a40*/  SHFL.BFLY PT, R9, R24, 0x1, 0x1f ;  /* 0x0c201f0018097f89 */ /* 0x000e6a00000e0000 */
[----:B------:R-:W-:Y:S01]  /*8a50*/  MUFU.EX2 R176, R176 ;  /* 0x000000b000b07308 */ /* 0x000fe20000000800 */
[----:B---3--:R-:W-:-:S07]  /*8a60*/  FADD.FTZ R44, R182, R3 ;  /* 0x00000003b62c7221 */ /* 0x008fce0000010000 */
[----:B------:R-:W-:Y:S01]  /*8a70*/  MUFU.EX2 R21, R21 ;  /* 0x0000001500157308 */ /* 0x000fe20000000800 */
[----:B0-----:R-:W-:-:S07]  /*8a80*/  F2FP.BF16.F32.PACK_AB R182, R7, R182 ;  /* 0x000000b607b6723e */ /* 0x001fce00000010ff */
[----:B------:R-:W-:Y:S01]  /*8a90*/  MUFU.EX2 R178, R178 ;  /* 0x000000b200b27308 */ /* 0x000fe20000000800 */
[----:B-1----:R-:W-:-:S07]  /*8aa0*/  FMNMX.FTZ R9, R24, R9, !PT ;  /* 0x0000000918097209 */ /* 0x002fce0007810000 */
        /* <DEDUP_REMOVED lines=12> */
[----:B------:R-:W-:Y:S01]  /*8b70*/  FFMA.FTZ R155, R215, R8, -R12 ;  /* 0x00000008d79b7223 */ /* 0x000fe2000001080c */
[----:B------:R-:W-:Y:S01]  /*8b80*/  MUFU.EX2 R170, R170 ;  /* 0x000000aa00aa7308 */ /* 0x000fe20000000800 */
[----:B------:R-:W-:Y:S01]  /*8b90*/  HGMMA.64x128x16.F32.BF16 R88, R156, gdesc[UR8].tnspB, R88, gsb0 ;  /* 0x41e000089c587df0 */ /* 0x000fe20008001858 */
[----:B------:R-:W-:Y:S01]  /*8ba0*/  UIADD3 UR10, UR6, 0x300, URZ ;  /* 0x00000300060a7890 */ /* 0x000fe2000fffe03f */
[----:B------:R-:W-:Y:S01]  /*8bb0*/  UMOV UR11, 0x40000040 ;  /* 0x40000040000b7882 */ /* 0x000fe20000000000 */
[----:B------:R-:W-:-:S04]  /*8bc0*/  UIADD3 UR6, UR6, 0x380, URZ ;  /* 0x0000038006067890 */ /* 0x000fc8000fffe03f */
        /* <DEDUP_REMOVED lines=8> */
[----:B------:R-:W1:Y:S08]  /*8c50*/  MUFU.EX2 R203, R203 ;  /* 0x000000cb00cb7308 */ /* 0x000e700000000800 */
        /* <DEDUP_REMOVED lines=10> */
[-C--:B------:R-:W-:Y:S01]  /*8d00*/  FMUL.FTZ R12, R9, R8.reuse ;  /* 0x00000008090c7220 */ /* 0x080fe20000410000 */
[----:B------:R-:W-:Y:S01]  /*8d10*/  HGMMA.64x128x16.F32.BF16 R88, R160, gdesc[UR8].tnspB, R88, gsb0 ;  /* 0x41e00008a0587df0 */ /* 0x000fe20008001858 */
[----:B------:R-:W-:Y:S02]  /*8d20*/  MUFU.EX2 R156, R156 ;  /* 0x0000009c009c7308 */ /* 0x000fe40000000800 */
[----:B------:R-:W-:Y:S01]  /*8d30*/  FFMA.FTZ R183, R17, R8, -R12 ;  /* 0x0000000811b77223 */ /* 0x000fe2000001080c */
[----:B------:R-:W-:-:S02]  /*8d40*/  IMAD.U32 R17, RZ, RZ, UR37 ;  /* 0x00000025ff117e24 */ /* 0x000fc4000f8e00ff */
[-CC-:B------:R-:W-:Y:S01]  /*8d50*/  FFMA.FTZ R177, R31, R8.reuse, -R12.reuse ;  /* 0x000000081fb17223 */ /* 0x180fe2000001080c */
[-CC-:B------:R-:W-:Y:S01]  /*8d60*/  FFMA.FTZ R26, R25, R8.reuse, -R12.reuse ;  /* 0x00000008191a7223 */ /* 0x180fe2000001080c */
[----:B------:R-:W-:Y:S01]  /*8d70*/  IADD3 R25, -R198, 0xb, RZ ;  /* 0x0000000bc6197810 */ /* 0x000fe20007ffe1ff */
[-CC-:B------:R-:W-:Y:S01]  /*8d80*/  FFMA.FTZ R28, R33, R8.reuse, -R12.reuse ;  /* 0x00000008211c7223 */ /* 0x180fe2000001080c */
[----:B------:R-:W-:Y:S01]  /*8d90*/  @!P1 LEA R17, R17, UR38, 0x3 ;  /* 0x0000002611119c11 */ /* 0x000fe2000f8e18ff */
[----:B------:R-:W-:Y:S01]  /*8da0*/  MUFU.EX2 R183, R183 ;  /* 0x000000b700b77308 */ /* 0x000fe20000000800 */
[-CC-:B------:R-:W-:Y:S01]  /*8db0*/  FFMA.FTZ R179, R181, R8.reuse, -R12.reuse ;  /* 0x00000008b5b37223 */ /* 0x180fe2000001080c */
[-CC-:B------:R-:W-:Y:S01]  /*8dc0*/  FFMA.FTZ R30, R39, R8.reuse, -R12.reuse ;  /* 0x00000008271e7223 */ /* 0x180fe2000001080c */
[-CC-:B------:R-:W-:Y:S01]  /*8dd0*/  FFMA.FTZ R173, R199, R8.reuse, -R12.reuse ;  /* 0x00000008c7ad7223 */ /* 0x180fe2000001080c */
[----:B------:R-:W-:Y:S02]  /*8de0*/  @!P1 VIADD R31, R17, 0x28840 ;  /* 0x00028840111f9836 */ /* 0x000fe40000000000 */
[-CC-:B------:R-:W-:Y:S01]  /*8df0*/  FFMA.FTZ R32, R43, R8.reuse, -R12.reuse ;  /* 0x000000082b207223 */ /* 0x180fe2000001080c */
[-CC-:B------:R-:W-:Y:S01]  /*8e00*/  FFMA.FTZ R175, R45, R8.reuse, -R12.reuse ;  /* 0x000000082daf7223 */ /* 0x180fe2000001080c */
[-CC-:B------:R-:W-:Y:S01]  /*8e10*/  FFMA.FTZ R34, R47, R8.reuse, -R12.reuse ;  /* 0x000000082f227223 */ /* 0x180fe2000001080c */
[----:B------:R-:W-:Y:S01]  /*8e20*/  MUFU.EX2 R26, R26 ;  /* 0x0000001a001a7308 */ /* 0x000fe20000000800 */
[----:B------:R-:W-:Y:S01]  /*8e30*/  @!P1 PRMT R31, RZ, 0x654, R31 ;  /* 0x00000654ff1f9816 */ /* 0x000fe2000000001f */
        /* <DEDUP_REMOVED lines=33> */
[----:B------:R-:W-:Y:S01]  /*9050*/  FADD.FTZ R161, -R9, R6 ;  /* 0x0000000609a17221 */ /* 0x000fe20000010100 */
[-CC-:B------:R-:W-:Y:S01]  /*9060*/  FFMA.FTZ R6, R13, R8.reuse, -R12.reuse ;  /* 0x000000080d067223 */ /* 0x180fe2000001080c */
[-CC-:B------:R-:W-:Y:S01]  /*9070*/  FFMA.FTZ R13, R15, R8.reuse, -R12.reuse ;  /* 0x000000080f0d7223 */ /* 0x180fe2000001080c */
[-C--:B------:R-:W-:Y:S01]  /*9080*/  FFMA.FTZ R15, R49, R8.reuse, -R12 ;  /* 0x00000008310f7223 */ /* 0x080fe2000001080c */
[----:B------:R-:W-:Y:S01]  /*9090*/  FMUL.FTZ R161, R161, R8 ;  /* 0x00000008a1a17220 */ /* 0x000fe20000410000 */
[----:B------:R-:W-:Y:S01]  /*90a0*/  HGMMA.64x128x16.F32.BF16 R88, R164, gdesc[UR4].tnspB, R88, gsb0 ;  /* 0x41e00004a4587df0 */ /* 0x000fe20008001858 */
[----:B------:R-:W-:Y:S01]  /*90b0*/  MUFU.EX2 R67, R67 ;  /* 0x0000004300437308 */ /* 0x000fe20000000800 */
[----:B0-----:R-:W-:Y:S02]  /*90c0*/  F2FP.BF16.F32.PACK_AB R160, R201, R14 ;  /* 0x0000000ec9a0723e */ /* 0x001fe400000010ff */
[----:B-1----:R-:W-:-:S05]  /*90d0*/  F2FP.BF16.F32.PACK_AB R162, R203, R16 ;  /* 0x00000010cba2723e */ /* 0x002fca00000010ff */
        /* <DEDUP_REMOVED lines=23> */
[-C--:B------:R-:W-:Y:S01]  /*9250*/  FMUL.FTZ R88, R88, R10.reuse ;  /* 0x0000000a58587220 */ /* 0x080fe20000410000 */
[----:B0-----:R-:W-:Y:S01]  /*9260*/  FADD.FTZ R25, R183, R42 ;  /* 0x0000002ab7197221 */ /* 0x001fe20000010000 */
[----:B------:R-:W-:Y:S01]  /*9270*/  F2FP.BF16.F32.PACK_AB R183, R26, R183 ;  /* 0x000000b71ab7723e */ /* 0x000fe200000010ff */
[-C--:B------:R-:W-:Y:S01]  /*9280*/  FMUL.FTZ R89, R89, R10.reuse ;  /* 0x0000000a59597220 */ /* 0x080fe20000410000 */
[----:B------:R-:W-:Y:S01]  /*9290*/  FMUL.FTZ R92, R92, R10 ;  /* 0x0000000a5c5c7220 */ /* 0x000fe20000410000 */
[----:B------:R-:W-:Y:S01]  /*92a0*/  FADD.FTZ R42, R26, R25 ;  /* 0x000000191a2a7221 */ /* 0x000fe20000010000 */
[----:B------:R-:W-:Y:S01]  /*92b0*/  FFMA.FTZ R25, R65, R8, -R12 ;  /* 0x0000000841197223 */ /* 0x000fe2000001080c */
[----:B-1----:R-:W-:Y:S01]  /*92c0*/  IMAD.U32 R31, RZ, RZ, UR44 ;  /* 0x0000002cff1f7e24 */ /* 0x002fe2000f8e00ff */
[----:B------:R-:W-:Y:S01]  /*92d0*/  UMOV UR44, UR37 ;  /* 0x00000025002c7c82 */ /* 0x000fe20008000000 */
[-C--:B------:R-:W-:Y:S01]  /*92e0*/  FMUL.FTZ R93, R93, R10.reuse ;  /* 0x0000000a5d5d7220 */ /* 0x080fe20000410000 */
[-C--:B------:R-:W-:Y:S01]  /*92f0*/  FMUL.FTZ R96, R96, R10.reuse ;  /* 0x0000000a60607220 */ /* 0x080fe20000410000 */
[-C--:B------:R-:W-:Y:S01]  /*9300*/  FMUL.FTZ R97, R97, R10.reuse ;  /* 0x0000000a61617220 */ /* 0x080fe20000410000 */
[----:B------:R-:W-:Y:S01]  /*9310*/  @!P1 LEA R31, R31, UR38, 0x3 ;  /* 0x000000261f1f9c11 */ /* 0x000fe2000f8e18ff */
[----:B------:R-:W0:Y:S01]  /*9320*/  MUFU.EX2 R25, R25 ;  /* 0x0000001900197308 */ /* 0x000e220000000800 */
[-C--:B------:R-:W-:Y:S01]  /*9330*/  FMUL.FTZ R100, R100, R10.reuse ;  /* 0x0000000a64647220 */ /* 0x080fe20000410000 */
[-C--:B------:R-:W-:Y:S01]  /*9340*/  FMUL.FTZ R101, R101, R10.reuse ;  /* 0x0000000a65657220 */ /* 0x080fe20000410000 */
[----:B------:R-:W-:Y:S01]  /*9350*/  FMUL.FTZ R104, R104, R10 ;  /* 0x0000000a68687220 */ /* 0x000fe20000410000 */
[----:B------:R-:W-:-:S02]  /*9360*/  @!P1 VIADD R31, R31, 0x28860 ;  /* 0x000288601f1f9836 */ /* 0x000fc40000000000 */
        /* <DEDUP_REMOVED lines=10> */
[----:B------:R-:W-:Y:S01]  /*9410*/  FADD.FTZ R31, R177, R42 ;  /* 0x0000002ab11f7221 */ /* 0x000fe20000010000 */
[-C--:B------:R-:W-:Y:S01]  /*9420*/  FMUL.FTZ R117, R117, R10.reuse ;  /* 0x0000000a75757220 */ /* 0x080fe20000410000 */
[-C--:B------:R-:W-:Y:S01]  /*9430*/  FMUL.FTZ R120, R120, R10.reuse ;  /* 0x0000000a78787220 */ /* 0x080fe20000410000 */
        /* <DEDUP_REMOVED lines=16> */
[----:B------:R-:W-:Y:S01]  /*9540*/  FMUL.FTZ R137, R137, R10 ;  /* 0x0000000a89897220 */ /* 0x000fe20000410000 */
[----:B------:R-:W-:Y:S01]  /*9550*/  FADD.FTZ R42, R32, R31 ;  /* 0x0000001f202a7221 */ /* 0x000fe20000010000 */
[-C--:B------:R-:W-:Y:S01]  /*9560*/  FFMA.FTZ R31, R169, R8.reuse, -R12 ;  /* 0x00000008a91f7223 */ /* 0x080fe2000001080c */
[----:B------:R-:W-:Y:S01]  /*9570*/  FADD.FTZ R33, R29, R44 ;  /* 0x0000002c1d217221 */ /* 0x000fe20000010000 */
[----:B------:R-:W-:Y:S01]  /*9580*/  FFMA.FTZ R12, R87, R8, -R12 ;  /* 0x00000008570c7223 */ /* 0x000fe2000001080c */
        /* <DEDUP_REMOVED lines=12> */
[----:B------:R-:W2:Y:S01]  /*9650*/  MUFU.EX2 R12, R12 ;  /* 0x0000000c000c7308 */ /* 0x000ea20000000800 */
        /* <DEDUP_REMOVED lines=30> */
[----:B0-----:R-:W-:Y:S01]  /*9840*/  FADD.FTZ R26, R25, R26 ;  /* 0x0000001a191a7221 */ /* 0x001fe20000010000 */
        /* <DEDUP_REMOVED lines=39> */
[----:B-1----:R-:W-:Y:S01]  /*9ac0*/  FADD.FTZ R26, R31, R26 ;  /* 0x0000001a1f1a7221 */ /* 0x002fe20000010000 */
[----:B------:R-:W-:Y:S01]  /*9ad0*/  F2FP.BF16.F32.PACK_AB R153, R40, R17 ;  /* 0x000000112899723e */ /* 0x000fe200000010ff */
[----:B------:R-:W-:Y:S01]  /*9ae0*/  FMUL.FTZ R123, R123, R207 ;  /* 0x000000cf7b7b7220 */ /* 0x000fe20000410000 */
[----:B------:R-:W-:Y:S01]  /*9af0*/  FADD.FTZ R3, R205, R0 ;  /* 0x00000000cd037221 */ /* 0x000fe20000010000 */
[----:B------:R-:W-:Y:S01]  /*9b00*/  F2FP.BF16.F32.PACK_AB R157, R67, R25 ;  /* 0x00000019439d723e */ /* 0x000fe200000010ff */
[----:B--2---:R-:W-:Y:S01]  /*9b10*/  FADD.FTZ R0, R12, R26 ;  /* 0x0000001a0c007221 */ /* 0x004fe20000010000 */
        /* <DEDUP_REMOVED lines=22> */
.L_x_2479:
[----:B------:R-:W-:Y:S06]  /*9c80*/  BAR.ARV 0x8, 0x180 ;  /* 0x0206000000007b1d */ /* 0x000fec0000002000 */
[----:B------:R-:W-:Y:S05]  /*9c90*/  @!P0 BRA `(.L_x_2489) ;  /* 0x0000000000048947 */ /* 0x000fea0003800000 */
[----:B------:R-:W-:Y:S01]  /*9ca0*/  BPT.TRAP 0x1 ;  /* 0x000000040000795c */ /* 0x000fe20000300000 */
.L_x_2489:
[----:B------:R-:W-:Y:S01]  /*9cb0*/  ULEA UR5, UR37, UR38, 0x3 ;  /* 0x0000002625057291 */ /* 0x000fe2000f8e183f */
[----:B------:R-:W-:-:S05]  /*9cc0*/  IMAD.U32 R4, RZ, RZ, UR36 ;  /* 0x00000024ff047e24 */ /* 0x000fca000f8e00ff */
[----:B------:R-:W-:-:S04]  /*9cd0*/  SHF.L.U32 R4, R4, 0x1f, RZ ;  /* 0x0000001f04047819 */ /* 0x000fc800000006ff */
[----:B------:R0:W1:Y:S01]  /*9ce0*/  SYNCS.PHASECHK.TRANS64.TRYWAIT P2, [UR5+0x28850], R4 ;  /* 0x02885004ff0075a7 */ /* 0x0000620008040145 */
[----:B------:R-:W-:Y:S05]  /*9cf0*/  @!P0 BRA `(.L_x_2490) ;  /* 0x0000000000048947 */ /* 0x000fea0003800000 */
[----:B------:R-:W-:Y:S01]  /*9d00*/  BPT.TRAP 0x1 ;  /* 0x000000040000795c */ /* 0x000fe20000300000 */
.L_x_2490:
[----:B-1----:R-:W-:Y:S05]  /*9d10*/  @P2 BRA `(.L_x_2491) ;  /* 0x0000000000082947 */ /* 0x002fea0003800000 */
[----:B------:R-:W1:Y:S02]  /*9d20*/  SYNCS.PHASECHK.TRANS64.TRYWAIT P0, [UR5+0x28850], R4 ;  /* 0x02885004ff0075a7 */ /* 0x000e640008000145 */
[----:B-1----:R-:W-:Y:S05]  /*9d30*/  @!P0 BRA `(.L_x_2492) ;  /* 0x0000008c00308947 */ /* 0x002fea0003800000 */
.L_x_2491:
[----:B------:R-:W-:Y:S01]  /*9d40*/  UIADD3 UR38, UR38, 0x400, URZ ;  /* 0x0000040026267890 */ /* 0x000fe2000fffe03f */
[----:B------:R-:W-:Y:S01]  /*9d50*/  WARPGROUP.ARRIVE ;  /* 0x00000000000079c5 */ /* 0x000fe20000000000 */
[----:B------:R-:W-:Y:S01]  /*9d60*/  UMOV UR7, 0x40000040 ;  /* 0x4000004000077882 */ /* 0x000fe20000000000 */
[----:B01----:R-:W0:Y:S01]  /*9d70*/  SHFL.BFLY PT, R4, R3, 0x2, 0x1f ;  /* 0x0c401f0003047f89 */ /* 0x003e2200000e0000 */
[----:B------:R-:W-:Y:S01]  /*9d80*/  USHF.R.U32.HI UR38, URZ, 0x4, UR38 ;  /* 0x000000043f267899 */ /* 0x000fe20008011626 */
[----:B------:R-:W-:Y:S02]  /*9d90*/  IMAD.MOV.U32 R10, RZ, RZ, RZ ;  /* 0x000000ffff0a7224 */ /* 0x000fe400078e00ff */
[----:B------:R-:W1:Y:S01]  /*9da0*/  SHFL.BFLY PT, R5, R0, 0x2, 0x1f ;  /* 0x0c401f0000057f89 */ /* 0x000e6200000e0000 */
[----:B------:R-:W-:Y:S01]  /*9db0*/  ULOP3.LUT UR38, UR38, 0x3fff, URZ, 0xc0, !UPT ;  /* 0x00003fff26267892 */ /* 0x000fe2000f8ec03f */
[----:B------:R-:W-:-:S03]  /*9dc0*/  VIADD R190, R190, 0x1 ;  /* 0x00000001bebe7836 */ /* 0x000fc60000000000 */
        /* <DEDUP_REMOVED lines=16> */
[----:B------:R-:W-:Y:S02]  /*9ed0*/  IMAD.MOV.U32 R5, RZ, RZ, RZ ;  /* 0x000000ffff057224 */ /* 0x000fe400078e00ff */
[----:B-1----:R-:W-:Y:S02]  /*9ee0*/  FADD.FTZ R14, R6, R7 ;  /* 0x00000007060e7221 */ /* 0x002fe40000010000 */
[----:B------:R-:W-:Y:S01]  /*9ef0*/  FSETP.NE.FTZ.AND P0, PT, R13, RZ, PT ;  /* 0x000000ff0d00720b */ /* 0x000fe20003f15000 */
[----:B------:R-:W-:Y:S02]  /*9f00*/  IMAD.U32 R6, RZ, RZ, UR5 ;  /* 0x00000005ff067e24 */ /* 0x000fe4000f8e00ff */
[----:B------:R-:W-:Y:S02]  /*9f10*/  FSETP.NE.FTZ.AND P2, PT, R14, RZ, PT ;  /* 0x000000ff0e00720b */ /* 0x000fe40003f55000 */
[----:B------:R-:W-:-:S08]  /*9f20*/  @!P1 VIADD R6, R6, 0x28860 ;  /* 0x0002886006069836 */ /* 0x000fd00000000000 */
[----:B------:R-:W0:Y:S01]  /*9f30*/  @P0 MUFU.LG2 R7, R13 ;  /* 0x0000000d00070308 */ /* 0x000e220000000c00 */
[C---:B------:R-:W-:Y:S02]  /*9f40*/  @P0 FMUL.FTZ R4, R8.reuse, 0.69314718246459960938 ;  /* 0x3f31721808040820 */ /* 0x040fe40000410000 */
[----:B------:R-:W-:-:S05]  /*9f50*/  @P2 FMUL.FTZ R15, R8, 0.69314718246459960938 ;  /* 0x3f317218080f2820 */ /* 0x000fca0000410000 */
        /* <DEDUP_REMOVED lines=111> */
.L_x_2462:
        /* <DEDUP_REMOVED lines=12> */
[----:B------:R-:W-:Y:S01]  /*a710*/  IMAD.MOV.U32 R48, RZ, RZ, RZ ;  /* 0x000000ffff307224 */ /* 0x000fe200078e00ff */
[----:B------:R-:W-:Y:S01]  /*a720*/  F2FP.BF16.F32.PACK_AB R128, R129, R128 ;  /* 0x000000808180723e */ /* 0x000fe200000010ff */
[----:B-1----:R-:W1:Y:S01]  /*a730*/  LDC R44, c[0x0][0xbe8] ;  /* 0x0002fa00ff2c7b82 */ /* 0x002e620000000800 */
        /* <DEDUP_REMOVED lines=12> */
[----:B--2---:R-:W-:-:S03]  /*a800*/  MOV R17, R5 ;  /* 0x0000000500117202 */ /* 0x004fc60000000f00 */
[----:B------:R-:W-:-:S03]  /*a810*/  IMAD.WIDE R4, R194, 0x2, R16 ;  /* 0x00000002c2047825 */ /* 0x000fc600078e0210 */
[C---:B------:R-:W-:Y:S02]  /*a820*/  IADD3 R35, P4, R4.reuse, 0x60, RZ ;  /* 0x0000006004237810 */ /* 0x040fe40007f9e0ff */
[C---:B------:R-:W-:Y:S02]  /*a830*/  LOP3.LUT R9, R4.reuse, 0x380, RZ, 0xc0, !PT ;  /* 0x0000038004097812 */ /* 0x040fe400078ec0ff */
[C---:B------:R-:W-:Y:S01]  /*a840*/  IADD3 R31, P6, R4.reuse, 0x20, RZ ;  /* 0x00000020041f7810 */ /* 0x040fe20007fde0ff */
[--C-:B------:R-:W-:Y:S01]  /*a850*/  IMAD.X R15, RZ, RZ, R5.reuse, P4 ;  /* 0x000000ffff0f7224 */ /* 0x100fe200020e0605 */
[----:B------:R-:W-:Y:S02]  /*a860*/  LOP3.LUT R14, R35, 0x380, RZ, 0xc0, !PT ;  /* 0x00000380230e7812 */ /* 0x000fe400078ec0ff */
[----:B------:R-:W-:Y:S01]  /*a870*/  SHF.R.U64 R9, R9, 0x3, RZ ;  /* 0x0000000309097819 */ /* 0x000fe200000012ff */
[----:B------:R-:W-:Y:S01]  /*a880*/  IMAD.X R27, RZ, RZ, R5, P6 ;  /* 0x000000ffff1b7224 */ /* 0x000fe200030e0605 */
[----:B------:R-:W-:Y:S01]  /*a890*/  LOP3.LUT R10, R31, 0x380, RZ, 0xc0, !PT ;  /* 0x000003801f0a7812 */ /* 0x000fe200078ec0ff */
[----:B------:R-:W-:Y:S01]  /*a8a0*/  BAR.SYNC.DEFER_BLOCKING 0x1, 0x100 ;  /* 0x0044000000007b1d */ /* 0x000fe20000010000 */
[----:B------:R-:W-:-:S02]  /*a8b0*/  IADD3 R33, P5, R4, 0x40, RZ ;  /* 0x0000004004217810 */ /* 0x000fc40007fbe0ff */
[C---:B------:R-:W-:Y:S02]  /*a8c0*/  IADD3 R37, P3, R4.reuse, 0x4000, RZ ;  /* 0x0000400004257810 */ /* 0x040fe40007f7e0ff */
[C---:B------:R-:W-:Y:S01]  /*a8d0*/  IADD3 R39, P2, R4.reuse, 0x4020, RZ ;  /* 0x0000402004277810 */ /* 0x040fe20007f5e0ff */
[--C-:B------:R-:W-:Y:S01]  /*a8e0*/  IMAD.X R25, RZ, RZ, R5.reuse, P5 ;  /* 0x000000ffff197224 */ /* 0x100fe200028e0605 */
[C---:B------:R-:W-:Y:S01]  /*a8f0*/  IADD3 R30, P1, R4.reuse, 0x4040, RZ ;  /* 0x00004040041e7810 */ /* 0x040fe20007f3e0ff */
[--C-:B------:R-:W-:Y:S01]  /*a900*/  IMAD.X R13, RZ, RZ, R5.reuse, P3 ;  /* 0x000000ffff0d7224 */ /* 0x100fe200018e0605 */
[----:B------:R-:W-:Y:S01]  /*a910*/  IADD3 R41, P0, R4, 0x4060, RZ ;  /* 0x0000406004297810 */ /* 0x000fe20007f1e0ff */
[--C-:B------:R-:W-:Y:S01]  /*a920*/  IMAD.X R11, RZ, RZ, R5.reuse, P2 ;  /* 0x000000ffff0b7224 */ /* 0x100fe200010e0605 */
[----:B------:R-:W-:Y:S02]  /*a930*/  SHF.R.U64 R14, R14, 0x3, RZ ;  /* 0x000000030e0e7819 */ /* 0x000fe400000012ff */
[----:B------:R-:W-:Y:S01]  /*a940*/  LOP3.LUT R4, R9, R4, RZ, 0x3c, !PT ;  /* 0x0000000409047212 */ /* 0x000fe200078e3cff */
[--C-:B------:R-:W-:Y:S01]  /*a950*/  IMAD.X R9, RZ, RZ, R5.reuse, P1 ;  /* 0x000000ffff097224 */ /* 0x100fe200008e0605 */
[----:B------:R-:W-:Y:S01]  /*a960*/  SHF.R.U64 R10, R10, 0x3, RZ ;  /* 0x000000030a0a7819 */ /* 0x000fe200000012ff */
[----:B------:R-:W-:Y:S01]  /*a970*/  IMAD.X R29, RZ, RZ, R5, P0 ;  /* 0x000000ffff1d7224 */ /* 0x000fe200000e0605 */
[----:B------:R-:W-:-:S02]  /*a980*/  LOP3.LUT R14, R14, R35, RZ, 0x3c, !PT ;  /* 0x000000230e0e7212 */ /* 0x000fc400078e3cff */
[----:B------:R-:W-:Y:S02]  /*a990*/  LOP3.LUT R12, R33, 0x380, RZ, 0xc0, !PT ;  /* 0x00000380210c7812 */ /* 0x000fe400078ec0ff */
[----:B------:R-:W-:Y:S02]  /*a9a0*/  MOV R35, R4 ;  /* 0x0000000400237202 */ /* 0x000fe40000000f00 */
[----:B------:R-:W-:Y:S02]  /*a9b0*/  LOP3.LUT R28, R37, 0x380, RZ, 0xc0, !PT ;  /* 0x00000380251c7812 */ /* 0x000fe400078ec0ff */
[----:B------:R-:W-:Y:S02]  /*a9c0*/  F2FP.BF16.F32.PACK_AB R4, R89, R8 ;  /* 0x000000085904723e */ /* 0x000fe400000010ff */
[----:B------:R-:W-:Y:S02]  /*a9d0*/  LOP3.LUT R26, R10, R31, RZ, 0x3c, !PT ;  /* 0x0000001f0a1a7212 */ /* 0x000fe400078e3cff */
[----:B------:R-:W-:-:S02]  /*a9e0*/  LOP3.LUT R8, R39, 0x380, RZ, 0xc0, !PT ;  /* 0x0000038027087812 */ /* 0x000fc400078ec0ff */
[----:B------:R-:W-:Y:S02]  /*a9f0*/  LOP3.LUT R10, R30, 0x380, RZ, 0xc0, !PT ;  /* 0x000003801e0a7812 */ /* 0x000fe400078ec0ff */
[----:B------:R-:W-:Y:S02]  /*aa00*/  SHF.R.U64 R12, R12, 0x3, RZ ;  /* 0x000000030c0c7819 */ /* 0x000fe400000012ff */
[----:B------:R-:W-:Y:S02]  /*aa10*/  SHF.R.U64 R28, R28, 0x3, RZ ;  /* 0x000000031c1c7819 */ /* 0x000fe400000012ff */
[----:B------:R-:W-:Y:S02]  /*aa20*/  SHF.R.U64 R8, R8, 0x3, RZ ;  /* 0x0000000308087819 */ /* 0x000fe400000012ff */
[----:B------:R-:W-:Y:S02]  /*aa30*/  SHF.R.U64 R21, R10, 0x3, RZ ;  /* 0x000000030a157819 */ /* 0x000fe400000012ff */
[----:B------:R-:W-:-:S02]  /*aa40*/  LOP3.LUT R24, R12, R33, RZ, 0x3c, !PT ;  /* 0x000000210c187212 */ /* 0x000fc400078e3cff */
[----:B------:R-:W-:Y:S02]  /*aa50*/  LOP3.LUT R12, R28, R37, RZ, 0x3c, !PT ;  /* 0x000000251c0c7212 */ /* 0x000fe400078e3cff */
[----:B------:R-:W-:Y:S01]  /*aa60*/  LOP3.LUT R28, R41, 0x380, RZ, 0xc0, !PT ;  /* 0x00000380291c7812 */ /* 0x000fe200078ec0ff */
[----:B------:R-:W2:Y:S01]  /*aa70*/  LDC.64 R36, c[0x0][0xc00] ;  /* 0x00030000ff247b82 */ /* 0x000ea20000000a00 */
[----:B------:R-:W-:Y:S02]  /*aa80*/  LOP3.LUT R10, R8, R39, RZ, 0x3c, !PT ;  /* 0x00000027080a7212 */ /* 0x000fe400078e3cff */
[----:B------:R-:W-:Y:S02]  /*aa90*/  F2FP.BF16.F32.PACK_AB R5, R91, R90 ;  /* 0x0000005a5b05723e */ /* 0x000fe400000010ff */
[----:B------:R-:W-:Y:S02]  /*aaa0*/  LOP3.LUT R8, R21, R30, RZ, 0x3c, !PT ;  /* 0x0000001e15087212 */ /* 0x000fe400078e3cff */
[----:B------:R-:W-:Y:S01]  /*aab0*/  SHF.R.U64 R28, R28, 0x3, RZ ;  /* 0x000000031c1c7819 */ /* 0x000fe200000012ff */
[----:B------:R3:W-:Y:S01]  /*aac0*/  STSM.16.M88.4 [R35], R4 ;  /* 0x0000000423007844 */ /* 0x0007e20000000200 */
        /* <DEDUP_REMOVED lines=8> */
[----:B------:R-:W-:Y:S01]  /*ab50*/  MOV R32, R14 ;  /* 0x0000000e00207202 */ /* 0x000fe20000000f00 */
[----:B------:R-:W-:Y:S01]  /*ab60*/  STSM.16.M88.4 [R34], R8 ;  /* 0x0000000822007844 */ /* 0x000fe20000000200 */
[----:B------:R-:W-:Y:S02]  /*ab70*/  MOV R31, R12 ;  /* 0x0000000c001f7202 */ /* 0x000fe40000000f00 */
[----:B---3--:R-:W-:Y:S02]  /*ab80*/  F2FP.BF16.F32.PACK_AB R4, R105, R104 ;  /* 0x000000686904723e */ /* 0x008fe400000010ff */
[----:B------:R-:W-:Y:S02]  /*ab90*/  F2FP.BF16.F32.PACK_AB R5, R107, R106 ;  /* 0x0000006a6b05723e */ /* 0x000fe400000010ff */
[----:B------:R-:W-:-:S02]  /*aba0*/  F2FP.BF16.F32.PACK_AB R6, R109, R108 ;  /* 0x0000006c6d06723e */ /* 0x000fc400000010ff */
[----:B------:R-:W-:Y:S02]  /*abb0*/  F2FP.BF16.F32.PACK_AB R7, R111, R110 ;  /* 0x0000006e6f07723e */ /* 0x000fe400000010ff */
[----:B------:R-:W-:Y:S02]  /*abc0*/  LOP3.LUT R28, R28, R41, RZ, 0x3c, !PT ;  /* 0x000000291c1c7212 */ /* 0x000fe400078e3cff */
[----:B------:R-:W-:Y:S01]  /*abd0*/  F2FP.BF16.F32.PACK_AB R12, R113, R112 ;  /* 0x00000070710c723e */ /* 0x000fe200000010ff */
[----:B------:R3:W-:Y:S01]  /*abe0*/  STSM.16.M88.4 [R33], R4 ;  /* 0x0000000421007844 */ /* 0x0007e20000000200 */
[----:B------:R-:W-:Y:S02]  /*abf0*/  F2FP.BF16.F32.PACK_AB R13, R115, R114 ;  /* 0x00000072730d723e */ /* 0x000fe400000010ff */
[----:B------:R-:W-:Y:S02]  /*ac00*/  F2FP.BF16.F32.PACK_AB R14, R117, R116 ;  /* 0x00000074750e723e */ /* 0x000fe400000010ff */
[----:B------:R-:W-:-:S02]  /*ac10*/  F2FP.BF16.F32.PACK_AB R15, R119, R118 ;  /* 0x00000076770f723e */ /* 0x000fc400000010ff */
[----:B------:R-:W-:Y:S02]  /*ac20*/  F2FP.BF16.F32.PACK_AB R24, R121, R120 ;  /* 0x000000787918723e */ /* 0x000fe400000010ff */
[----:B------:R-:W-:Y:S01]  /*ac30*/  F2FP.BF16.F32.PACK_AB R25, R123, R122 ;  /* 0x0000007a7b19723e */ /* 0x000fe200000010ff */
[----:B------:R4:W-:Y:S01]  /*ac40*/  STSM.16.M88.4 [R32], R12 ;  /* 0x0000000c20007844 */ /* 0x0009e20000000200 */
[----:B------:R-:W-:Y:S02]  /*ac50*/  F2FP.BF16.F32.PACK_AB R26, R125, R124 ;  /* 0x0000007c7d1a723e */ /* 0x000fe400000010ff */
[----:B------:R-:W-:Y:S02]  /*ac60*/  F2FP.BF16.F32.PACK_AB R27, R127, R126 ;  /* 0x0000007e7f1b723e */ /* 0x000fe400000010ff */
[----:B------:R-:W-:Y:S01]  /*ac70*/  MOV R28, R28 ;  /* 0x0000001c001c7202 */ /* 0x000fe20000000f00 */
[----:B---3--:R-:W-:Y:S01]  /*ac80*/  IMAD.SHL.U32 R5, R184, 0x4, RZ ;  /* 0x00000004b8057824 */ /* 0x008fe200078e00ff */
[----:B------:R-:W-:Y:S01]  /*ac90*/  ISETP.NE.U32.AND P2, PT, RZ, UR4, PT ;  /* 0x00000004ff007c0c */ /* 0x000fe2000bf45070 */
[----:B------:R4:W-:Y:S01]  /*aca0*/  STSM.16.M88.4 [R31], R24 ;  /* 0x000000181f007844 */ /* 0x0009e20000000200 */
[----:B--2---:R-:W-:-:S02]  /*acb0*/  ISETP.NE.U32.AND P0, PT, R36, RZ, PT ;  /* 0x000000ff2400720c */ /* 0x004fc40003f05070 */
[----:B------:R-:W-:Y:S01]  /*acc0*/  SHF.L.U64.HI R10, R184, 0x2, R188 ;  /* 0x00000002b80a7819 */ /* 0x000fe200000102bc */
[----:B------:R4:W-:Y:S01]  /*acd0*/  STSM.16.M88.4 [R30], R128 ;  /* 0x000000801e007844 */ /* 0x0009e20000000200 */
[----:B------:R-:W-:Y:S02]  /*ace0*/  ISETP.NE.AND.EX P2, PT, RZ, UR5, PT, P2 ;  /* 0x00000005ff007c0c */ /* 0x000fe4000bf45320 */
[----:B------:R-:W-:Y:S01]  /*acf0*/  ISETP.NE.AND.EX P0, PT, R37, RZ, PT, P0 ;  /* 0x000000ff2500720c */ /* 0x000fe20003f05300 */
[----:B------:R4:W-:Y:S01]  /*ad00*/  STSM.16.M88.4 [R21], R136 ;  /* 0x0000008815007844 */ /* 0x0009e20000000200 */
[----:B------:R-:W-:-:S03]  /*ad10*/  IADD3 R6, P1, R5, R36, RZ ;  /* 0x0000002405067210 */ /* 0x000fc60007f3e0ff */
[----:B------:R4:W-:Y:S02]  /*ad20*/  STSM.16.M88.4 [R28], R144 ;  /* 0x000000901c007844 */ /* 0x0009e40000000200 */
[----:B------:R-:W-:Y:S01]  /*ad30*/  IMAD.X R7, R10, 0x1, R37, P1 ;  /* 0x000000010a077824 */ /* 0x000fe200008e0625 */
[----:B------:R-:W-:Y:S03]  /*ad40*/  BAR.SYNC.DEFER_BLOCKING 0x1, 0x100 ;  /* 0x0044000000007b1d */ /* 0x000fe60000010000 */
[----:B------:R-:W-:-:S03]  /*ad50*/  @P2 IADD3 R4, P3, R5, UR4, RZ ;  /* 0x0000000405042c10 */ /* 0x000fc6000ff7e0ff */
[----:B------:R-:W-:Y:S01]  /*ad60*/  ULDC UR4, c[0x0][0xa88] ;  /* 0x0002a20000047ab9 */ /* 0x000fe20000000800 */
[----:B------:R-:W-:Y:S01]  /*ad70*/  @P2 IADD3.X R5, R10, UR5, RZ, P3, !PT ;  /* 0x000000050a052c10 */ /* 0x000fe20009ffe4ff */
[----:B------:R-:W-:Y:S01]  /*ad80*/  IMAD.U32 R9, RZ, RZ, UR4 ;  /* 0x00000004ff097e24 */ /* 0x000fe2000f8e00ff */
[----:B------:R4:W5:Y:S01]  /*ad90*/  @P0 LDG.E R48, desc[UR40][R6.64] ;  /* 0x0000002806300981 */ /* 0x000962000c1e1900 */
[----:B-1----:R-:W-:-:S04]  /*ada0*/  ISETP.NE.AND P1, PT, R44, 0x1, PT ;  /* 0x000000012c00780c */ /* 0x002fc80003f25270 */
[----:B------:R4:W5:Y:S09]  /*adb0*/  @P2 LDG.E R9, desc[UR40][R4.64] ;  /* 0x0000002804092981 */ /* 0x000972000c1e1900 */
[----:B------:R-:W1:Y:S08]  /*adc0*/  @P1 LDC R8, c[0x0][0xbec] ;  /* 0x0002fb00ff081b82 */ /* 0x000e700000000800 */
[----:B------:R-:W2:Y:S01]  /*add0*/  @P1 LDC R11, c[0x0][0xbf0] ;  /* 0x0002fc00ff0b1b82 */ /* 0x000ea20000000800 */
[----:B----4-:R-:W-:Y:S05]  /*ade0*/  @P2 BRA `(.L_x_2495) ;  /* 0x0000000000102947 */ /* 0x010fea0003800000 */
[----:B------:R-:W-:Y:S05]  /*adf0*/  @!P0 BRA `(.L_x_2495) ;  /* 0x00000000000c8947 */ /* 0x000fea0003800000 */
[----:B------:R-:W3:Y:S04]  /*ae00*/  LDG.E R4, desc[UR40][R6.64] ;  /* 0x0000002806047981 */ /* 0x000ee8000c1e1900 */
[----:B-----5:R-:W3:Y:S02]  /*ae10*/  LDG.E R9, desc[UR40][R6.64+0x4] ;  /* 0x0000042806097981 */ /* 0x020ee4000c1e1900 */
[----:B---3--:R-:W-:-:S07]  /*ae20*/  IMAD.IADD R9, R9, 0x1, -R4 ;  /* 0x0000000109097824 */ /* 0x008fce00078e0a04 */
.L_x_2495:
[----:B------:R-:W-:Y:S01]  /*ae30*/  SHF.R.S32.HI R54, RZ, 0x1f, R187 ;  /* 0x0000001fff367819 */ /* 0x000fe200000114bb */
[----:B------:R-:W-:Y:S01]  /*ae40*/  IMAD.IADD R15, R23, 0x1, R2 ;  /* 0x00000001170f7824 */ /* 0x000fe200078e0202 */
[----:B------:R-:W-:Y:S01]  /*ae50*/  ULDC.64 UR4, c[0x0][0xb90] ;  /* 0x0002e40000047ab9 */ /* 0x000fe20000000a00 */
[----:B-----5:R-:W-:Y:S01]  /*ae60*/  SHF.R.S32.HI R49, RZ, 0x1f, R48 ;  /* 0x0000001fff317819 */ /* 0x020fe20000011430 */
[----:B------:R-:W-:Y:S01]  /*ae70*/  IMAD.IADD R24, R193, 0x1, R2 ;  /* 0x00000001c1187824 */ /* 0x000fe200078e0202 */
[----:B------:R-:W-:Y:S01]  /*ae80*/  SEL R188, R188, RZ, !P0 ;  /* 0x000000ffbcbc7207 */ /* 0x000fe20004000000 */
[----:B------:R-:W-:Y:S01]  /*ae90*/  IMAD R4, R54, UR4, RZ ;  /* 0x0000000436047c24 */ /* 0x000fe2000f8e02ff */
[----:B------:R-:W-:Y:S01]  /*aea0*/  SEL R55, R184, RZ, !P0 ;  /* 0x000000ffb8377207 */ /* 0x000fe20004000000 */
[----:B-1----:R-:W-:-:S04]  /*aeb0*/  @P1 IMAD.HI.U32 R6, R15, R8, RZ ;  /* 0x000000080f061227 */ /* 0x002fc800078e00ff */
[----:B------:R-:W-:Y:S01]  /*aec0*/  IMAD.MOV.U32 R7, RZ, RZ, R15 ;  /* 0x000000ffff077224 */ /* 0x000fe200078e000f */
[----:B--2---:R-:W-:Y:S01]  /*aed0*/  @P1 SHF.R.U32.HI R7, RZ, R11, R6 ;  /* 0x0000000bff071219 */ /* 0x004fe20000011606 */
        /* <DEDUP_REMOVED lines=9> */
[----:B------:R-:W-:Y:S01]  /*af70*/  IMAD.WIDE.U32 R4, R55, UR4, R4 ;  /* 0x0000000437047c25 */ /* 0x000fe2000f8e0004 */
[----:B------:R-:W-:Y:S02]  /*af80*/  IADD3 R41, P6, R16, 0x4000, RZ ;  /* 0x0000400010297810 */ /* 0x000fe40007fde0ff */
[----:B------:R-:W-:Y:S01]  /*af90*/  LOP3.LUT R12, R21, 0x380, RZ, 0xc0, !PT ;  /* 0x00000380150c7812 */ /* 0x000fe200078ec0ff */
[----:B------:R-:W-:Y:S01]  /*afa0*/  IMAD R11, R44, R13, R15 ;  /* 0x0000000d2c0b7224 */ /* 0x000fe200078e020f */
[----:B------:R-:W-:Y:S01]  /*afb0*/  SHF.R.S32.HI R13, RZ, 0x1f, R7 ;  /* 0x0000001fff0d7819 */ /* 0x000fe20000011407 */
[----:B------:R-:W-:Y:S01]  /*afc0*/  IMAD R8, R55, UR5, R6 ;  /* 0x0000000537087c24 */ /* 0x000fe2000f8e0206 */
[----:B------:R-:W-:Y:S01]  /*afd0*/  IADD3 R4, P2, R7, R4, RZ ;  /* 0x0000000407047210 */ /* 0x000fe20007f5e0ff */
[----:B------:R-:W-:Y:S01]  /*afe0*/  ULDC.64 UR4, c[0x0][0xb88] ;  /* 0x0002e20000047ab9 */ /* 0x000fe20000000a00 */
[----:B------:R-:W-:Y:S01]  /*aff0*/  SHF.R.S32.HI R6, RZ, 0x1f, R11 ;  /* 0x0000001fff067819 */ /* 0x000fe2000001140b */
[----:B------:R-:W-:Y:S01]  /*b000*/  IMAD R57, R9, R44, RZ ;  /* 0x0000002c09397224 */ /* 0x000fe200078e02ff */
[----:B------:R-:W-:-:S02]  /*b010*/  IADD3.X R5, R13, R5, R8, P2, !PT ;  /* 0x000000050d057210 */ /* 0x000fc400017fe408 */
[----:B------:R-:W-:Y:S01]  /*b020*/  IADD3 R15, P3, R16, 0x2000, RZ ;  /* 0x00002000100f7810 */ /* 0x000fe20007f7e0ff */
[----:B------:R-:W-:Y:S01]  /*b030*/  IMAD R8, R6, UR4, RZ ;  /* 0x0000000406087c24 */ /* 0x000fe2000f8e02ff */
[----:B------:R-:W-:Y:S01]  /*b040*/  SHF.R.U64 R12, R12, 0x3, RZ ;  /* 0x000000030c0c7819 */ /* 0x000fe200000012ff */
[----:B------:R-:W-:Y:S01]  /*b050*/  IMAD.WIDE.U32 R4, R11, UR4, R4 ;  /* 0x000000040b047c25 */ /* 0x000fe2000f8e0004 */
[----:B------:R-:W-:Y:S02]  /*b060*/  LOP3.LUT R7, R15, 0x380, RZ, 0xc0, !PT ;  /* 0x000003800f077812 */ /* 0x000fe400078ec0ff */
[----:B------:R-:W-:Y:S01]  /*b070*/  IADD3 R37, P5, R16, 0x5000, RZ ;  /* 0x0000500010257810 */ /* 0x000fe20007fbe0ff */
[----:B------:R-:W-:Y:S01]  /*b080*/  IMAD R13, R11, UR5, R8 ;  /* 0x000000050b0d7c24 */ /* 0x000fe2000f8e0208 */
[----:B------:R-:W-:Y:S01]  /*b090*/  ULDC.64 UR4, c[0x0][0xb50] ;  /* 0x0002d40000047ab9 */ /* 0x000fe20000000a00 */
[----:B------:R-:W-:Y:S02]  /*b0a0*/  SHF.R.U64 R6, R7, 0x3, RZ ;  /* 0x0000000307067819 */ /* 0x000fe400000012ff */
[----:B------:R-:W-:Y:S01]  /*b0b0*/  IMAD.IADD R5, R5, 0x1, R13 ;  /* 0x0000000105057824 */ /* 0x000fe200078e020d */
[----:B------:R-:W-:Y:S01]  /*b0c0*/  LEA R10, P4, R4, UR4, 0x2 ;  /* 0x00000004040a7c11 */ /* 0x000fe2000f8810ff */
[----:B------:R-:W-:Y:S01]  /*b0d0*/  IMAD.X R13, RZ, RZ, R17, P0 ;  /* 0x000000ffff0d7224 */ /* 0x000fe200000e0611 */
[----:B------:R-:W-:-:S02]  /*b0e0*/  IADD3 R7, P2, R16, 0x3000, RZ ;  /* 0x0000300010077810 */ /* 0x000fc40007f5e0ff */
[----:B------:R-:W-:Y:S01]  /*b0f0*/  LEA.HI.X R14, R4, UR5, R5, 0x2, P4 ;  /* 0x00000005040e7c11 */ /* 0x000fe2000a0f1405 */
[----:B------:R-:W-:Y:S01]  /*b100*/  SHFL.IDX PT, R50, R10, RZ, 0x1c1f ;  /* 0x001c1fff0a327589 */ /* 0x000fe200000e0000 */
[----:B------:R-:W-:Y:S01]  /*b110*/  LOP3.LUT P0, RZ, R191, 0x3, RZ, 0xc0, !PT ;  /* 0x00000003bfff7812 */ /* 0x000fe2000780c0ff */
[----:B------:R-:W-:Y:S01]  /*b120*/  IMAD.X R9, RZ, RZ, R17, P2 ;  /* 0x000000ffff097224 */ /* 0x000fe200010e0611 */
[----:B------:R-:W-:Y:S01]  /*b130*/  LOP3.LUT R8, R7, 0x380, RZ, 0xc0, !PT ;  /* 0x0000038007087812 */ /* 0x000fe200078ec0ff */
[----:B------:R-:W1:Y:S01]  /*b140*/  SHFL.IDX PT, R51, R14, RZ, 0x1c1f ;  /* 0x001c1fff0e337589 */ /* 0x000e6200000e0000 */
[CC--:B------:R-:W-:Y:S01]  /*b150*/  ISETP.GE.OR P2, PT, R24.reuse, R57.reuse, P0 ;  /* 0x000000391800720c */ /* 0x0c0fe20000746670 */
[----:B------:R-:W-:Y:S01]  /*b160*/  VIADD R4, R24, 0x8 ;  /* 0x0000000818047836 */ /* 0x000fe20000000000 */
[C---:B------:R-:W-:Y:S01]  /*b170*/  IADD3 R33, P4, R16.reuse, 0x6000, RZ ;  /* 0x0000600010217810 */ /* 0x040fe20007f9e0ff */
[----:B------:R-:W-:Y:S01]  /*b180*/  SHFL.IDX PT, R52, R10, 0x1, 0x1c1f ;  /* 0x003c1f000a347f89 */ /* 0x000fe200000e0000 */
[----:B------:R-:W-:Y:S01]  /*b190*/  LOP3.LUT R11, R16, 0x380, RZ, 0xc0, !PT ;  /* 0x00000380100b7812 */ /* 0x000fe200078ec0ff */
[----:B------:R-:W-:Y:S01]  /*b1a0*/  ULDC.64 UR4, c[0x0][0xaa0] ;  /* 0x0002a80000047ab9 */ /* 0x000fe20000000a00 */
[----:B------:R-:W-:Y:S01]  /*b1b0*/  ISETP.GE.OR P0, PT, R4, R57, P0 ;  /* 0x000000390400720c */ /* 0x000fe20000706670 */
[----:B------:R-:W2:Y:S01]  /*b1c0*/  SHFL.IDX PT, R53, R14, 0x1, 0x1c1f ;  /* 0x003c1f000e357f89 */ /* 0x000ea200000e0000 */
[----:B------:R-:W-:-:S02]  /*b1d0*/  SHF.R.U64 R8, R8, 0x3, RZ ;  /* 0x0000000308087819 */ /* 0x000fc400000012ff */
[----:B------:R-:W-:Y:S02]  /*b1e0*/  LOP3.LUT R12, R12, R21, RZ, 0x3c, !PT ;  /* 0x000000150c0c7212 */ /* 0x000fe400078e3cff */
[----:B------:R-:W3:Y:S01]  /*b1f0*/  @P1 LDC R21, c[0x0][0xbec] ;  /* 0x0002fb00ff151b82 */ /* 0x000ee20000000800 */
[----:B------:R-:W-:Y:S02]  /*b200*/  LOP3.LUT R40, R41, 0x380, RZ, 0xc0, !PT ;  /* 0x0000038029287812 */ /* 0x000fe400078ec0ff */
[----:B------:R-:W-:Y:S02]  /*b210*/  LOP3.LUT R36, R37, 0x380, RZ, 0xc0, !PT ;  /* 0x0000038025247812 */ /* 0x000fe400078ec0ff */
[----:B------:R-:W-:Y:S02]  /*b220*/  LOP3.LUT R32, R33, 0x380, RZ, 0xc0, !PT ;  /* 0x0000038021207812 */ /* 0x000fe400078ec0ff */
[----:B------:R-:W-:Y:S02]  /*b230*/  SHF.R.U64 R11, R11, 0x3, RZ ;  /* 0x000000030b0b7819 */ /* 0x000fe400000012ff */
[----:B------:R-:W-:Y:S01]  /*b240*/  LOP3.LUT R8, R8, R7, RZ, 0x3c, !PT ;  /* 0x0000000708087212 */ /* 0x000fe200078e3cff */
[----:B------:R-:W-:Y:S01]  /*b250*/  IMAD.X R7, RZ, RZ, R17, P3 ;  /* 0x000000ffff077224 */ /* 0x000fe200018e0611 */
[----:B-1----:R1:W-:Y:S01]  /*b260*/  @!P2 ST.E desc[UR40][R50.64], R3 ;  /* 0x000000033200a985 */ /* 0x0023e2000c101928 */
[----:B------:R-:W-:-:S02]  /*b270*/  IADD3 R5, P3, R16, 0x7000, RZ ;  /* 0x0000700010057810 */ /* 0x000fc40007f7e0ff */
[----:B------:R-:W-:Y:S02]  /*b280*/  SHF.R.U64 R40, R40, 0x3, RZ ;  /* 0x0000000328287819 */ /* 0x000fe400000012ff */
[----:B------:R-:W-:Y:S01]  /*b290*/  SHF.R.U64 R36, R36, 0x3, RZ ;  /* 0x0000000324247819 */ /* 0x000fe200000012ff */
[--C-:B------:R-:W-:Y:S01]  /*b2a0*/  IMAD.X R29, RZ, RZ, R17.reuse, P3 ;  /* 0x000000ffff1d7224 */ /* 0x100fe200018e0611 */
[----:B------:R-:W-:Y:S01]  /*b2b0*/  SHF.R.U64 R32, R32, 0x3, RZ ;  /* 0x0000000320207819 */ /* 0x000fe200000012ff */
[----:B--2---:R2:W-:Y:S01]  /*b2c0*/  @!P0 ST.E desc[UR40][R52.64], R0 ;  /* 0x0000000034008985 */ /* 0x0045e2000c101928 */
[----:B------:R-:W-:Y:S02]  /*b2d0*/  LOP3.LUT R16, R11, R16, RZ, 0x3c, !PT ;  /* 0x000000100b107212 */ /* 0x000fe400078e3cff */
[----:B------:R-:W-:Y:S01]  /*b2e0*/  LOP3.LUT R40, R40, R41, RZ, 0x3c, !PT ;  /* 0x0000002928287212 */ /* 0x000fe200078e3cff */
[----:B-1----:R-:W-:Y:S01]  /*b2f0*/  IMAD R3, R49, UR4, RZ ;  /* 0x0000000431037c24 */ /* 0x002fe2000f8e02ff */
[----:B------:R-:W-:Y:S01]  /*b300*/  LOP3.LUT R36, R36, R37, RZ, 0x3c, !PT ;  /* 0x0000002524247212 */ /* 0x000fe200078e3cff */
[----:B------:R-:W1:Y:S01]  /*b310*/  @P1 LDC R49, c[0x0][0xbf0] ;  /* 0x0002fc00ff311b82 */ /* 0x000e620000000800 */
[----:B------:R-:W-:Y:S01]  /*b320*/  LOP3.LUT R32, R32, R33, RZ, 0x3c, !PT ;  /* 0x0000002120207212 */ /* 0x000fe200078e3cff */
[--C-:B------:R-:W-:Y:S01]  /*b330*/  IMAD.X R41, RZ, RZ, R17.reuse, P6 ;  /* 0x000000ffff297224 */ /* 0x100fe200030e0611 */
[----:B------:R4:W5:Y:S01]  /*b340*/  LD.E.128 R24, desc[UR40][R16.64] ;  /* 0x0000002810187980 */ /* 0x000962000c101d00 */
[--C-:B------:R-:W-:Y:S01]  /*b350*/  IMAD.X R37, RZ, RZ, R17.reuse, P5 ;  /* 0x000000ffff257224 */ /* 0x100fe200028e0611 */
[----:B------:R-:W-:Y:S01]  /*b360*/  LOP3.LUT R4, R5, 0x380, RZ, 0xc0, !PT ;  /* 0x0000038005047812 */ /* 0x000fe200078ec0ff */
[----:B------:R-:W-:Y:S01]  /*b370*/  IMAD.X R33, RZ, RZ, R17, P4 ;  /* 0x000000ffff217224 */ /* 0x000fe200020e0611 */
[----:B------:R-:W-:Y:S01]  /*b380*/  LOP3.LUT R6, R6, R15, RZ, 0x3c, !PT ;  /* 0x0000000f06067212 */ /* 0x000fe200078e3cff */
[----:B------:R-:W-:Y:S01]  /*b390*/  IMAD R3, R48, UR5, R3 ;  /* 0x0000000530037c24 */ /* 0x000fe2000f8e0203 */
[----:B------:R-:W-:Y:S01]  /*b3a0*/  SHF.R.U64 R4, R4, 0x3, RZ ;  /* 0x0000000304047819 */ /* 0x000fe200000012ff */
[----:B------:R-:W5:Y:S01]  /*b3b0*/  LD.E.128 R12, desc[UR40][R12.64] ;  /* 0x000000280c0c7980 */ /* 0x000f62000c101d00 */
[----:B----4-:R-:W-:Y:S01]  /*b3c0*/  IMAD.WIDE.U32 R16, R48, UR4, RZ ;  /* 0x0000000430107c25 */ /* 0x010fe2000f8e00ff */
[----:B------:R-:W-:Y:S01]  /*b3d0*/  ULDC.64 UR4, c[0x0][0xae8] ;  /* 0x0002ba0000047ab9 */ /* 0x000fe20000000a00 */
[----:B------:R-:W-:Y:S01]  /*b3e0*/  LOP3.LUT R28, R4, R5, RZ, 0x3c, !PT ;  /* 0x00000005041c7212 */ /* 0x000fe200078e3cff */
[----:B------:R-:W5:Y:S01]  /*b3f0*/  LD.E.128 R8, desc[UR40][R8.64] ;  /* 0x0000002808087980 */ /* 0x000f62000c101d00 */
[----:B------:R-:W-:-:S02]  /*b400*/  IMAD.IADD R17, R17, 0x1, R3 ;  /* 0x0000000111117824 */ /* 0x000fc400078e0203 */
[----:B------:R-:W-:Y:S01]  /*b410*/  IMAD R3, R186, 0x20, R189 ;  /* 0x00000020ba037824 */ /* 0x000fe200078e02bd */
[----:B------:R-:W5:Y:S01]  /*b420*/  LD.E.128 R4, desc[UR40][R6.64] ;  /* 0x0000002806047980 */ /* 0x000f62000c101d00 */
[----:B--2---:R-:W-:Y:S02]  /*b430*/  IMAD R0, R54, UR4, RZ ;  /* 0x0000000436007c24 */ /* 0x004fe4000f8e02ff */
[----:B------:R-:W-:Y:S01]  /*b440*/  IMAD.IADD R48, R2, 0x1, R3 ;  /* 0x0000000102307824 */ /* 0x000fe200078e0203 */
[----:B------:R-:W5:Y:S01]  /*b450*/  LD.E.128 R40, desc[UR40][R40.64] ;  /* 0x0000002828287980 */ /* 0x000f62000c101d00 */
[C---:B------:R-:W-:Y:S02]  /*b460*/  IMAD R3, R187.reuse, UR5, R0 ;  /* 0x00000005bb037c24 */ /* 0x040fe4000f8e0200 */
[----:B------:R-:W-:Y:S01]  /*b470*/  IMAD.WIDE.U32 R16, R187, UR4, R16 ;  /* 0x00000004bb107c25 */ /* 0x000fe2000f8e0010 */
[----:B------:R-:W-:Y:S01]  /*b480*/  ULDC.64 UR4, c[0x0][0xaf0] ;  /* 0x0002bc0000047ab9 */ /* 0x000fe20000000a00 */
[----:B------:R-:W5:Y:S02]  /*b490*/  LD.E.128 R36, desc[UR40][R36.64] ;  /* 0x0000002824247980 */ /* 0x000f64000c101d00 */
[----:B---3--:R-:W-:-:S02]  /*b4a0*/  @P1 IMAD.HI.U32 R0, R48, R21, RZ ;  /* 0x0000001530001227 */ /* 0x008fc400078e00ff */
[----:B------:R-:W5:Y:S02]  /*b4b0*/  LD.E.128 R32, desc[UR40][R32.64] ;  /* 0x0000002820207980 */ /* 0x000f64000c101d00 */
[----:B------:R-:W-:Y:S02]  /*b4c0*/  IMAD.IADD R17, R17, 0x1, R3 ;  /* 0x0000000111117824 */ /* 0x000fe400078e0203 */
[----:B------:R-:W-:Y:S01]  /*b4d0*/  IMAD.MOV.U32 R3, RZ, RZ, R48 ;  /* 0x000000ffff037224 */ /* 0x000fe200078e0030 */
[----:B-1----:R-:W-:Y:S01]  /*b4e0*/  @P1 SHF.R.U32.HI R3, RZ, R49, R0 ;  /* 0x00000031ff031219 */ /* 0x002fe20000011600 */
[----:B------:R-:W-:Y:S01]  /*b4f0*/  IMAD R21, R188, UR4, RZ ;  /* 0x00000004bc157c24 */ /* 0x000fe2000f8e02ff */
[----:B------:R-:W5:Y:S01]  /*b500*/  LD.E.128 R28, desc[UR40][R28.64] ;  /* 0x000000281c1c7980 */ /* 0x000f62000c101d00 */
[C---:B------:R-:W-:Y:S01]  /*b510*/  IMAD.WIDE.U32 R16, R55.reuse, UR4, R16 ;  /* 0x0000000437107c25 */ /* 0x040fe2000f8e0010 */
[----:B------:R-:W-:Y:S01]  /*b520*/  SHF.R.S32.HI R0, RZ, 0x1f, R3 ;  /* 0x0000001fff007819 */ /* 0x000fe20000011403 */
        /* <DEDUP_REMOVED lines=12> */
[----:B------:R-:W-:-:S03]  /*b5f0*/  IMAD R49, R3, UR5, R0 ;  /* 0x0000000503317c24 */ /* 0x000fc6000f8e0200 */
[----:B------:R-:W-:Y:S01]  /*b600*/  SHF.R.S32.HI R0, RZ, 0x1f, R21 ;  /* 0x0000001fff007819 */ /* 0x000fe20000011415 */
[----:B------:R-:W-:Y:S01]  /*b610*/  IMAD.WIDE.U32 R16, R3, UR4, R16 ;  /* 0x0000000403107c25 */ /* 0x000fe2000f8e0010 */
[----:B------:R-:W-:-:S03]  /*b620*/  ULDC.64 UR4, c[0x0][0xad8] ;  /* 0x0002b60000047ab9 */ /* 0x000fc60000000a00 */
[----:B------:R-:W-:Y:S02]  /*b630*/  IMAD.IADD R48, R189, 0x1, R2 ;  /* 0x00000001bd307824 */ /* 0x000fe400078e0202 */
[----:B------:R-:W-:Y:S02]  /*b640*/  IMAD R2, R0, UR4, RZ ;  /* 0x0000000400027c24 */ /* 0x000fe4000f8e02ff */
[----:B------:R-:W-:Y:S02]  /*b650*/  IMAD.IADD R17, R17, 0x1, R49 ;  /* 0x0000000111117824 */ /* 0x000fe400078e0231 */
[C---:B------:R-:W-:Y:S02]  /*b660*/  IMAD R49, R21.reuse, UR5, R2 ;  /* 0x0000000515317c24 */ /* 0x040fe4000f8e0202 */
[----:B------:R-:W-:Y:S01]  /*b670*/  IMAD.WIDE.U32 R2, R21, UR4, R16 ;  /* 0x0000000415027c25 */ /* 0x000fe2000f8e0010 */
[----:B------:R-:W-:Y:S01]  /*b680*/  ISETP.GE.AND P2, PT, R48, R57, PT ;  /* 0x000000393000720c */ /* 0x000fe20003f46270 */
[----:B------:R-:W-:-:S02]  /*b690*/  ULDC.64 UR4, c[0x0][0xa80] ;  /* 0x0002a00000047ab9 */ /* 0x000fc40000000a00 */
[----:B------:R-:W-:Y:S01]  /*b6a0*/  VIADD R0, R48, 0x20 ;  /* 0x0000002030007836 */ /* 0x000fe20000000000 */
[----:B------:R-:W-:Y:S01]  /*b6b0*/  LEA R21, P3, R2, UR4, 0x1 ;  /* 0x0000000402157c11 */ /* 0x000fe2000f8608ff */
[----:B------:R-:W-:Y:S02]  /*b6c0*/  IMAD.IADD R3, R3, 0x1, R49 ;  /* 0x0000000103037824 */ /* 0x000fe400078e0231 */
[----:B0-----:R-:W-:Y:S01]  /*b6d0*/  VIADD R20, R20, 0x28820 ;  /* 0x0002882014147836 */ /* 0x001fe20000000000 */
        /* <DEDUP_REMOVED lines=19> */
.L_x_2497:
[----:B------:R-:W-:Y:S05]  /*b810*/  BSYNC B1 ;  /* 0x0000000000017941 */ /* 0x000fea0003800000 */
.L_x_2496:
        /* <DEDUP_REMOVED lines=13> */
.L_x_2499:
[----:B------:R-:W-:Y:S05]  /*b8f0*/  BSYNC B1 ;  /* 0x0000000000017941 */ /* 0x000fea0003800000 */
.L_x_2498:
[----:B----4-:R4:W0:Y:S01]  /*b900*/  SHFL.IDX PT, R0, R44, 0x2, 0x181f ;  /* 0x00581f002c007f89 */ /* 0x01082200000e0000 */
[----:B------:R-:W-:Y:S03]  /*b910*/  BSSY B1, `(.L_x_2500) ;  /* 0x000000c000017945 */ /* 0x000fe60003800000 */
[----:B---3-5:R4:W3:Y:S01]  /*b920*/  SHFL.IDX PT, R12, R21, 0x2, 0x181f ;  /* 0x00581f00150c7f89 */ /* 0x0288e200000e0000 */
[----:B------:R-:W-:Y:S05]  /*b930*/  @P1 BRA `(.L_x_2501) ;  /* 0x0000000000241947 */ /* 0x000fea0003800000 */
[----:B------:R-:W-:Y:S02]  /*b940*/  ULDC UR4, c[0x0][0xac8] ;  /* 0x0002b20000047ab9 */ /* 0x000fe40000000800 */
        /* <DEDUP_REMOVED lines=8> */
.L_x_2501:
[----:B------:R-:W-:Y:S05]  /*b9d0*/  BSYNC B1 ;  /* 0x0000000000017941 */ /* 0x000fea0003800000 */
.L_x_2500:
[----:B0-----:R-:W-:Y:S01]  /*b9e0*/  VIADD R0, R48, 0x60 ;  /* 0x0000006030007836 */ /* 0x001fe20000000000 */
[----:B--2-4-:R-:W0:Y:S04]  /*b9f0*/  SHFL.IDX PT, R44, R44, 0x3, 0x181f ;  /* 0x00781f002c2c7f89 */ /* 0x014e2800000e0000 */
[----:B------:R-:W-:Y:S01]  /*ba00*/  ISETP.GE.AND P0, PT, R0, R57, PT ;  /* 0x000000390000720c */ /* 0x000fe20003f06270 */
[----:B------:R2:W4:-:S12]  /*ba10*/  SHFL.IDX PT, R4, R21, 0x3, 0x181f ;  /* 0x00781f0015047f89 */ /* 0x00051800000e0000 */
[----:B--2---:R-:W-:Y:S05]  /*ba20*/  @P0 BRA `(.L_x_2502) ;  /* 0x0000000800d80947 */ /* 0x004fea0003800000 */
[----:B------:R-:W-:Y:S02]  /*ba30*/  ULDC UR4, c[0x0][0xac8] ;  /* 0x0002b20000047ab9 */ /* 0x000fe40000000800 */
[----:B------:R-:W-:-:S13]  /*ba40*/  ISETP.GE.AND P1, PT, R19, UR4, PT ;  /* 0x0000000413007c0c */ /* 0x000fda000bf26270 */
[----:B----4-:R-:W-:-:S04]  /*ba50*/  @!P1 LEA R2, P0, R19, R4, 0x1 ;  /* 0x0000000413029211 */ /* 0x010fc800078008ff */
[----:B0-----:R-:W-:Y:S02]  /*ba60*/  @!P1 LEA.HI.X R3, R19, R44, R196, 0x1, P0 ;  /* 0x0000002c13039211 */ /* 0x001fe400000f0cc4 */
[----:B------:R-:W-:-:S03]  /*ba70*/  ISETP.GE.AND P0, PT, R185, UR4, PT ;  /* 0x00000004b9007c0c */ /* 0x000fc6000bf06270 */
[----:B------:R2:W-:Y:S10]  /*ba80*/  @!P1 ST.E.128 desc[UR40][R2.64], R8 ;  /* 0x0000000802009985 */ /* 0x0005f4000c101d28 */
[----:B------:R-:W-:Y:S05]  /*ba90*/  @P0 BRA `(.L_x_2502) ;  /* 0x0000000800bc0947 */ /* 0x000fea0003800000 */
[----:B--2---:R-:W-:-:S04]  /*baa0*/  LEA R2, P0, R185, R4, 0x1 ;  /* 0x00000004b9027211 */ /* 0x004fc800078008ff */
[----:B------:R-:W-:-:S05]  /*bab0*/  LEA.HI.X R3, R185, R44, R195, 0x1, P0 ;  /* 0x0000002cb9037211 */ /* 0x000fca00000f0cc3 */
[----:B------:R0:W-:Y:S01]  /*bac0*/  ST.E.128 desc[UR40][R2.64], R28 ;  /* 0x0000001c02007985 */ /* 0x0001e2000c101d28 */
[----:B------:R-:W-:Y:S05]  /*bad0*/  BRA `(.L_x_2502) ;  /* 0x0000000800ac7947 */ /* 0x000fea0003800000 */
.L_x_2494:
[----:B------:R-:W2:Y:S01]  /*bae0*/  LDC.64 R6, c[0x0][0xc00] ;  /* 0x00030000ff067b82 */ /* 0x000ea20000000a00 */
[----:B------:R-:W-:Y:S01]  /*baf0*/  ULDC.64 UR4, c[0x0][0xc08] ;  /* 0x0003020000047ab9 */ /* 0x000fe20000000a00 */
[----:B------:R-:W-:-:S06]  /*bb00*/  IMAD.MOV.U32 R3, RZ, RZ, RZ ;  /* 0x000000ffff037224 */ /* 0x000fcc00078e00ff */
[----:B------:R-:W3:Y:S01]  /*bb10*/  LDC.64 R4, c[0x0][0xc00] ;  /* 0x00030000ff047b82 */ /* 0x000ee20000000a00 */
[----:B------:R-:W-:-:S04]  /*bb20*/  ISETP.NE.U32.AND P1, PT, RZ, UR4, PT ;  /* 0x00000004ff007c0c */ /* 0x000fc8000bf25070 */
[----:B------:R-:W-:-:S03]  /*bb30*/  ISETP.NE.AND.EX P1, PT, RZ, UR5, PT, P1 ;  /* 0x00000005ff007c0c */ /* 0x000fc6000bf25310 */
[----:B------:R-:W4:Y:S01]  /*bb40*/  LDC R17, c[0x0][0xbe8] ;  /* 0x0002fa00ff117b82 */ /* 0x000f220000000800 */
[----:B--2---:R-:W-:-:S04]  /*bb50*/  ISETP.NE.U32.AND P0, PT, R6, RZ, PT ;  /* 0x000000ff0600720c */ /* 0x004fc80003f05070 */
[----:B------:R-:W-:Y:S01]  /*bb60*/  ISETP.NE.AND.EX P0, PT, R7, RZ, PT, P0 ;  /* 0x000000ff0700720c */ /* 0x000fe20003f05300 */
[----:B---3--:R-:W-:-:S04]  /*bb70*/  IMAD.WIDE R6, R184, 0x4, R4 ;  /* 0x00000004b8067825 */ /* 0x008fc800078e0204 */
[----:B------:R-:W2:Y:S01]  /*bb80*/  @P1 LDC.64 R4, c[0x0][0xc08] ;  /* 0x00030200ff041b82 */ /* 0x000ea20000000a00 */
[----:B------:R-:W-:Y:S02]  /*bb90*/  ULDC UR4, c[0x0][0xa88] ;  /* 0x0002a20000047ab9 */ /* 0x000fe40000000800 */
[----:B------:R-:W-:-:S05]  /*bba0*/  IMAD.U32 R0, RZ, RZ, UR4 ;  /* 0x00000004ff007e24 */ /* 0x000fca000f8e00ff */
[----:B------:R3:W5:Y:S01]  /*bbb0*/  @P0 LDG.E R3, desc[UR40][R6.64] ;  /* 0x0000002806030981 */ /* 0x000762000c1e1900 */
[----:B--2---:R-:W-:-:S05]  /*bbc0*/  @P1 IMAD.WIDE R4, R184, 0x4, R4 ;  /* 0x00000004b8041825 */ /* 0x004fca00078e0204 */
[----:B------:R3:W5:Y:S01]  /*bbd0*/  @P1 LDG.E R0, desc[UR40][R4.64] ;  /* 0x0000002804001981 */ /* 0x000762000c1e1900 */
[----:B----4-:R-:W-:Y:S02]  /*bbe0*/  ISETP.NE.AND P2, PT, R17, 0x1, PT ;  /* 0x000000011100780c */ /* 0x010fe40003f45270 */
[----:B------:R-:W-:-:S11]  /*bbf0*/  ISETP.GE.AND P3, PT, R197, 0x80, PT ;  /* 0x00000080c500780c */ /* 0x000fd60003f66270 */
[----:B------:R-:W2:Y:S08]  /*bc00*/  @P2 LDC R16, c[0x0][0xbec] ;  /* 0x0002fb00ff102b82 */ /* 0x000eb00000000800 */
[----:B------:R-:W4:Y:S01]  /*bc10*/  @P2 LDC R21, c[0x0][0xbf0] ;  /* 0x0002fc00ff152b82 */ /* 0x000f220000000800 */
[----:B---3--:R-:W-:Y:S05]  /*bc20*/  @P1 BRA `(.L_x_2503) ;  /* 0x0000000000101947 */ /* 0x008fea0003800000 */
[----:B------:R-:W-:Y:S05]  /*bc30*/  @!P0 BRA `(.L_x_2503) ;  /* 0x00000000000c8947 */ /* 0x000fea0003800000 */
[----:B------:R-:W3:Y:S04]  /*bc40*/  LDG.E R5, desc[UR40][R6.64] ;  /* 0x0000002806057981 */ /* 0x000ee8000c1e1900 */
[----:B-----5:R-:W3:Y:S02]  /*bc50*/  LDG.E R0, desc[UR40][R6.64+0x4] ;  /* 0x0000042806007981 */ /* 0x020ee4000c1e1900 */
[----:B---3--:R-:W-:-:S07]  /*bc60*/  IMAD.IADD R0, R0, 0x1, -R5 ;  /* 0x0000000100007824 */ /* 0x008fce00078e0a05 */
.L_x_2503:
[----:B------:R-:W-:Y:S01]  /*bc70*/  BSSY B1, `(.L_x_2504) ;  /* 0x000002d000017945 */ /* 0x000fe20003800000 */
[----:B------:R-:W-:Y:S02]  /*bc80*/  SHF.R.S32.HI R12, RZ, 0x1f, R187 ;  /* 0x0000001fff0c7819 */ /* 0x000fe400000114bb */
[----:B------:R-:W-:Y:S02]  /*bc90*/  SEL R13, R184, RZ, !P0 ;  /* 0x000000ffb80d7207 */ /* 0x000fe40004000000 */
[----:B------:R-:W-:Y:S02]  /*bca0*/  SEL R188, R188, RZ, !P0 ;  /* 0x000000ffbcbc7207 */ /* 0x000fe40004000000 */
[----:B-----5:R-:W-:Y:S01]  /*bcb0*/  SHF.R.S32.HI R10, RZ, 0x1f, R3 ;  /* 0x0000001fff0a7819 */ /* 0x020fe20000011403 */
[----:B------:R-:W-:Y:S06]  /*bcc0*/  @P3 BRA `(.L_x_2505) ;  /* 0x00000000009c3947 */ /* 0x000fec0003800000 */
[----:B------:R-:W3:Y:S01]  /*bcd0*/  S2R R5, SR_TID.X ;  /* 0x0000000000057919 */ /* 0x000ee20000002100 */
[----:B------:R-:W5:Y:S02]  /*bce0*/  LDC R14, c[0x0][0xbe8] ;  /* 0x0002fa00ff0e7b82 */ /* 0x000f640000000800 */
[----:B-----5:R-:W-:Y:S01]  /*bcf0*/  IMAD R4, R0, R14, RZ ;  /* 0x0000000e00047224 */ /* 0x020fe200078e02ff */
        /* <DEDUP_REMOVED lines=36> */
.L_x_2505:
[----:B------:R-:W-:Y:S05]  /*bf40*/  BSYNC B1 ;  /* 0x0000000000017941 */ /* 0x000fea0003800000 */
.L_x_2504:
[----:B------:R-:W-:Y:S01]  /*bf50*/  ULDC.64 UR4, c[0x0][0xaa0] ;  /* 0x0002a80000047ab9 */ /* 0x000fe20000000a00 */
[----:B------:R-:W-:Y:S01]  /*bf60*/  BSSY B1, `(.L_x_2506) ;  /* 0x0000038000017945 */ /* 0x000fe20003800000 */
[----:B------:R-:W-:-:S04]  /*bf70*/  IMAD R4, R10, UR4, RZ ;  /* 0x000000040a047c24 */ /* 0x000fc8000f8e02ff */
[C---:B---3--:R-:W-:Y:S02]  /*bf80*/  IMAD R7, R3.reuse, UR5, R4 ;  /* 0x0000000503077c24 */ /* 0x048fe4000f8e0204 */
[----:B------:R-:W-:Y:S01]  /*bf90*/  IMAD.WIDE.U32 R4, R3, UR4, RZ ;  /* 0x0000000403047c25 */ /* 0x000fe2000f8e00ff */
[----:B------:R-:W-:-:S03]  /*bfa0*/  ULDC.64 UR4, c[0x0][0xae8] ;  /* 0x0002ba0000047ab9 */ /* 0x000fc60000000a00 */
        /* <DEDUP_REMOVED lines=26> */
[----:B------:R-:W-:Y:S02]  /*c150*/  IMAD.IADD R5, R5, 0x1, R9 ;  /* 0x0000000105057824 */ /* 0x000fe400078e0209 */
        /* <DEDUP_REMOVED lines=11> */
[----:B------:R2:W3:Y:S02]  /*c210*/  SHFL.IDX PT, R2, R4, RZ, 0x181f ;  /* 0x00181fff04027589 */ /* 0x0004e400000e0000 */
[----:B------:R-:W-:Y:S02]  /*c220*/  ISETP.GE.AND P0, PT, R0, R17, PT ;  /* 0x000000110000720c */ /* 0x000fe40003f06270 */
[----:B------:R2:W4:Y:S01]  /*c230*/  SHFL.IDX PT, R0, R5, RZ, 0x181f ;  /* 0x00181fff05007589 */ /* 0x00052200000e0000 */
[----:B------:R-:W-:Y:S10]  /*c240*/  @P2 BRA `(.L_x_2507) ;  /* 0x0000000000242947 */ /* 0x000ff40003800000 */
[----:B------:R-:W-:Y:S02]  /*c250*/  ULDC UR4, c[0x0][0xac8] ;  /* 0x0002b20000047ab9 */ /* 0x000fe40000000800 */
        /* <DEDUP_REMOVED lines=8> */
.L_x_2507:
[----:B------:R-:W-:Y:S05]  /*c2e0*/  BSYNC B1 ;  /* 0x0000000000017941 */ /* 0x000fea0003800000 */
.L_x_2506:
[----:B----4-:R4:W0:Y:S01]  /*c2f0*/  SHFL.IDX PT, R0, R5, 0x1, 0x181f ;  /* 0x00381f0005007f89 */ /* 0x01082200000e0000 */
[----:B------:R-:W-:Y:S03]  /*c300*/  BSSY B1, `(.L_x_2508) ;  /* 0x000000c000017945 */ /* 0x000fe60003800000 */
[----:B---3--:R4:W3:Y:S01]  /*c310*/  SHFL.IDX PT, R2, R4, 0x1, 0x181f ;  /* 0x00381f0004027f89 */ /* 0x0088e200000e0000 */
        /* <DEDUP_REMOVED lines=10> */
.L_x_2509:
[----:B------:R-:W-:Y:S05]  /*c3c0*/  BSYNC B1 ;  /* 0x0000000000017941 */ /* 0x000fea0003800000 */
.L_x_2508:
[----:B0-----:R0:W0:Y:S01]  /*c3d0*/  SHFL.IDX PT, R0, R5, 0x2, 0x181f ;  /* 0x00581f0005007f89 */ /* 0x00102200000e0000 */
[----:B------:R-:W-:Y:S03]  /*c3e0*/  BSSY B1, `(.L_x_2510) ;  /* 0x000000c000017945 */ /* 0x000fe60003800000 */
[----:B---3--:R3:W0:Y:S01]  /*c3f0*/  SHFL.IDX PT, R2, R4, 0x2, 0x181f ;  /* 0x00581f0004027f89 */ /* 0x00862200000e0000 */
        /* <DEDUP_REMOVED lines=10> */
.L_x_2511:
[----:B------:R-:W-:Y:S05]  /*c4a0*/  BSYNC B1 ;  /* 0x0000000000017941 */ /* 0x000fea0003800000 */
.L_x_2510:
[----:B0-----:R-:W-:Y:S01]  /*c4b0*/  VIADD R0, R8, 0x60 ;  /* 0x0000006008007836 */ /* 0x001fe20000000000 */
[----:B------:R0:W0:Y:S04]  /*c4c0*/  SHFL.IDX PT, R6, R5, 0x3, 0x181f ;  /* 0x00781f0005067f89 */ /* 0x00002800000e0000 */
[----:B------:R-:W-:Y:S01]  /*c4d0*/  ISETP.GE.AND P0, PT, R0, R17, PT ;  /* 0x000000110000720c */ /* 0x000fe20003f06270 */
[----:B------:R0:W0:-:S12]  /*c4e0*/  SHFL.IDX PT, R2, R4, 0x3, 0x181f ;  /* 0x00781f0004027f89 */ /* 0x00001800000e0000 */
[----:B------:R-:W-:Y:S05]  /*c4f0*/  @P0 BRA `(.L_x_2502) ;  /* 0x0000000000240947 */ /* 0x000fea0003800000 */
[----:B------:R-:W-:Y:S02]  /*c500*/  ULDC UR4, c[0x0][0xac8] ;  /* 0x0002b20000047ab9 */ /* 0x000fe40000000800 */
        /* <DEDUP_REMOVED lines=8> */
.L_x_2502:
[----:B------:R-:W-:Y:S05]  /*c590*/  BSYNC B0 ;  /* 0x0000000000007941 */ /* 0x000fea0003800000 */
.L_x_2493:
[----:B------:R-:W-:Y:S02]  /*c5a0*/  ULDC UR4, c[0x0][0xc3c] ;  /* 0x00030f0000047ab9 */ /* 0x000fe40000000800 */
[----:B-1----:R-:W-:-:S13]  /*c5b0*/  ISETP.GE.AND P0, PT, R47, UR4, PT ;  /* 0x000000042f007c0c */ /* 0x002fda000bf06270 */
[----:B------:R-:W-:Y:S05]  /*c5c0*/  @!P0 BRA `(.L_x_2512) ;  /* 0xffffff4800048947 */ /* 0x000fea000383ffff */
[----:B------:R-:W-:Y:S05]  /*c5d0*/  EXIT ;  /* 0x000000000000794d */ /* 0x000fea0003800000 */
.L_x_2457:
[----:B------:R-:W-:-:S08]  /*c5e0*/  NOP ;  /* 0x0000000000007918 */ /* 0x000fd00000000000 */
[----:B--2---:R-:W0:-:S00]  /*c5f0*/  USETMAXREG.DEALLOC.CTAPOOL 0x18 ;  /* 0x00000018000079c8 */ /* 0x004e0000080e0500 */
[----:B0-----:R-:W-:Y:S01]  /*c600*/  LOP3.LUT R0, R0, 0x3, RZ, 0xc0, !PT ;  /* 0x0000000300007812 */ /* 0x001fe200078ec0ff */
[----:B------:R-:W-:-:S05]  /*c610*/  IMAD.MOV.U32 R5, RZ, RZ, RZ ;  /* 0x000000ffff057224 */ /* 0x000fca00078e00ff */
[----:B------:R-:W0:Y:S02]  /*c620*/  SHFL.IDX PT, R0, R0, RZ, 0x1f ;  /* 0x00001fff00007589 */ /* 0x000e2400000e0000 */
[----:B0-----:R-:W-:-:S04]  /*c630*/  ISETP.NE.AND P0, PT, R0, RZ, PT ;  /* 0x000000ff0000720c */ /* 0x001fc80003f05270 */
        /* <DEDUP_REMOVED lines=10> */
.L_x_2513:
[----:B0-----:R-:W0:Y:S01]  /*c6e0*/  S2R R0, SR_TID.X ;  /* 0x0000000000007919 */ /* 0x001e220000002100 */
[----:B------:R-:W-:Y:S01]  /*c6f0*/  ULDC UR4, c[0x0][0xc3c] ;  /* 0x00030f0000047ab9 */ /* 0x000fe20000000800 */
[----:B------:R-:W1:Y:S01]  /*c700*/  S2UR UR6, SR_CTAID.X ;  /* 0x00000000000679c3 */ /* 0x000e620000002500 */
        /* <DEDUP_REMOVED lines=39> */
.L_x_2519:
        /* <DEDUP_REMOVED lines=12> */
.L_x_2518:
[----:B------:R-:W-:Y:S05]  /*ca40*/  BSYNC B0 ;  /* 0x0000000000007941 */ /* 0x000fea0003800000 */
.L_x_2517:
        /* <DEDUP_REMOVED lines=21> */
.L_x_2515:
        /* <DEDUP_REMOVED lines=18> */
[----:B------:R-:W-:-:S05]  /*ccc0*/  VIADD R11, R6, 0xffffffff ;  /* 0xffffffff060b7836 */ /* 0x000fca0000000000 */
[----:B------:R2:W3:Y:S02]  /*ccd0*/  SHFL.IDX PT, R16, R4, R11, 0x1f ;  /* 0x00001f0b04107589 */ /* 0x0004e400000e0000 */
.L_x_2520:
[----:B-1----:R-:W-:Y:S01]  /*cce0*/  IMAD.MOV R2, RZ, RZ, -R3 ;  /* 0x000000ffff027224 */ /* 0x002fe200078e0a03 */
[----:B--2---:R-:W-:Y:S01]  /*ccf0*/  IABS R4, R8 ;  /* 0x0000000800047213 */ /* 0x004fe20000000000 */
        /* <DEDUP_REMOVED lines=8> */
[----:B------:R-:W-:Y:S01]  /*cd80*/  IMAD R4, R2, R4, R3 ;  /* 0x0000000402047224 */ /* 0x000fe200078e0203 */
[----:B------:R-:W-:-:S04]  /*cd90*/  LOP3.LUT R3, R7, R8, RZ, 0x3c, !PT ;  /* 0x0000000807037212 */ /* 0x000fc800078e3cff */
[----:B------:R-:W-:Y:S02]  /*cda0*/  ISETP.GT.U32.AND P1, PT, R9, R4, PT ;  /* 0x000000040900720c */ /* 0x000fe40003f24070 */
[----:B------:R-:W-:-:S11]  /*cdb0*/  ISETP.GE.AND P2, PT, R3, RZ, PT ;  /* 0x000000ff0300720c */ /* 0x000fd60003f46270 */
[----:B------:R-:W-:Y:S02]  /*cdc0*/  @!P1 IMAD.IADD R4, R4, 0x1, -R9 ;  /* 0x0000000104049824 */ /* 0x000fe400078e0a09 */
[----:B------:R-:W-:Y:S01]  /*cdd0*/  @!P1 VIADD R2, R2, 0x1 ;  /* 0x0000000102029836 */ /* 0x000fe20000000000 */
[----:B------:R-:W-:Y:S02]  /*cde0*/  ISETP.NE.AND P1, PT, R8, RZ, PT ;  /* 0x000000ff0800720c */ /* 0x000fe40003f25270 */
[----:B------:R-:W-:-:S13]  /*cdf0*/  ISETP.GE.U32.AND P0, PT, R4, R9, PT ;  /* 0x000000090400720c */ /* 0x000fda0003f06070 */
[----:B------:R-:W-:-:S04]  /*ce00*/  @P0 VIADD R2, R2, 0x1 ;  /* 0x0000000102020836 */ /* 0x000fc80000000000 */
[----:B------:R-:W-:-:S04]  /*ce10*/  IMAD.MOV.U32 R9, RZ, RZ, R2 ;  /* 0x000000ffff097224 */ /* 0x000fc800078e0002 */
[----:B------:R-:W-:Y:S01]  /*ce20*/  @!P2 IMAD.MOV R9, RZ, RZ, -R9 ;  /* 0x000000ffff09a224 */ /* 0x000fe200078e0a09 */
[----:B------:R-:W-:-:S05]  /*ce30*/  @!P1 LOP3.LUT R9, RZ, R8, RZ, 0x33, !PT ;  /* 0x00000008ff099212 */ /* 0x000fca00078e33ff */
[----:B------:R-:W-:Y:S02]  /*ce40*/  IMAD R4, R10, R9, RZ ;  /* 0x000000090a047224 */ /* 0x000fe400078e02ff */
[----:B------:R-:W-:Y:S02]  /*ce50*/  IMAD.MOV R9, RZ, RZ, -R9 ;  /* 0x000000ffff097224 */ /* 0x000fe400078e0a09 */
[----:B------:R-:W-:Y:S02]  /*ce60*/  IMAD.MOV R3, RZ, RZ, -R4 ;  /* 0x000000ffff037224 */ /* 0x000fe400078e0a04 */
[----:B------:R-:W-:-:S03]  /*ce70*/  IMAD R7, R8, R9, R7 ;  /* 0x0000000908077224 */ /* 0x000fc600078e0207 */
[----:B------:R-:W-:Y:S01]  /*ce80*/  VIADDMNMX R10, R3, UR5, R10, PT ;  /* 0x00000005030a7c46 */ /* 0x000fe2000b80010a */
[----:B------:R-:W-:Y:S01]  /*ce90*/  IMAD.IADD R4, R7, 0x1, R4 ;  /* 0x0000000107047824 */ /* 0x000fe200078e0204 */
[----:B------:R-:W-:Y:S02]  /*cea0*/  IABS R8, R7 ;  /* 0x0000000700087213 */ /* 0x000fe40000000000 */
[----:B------:R-:W-:-:S04]  /*ceb0*/  IABS R6, R10 ;  /* 0x0000000a00067213 */ /* 0x000fc80000000000 */
[----:B------:R-:W1:Y:S08]  /*cec0*/  I2F.RP R11, R6 ;  /* 0x00000006000b7306 */ /* 0x000e700000209400 */
[----:B-1----:R-:W1:Y:S02]  /*ced0*/  MUFU.RCP R11, R11 ;  /* 0x0000000b000b7308 */ /* 0x002e640000001000 */
[----:B-1----:R-:W-:-:S06]  /*cee0*/  VIADD R2, R11, 0xffffffe ;  /* 0x0ffffffe0b027836 */ /* 0x002fcc0000000000 */
[----:B------:R1:W2:Y:S02]  /*cef0*/  F2I.FTZ.U32.TRUNC.NTZ R3, R2 ;  /* 0x0000000200037305 */ /* 0x0002a4000021f000 */
[----:B-1----:R-:W-:Y:S02]  /*cf00*/  IMAD.MOV.U32 R2, RZ, RZ, RZ ;  /* 0x000000ffff027224 */ /* 0x002fe400078e00ff */
[----:B--2---:R-:W-:-:S04]  /*cf10*/  IMAD.MOV R9, RZ, RZ, -R3 ;  /* 0x000000ffff097224 */ /* 0x004fc800078e0a03 */
[----:B------:R-:W-:-:S04]  /*cf20*/  IMAD R9, R9, R6, RZ ;  /* 0x0000000609097224 */ /* 0x000fc800078e02ff */
[----:B------:R-:W-:Y:S01]  /*cf30*/  IMAD.HI.U32 R3, R3, R9, R2 ;  /* 0x0000000903037227 */ /* 0x000fe200078e0002 */
[-C--:B------:R-:W-:Y:S02]  /*cf40*/  IABS R9, R10.reuse ;  /* 0x0000000a00097213 */ /* 0x080fe40000000000 */
[----:B------:R-:W-:-:S03]  /*cf50*/  LOP3.LUT R2, R7, R10, RZ, 0x3c, !PT ;  /* 0x0000000a07027212 */ /* 0x000fc600078e3cff */
[----:B------:R-:W-:Y:S01]  /*cf60*/  IMAD.MOV R9, RZ, RZ, -R9 ;  /* 0x000000ffff097224 */ /* 0x000fe200078e0a09 */
[----:B------:R-:W-:Y:S01]  /*cf70*/  ISETP.GE.AND P2, PT, R2, RZ, PT ;  /* 0x000000ff0200720c */ /* 0x000fe20003f46270 */
[----:B------:R-:W-:-:S04]  /*cf80*/  IMAD.HI.U32 R3, R3, R8, RZ ;  /* 0x0000000803037227 */ /* 0x000fc800078e00ff */
        /* <DEDUP_REMOVED lines=14> */
.L_x_2516:
[----:B------:R-:W-:Y:S02]  /*d070*/  IMAD.MOV.U32 R17, RZ, RZ, RZ ;  /* 0x000000ffff117224 */ /* 0x000fe400078e00ff */
[----:B------:R-:W-:Y:S02]  /*d080*/  IMAD.U32 R16, RZ, RZ, UR6 ;  /* 0x00000006ff107e24 */ /* 0x000fe4000f8e00ff */
[----:B------:R-:W-:-:S07]  /*d090*/  IMAD.MOV.U32 R18, RZ, RZ, RZ ;  /* 0x000000ffff127224 */ /* 0x000fce00078e00ff */
.L_x_2521:
[----:B------:R-:W-:-:S13]  /*d0a0*/  ISETP.NE.AND P0, PT, R0, RZ, PT ;  /* 0x000000ff0000720c */ /* 0x000fda0003f05270 */
[----:B------:R-:W1:Y:S01]  /*d0b0*/  @!P0 S2R R3, SR_CgaCtaId ;  /* 0x0000000000038919 */ /* 0x000e620000008800 */
[----:B------:R-:W-:-:S04]  /*d0c0*/  @!P0 MOV R0, 0x400 ;  /* 0x0000040000008802 */ /* 0x000fc80000000f00 */
[----:B-1----:R-:W-:-:S05]  /*d0d0*/  @!P0 LEA R0, R3, R0, 0x18 ;  /* 0x0000000003008211 */ /* 0x002fca00078ec0ff */
[----:B------:R2:W-:Y:S01]  /*d0e0*/  @!P0 STS.128 [R0+0x288d0], R16 ;  /* 0x0288d01000008388 */ /* 0x0005e20000000c00 */
[----:B------:R-:W-:Y:S06]  /*d0f0*/  BAR.ARV 0x5, 0x180 ;  /* 0x0146000000007b1d */ /* 0x000fec0000002000 */
.L_x_2514:
[----:B0-2---:R-:W-:Y:S01]  /*d100*/  IMAD.MOV.U32 R0, RZ, RZ, 0x1 ;  /* 0x00000001ff007424 */ /* 0x005fe200078e00ff */
        /* <DEDUP_REMOVED lines=26> */
[----:B------:R0:W-:Y:S01]  /*d2b0*/  STL [R1+0x4], R4 ;  /* 0x0000040401007387 */ /* 0x0001e20000100800 */
[----:B------:R-:W-:-:S03]  /*d2c0*/  IMAD.MOV.U32 R2, RZ, RZ, 0x1 ;  /* 0x00000001ff027424 */ /* 0x000fc600078e00ff */
[----:B------:R0:W-:Y:S04]  /*d2d0*/  STL [R1+0x24], R3 ;  /* 0x0000240301007387 */ /* 0x0001e80000100800 */
[----:B------:R0:W-:Y:S04]  /*d2e0*/  STL [R1+0x8], RZ ;  /* 0x000008ff01007387 */ /* 0x0001e80000100800 */
[----:B------:R0:W-:Y:S04]  /*d2f0*/  STL [R1+0x14], R2 ;  /* 0x0000140201007387 */ /* 0x0001e80000100800 */
[----:B------:R0:W-:Y:S02]  /*d300*/  STL [R1+0x48], RZ ;  /* 0x000048ff01007387 */ /* 0x0001e40000100800 */
.L_x_2621:
[----:B0---4-:R-:W0:Y:S02]  /*d310*/  LDC.64 R2, c[0x0][0xc88] ;  /* 0x00032200ff027b82 */ /* 0x011e240000000a00 */
[----:B0-----:R-:W-:-:S05]  /*d320*/  IMAD.WIDE R2, R19, 0x4, R2 ;  /* 0x0000000413027825 */ /* 0x001fca00078e0202 */
[----:B--2---:R-:W2:Y:S01]  /*d330*/  LDG.E R12, desc[UR40][R2.64] ;  /* 0x00000028020c7981 */ /* 0x004ea2000c1e1900 */
[----:B------:R-:W-:Y:S05]  /*d340*/  YIELD ;  /* 0x0000000000007946 */ /* 0x000fea0003800000 */
[----:B------:R-:W-:Y:S01]  /*d350*/  ULDC.64 UR4, c[0x0][0xa28] ;  /* 0x00028a0000047ab9 */ /* 0x000fe20000000a00 */
[----:B------:R-:W-:Y:S01]  /*d360*/  IMAD.MOV.U32 R0, RZ, RZ, RZ ;  /* 0x000000ffff007224 */ /* 0x000fe200078e00ff */
[----:B------:R-:W-:Y:S01]  /*d370*/  ISETP.NE.U32.AND P0, PT, RZ, UR4, PT ;  /* 0x00000004ff007c0c */ /* 0x000fe2000bf05070 */
[----:B------:R-:W-:Y:S01]  /*d380*/  IMAD.MOV.U32 R6, RZ, RZ, RZ ;  /* 0x000000ffff067224 */ /* 0x000fe200078e00ff */
[----:B------:R-:W-:Y:S01]  /*d390*/  ULDC.64 UR8, c[0x0][0xa18] ;  /* 0x0002860000087ab9 */ /* 0x000fe20000000a00 */
[----:B------:R-:W-:Y:S01]  /*d3a0*/  ULDC.64 UR6, c[0x0][0xa08] ;  /* 0x0002820000067ab9 */ /* 0x000fe20000000a00 */
[----:B------:R-:W-:-:S02]  /*d3b0*/  ISETP.NE.AND.EX P0, PT, RZ, UR5, PT, P0 ;  /* 0x00000005ff007c0c */ /* 0x000fc4000bf05300 */
        /* <DEDUP_REMOVED lines=11> */
[----:B---3--:R-:W-:Y:S01]  /*d470*/  IMAD.MOV.U32 R8, RZ, RZ, RZ ;  /* 0x000000ffff087224 */ /* 0x008fe200078e00ff */
        /* <DEDUP_REMOVED lines=33> */
.L_x_2523:
[----:B------:R-:W-:Y:S01]  /*d690*/  IMAD.MOV.U32 R2, RZ, RZ, R12 ;  /* 0x000000ffff027224 */ /* 0x000fe200078e000c */
[----:B------:R-:W-:Y:S01]  /*d6a0*/  ULDC.64 UR4, c[0x0][0xa20] ;  /* 0x0002880000047ab9 */ /* 0x000fe20000000a00 */
[----:B-----5:R-:W-:Y:S01]  /*d6b0*/  IMAD.IADD R3, R8, 0x1, R0 ;  /* 0x0000000108037824 */ /* 0x020fe200078e0200 */
[----:B------:R-:W-:Y:S02]  /*d6c0*/  ISETP.NE.U32.AND P1, PT, RZ, UR4, PT ;  /* 0x00000004ff007c0c */ /* 0x000fe4000bf25070 */
[----:B------:R2:W-:Y:S02]  /*d6d0*/  STL [R1+0x10], R2 ;  /* 0x0000100201007387 */ /* 0x0005e40000100800 */
[----:B------:R-:W-:Y:S02]  /*d6e0*/  ISETP.NE.AND.EX P1, PT, RZ, UR5, PT, P1 ;  /* 0x00000005ff007c0c */ /* 0x000fe4000bf25310 */
[----:B------:R2:W-:Y:S11]  /*d6f0*/  STL [R1+0x18], R3 ;  /* 0x0000180301007387 */ /* 0x0005f60000100800 */
[----:B--2---:R-:W-:Y:S05]  /*d700*/  @!P1 BRA `(.L_x_2524) ;  /* 0x0000000000109947 */ /* 0x004fea0003800000 */
[----:B------:R-:W-:-:S04]  /*d710*/  IADD3 R6, P0, R11, UR4, RZ ;  /* 0x000000040b067c10 */ /* 0x000fc8000ff1e0ff */
[----:B------:R-:W-:-:S05]  /*d720*/  IADD3.X R7, R10, UR5, RZ, P0, !PT ;  /* 0x000000050a077c10 */ /* 0x000fca00087fe4ff */
[----:B------:R2:W5:Y:S01]  /*d730*/  LDG.E R6, desc[UR40][R6.64] ;  /* 0x0000002806067981 */ /* 0x000562000c1e1900 */
[----:B------:R-:W-:Y:S05]  /*d740*/  BRA `(.L_x_2525) ;  /* 0x0000000000107947 */ /* 0x000fea0003800000 */
.L_x_2524:
[----:B------:R-:W-:Y:S05]  /*d750*/  @!P0 BRA `(.L_x_2525) ;  /* 0x00000000000c8947 */ /* 0x000fea0003800000 */
[----:B------:R-:W2:Y:S04]  /*d760*/  LDG.E R6, desc[UR40][R4.64] ;  /* 0x0000002804067981 */ /* 0x000ea8000c1e1900 */
[----:B------:R-:W2:Y:S02]  /*d770*/  LDG.E R4, desc[UR40][R4.64+0x4] ;  /* 0x0000042804047981 */ /* 0x000ea4000c1e1900 */
[----:B--2---:R-:W-:-:S07]  /*d780*/  IMAD.IADD R6, R4, 0x1, -R6 ;  /* 0x0000000104067824 */ /* 0x004fce00078e0a06 */
.L_x_2525:
[----:B-----5:R-:W-:Y:S01]  /*d790*/  IMAD.IADD R6, R6, 0x1, -R0 ;  /* 0x0000000106067824 */ /* 0x020fe200078e0a00 */
[----:B------:R-:W-:Y:S01]  /*d7a0*/  BSSY B7, `(.L_x_2526) ;  /* 0x00003ff000077945 */ /* 0x000fe20003800000 */
[----:B------:R-:W3:Y:S02]  /*d7b0*/  LDC R0, c[0x0][0x448] ;  /* 0x00011200ff007b82 */ /* 0x000ee40000000800 */
[----:B---3--:R-:W-:Y:S01]  /*d7c0*/  ISETP.NE.AND P0, PT, R0, 0x1, PT ;  /* 0x000000010000780c */ /* 0x008fe20003f05270 */
[----:B------:R-:W-:-:S04]  /*d7d0*/  IMAD.SHL.U32 R0, R17, 0x80, RZ ;  /* 0x0000008011007824 */ /* 0x000fc800078e00ff */
[----:B------:R-:W-:-:S08]  /*d7e0*/  VIADD R0, R0, 0x7f ;  /* 0x0000007f00007836 */ /* 0x000fd00000000000 */
[----:B------:R-:W3:Y:S08]  /*d7f0*/  @P0 LDC R2, c[0x0][0x44c] ;  /* 0x00011300ff020b82 */ /* 0x000ef00000000800 */
[----:B------:R-:W4:Y:S01]  /*d800*/  @P0 LDC R3, c[0x0][0x450] ;  /* 0x00011400ff030b82 */ /* 0x000f220000000800 */
[----:B---3--:R-:W-:-:S05]  /*d810*/  @P0 IMAD.HI.U32 R2, R0, R2, RZ ;  /* 0x0000000200020227 */ /* 0x008fca00078e00ff */
[----:B----4-:R-:W-:Y:S02]  /*d820*/  @P0 SHF.R.U32.HI R0, RZ, R3, R2 ;  /* 0x00000003ff000219 */ /* 0x010fe40000011602 */
[C---:B------:R-:W-:Y:S01]  /*d830*/  IADD3 R2, R6.reuse, 0x80, -R9 ;  /* 0x0000008006027810 */ /* 0x040fe20007ffe809 */
[----:B------:R-:W-:-:S04]  /*d840*/  VIADD R6, R6, 0x7f ;  /* 0x0000007f06067836 */ /* 0x000fc80000000000 */
[----:B------:R-:W-:Y:S01]  /*d850*/  IMAD.IADD R0, R2, 0x1, R0 ;  /* 0x0000000102007824 */ /* 0x000fe200078e0200 */
[----:B------:R-:W-:-:S04]  /*d860*/  SHF.R.S32.HI R2, RZ, 0x1f, R6 ;  /* 0x0000001fff027819 */ /* 0x000fc80000011406 */
[----:B------:R-:W-:Y:S02]  /*d870*/  SHF.R.S32.HI R3, RZ, 0x1f, R0 ;  /* 0x0000001fff037819 */ /* 0x000fe40000011400 */
[----:B------:R-:W-:Y:S02]  /*d880*/  LEA.HI R2, R2, R6, RZ, 0x7 ;  /* 0x0000000602027211 */ /* 0x000fe400078f38ff */
[----:B------:R-:W-:Y:S02]  /*d890*/  LEA.HI R3, R3, R0, RZ, 0x7 ;  /* 0x0000000003037211 */ /* 0x000fe400078f38ff */
[----:B------:R-:W-:Y:S02]  /*d8a0*/  SHF.R.S32.HI R2, RZ, 0x7, R2 ;  /* 0x00000007ff027819 */ /* 0x000fe40000011402 */
[----:B------:R-:W-:-:S04]  /*d8b0*/  SHF.R.S32.HI R3, RZ, 0x7, R3 ;  /* 0x00000007ff037819 */ /* 0x000fc80000011403 */
[----:B------:R-:W-:-:S04]  /*d8c0*/  VIMNMX R4, R2, R3, PT ;  /* 0x0000000302047248 */ /* 0x000fc80003fe0100 */
[----:B------:R-:W-:Y:S01]  /*d8d0*/  ISETP.GT.AND P0, PT, R4, RZ, PT ;  /* 0x000000ff0400720c */ /* 0x000fe20003f04270 */
        /* <DEDUP_REMOVED lines=19> */
.L_x_2527:
[----:B------:R-:W3:Y:S01]  /*da10*/  LDL R0, [R1+0x4] ;  /* 0x0000040001007983 */ /* 0x000ee20000100800 */
        /* <DEDUP_REMOVED lines=20> */
.L_x_2530:
[----:B------:R-:W-:Y:S05]  /*db60*/  BSYNC B6 ;  /* 0x0000000000067941 */ /* 0x000fea0003800000 */
.L_x_2529:
        /* <DEDUP_REMOVED lines=21> */
.L_x_2533:
        /* <DEDUP_REMOVED lines=16> */
.L_x_2532:
[----:B------:R-:W-:Y:S05]  /*ddc0*/  BSYNC B6 ;  /* 0x0000000000067941 */ /* 0x000fea0003800000 */
.L_x_2531:
[----:B------:R-:W3:Y:S01]  /*ddd0*/  LDL.LU R2, [R1] ;  /* 0x0000000001027983 */ /* 0x000ee20000300800 */
[----:B------:R-:W-:-:S03]  /*dde0*/  ULDC.64 UR4, c[0x0][0x9f8] ;  /* 0x00027e0000047ab9 */ /* 0x000fc60000000a00 */
[----:B------:R-:W4:Y:S04]  /*ddf0*/  LDL.LU R4, [R1+0xc] ;  /* 0x00000c0001047983 */ /* 0x000f280000300800 */
[----:B--2---:R-:W2:Y:S01]  /*de00*/  LDL R7, [R1+0x10] ;  /* 0x0000100001077983 */ /* 0x004ea20000100800 */
[----:B------:R-:W-:-:S03]  /*de10*/  ISETP.NE.U32.AND P0, PT, RZ, UR4, PT ;  /* 0x00000004ff007c0c */ /* 0x000fc6000bf05070 */
[----:B------:R-:W5:Y:S01]  /*de20*/  LDL R0, [R1+0x2c] ;  /* 0x00002c0001007983 */ /* 0x000f620000100800 */
[----:B------:R-:W-:-:S13]  /*de30*/  ISETP.NE.AND.EX P0, PT, RZ, UR5, PT, P0 ;  /* 0x00000005ff007c0c */ /* 0x000fda000bf05300 */
[----:B---3--:R-:W-:-:S04]  /*de40*/  @P0 IADD3 R2, P1, R2, UR4, RZ ;  /* 0x0000000402020c10 */ /* 0x008fc8000ff3e0ff */
[----:B----4-:R-:W-:Y:S01]  /*de50*/  @P0 IADD3.X R3, R4, UR5, RZ, P1, !PT ;  /* 0x0000000504030c10 */ /* 0x010fe20008ffe4ff */
[----:B------:R-:W-:-:S04]  /*de60*/  ULDC.64 UR4, c[0x0][0xa08] ;  /* 0x0002820000047ab9 */ /* 0x000fc80000000a00 */
[----:B--2---:R2:W3:Y:S02]  /*de70*/  @P0 LDG.E R7, desc[UR40][R2.64] ;  /* 0x0000002802070981 */ /* 0x0044e4000c1e1900 */
[----:B--2---:R-:W2:Y:S01]  /*de80*/  LDC.64 R2, c[0x0][0x418] ;  /* 0x00010600ff027b82 */ /* 0x004ea20000000a00 */
[----:B-----5:R-:W-:Y:S01]  /*de90*/  VIADD R4, R0, 0xffffffff ;  /* 0xffffffff00047836 */ /* 0x020fe20000000000 */
[----:B---3--:R-:W-:Y:S01]  /*dea0*/  SHF.R.S32.HI R8, RZ, 0x1f, R7 ;  /* 0x0000001fff087819 */ /* 0x008fe20000011407 */
[----:B------:R3:W-:Y:S04]  /*deb0*/  @P0 STL [R1+0x10], R7 ;  /* 0x0000100701000387 */ /* 0x0007e80000100800 */
[----:B------:R3:W-:Y:S01]  /*dec0*/  STL [R1+0x1c], R8 ;  /* 0x00001c0801007387 */ /* 0x0007e20000100800 */
[----:B--2---:R-:W-:Y:S01]  /*ded0*/  LOP3.LUT P0, RZ, R2, UR4, RZ, 0xfc, !PT ;  /* 0x0000000402ff7c12 */ /* 0x004fe2000f80fcff */
[----:B------:R-:W-:-:S03]  /*dee0*/  UMOV UR4, 0xffffffff ;  /* 0xffffffff00047882 */ /* 0x000fc60000000000 */
[----:B------:R-:W-:-:S04]  /*def0*/  LOP3.LUT P0, RZ, R3, UR5, RZ, 0xfc, P0 ;  /* 0x0000000503ff7c12 */ /* 0x000fc8000800fcff */
[----:B------:R-:W-:Y:S01]  /*df00*/  SEL R0, R7, RZ, !P0 ;  /* 0x000000ff07007207 */ /* 0x000fe20004000000 */
[----:B---3--:R-:W-:Y:S08]  /*df10*/  BRA.DIV UR4, `(.L_x_2534) ;  /* 0x0000004a04d07947 */ /* 0x008ff0000b800000 */
[----:B------:R-:W2:Y:S02]  /*df20*/  S2R R5, SR_TID.X ;  /* 0x0000000000057919 */ /* 0x000ea40000002100 */
[----:B--2---:R-:W-:-:S04]  /*df30*/  SHF.R.U32.HI R5, RZ, 0x5, R5 ;  /* 0x00000005ff057819 */ /* 0x004fc80000011605 */
[----:B------:R-:W-:-:S05]  /*df40*/  LOP3.LUT R5, R5, 0x3, RZ, 0xc0, !PT ;  /* 0x0000000305057812 */ /* 0x000fca00078ec0ff */
[----:B------:R2:W3:Y:S02]  /*df50*/  SHFL.IDX PT, R14, R5, RZ, 0x1f ;  /* 0x00001fff050e7589 */ /* 0x0004e400000e0000 */
.L_x_2637:
[----:B------:R-:W-:Y:S01]  /*df60*/  PLOP3.LUT P1, PT, PT, PT, PT, 0x8, 0x0 ;  /* 0x000000000000781c */ /* 0x000fe20003f2e170 */
[----:B------:R4:W-:Y:S01]  /*df70*/  STL [R1], R0 ;  /* 0x0000000001007387 */ /* 0x0009e20000100800 */
[----:B---3--:R-:W-:-:S03]  /*df80*/  ISETP.NE.AND P0, PT, R14, RZ, PT ;  /* 0x000000ff0e00720c */ /* 0x008fc60003f05270 */
[----:B------:R3:W-:Y:S01]  /*df90*/  STL [R1+0xc], R4 ;  /* 0x00000c0401007387 */ /* 0x0007e20000100800 */
[----:B----4-:R-:W-:-:S05]  /*dfa0*/  P2R R0, PR, RZ, 0x2 ;  /* 0x00000002ff007803 */ /* 0x010fca0000000000 */
[----:B------:R3:W-:Y:S04]  /*dfb0*/  STL [R1+0x20], R0 ;  /* 0x0000200001007387 */ /* 0x0007e80000100800 */
[----:B------:R-:W-:Y:S05]  /*dfc0*/  @P0 BRA `(.L_x_2535) ;  /* 0x0000000400300947 */ /* 0x000fea0003800000 */
[----:B------:R-:W-:-:S03]  /*dfd0*/  UMOV UR4, 0xffffffff ;  /* 0xffffffff00047882 */ /* 0x000fc60000000000 */
[----:B------:R-:W-:Y:S05]  /*dfe0*/  BRA.DIV UR4, `(.L_x_2536) ;  /* 0x0000004a04d07947 */ /* 0x000fea000b800000 */
[----:B------:R-:W-:-:S13]  /*dff0*/  ELECT P6, URZ, PT ;  /* 0x00000000003f782f */ /* 0x000fda00038c0000 */
.L_x_2640:
[----:B------:R-:W-:Y:S05]  /*e000*/  @!P6 BRA `(.L_x_2535) ;  /* 0x000000040020e947 */ /* 0x000fea0003800000 */
[----:B------:R-:W-:-:S04]  /*e010*/  ISETP.NE.U32.AND P0, PT, R2, RZ, PT ;  /* 0x000000ff0200720c */ /* 0x000fc80003f05070 */
[----:B------:R-:W-:-:S13]  /*e020*/  ISETP.NE.AND.EX P0, PT, R3, RZ, PT, P0 ;  /* 0x000000ff0300720c */ /* 0x000fda0003f05300 */
[----:B------:R-:W-:Y:S05]  /*e030*/  @!P0 BRA `(.L_x_2537) ;  /* 0x0000000000548947 */ /* 0x000fea0003800000 */
[----:B------:R-:W4:Y:S01]  /*e040*/  LDC R6, c[0x0][0x43c] ;  /* 0x00010f00ff067b82 */ /* 0x000f220000000800 */
[----:B01----:R-:W-:Y:S01]  /*e050*/  IMAD.MOV.U32 R9, RZ, RZ, R4 ;  /* 0x000000ffff097224 */ /* 0x003fe200078e0004 */
[----:B------:R-:W-:-:S03]  /*e060*/  ULDC.64 UR4, c[0x0][0x428] ;  /* 0x00010a0000047ab9 */ /* 0x000fc60000000a00 */
[----:B---3--:R-:W-:Y:S01]  /*e070*/  IMAD.MOV.U32 R0, RZ, RZ, R9 ;  /* 0x000000ffff007224 */ /* 0x008fe200078e0009 */
[----:B----4-:R-:W-:-:S13]  /*e080*/  ISETP.NE.AND P0, PT, R6, 0x1, PT ;  /* 0x000000010600780c */ /* 0x010fda0003f05270 */
[----:B--2---:R-:W0:Y:S02]  /*e090*/  @P0 LDC.64 R4, c[0x0][0x440] ;  /* 0x00011000ff040b82 */ /* 0x004e240000000a00 */
        /* <DEDUP_REMOVED lines=13> */
[----:B------:R-:W2:Y:S04]  /*e170*/  LDG.E R0, desc[UR40][R2.64] ;  /* 0x0000002802007981 */ /* 0x000ea8000c1e1900 */
[----:B--2---:R4:W-:Y:S02]  /*e180*/  STL [R1], R0 ;  /* 0x0000000001007387 */ /* 0x0049e40000100800 */
.L_x_2537:
[----:B------:R-:W5:Y:S04]  /*e190*/  LDL R7, [R1+0x4] ;  /* 0x0000040001077983 */ /* 0x000f680000100800 */
[----:B---34-:R-:W5:Y:S04]  /*e1a0*/  LDL R0, [R1+0x8] ;  /* 0x0000080001007983 */ /* 0x018f680000100800 */
[----:B------:R-:W3:Y:S01]  /*e1b0*/  LDL R2, [R1+0x14] ;  /* 0x0000140001027983 */ /* 0x000ee20000100800 */
[----:B-----5:R-:W-:Y:S01]  /*e1c0*/  IMAD R0, R0, 0x8, R7 ;  /* 0x0000000800007824 */ /* 0x020fe200078e0207 */
[----:B---3--:R-:W-:-:S04]  /*e1d0*/  SHF.L.U32 R2, R2, 0x1f, RZ ;  /* 0x0000001f02027819 */ /* 0x008fc800000006ff */
[----:B------:R-:W3:Y:S02]  /*e1e0*/  SYNCS.PHASECHK.TRANS64.TRYWAIT P0, [R0+URZ+0x28840], R2 ;  /* 0x02884002000075a7 */ /* 0x000ee4000800017f */
[----:B---3--:R-:W-:Y:S05]  /*e1f0*/  @!P0 BRA `(.L_x_2538) ;  /* 0x00000048006c8947 */ /* 0x008fea0003800000 */
.L_x_2641:
[----:B------:R-:W4:Y:S02]  /*e200*/  S2R R3, SR_TID.X ;  /* 0x0000000000037919 */ /* 0x000f240000002100 */
        /* <DEDUP_REMOVED lines=10> */
.L_x_2539:
[----:B--2---:R-:W2:Y:S04]  /*e2b0*/  LDL R5, [R1+0x4] ;  /* 0x0000040001057983 */ /* 0x004ea80000100800 */
[----:B------:R-:W2:Y:S04]  /*e2c0*/  LDL R4, [R1+0x8] ;  /* 0x0000080001047983 */ /* 0x000ea80000100800 */
[----:B------:R-:W4:Y:S04]  /*e2d0*/  LDL R6, [R1+0xc] ;  /* 0x00000c0001067983 */ /* 0x000f280000100800 */
[----:B------:R-:W5:Y:S04]  /*e2e0*/  LDL R3, [R1+0x18] ;  /* 0x0000180001037983 */ /* 0x000f680000100800 */
[----:B---3--:R-:W3:Y:S01]  /*e2f0*/  LDL R2, [R1] ;  /* 0x0000000001027983 */ /* 0x008ee20000100800 */
[----:B------:R-:W-:Y:S01]  /*e300*/  R2UR UR9, R0 ;  /* 0x00000000000972ca */ /* 0x000fe200000e0000 */
[----:B------:R-:W-:Y:S01]  /*e310*/  UIADD3 UR4, UP0, UR38, 0x370, URZ ;  /* 0x0000037026047890 */ /* 0x000fe2000ff1e03f */
[----:B------:R-:W-:-:S02]  /*e320*/  R2UR UR12, R18 ;  /* 0x00000000120c72ca */ /* 0x000fc400000e0000 */
[----:B------:R-:W-:Y:S01]  /*e330*/  PLOP3.LUT P0, PT, PT, PT, PT, 0x80, 0x0 ;  /* 0x000000000000781c */ /* 0x000fe20003f0f070 */
[----:B------:R-:W-:Y:S01]  /*e340*/  UMOV UR10, URZ ;  /* 0x0000003f000a7c82 */ /* 0x000fe20008000000 */
[----:B------:R-:W-:-:S07]  /*e350*/  UMOV UR7, 0x14f00000 ;  /* 0x14f0000000077882 */ /* 0x000fce0000000000 */
[----:B------:R-:W-:Y:S01]  /*e360*/  UIADD3 UR9, UR9, 0x28830, URZ ;  /* 0x0002883009097890 */ /* 0x000fe2000fffe03f */
[----:B------:R-:W-:Y:S01]  /*e370*/  UMOV UR15, 0x40 ;  /* 0x00000040000f7882 */ /* 0x000fe20000000000 */
[----:B--2---:R-:W-:Y:S01]  /*e380*/  IMAD R0, R4, 0x8000, R5 ;  /* 0x0000800004007824 */ /* 0x004fe200078e0205 */
[----:B----4-:R-:W-:-:S04]  /*e390*/  R2UR UR11, R6 ;  /* 0x00000000060b72ca */ /* 0x010fc800000e0000 */
[----:B------:R-:W-:Y:S02]  /*e3a0*/  R2UR UR6, R0 ;  /* 0x00000000000672ca */ /* 0x000fe400000e0000 */
[----:B-----5:R-:W-:Y:S02]  /*e3b0*/  R2UR UR5, R3 ;  /* 0x00000000030572ca */ /* 0x020fe400000e0000 */
[----:B---3--:R-:W-:-:S09]  /*e3c0*/  R2UR UR13, R2 ;  /* 0x00000000020d72ca */ /* 0x008fd200000e0000 */
[----:B------:R-:W-:Y:S02]  /*e3d0*/  UIADD3 UR8, UR6, 0x18400, URZ ;  /* 0x0001840006087890 */ /* 0x000fe4000fffe03f */
[----:B------:R-:W-:Y:S02]  /*e3e0*/  ULEA UR11, UR11, UR5, 0x7 ;  /* 0x000000050b0b7291 */ /* 0x000fe4000f8e383f */
[----:B------:R-:W-:Y:S02]  /*e3f0*/  UIADD3.X UR5, URZ, UR39, URZ, UP0, !UPT ;  /* 0x000000273f057290 */ /* 0x000fe400087fe43f */
[----:B------:R-:W-:Y:S01]  /*e400*/  UIADD3 UR14, UR6, 0x1c400, URZ ;  /* 0x0001c400060e7890 */ /* 0x000fe2000fffe03f */
[----:B------:R-:W-:Y:S02]  /*e410*/  P2R R0, PR, RZ, 0x1 ;  /* 0x00000001ff007803 */ /* 0x000fe40000000000 */
[----:B------:R-:W-:-:S04]  /*e420*/  UMOV UR6, 0x0 ;  /* 0x0000000000067882 */ /* 0x000fc80000000000 */
[----:B------:R2:W-:Y:S01]  /*e430*/  UTMALDG.4D [UR8], [UR4], desc[UR6] ;  /* 0x00000608040075b4 */ /* 0x0005e20008019000 */
[----:B------:R4:W-:Y:S01]  /*e440*/  STL [R1+0x20], R0 ;  /* 0x0000200001007387 */ /* 0x0009e20000100800 */
[----:B--2---:R-:W-:Y:S01]  /*e450*/  UMOV UR8, UR14 ;  /* 0x0000000e00087c82 */ /* 0x004fe20008000000 */
[----:B------:R-:W-:Y:S02]  /*e460*/  UMOV UR10, UR15 ;  /* 0x0000000f000a7c82 */ /* 0x000fe40008000000 */
[----:B------:R4:W-:Y:S01]  /*e470*/  UTMALDG.4D [UR8], [UR4], desc[UR6] ;  /* 0x00000608040075b4 */ /* 0x0009e20008019000 */
[----:B------:R-:W-:Y:S02]  /*e480*/  NOP ;  /* 0x0000000000007918 */ /* 0x000fe40000000000 */
.L_x_2535:
[----:B------:R-:W5:Y:S04]  /*e490*/  LDL R2, [R1+0x4] ;  /* 0x0000040001027983 */ /* 0x000f680000100800 */
[----:B------:R-:W5:Y:S04]  /*e4a0*/  LDL.LU R3, [R1+0x30] ;  /* 0x0000300001037983 */ /* 0x000f680000300800 */
[----:B--2---:R-:W2:Y:S04]  /*e4b0*/  LDL.LU R5, [R1+0x28] ;  /* 0x0000280001057983 */ /* 0x004ea80000300800 */
[----:B---3--:R-:W3:Y:S01]  /*e4c0*/  LDL.LU R4, [R1+0x38] ;  /* 0x0000380001047983 */ /* 0x008ee20000300800 */
[----:B------:R-:W-:Y:S05]  /*e4d0*/  WARPSYNC.ALL ;  /* 0x0000000000007948 */ /* 0x000fea0003800000 */
[----:B----4-:R-:W-:Y:S01]  /*e4e0*/  ULDC.64 UR4, c[0x0][0x298] ;  /* 0x0000a60000047ab9 */ /* 0x010fe20000000a00 */
[----:B------:R-:W-:Y:S01]  /*e4f0*/  ULDC.64 UR6, c[0x0][0xa00] ;  /* 0x0002800000067ab9 */ /* 0x000fe20000000a00 */
[----:B------:R-:W-:Y:S01]  /*e500*/  BSSY B6, `(.L_x_2540) ;  /* 0x0000024000067945 */ /* 0x000fe20003800000 */
[----:B------:R-:W-:Y:S01]  /*e510*/  BAR.SYNC.DEFER_BLOCKING 0x8, 0x180 ;  /* 0x0206000000007b1d */ /* 0x000fe20000010000 */
[----:B------:R-:W-:-:S04]  /*e520*/  ISETP.NE.U32.AND P0, PT, RZ, UR6, PT ;  /* 0x00000006ff007c0c */ /* 0x000fc8000bf05070 */
[----:B------:R-:W-:Y:S01]  /*e530*/  ISETP.NE.AND.EX P0, PT, RZ, UR7, PT, P0 ;  /* 0x00000007ff007c0c */ /* 0x000fe2000bf05300 */
[----:B-----5:R-:W-:Y:S01]  /*e540*/  VIADD R2, R2, 0x10400 ;  /* 0x0001040002027836 */ /* 0x020fe20000000000 */
[----:B------:R-:W-:-:S04]  /*e550*/  SHF.R.S32.HI R0, RZ, 0x1f, R3 ;  /* 0x0000001fff007819 */ /* 0x000fc80000011403 */
[----:B------:R-:W-:Y:S02]  /*e560*/  LOP3.LUT P1, RZ, R2, 0x3ff, RZ, 0xc0, !PT ;  /* 0x000003ff02ff7812 */ /* 0x000fe4000782c0ff */
[----:B--2---:R-:W-:Y:S01]  /*e570*/  SEL R5, R5, RZ, !P0 ;  /* 0x000000ff05057207 */ /* 0x004fe20004000000 */
[----:B------:R-:W-:Y:S01]  /*e580*/  IMAD R0, R0, UR4, RZ ;  /* 0x0000000400007c24 */ /* 0x000fe2000f8e02ff */
[----:B---3--:R-:W-:-:S03]  /*e590*/  SEL R4, R4, RZ, !P0 ;  /* 0x000000ff04047207 */ /* 0x008fc60004000000 */
[C---:B------:R-:W-:Y:S02]  /*e5a0*/  IMAD R0, R3.reuse, UR5, R0 ;  /* 0x0000000503007c24 */ /* 0x040fe4000f8e0200 */
[----:B------:R-:W-:-:S05]  /*e5b0*/  IMAD.WIDE.U32 R2, R3, UR4, RZ ;  /* 0x0000000403027c25 */ /* 0x000fca000f8e00ff */
[----:B------:R2:W-:Y:S04]  /*e5c0*/  STL.64 [R1+0x40], R2 ;  /* 0x0000400201007387 */ /* 0x0005e80000100a00 */
[----:B------:R3:W-:Y:S04]  /*e5d0*/  STL [R1+0x28], R5 ;  /* 0x0000280501007387 */ /* 0x0007e80000100800 */
[----:B------:R3:W-:Y:S01]  /*e5e0*/  STL [R1+0x4c], R4 ;  /* 0x00004c0401007387 */ /* 0x0007e20000100800 */
[----:B--2---:R-:W-:Y:S01]  /*e5f0*/  IMAD.IADD R2, R3, 0x1, R0 ;  /* 0x0000000103027824 */ /* 0x004fe200078e0200 */
[----:B------:R-:W-:-:S05]  /*e600*/  SHF.R.S32.HI R0, RZ, 0x1f, R18 ;  /* 0x0000001fff007819 */ /* 0x000fca0000011412 */
[----:B------:R3:W-:Y:S04]  /*e610*/  STL [R1+0x38], R0 ;  /* 0x0000380001007387 */ /* 0x0007e80000100800 */
[----:B------:R3:W-:Y:S01]  /*e620*/  STL [R1+0x30], R2 ;  /* 0x0000300201007387 */ /* 0x0007e20000100800 */
[----:B------:R-:W-:Y:S05]  /*e630*/  @!P1 BRA `(.L_x_2541) ;  /* 0x0000000000409947 */ /* 0x000fea0003800000 */
[----:B---3--:R-:W-:Y:S01]  /*e640*/  MOV R2, 0x0 ;  /* 0x0000000000027802 */ /* 0x008fe20000000f00 */
[----:B------:R-:W-:Y:S01]  /*e650*/  ULDC.64 UR4, c[0x4][0xa0] ;  /* 0x0100280000047ab9 */ /* 0x000fe20000000a00 */
[----:B------:R-:W-:Y:S01]  /*e660*/  ULDC.64 UR6, c[0x4][0xa8] ;  /* 0x01002a0000067ab9 */ /* 0x000fe20000000a00 */
[----:B------:R-:W-:Y:S01]  /*e670*/  ULDC.64 UR8, c[0x4][0x20] ;  /* 0x0100080000087ab9 */ /* 0x000fe20000000a00 */
[----:B------:R-:W-:Y:S02]  /*e680*/  IMAD.U32 R4, RZ, RZ, UR4 ;  /* 0x00000004ff047e24 */ /* 0x000fe4000f8e00ff */
[----:B------:R-:W2:Y:S01]  /*e690*/  LDC.64 R2, c[0x4][R2] ;  /* 0x0100000002027b82 */ /* 0x000ea20000000a00 */
        /* <DEDUP_REMOVED lines=9> */
[----:B012---:R-:W-:Y:S05]  /*e730*/  CALL.ABS.NOINC R2 ;  /* 0x0000000002007343 */ /* 0x007fea0003c00000 */
.L_x_2541:
[----:B------:R-:W-:Y:S05]  /*e740*/  BSYNC B6 ;  /* 0x0000000000067941 */ /* 0x000fea0003800000 */
.L_x_2540:
[----:B---3--:R-:W2:Y:S01]  /*e750*/  LDL.LU R5, [R1+0x30] ;  /* 0x0000300001057983 */ /* 0x008ea20000300800 */
[----:B------:R-:W-:Y:S01]  /*e760*/  ULDC.64 UR4, c[0x0][0x2d8] ;  /* 0x0000b60000047ab9 */ /* 0x000fe20000000a00 */
[----:B------:R-:W3:Y:S01]  /*e770*/  LDC R7, c[0x0][0x448] ;  /* 0x00011200ff077b82 */ /* 0x000ee20000000800 */
[----:B------:R-:W-:Y:S01]  /*e780*/  ULDC.64 UR6, c[0x0][0x280] ;  /* 0x0000a00000067ab9 */ /* 0x000fe20000000a00 */
[----:B------:R-:W2:Y:S04]  /*e790*/  LDL.LU.64 R2, [R1+0x40] ;  /* 0x0000400001027983 */ /* 0x000ea80000300a00 */
[----:B------:R-:W4:Y:S04]  /*e7a0*/  LDL.LU R0, [R1+0x38] ;  /* 0x0000380001007983 */ /* 0x000f280000300800 */
[----:B------:R-:W4:Y:S04]  /*e7b0*/  LDL.LU R6, [R1+0x4c] ;  /* 0x00004c0001067983 */ /* 0x000f280000300800 */
[----:B------:R-:W4:Y:S01]  /*e7c0*/  LDL.LU R4, [R1+0x28] ;  /* 0x0000280001047983 */ /* 0x000f220000300800 */
[----:B01----:R-:W0:Y:S03]  /*e7d0*/  S2R R9, SR_TID.X ;  /* 0x0000000000097919 */ /* 0x003e260000002100 */
[----:B------:R1:W5:Y:S01]  /*e7e0*/  LDL R10, [R1+0x34] ;  /* 0x00003400010a7983 */ /* 0x0003620000100800 */
[----:B---3--:R-:W-:Y:S01]  /*e7f0*/  ISETP.NE.AND P0, PT, R7, 0x1, PT ;  /* 0x000000010700780c */ /* 0x008fe20003f05270 */
[----:B0-----:R-:W-:-:S05]  /*e800*/  IMAD.SHL.U32 R8, R9, 0x8, RZ ;  /* 0x0000000809087824 */ /* 0x001fca00078e00ff */
[----:B------:R-:W-:-:S04]  /*e810*/  LOP3.LUT R8, R8, 0x38, RZ, 0xc0, !PT ;  /* 0x0000003808087812 */ /* 0x000fc800078ec0ff */
[----:B------:R-:W-:Y:S01]  /*e820*/  LOP3.LUT R8, R8, 0x40, RZ, 0xfc, !PT ;  /* 0x0000004008087812 */ /* 0x000fe200078efcff */
[----:B--2---:R-:W-:Y:S02]  /*e830*/  IMAD.MOV.U32 R3, RZ, RZ, R5 ;  /* 0x000000ffff037224 */ /* 0x004fe400078e0005 */
[----:B------:R-:W0:Y:S01]  /*e840*/  S2R R5, SR_TID.X ;  /* 0x0000000000057919 */ /* 0x000e220000002100 */
[----:B----4-:R-:W-:Y:S02]  /*e850*/  IMAD R0, R0, UR4, RZ ;  /* 0x0000000400007c24 */ /* 0x010fe4000f8e02ff */
[----:B------:R-:W-:-:S04]  /*e860*/  IMAD.WIDE.U32 R2, R18, UR4, R2 ;  /* 0x0000000412027c25 */ /* 0x000fc8000f8e0002 */
[----:B------:R-:W-:Y:S01]  /*e870*/  IMAD R0, R18, UR5, R0 ;  /* 0x0000000512007c24 */ /* 0x000fe2000f8e0200 */
[----:B------:R-:W-:-:S03]  /*e880*/  ULDC.64 UR4, c[0x0][0x2e0] ;  /* 0x0000b80000047ab9 */ /* 0x000fc60000000a00 */
[----:B------:R-:W-:Y:S02]  /*e890*/  IMAD.IADD R3, R3, 0x1, R0 ;  /* 0x0000000103037824 */ /* 0x000fe400078e0200 */
[----:B------:R-:W-:Y:S02]  /*e8a0*/  IMAD R0, R6, UR4, RZ ;  /* 0x0000000406007c24 */ /* 0x000fe4000f8e02ff */
[C---:B------:R-:W-:Y:S01]  /*e8b0*/  IMAD.WIDE.U32 R2, R4.reuse, UR4, R2 ;  /* 0x0000000404027c25 */ /* 0x040fe2000f8e0002 */
[----:B------:R-:W2:Y:S03]  /*e8c0*/  @P0 LDC R6, c[0x0][0x450] ;  /* 0x00011400ff060b82 */ /* 0x000ea60000000800 */
[----:B------:R-:W-:Y:S01]  /*e8d0*/  IMAD R0, R4, UR5, R0 ;  /* 0x0000000504007c24 */ /* 0x000fe2000f8e0200 */
[----:B------:R-:W-:Y:S01]  /*e8e0*/  ULDC.64 UR4, c[0x0][0x2d0] ;  /* 0x0000b40000047ab9 */ /* 0x000fe20000000a00 */
[----:B------:R-:W3:Y:S02]  /*e8f0*/  S2R R4, SR_TID.X ;  /* 0x0000000000047919 */ /* 0x000ee40000002100 */
[----:B------:R-:W-:Y:S01]  /*e900*/  IMAD.IADD R3, R3, 0x1, R0 ;  /* 0x0000000103037824 */ /* 0x000fe200078e0200 */
[----:B0-----:R-:W-:-:S04]  /*e910*/  LOP3.LUT R5, R5, 0x7f, RZ, 0xc0, !PT ;  /* 0x0000007f05057812 */ /* 0x001fc800078ec0ff */
[----:B------:R-:W-:Y:S01]  /*e920*/  SHF.R.U32.HI R5, RZ, 0x3, R5 ;  /* 0x00000003ff057819 */ /* 0x000fe20000011605 */
[----:B---3--:R-:W-:-:S05]  /*e930*/  IMAD.SHL.U32 R4, R4, 0x10, RZ ;  /* 0x0000001004047824 */ /* 0x008fca00078e00ff */
[----:B------:R-:W-:Y:S02]  /*e940*/  LOP3.LUT R4, R5, 0x70, R4, 0xf8, !PT ;  /* 0x0000007005047812 */ /* 0x000fe400078ef804 */
[----:B------:R-:W0:Y:S03]  /*e950*/  @P0 LDC R5, c[0x0][0x44c] ;  /* 0x00011300ff050b82 */ /* 0x000e260000000800 */
[----:B------:R-:W-:-:S04]  /*e960*/  IMAD R0, R17, 0x80, R4 ;  /* 0x0000008011007824 */ /* 0x000fc800078e0204 */
[----:B------:R-:W-:Y:S02]  /*e970*/  IMAD.MOV.U32 R4, RZ, RZ, R0 ;  /* 0x000000ffff047224 */ /* 0x000fe400078e0000 */
[----:B0-----:R-:W-:-:S05]  /*e980*/  @P0 IMAD.HI.U32 R5, R0, R5, RZ ;  /* 0x0000000500050227 */ /* 0x001fca00078e00ff */
[----:B--2---:R-:W-:-:S05]  /*e990*/  @P0 SHF.R.U32.HI R4, RZ, R6, R5 ;  /* 0x00000006ff040219 */ /* 0x004fca0000011605 */
[----:B------:R-:W-:-:S04]  /*e9a0*/  IMAD.MOV R5, RZ, RZ, -R4 ;  /* 0x000000ffff057224 */ /* 0x000fc800078e0a04 */
[----:B------:R-:W-:Y:S01]  /*e9b0*/  IMAD R0, R7, R5, R0 ;  /* 0x0000000507007224 */ /* 0x000fe200078e0200 */
[----:B------:R-:W-:Y:S01]  /*e9c0*/  SHF.R.S32.HI R5, RZ, 0x1f, R4 ;  /* 0x0000001fff057819 */ /* 0x000fe20000011404 */
[----:B------:R-:W-:-:S04]  /*e9d0*/  IMAD.WIDE.U32 R2, R4, UR4, R2 ;  /* 0x0000000404027c25 */ /* 0x000fc8000f8e0002 */
[----:B------:R-:W-:-:S04]  /*e9e0*/  IMAD R5, R5, UR4, RZ ;  /* 0x0000000405057c24 */ /* 0x000fc8000f8e02ff */
[----:B------:R-:W-:Y:S01]  /*e9f0*/  IMAD R4, R4, UR5, R5 ;  /* 0x0000000504047c24 */ /* 0x000fe2000f8e0205 */
[----:B------:R-:W-:-:S03]  /*ea00*/  ULDC.64 UR4, c[0x0][0x2c8] ;  /* 0x0000b20000047ab9 */ /* 0x000fc60000000a00 */
[----:B------:R-:W-:Y:S01]  /*ea10*/  IMAD.IADD R3, R3, 0x1, R4 ;  /* 0x0000000103037824 */ /* 0x000fe200078e0204 */
[----:B------:R-:W-:-:S05]  /*ea20*/  SHF.R.S32.HI R4, RZ, 0x1f, R0 ;  /* 0x0000001fff047819 */ /* 0x000fca0000011400 */
[----:B------:R-:W-:Y:S02]  /*ea30*/  IMAD R6, R4, UR4, RZ ;  /* 0x0000000404067c24 */ /* 0x000fe4000f8e02ff */
[----:B------:R-:W-:Y:S01]  /*ea40*/  IMAD.WIDE.U32 R4, R0, UR4, R2 ;  /* 0x0000000400047c25 */ /* 0x000fe2000f8e0002 */
[----:B------:R-:W-:Y:S02]  /*ea50*/  ULDC UR4, c[0x0][0x2b8] ;  /* 0x0000ae0000047ab9 */ /* 0x000fe40000000800 */
[----:B------:R-:W-:Y:S02]  /*ea60*/  ISETP.GE.AND P1, PT, R8, UR4, PT ;  /* 0x0000000408007c0c */ /* 0x000fe4000bf26270 */
[----:B------:R1:W5:Y:S01]  /*ea70*/  LDL R8, [R1+0x24] ;  /* 0x0000240001087983 */ /* 0x0003620000100800 */
[----:B------:R-:W-:Y:S02]  /*ea80*/  IMAD.SHL.U32 R9, R9, 0x8, RZ ;  /* 0x0000000809097824 */ /* 0x000fe400078e00ff */
[----:B------:R-:W-:-:S03]  /*ea90*/  IMAD R0, R0, UR5, R6 ;  /* 0x0000000500007c24 */ /* 0x000fc6000f8e0206 */
[----:B------:R-:W-:Y:S01]  /*eaa0*/  LOP3.LUT R9, R9, 0x38, RZ, 0xc0, !PT ;  /* 0x0000003809097812 */ /* 0x000fe200078ec0ff */
[----:B------:R-:W-:Y:S01]  /*eab0*/  IMAD.IADD R0, R5, 0x1, R0 ;  /* 0x0000000105007824 */ /* 0x000fe200078e0200 */
[C---:B------:R-:W-:Y:S02]  /*eac0*/  LEA R3, P2, R4.reuse, UR6, 0x1 ;  /* 0x0000000604037c11 */ /* 0x040fe4000f8408ff */
[----:B------:R-:W-:Y:S01]  /*ead0*/  ISETP.GE.AND P0, PT, R9, UR4, PT ;  /* 0x0000000409007c0c */ /* 0x000fe2000bf06270 */
[----:B------:R-:W-:Y:S01]  /*eae0*/  UMOV UR4, 0xffffffff ;  /* 0xffffffff00047882 */ /* 0x000fe20000000000 */
[----:B------:R-:W-:Y:S02]  /*eaf0*/  LEA.HI.X R0, R4, UR7, R0, 0x1, P2 ;  /* 0x0000000704007c11 */ /* 0x000fe400090f0c00 */
[----:B-1----:R-:W-:Y:S09]  /*eb00*/  BRA.DIV UR4, `(.L_x_2542) ;  /* 0x00000042043c7947 */ /* 0x002ff2000b800000 */
[----:B------:R-:W0:Y:S01]  /*eb10*/  S2R R4, SR_TID.X ;  /* 0x0000000000047919 */ /* 0x000e220000002100 */
[----:B-----5:R-:W-:Y:S01]  /*eb20*/  IMAD R2, R10, R7, RZ ;  /* 0x000000070a027224 */ /* 0x020fe200078e02ff */
[----:B------:R-:W1:Y:S04]  /*eb30*/  SHFL.IDX PT, R5, R3, RZ, 0x181f ;  /* 0x00181fff03057589 */ /* 0x000e6800000e0000 */
[----:B------:R-:W-:Y:S04]  /*eb40*/  SHFL.IDX PT, R6, R3, 0x1, 0x181f ;  /* 0x00381f0003067f89 */ /* 0x000fe800000e0000 */
        /* <DEDUP_REMOVED lines=9> */
[----:B0-----:R-:W-:-:S05]  /*ebe0*/  @!P4 IMAD.X R4, RZ, RZ, R4, P3 ;  /* 0x000000ffff04c224 */ /* 0x001fca00018e0604 */
[----:B------:R-:W-:-:S04]  /*ebf0*/  @!P4 LOP3.LUT R5, R5, R4, RZ, 0x3c, !PT ;  /* 0x000000040505c212 */ /* 0x000fc800078e3cff */
[----:B------:R-:W-:-:S04]  /*ec00*/  @!P4 LOP3.LUT R4, R5, R4, RZ, 0x3c, !PT ;  /* 0x000000040504c212 */ /* 0x000fc800078e3cff */
[----:B------:R-:W-:-:S05]  /*ec10*/  @!P4 LOP3.LUT R5, R5, R4, RZ, 0x3c, !PT ;  /* 0x000000040505c212 */ /* 0x000fca00078e3cff */
[----:B------:R-:W-:Y:S04]  /*ec20*/  @!P4 LDGSTS.E.BYPASS.LTC128B.128 [R8+0x10400], desc[UR40][R4.64], !P0 ;  /* 0x104000000408cfae */ /* 0x000fe8000c101d68 */
[----:B------:R0:W-:Y:S02]  /*ec30*/  @!P4 LDGSTS.E.BYPASS.LTC128B.128 [R8+0x14400], desc[UR40][R4.64+0x80], !P1 ;  /* 0x144000800408cfae */ /* 0x0001e4000c901d68 */
[----:B0-----:R-:W-:-:S05]  /*ec40*/  @!P2 LEA R5, P3, R9, R6, 0x1 ;  /* 0x000000060905a211 */ /* 0x001fca00078608ff */
[----:B------:R-:W-:-:S05]  /*ec50*/  @!P2 IMAD.X R4, RZ, RZ, R7, P3 ;  /* 0x000000ffff04a224 */ /* 0x000fca00018e0607 */
[----:B------:R-:W-:-:S04]  /*ec60*/  @!P2 LOP3.LUT R5, R5, R4, RZ, 0x3c, !PT ;  /* 0x000000040505a212 */ /* 0x000fc800078e3cff */
[----:B------:R-:W-:-:S04]  /*ec70*/  @!P2 LOP3.LUT R4, R5, R4, RZ, 0x3c, !PT ;  /* 0x000000040504a212 */ /* 0x000fc800078e3cff */
[----:B------:R-:W-:-:S05]  /*ec80*/  @!P2 LOP3.LUT R5, R5, R4, RZ, 0x3c, !PT ;  /* 0x000000040505a212 */ /* 0x000fca00078e3cff */
[----:B------:R-:W-:Y:S04]  /*ec90*/  @!P2 LDGSTS.E.BYPASS.LTC128B.128 [R8+0x10c00], desc[UR40][R4.64], !P0 ;  /* 0x10c000000408afae */ /* 0x000fe8000c101d68 */
[----:B------:R0:W-:Y:S02]  /*eca0*/  @!P2 LDGSTS.E.BYPASS.LTC128B.128 [R8+0x14c00], desc[UR40][R4.64+0x80], !P1 ;  /* 0x14c000800408afae */ /* 0x0001e4000c901d68 */
[----:B0-----:R-:W-:Y:S02]  /*ecb0*/  VIADD R4, R17, 0x20 ;  /* 0x0000002011047836 */ /* 0x001fe40000000000 */
[----:B------:R-:W0:Y:S03]  /*ecc0*/  SHFL.IDX PT, R5, R3, 0x2, 0x181f ;  /* 0x00581f0003057f89 */ /* 0x000e2600000e0000 */
[----:B------:R-:W-:-:S02]  /*ecd0*/  ISETP.GE.AND P2, PT, R4, R2, PT ;  /* 0x000000020400720c */ /* 0x000fc40003f46270 */
[----:B------:R-:W1:Y:S11]  /*ece0*/  SHFL.IDX PT, R4, R0, 0x2, 0x181f ;  /* 0x00581f0000047f89 */ /* 0x000e7600000e0000 */
[----:B0-----:R-:W-:-:S05]  /*ecf0*/  @!P2 LEA R5, P3, R9, R5, 0x1 ;  /* 0x000000050905a211 */ /* 0x001fca00078608ff */
[----:B-1----:R-:W-:-:S05]  /*ed00*/  @!P2 IMAD.X R4, RZ, RZ, R4, P3 ;  /* 0x000000ffff04a224 */ /* 0x002fca00018e0604 */
        /* <DEDUP_REMOVED lines=40> */
[----:B------:R-:W-:Y:S01]  /*ef90*/  ISETP.GE.AND P2, PT, R4, R2, PT ;  /* 0x000000020400720c */ /* 0x000fe20003f46270 */
[----:B------:R-:W-:Y:S04]  /*efa0*/  SHFL.IDX PT, R3, R3, 0x7, 0x181f ;  /* 0x00f81f0003037f89 */ /* 0x000fe800000e0000 */
[----:B------:R-:W1:Y:S04]  /*efb0*/  SHFL.IDX PT, R4, R0, 0x6, 0x181f ;  /* 0x00d81f0000047f89 */ /* 0x000e6800000e0000 */
[----:B------:R-:W2:Y:S04]  /*efc0*/  SHFL.IDX PT, R0, R0, 0x7, 0x181f ;  /* 0x00f81f0000007f89 */ /* 0x000ea800000e0000 */
[----:B0-----:R-:W-:-:S05]  /*efd0*/  @!P2 LEA R5, P3, R9, R5, 0x1 ;  /* 0x000000050905a211 */ /* 0x001fca00078608ff */
[----:B-1----:R-:W-:-:S05]  /*efe0*/  @!P2 IMAD.X R4, RZ, RZ, R4, P3 ;  /* 0x000000ffff04a224 */ /* 0x002fca00018e0604 */
[----:B------:R-:W-:-:S04]  /*eff0*/  @!P2 LOP3.LUT R5, R5, R4, RZ, 0x3c, !PT ;  /* 0x000000040505a212 */ /* 0x000fc800078e3cff */
[----:B------:R-:W-:-:S04]  /*f000*/  @!P2 LOP3.LUT R4, R5, R4, RZ, 0x3c, !PT ;  /* 0x000000040504a212 */ /* 0x000fc800078e3cff */
[----:B------:R-:W-:-:S05]  /*f010*/  @!P2 LOP3.LUT R5, R5, R4, RZ, 0x3c, !PT ;  /* 0x000000040505a212 */ /* 0x000fca00078e3cff */
[----:B------:R1:W-:Y:S04]  /*f020*/  @!P2 LDGSTS.E.BYPASS.LTC128B.128 [R8+0x13400], desc[UR40][R4.64], !P0 ;  /* 0x134000000408afae */ /* 0x0003e8000c101d68 */
[----:B--2---:R1:W-:Y:S02]  /*f030*/  @!P2 LDGSTS.E.BYPASS.LTC128B.128 [R8+0x17400], desc[UR40][R4.64+0x80], !P1 ;  /* 0x174000800408afae */ /* 0x0043e4000c901d68 */
.L_x_2658:
        /* <DEDUP_REMOVED lines=11> */
.L_x_2544:
[----:B------:R-:W-:Y:S05]  /*f0f0*/  BSYNC B0 ;  /* 0x0000000000007941 */ /* 0x000fea0003800000 */
.L_x_2543:
[----:B012---:R-:W2:Y:S01]  /*f100*/  LDL R8, [R1+0x4] ;  /* 0x0000040001087983 */ /* 0x007ea20000100800 */
[----:B------:R-:W-:Y:S01]  /*f110*/  PLOP3.LUT P0, PT, PT, PT, PT, 0x80, 0x0 ;  /* 0x000000000000781c */ /* 0x000fe20003f0f070 */
[----:B------:R-:W-:Y:S01]  /*f120*/  NOP ;  /* 0x0000000000007918 */ /* 0x000fe20000000000 */
[----:B--2---:R-:W-:-:S11]  /*f130*/  VIADD R6, R8, 0x28800 ;  /* 0x0002880008067836 */ /* 0x004fd60000000000 */
.L_x_2545:
        /* <DEDUP_REMOVED lines=19> */
.L_x_2659:
[----:B------:R-:W-:Y:S05]  /*f270*/  BSYNC B0 ;  /* 0x0000000000007941 */ /* 0x000fea0003800000 */
.L_x_2546:
[----:B0-----:R-:W2:Y:S01]  /*f280*/  LDL R2, [R1+0x2c] ;  /* 0x00002c0001027983 */ /* 0x001ea20000100800 */
[----:B------:R-:W-:Y:S01]  /*f290*/  BSSY B0, `(.L_x_2548) ;  /* 0x00001f2000007945 */ /* 0x000fe20003800000 */
[----:B--2---:R-:W-:-:S13]  /*f2a0*/  ISETP.GE.AND P0, PT, R2, 0x2, PT ;  /* 0x000000020200780c */ /* 0x004fda0003f06270 */
[----:B------:R-:W-:Y:S05]  /*f2b0*/  @!P0 BRA `(.L_x_2549) ;  /* 0x0000001c00bc8947 */ /* 0x000fea0003800000 */
[C---:B------:R-:W-:Y:S01]  /*f2c0*/  LOP3.LUT R0, R2.reuse, 0x1, RZ, 0xc0, !PT ;  /* 0x0000000102007812 */ /* 0x040fe200078ec0ff */
[----:B------:R-:W-:Y:S01]  /*f2d0*/  VIADD R4, R2, 0xfffffffe ;  /* 0xfffffffe02047836 */ /* 0x000fe20000000000 */
[----:B------:R-:W-:Y:S02]  /*f2e0*/  BSSY B2, `(.L_x_2550) ;  /* 0x00000aa000027945 */ /* 0x000fe40003800000 */
[----:B------:R-:W-:Y:S01]  /*f2f0*/  ISETP.NE.U32.AND P0, PT, R0, 0x1, PT ;  /* 0x000000010000780c */ /* 0x000fe20003f05070 */
[----:B------:R-:W-:-:S12]  /*f300*/  IMAD.MOV.U32 R0, RZ, RZ, R4 ;  /* 0x000000ffff007224 */ /* 0x000fd800078e0004 */
[----:B------:R-:W-:Y:S05]  /*f310*/  @!P0 BRA `(.L_x_2551) ;  /* 0x0000000800988947 */ /* 0x000fea0003800000 */
        /* <DEDUP_REMOVED lines=14> */
[----:B------:R-:W-:Y:S01]  /*f400*/  ISETP.NE.AND.EX P0, PT, RZ, UR5, PT, P0 ;  /* 0x00000005ff007c0c */ /* 0x000fe2000bf05300 */
[----:B------:R-:W-:-:S12]  /*f410*/  IMAD.MOV.U32 R7, RZ, RZ, R4 ;  /* 0x000000ffff077224 */ /* 0x000fd800078e0004 */
[----:B0-----:R-:W-:Y:S05]  /*f420*/  @!P0 BRA `(.L_x_2554) ;  /* 0x0000000000508947 */ /* 0x001fea0003800000 */
[----:B------:R-:W2:Y:S01]  /*f430*/  LDL R10, [R1+0x1c] ;  /* 0x00001c00010a7983 */ /* 0x000ea20000100800 */
[----:B------:R-:W0:Y:S03]  /*f440*/  LDC R5, c[0x0][0x43c] ;  /* 0x00010f00ff057b82 */ /* 0x000e260000000800 */
[----:B------:R-:W3:Y:S01]  /*f450*/  LDL R9, [R1+0x10] ;  /* 0x0000100001097983 */ /* 0x000ee20000100800 */
[----:B------:R-:W-:Y:S01]  /*f460*/  IMAD.MOV.U32 R0, RZ, RZ, R4 ;  /* 0x000000ffff007224 */ /* 0x000fe200078e0004 */
[----:B------:R-:W-:Y:S01]  /*f470*/  ULDC.64 UR6, c[0x0][0x428] ;  /* 0x00010a0000067ab9 */ /* 0x000fe20000000a00 */
[----:B0-----:R-:W-:-:S13]  /*f480*/  ISETP.NE.AND P0, PT, R5, 0x1, PT ;  /* 0x000000010500780c */ /* 0x001fda0003f05270 */
[----:B-----5:R-:W0:Y:S02]  /*f490*/  @P0 LDC.64 R2, c[0x0][0x440] ;  /* 0x00011000ff020b82 */ /* 0x020e240000000a00 */
[----:B0-----:R-:W-:-:S05]  /*f4a0*/  @P0 IMAD.HI.U32 R2, R4, R2, RZ ;  /* 0x0000000204020227 */ /* 0x001fca00078e00ff */
[----:B------:R-:W-:-:S04]  /*f4b0*/  @P0 SHF.R.U32.HI R0, RZ, R3, R2 ;  /* 0x00000003ff000219 */ /* 0x000fc80000011602 */
[--C-:B------:R-:W-:Y:S01]  /*f4c0*/  SHF.R.S32.HI R3, RZ, 0x1f, R0.reuse ;  /* 0x0000001fff037819 */ /* 0x100fe20000011400 */
[----:B------:R-:W-:-:S04]  /*f4d0*/  IMAD.MOV R7, RZ, RZ, -R0 ;  /* 0x000000ffff077224 */ /* 0x000fc800078e0a00 */
[----:B------:R-:W-:Y:S02]  /*f4e0*/  IMAD R7, R5, R7, R4 ;  /* 0x0000000705077224 */ /* 0x000fe400078e0204 */
[----:B--2---:R-:W-:-:S04]  /*f4f0*/  IMAD R2, R10, UR6, RZ ;  /* 0x000000060a027c24 */ /* 0x004fc8000f8e02ff */
[----:B---3--:R-:W-:Y:S02]  /*f500*/  IMAD R5, R9, UR7, R2 ;  /* 0x0000000709057c24 */ /* 0x008fe4000f8e0202 */
[----:B------:R-:W-:-:S04]  /*f510*/  IMAD.MOV.U32 R2, RZ, RZ, R0 ;  /* 0x000000ffff027224 */ /* 0x000fc800078e0000 */
[----:B------:R-:W-:-:S04]  /*f520*/  IMAD.WIDE.U32 R2, R9, UR6, R2 ;  /* 0x0000000609027c25 */ /* 0x000fc8000f8e0002 */
[----:B------:R-:W-:Y:S01]  /*f530*/  IMAD.IADD R0, R5, 0x1, R3 ;  /* 0x0000000105007824 */ /* 0x000fe200078e0203 */
[----:B------:R-:W-:-:S04]  /*f540*/  LEA R10, P0, R2, UR4, 0x2 ;  /* 0x00000004020a7c11 */ /* 0x000fc8000f8010ff */
[----:B------:R-:W-:-:S05]  /*f550*/  LEA.HI.X R11, R2, UR5, R0, 0x2, P0 ;  /* 0x00000005020b7c11 */ /* 0x000fca00080f1400 */
[----:B------:R0:W5:Y:S04]  /*f560*/  LDG.E R3, desc[UR40][R10.64] ;  /* 0x000000280a037981 */ /* 0x000168000c1e1900 */
.L_x_2554:
[----:B------:R-:W2:Y:S01]  /*f570*/  LDL R0, [R1+0x4] ;  /* 0x0000040001007983 */ /* 0x000ea20000100800 */
[----:B------:R-:W-:Y:S01]  /*f580*/  BSSY B3, `(.L_x_2555) ;  /* 0x0000005000037945 */ /* 0x000fe20003800000 */
[----:B--2---:R-:W-:Y:S01]  /*f590*/  IMAD R2, R8, 0x8, R0 ;  /* 0x0000000808027824 */ /* 0x004fe200078e0200 */
[----:B------:R-:W-:-:S04]  /*f5a0*/  SHF.L.U32 R0, R12, 0x1f, RZ ;  /* 0x0000001f0c007819 */ /* 0x000fc800000006ff */
[----:B------:R-:W1:Y:S02]  /*f5b0*/  SYNCS.PHASECHK.TRANS64.TRYWAIT P0, [R2+URZ+0x28840], R0 ;  /* 0x02884000020075a7 */ /* 0x000e64000800017f */
[----:B-1----:R-:W-:Y:S05]  /*f5c0*/  @!P0 BRA `(.L_x_2556) ;  /* 0x0000004000708947 */ /* 0x002fea0003800000 */
.L_x_2660:
[----:B------:R-:W-:Y:S05]  /*f5d0*/  BSYNC B3 ;  /* 0x0000000000037941 */ /* 0x000fea0003800000 */
.L_x_2555:
[----:B------:R-:W2:Y:S01]  /*f5e0*/  S2R R5, SR_TID.X ;  /* 0x0000000000057919 */ /* 0x000ea20000002100 */
[----:B------:R-:W-:Y:S01]  /*f5f0*/  BSSY B3, `(.L_x_2557) ;  /* 0x000000b000037945 */ /* 0x000fe20003800000 */
        /* <DEDUP_REMOVED lines=10> */
.L_x_2558:
[----:B------:R-:W-:Y:S05]  /*f6a0*/  BSYNC B3 ;  /* 0x0000000000037941 */ /* 0x000fea0003800000 */
.L_x_2557:
        /* <DEDUP_REMOVED lines=13> */
.L_x_2559:
        /* <DEDUP_REMOVED lines=16> */
.L_x_2560:
        /* <DEDUP_REMOVED lines=10> */
[----:B0-----:R-:W2:Y:S04]  /*f920*/  LDL.LU R10, [R1+0x14] ;  /* 0x00001400010a7983 */ /* 0x001ea80000300800 */
[----:B------:R-:W3:Y:S01]  /*f930*/  LDL R9, [R1+0x8] ;  /* 0x0000080001097983 */ /* 0x000ee20000100800 */
[----:B------:R-:W-:Y:S01]  /*f940*/  BSSY B3, `(.L_x_2561) ;  /* 0x0000005000037945 */ /* 0x000fe20003800000 */
[----:B--2---:R-:W-:Y:S01]  /*f950*/  SHF.L.U32 R0, R10, 0x1f, RZ ;  /* 0x0000001f0a007819 */ /* 0x004fe200000006ff */
[----:B---3--:R-:W-:-:S04]  /*f960*/  IMAD R2, R9, 0x8, R6 ;  /* 0x0000000809027824 */ /* 0x008fc800078e0206 */
[----:B------:R-:W0:Y:S02]  /*f970*/  SYNCS.PHASECHK.TRANS64.TRYWAIT P0, [R2+URZ+0x60], R0 ;  /* 0x00006000020075a7 */ /* 0x000e24000800017f */
[----:B0-----:R-:W-:Y:S05]  /*f980*/  @!P0 BRA `(.L_x_2562) ;  /* 0x0000003c00948947 */ /* 0x001fea0003800000 */
.L_x_2661:
[----:B------:R-:W-:Y:S05]  /*f990*/  BSYNC B3 ;  /* 0x0000000000037941 */ /* 0x000fea0003800000 */
.L_x_2561:
        /* <DEDUP_REMOVED lines=14> */
.L_x_2564:
[----:B------:R-:W-:Y:S05]  /*fa80*/  BSYNC B3 ;  /* 0x0000000000037941 */ /* 0x000fea0003800000 */
.L_x_2563:
        /* <DEDUP_REMOVED lines=13> */
.L_x_2565:
        /* <DEDUP_REMOVED lines=16> */
.L_x_2566:
        /* <DEDUP_REMOVED lines=13> */
.L_x_2553:
[----:B------:R-:W-:Y:S05]  /*fd30*/  BSYNC B1 ;  /* 0x0000000000017941 */ /* 0x000fea0003800000 */
.L_x_2552:
[----:B------:R-:W2:Y:S04]  /*fd40*/  LDL.LU R0, [R1+0x2c] ;  /* 0x00002c0001007983 */ /* 0x000ea80000300800 */
[----:B------:R3:W-:Y:S04]  /*fd50*/  STL [R1+0x8], R8 ;  /* 0x0000080801007387 */ /* 0x0007e80000100800 */
[----:B------:R3:W-:Y:S02]  /*fd60*/  STL [R1+0x14], R12 ;  /* 0x0000140c01007387 */ /* 0x0007e40000100800 */
[----:B--23--:R-:W-:-:S07]  /*fd70*/  VIADD R0, R0, 0xfffffffd ;  /* 0xfffffffd00007836 */ /* 0x00cfce0000000000 */
.L_x_2551:
[----:B------:R-:W-:Y:S05]  /*fd80*/  BSYNC B2 ;  /* 0x0000000000027941 */ /* 0x000fea0003800000 */
.L_x_2550:
[----:B------:R-:W-:-:S13]  /*fd90*/  ISETP.NE.AND P0, PT, R4, RZ, PT ;  /* 0x000000ff0400720c */ /* 0x000fda0003f05270 */
[----:B------:R-:W-:Y:S05]  /*fda0*/  @!P0 BRA `(.L_x_2549) ;  /* 0x0000001400008947 */ /* 0x000fea0003800000 */
[----:B------:R2:W5:Y:S02]  /*fdb0*/  LDL R8, [R1] ;  /* 0x0000000001087983 */ /* 0x0005640000100800 */
.L_x_2597:
[----:B---3--:R-:W3:Y:S04]  /*fdc0*/  LDL R4, [R1+0x20] ;  /* 0x0000200001047983 */ /* 0x008ee80000100800 */
[----:B0-----:R-:W4:Y:S04]  /*fdd0*/  LDL R3, [R1+0x8] ;  /* 0x0000080001037983 */ /* 0x001f280000100800 */
[----:B--2---:R-:W2:Y:S01]  /*fde0*/  LDL R2, [R1+0x14] ;  /* 0x0000140001027983 */ /* 0x004ea20000100800 */
[----:B------:R-:W-:Y:S05]  /*fdf0*/  YIELD ;  /* 0x0000000000007946 */ /* 0x000fea0003800000 */
[----:B------:R-:W-:Y:S01]  /*fe00*/  BSSY B1, `(.L_x_2567) ;  /* 0x000009a000017945 */ /* 0x000fe20003800000 */
[----:B---3--:R-:W-:Y:S01]  /*fe10*/  ISETP.NE.AND P1, PT, R4, RZ, PT ;  /* 0x000000ff0400720c */ /* 0x008fe20003f25270 */
[----:B----4-:R-:W-:-:S05]  /*fe20*/  VIADD R4, R3, 0x1 ;  /* 0x0000000103047836 */ /* 0x010fca0000000000 */
[----:B------:R-:W-:-:S04]  /*fe30*/  ISETP.NE.AND P0, PT, R4, 0x2, PT ;  /* 0x000000020400780c */ /* 0x000fc80003f05270 */
[----:B------:R-:W-:Y:S02]  /*fe40*/  SEL R5, RZ, 0x1, P0 ;  /* 0x00000001ff057807 */ /* 0x000fe40000000000 */
[----:B------:R-:W-:Y:S02]  /*fe50*/  SEL R4, R4, RZ, P0 ;  /* 0x000000ff04047207 */ /* 0x000fe40000000000 */
[----:B--2---:R-:W-:Y:S01]  /*fe60*/  LOP3.LUT R5, R2, R5, RZ, 0x3c, !PT ;  /* 0x0000000502057212 */ /* 0x004fe200078e3cff */
[----:B------:R-:W-:Y:S06]  /*fe70*/  @!P1 BRA `(.L_x_2568) ;  /* 0x0000000800489947 */ /* 0x000fec0003800000 */
[----:B------:R-:W-:Y:S01]  /*fe80*/  ULDC.64 UR4, c[0x0][0x418] ;  /* 0x0001060000047ab9 */ /* 0x000fe20000000a00 */
[----:B------:R-:W-:Y:S01]  /*fe90*/  IMAD.MOV.U32 R7, RZ, RZ, R0 ;  /* 0x000000ffff077224 */ /* 0x000fe200078e0000 */
[----:B------:R-:W-:-:S04]  /*fea0*/  ISETP.NE.U32.AND P0, PT, RZ, UR4, PT ;  /* 0x00000004ff007c0c */ /* 0x000fc8000bf05070 */
[----:B------:R-:W-:-:S13]  /*feb0*/  ISETP.NE.AND.EX P0, PT, RZ, UR5, PT, P0 ;  /* 0x00000005ff007c0c */ /* 0x000fda000bf05300 */
[----:B------:R-:W-:Y:S05]  /*fec0*/  @!P0 BRA `(.L_x_2569) ;  /* 0x00000000004c8947 */ /* 0x000fea0003800000 */
[----:B------:R-:W2:Y:S01]  /*fed0*/  LDL R10, [R1+0x1c] ;  /* 0x00001c00010a7983 */ /* 0x000ea20000100800 */
[----:B-----5:R-:W0:Y:S01]  /*fee0*/  LDC R8, c[0x0][0x43c] ;  /* 0x00010f00ff087b82 */ /* 0x020e220000000800 */
        /* <DEDUP_REMOVED lines=17> */
.L_x_2569:
[----:B------:R-:W2:Y:S01]  /*10000*/  LDL R2, [R1+0x4] ;  /* 0x0000040001027983 */ /* 0x000ea20000100800 */
[----:B------:R-:W-:Y:S01]  /*10010*/  BSSY B2, `(.L_x_2570) ;  /* 0x0000005000027945 */ /* 0x000fe20003800000 */
[----:B--2---:R-:W-:Y:S01]  /*10020*/  IMAD R3, R4, 0x8, R2 ;  /* 0x0000000804037824 */ /* 0x004fe200078e0202 */
[----:B------:R-:W-:-:S04]  /*10030*/  SHF.L.U32 R2, R5, 0x1f, RZ ;  /* 0x0000001f05027819 */ /* 0x000fc800000006ff */
[----:B------:R-:W2:Y:S02]  /*10040*/  SYNCS.PHASECHK.TRANS64.TRYWAIT P0, [R3+URZ+0x28840], R2 ;  /* 0x02884002030075a7 */ /* 0x000ea4000800017f */
[----:B--2---:R-:W-:Y:S05]  /*10050*/  @!P0 BRA `(.L_x_2571) ;  /* 0x0000003400f48947 */ /* 0x004fea0003800000 */
.L_x_2662:
[----:B------:R-:W-:Y:S05]  /*10060*/  BSYNC B2 ;  /* 0x0000000000027941 */ /* 0x000fea0003800000 */
.L_x_2570:
        /* <DEDUP_REMOVED lines=12> */
.L_x_2573:
[----:B------:R-:W-:Y:S05]  /*10130*/  BSYNC B2 ;  /* 0x0000000000027941 */ /* 0x000fea0003800000 */
.L_x_2572:
        /* <DEDUP_REMOVED lines=13> */
.L_x_2574:
        /* <DEDUP_REMOVED lines=16> */
.L_x_2575:
        /* <DEDUP_REMOVED lines=17> */
.L_x_2663:
[----:B------:R-:W-:Y:S05]  /*10420*/  BSYNC B2 ;  /* 0x0000000000027941 */ /* 0x000fea0003800000 */
.L_x_2576:
        /* <DEDUP_REMOVED lines=11> */
.L_x_2579:
[----:B------:R-:W-:Y:S05]  /*104e0*/  BSYNC B2 ;  /* 0x0000000000027941 */ /* 0x000fea0003800000 */
.L_x_2578:
[----:B------:R-:W2:Y:S04]  /*104f0*/  LDL R15, [R1+0x4] ;  /* 0x00000400010f7983 */ /* 0x000ea80000100800 */
        /* <DEDUP_REMOVED lines=13> */
.L_x_2580:
        /* <DEDUP_REMOVED lines=16> */
.L_x_2581:
        /* <DEDUP_REMOVED lines=11> */
[----:B------:R0:W-:Y:S04]  /*10780*/  STL [R1+0xc], R7 ;  /* 0x00000c0701007387 */ /* 0x0001e80000100800 */
[----:B------:R0:W-:Y:S02]  /*10790*/  STL [R1], R8 ;  /* 0x0000000801007387 */ /* 0x0001e40000100800 */
.L_x_2568:
[----:B------:R-:W-:Y:S05]  /*107a0*/  BSYNC B1 ;  /* 0x0000000000017941 */ /* 0x000fea0003800000 */
.L_x_2567:
        /* <DEDUP_REMOVED lines=8> */
[----:B------:R2:W-:Y:S04]  /*10830*/  STL [R1+0x14], R10 ;  /* 0x0000140a01007387 */ /* 0x0005e80000100800 */
[----:B------:R2:W-:Y:S01]  /*10840*/  STL [R1+0x8], R11 ;  /* 0x0000080b01007387 */ /* 0x0005e20000100800 */
[----:B------:R-:W-:Y:S05]  /*10850*/  @!P1 BRA `(.L_x_2583) ;  /* 0x0000000800449947 */ /* 0x000fea0003800000 */
[----:B------:R-:W-:Y:S01]  /*10860*/  ULDC.64 UR4, c[0x0][0x418] ;  /* 0x0001060000047ab9 */ /* 0x000fe20000000a00 */
[----:B0-----:R-:W-:Y:S01]  /*10870*/  VIADD R7, R0, 0xffffffff ;  /* 0xffffffff00077836 */ /* 0x001fe20000000000 */
[----:B------:R-:W-:-:S04]  /*10880*/  ISETP.NE.U32.AND P0, PT, RZ, UR4, PT ;  /* 0x00000004ff007c0c */ /* 0x000fc8000bf05070 */
[----:B------:R-:W-:-:S13]  /*10890*/  ISETP.NE.AND.EX P0, PT, RZ, UR5, PT, P0 ;  /* 0x00000005ff007c0c */ /* 0x000fda000bf05300 */
[----:B------:R-:W-:Y:S05]  /*108a0*/  @!P0 BRA `(.L_x_2584) ;  /* 0x00000000004c8947 */ /* 0x000fea0003800000 */
[----:B------:R-:W3:Y:S01]  /*108b0*/  LDL R13, [R1+0x1c] ;  /* 0x00001c00010d7983 */ /* 0x000ee20000100800 */
[----:B------:R-:W0:Y:S01]  /*108c0*/  LDC R9, c[0x0][0x43c] ;  /* 0x00010f00ff097b82 */ /* 0x000e220000000800 */
[----:B------:R-:W-:Y:S02]  /*108d0*/  ULDC.64 UR6, c[0x0][0x428] ;  /* 0x00010a0000067ab9 */ /* 0x000fe40000000a00 */
[----:B------:R-:W4:Y:S01]  /*108e0*/  LDL R12, [R1+0x10] ;  /* 0x00001000010c7983 */ /* 0x000f220000100800 */
        /* <DEDUP_REMOVED lines=15> */
.L_x_2584:
[----:B------:R-:W3:Y:S01]  /*109e0*/  LDL R2, [R1+0x4] ;  /* 0x0000040001027983 */ /* 0x000ee20000100800 */
[----:B------:R-:W-:Y:S01]  /*109f0*/  SHF.L.U32 R3, R10, 0x1f, RZ ;  /* 0x0000001f0a037819 */ /* 0x000fe200000006ff */
[----:B------:R-:W-:Y:S01]  /*10a00*/  BSSY B2, `(.L_x_2585) ;  /* 0x0000004000027945 */ /* 0x000fe20003800000 */
[----:B---3--:R-:W-:-:S04]  /*10a10*/  IMAD R2, R11, 0x8, R2 ;  /* 0x000000080b027824 */ /* 0x008fc800078e0202 */
[----:B------:R-:W3:Y:S02]  /*10a20*/  SYNCS.PHASECHK.TRANS64.TRYWAIT P0, [R2+URZ+0x28840], R3 ;  /* 0x02884003020075a7 */ /* 0x000ee4000800017f */
[----:B---3--:R-:W-:Y:S05]  /*10a30*/  @!P0 BRA `(.L_x_2586) ;  /* 0x0000002c00a48947 */ /* 0x008fea0003800000 */
.L_x_2664:
[----:B------:R-:W-:Y:S05]  /*10a40*/  BSYNC B2 ;  /* 0x0000000000027941 */ /* 0x000fea0003800000 */
.L_x_2585:
[----:B0-----:R-:W0:Y:S01]  /*10a50*/  S2R R9, SR_TID.X ;  /* 0x0000000000097919 */ /* 0x001e220000002100 */
        /* <DEDUP_REMOVED lines=9> */
[----:B----4-:R-:W-:Y:S05]  /*10af0*/  @!P0 BRA `(.L_x_2588) ;  /* 0x0000000000048947 */ /* 0x010fea0003800000 */
[----:B------:R-:W-:Y:S01]  /*10b00*/  BPT.TRAP 0x1 ;  /* 0x000000040000795c */ /* 0x000fe20000300000 */
.L_x_2588:
[----:B------:R-:W-:Y:S05]  /*10b10*/  BSYNC B2 ;  /* 0x0000000000027941 */ /* 0x000fea0003800000 */
.L_x_2587:
[----:B---3--:R-:W3:Y:S04]  /*10b20*/  LDL R2, [R1+0x8] ;  /* 0x0000080001027983 */ /* 0x008ee80000100800 */
[----:B--2---:R-:W2:Y:S04]  /*10b30*/  LDL R10, [R1+0x4] ;  /* 0x00000400010a7983 */ /* 0x004ea80000100800 */
        /* <DEDUP_REMOVED lines=13> */
.L_x_2589:
        /* <DEDUP_REMOVED lines=16> */
.L_x_2590:
        /* <DEDUP_REMOVED lines=15> */
.L_x_2665:
[----:B------:R-:W-:Y:S05]  /*10e00*/  BSYNC B2 ;  /* 0x0000000000027941 */ /* 0x000fea0003800000 */
.L_x_2591:
        /* <DEDUP_REMOVED lines=11> */
.L_x_2594:
[----:B------:R-:W-:Y:S05]  /*10ec0*/  BSYNC B2 ;  /* 0x0000000000027941 */ /* 0x000fea0003800000 */
.L_x_2593:
[----:B------:R-:W2:Y:S04]  /*10ed0*/  LDL R9, [R1+0x4] ;  /* 0x0000040001097983 */ /* 0x000ea80000100800 */
        /* <DEDUP_REMOVED lines=12> */
.L_x_2595:
        /* <DEDUP_REMOVED lines=16> */
.L_x_2596:
        /* <DEDUP_REMOVED lines=13> */
.L_x_2583:
[----:B------:R-:W-:Y:S05]  /*11170*/  BSYNC B1 ;  /* 0x0000000000017941 */ /* 0x000fea0003800000 */
.L_x_2582:
[C---:B------:R-:W-:Y:S01]  /*11180*/  ISETP.GT.AND P0, PT, R0.reuse, 0x1, PT ;  /* 0x000000010000780c */ /* 0x040fe20003f04270 */
[----:B------:R-:W-:-:S12]  /*11190*/  VIADD R0, R0, 0xfffffffe ;  /* 0xfffffffe00007836 */ /* 0x000fd80000000000 */
[----:B------:R-:W-:Y:S05]  /*111a0*/  @P0 BRA `(.L_x_2597) ;  /* 0xffffffec00040947 */ /* 0x000fea000383ffff */
.L_x_2549:
[----:B------:R-:W-:Y:S05]  /*111b0*/  BSYNC B0 ;  /* 0x0000000000007941 */ /* 0x000fea0003800000 */
.L_x_2548:
[----:B------:R-:W0:Y:S01]  /*111c0*/  S2R R2, SR_TID.X ;  /* 0x0000000000027919 */ /* 0x000e220000002100 */
[----:B------:R-:W-:Y:S01]  /*111d0*/  BSSY B0, `(.L_x_2598) ;  /* 0x0000010000007945 */ /* 0x000fe20003800000 */
[----:B0-----:R-:W-:-:S04]  /*111e0*/  LOP3.LUT R3, R2, 0x7f, RZ, 0xc0, !PT ;  /* 0x0000007f02037812 */ /* 0x001fc800078ec0ff */
[----:B------:R-:W-:-:S13]  /*111f0*/  ISETP.NE.AND P0, PT, R3, RZ, PT ;  /* 0x000000ff0300720c */ /* 0x000fda0003f05270 */
[----:B------:R-:W-:Y:S05]  /*11200*/  @P0 BRA `(.L_x_2599) ;  /* 0x0000000000300947 */ /* 0x000fea0003800000 */
[----:B------:R-:W0:Y:S01]  /*11210*/  S2R R2, SR_LANEID ;  /* 0x0000000000027919 */ /* 0x000e220000000000 */
[----:B------:R-:W-:Y:S01]  /*11220*/  VOTEU.ANY UR4, UPT, PT ;  /* 0x0000000000047886 */ /* 0x000fe200038e0100 */
[----:B------:R-:W4:Y:S01]  /*11230*/  LDC.64 R4, c[0x0][0xc60] ;  /* 0x00031800ff047b82 */ /* 0x000f220000000a00 */
[----:B------:R-:W0:Y:S02]  /*11240*/  FLO.U32 R0, UR4 ;  /* 0x0000000400007d00 */ /* 0x000e2400080e0000 */
[----:B0-----:R-:W-:-:S06]  /*11250*/  ISETP.EQ.U32.AND P0, PT, R0, R2, PT ;  /* 0x000000020000720c */ /* 0x001fcc0003f02070 */
[----:B------:R-:W4:Y:S07]  /*11260*/  POPC R2, UR4 ;  /* 0x0000000400027d09 */ /* 0x000f2e0008000000 */
[----:B----4-:R-:W4:Y:S04]  /*11270*/  @P0 ATOMG.E.ADD.STRONG.GPU PT, R2, desc[UR40][R4.64], R2 ;  /* 0x00000002040209a8 */ /* 0x010f2800081ee1e8 */
[----:B----4-:R0:W4:Y:S02]  /*11280*/  SHFL.IDX PT, R2, R2, R0, 0x1f ;  /* 0x00001f0002027589 */ /* 0x01012400000e0000 */
[----:B0-----:R-:W0:Y:S02]  /*11290*/  S2R R0, SR_LTMASK ;  /* 0x0000000000007919 */ /* 0x001e240000003900 */
[----:B0-----:R-:W-:-:S06]  /*112a0*/  LOP3.LUT R0, R0, UR4, RZ, 0xc0, !PT ;  /* 0x0000000400007c12 */ /* 0x001fcc000f8ec0ff */
[----:B------:R-:W4:Y:S02]  /*112b0*/  POPC R0, R0 ;  /* 0x0000000000007309 */ /* 0x000f240000000000 */
[----:B----4-:R-:W-:-:S07]  /*112c0*/  IADD3 R16, R2, UR36, R0 ;  /* 0x0000002402107c10 */ /* 0x010fce000fffe000 */
.L_x_2599:
[----:B------:R-:W-:Y:S05]  /*112d0*/  BSYNC B0 ;  /* 0x0000000000007941 */ /* 0x000fea0003800000 */
.L_x_2598:
[----:B------:R-:W4:Y:S01]  /*112e0*/  LDL.LU R0, [R1+0x20] ;  /* 0x0000200001007983 */ /* 0x000f220000300800 */
[----:B------:R-:W-:Y:S01]  /*112f0*/  BSSY B0, `(.L_x_2600) ;  /* 0x0000040000007945 */ /* 0x000fe20003800000 */
[----:B----4-:R-:W-:-:S13]  /*11300*/  ISETP.NE.AND P0, PT, R0, RZ, PT ;  /* 0x000000ff0000720c */ /* 0x010fda0003f05270 */
        /* <DEDUP_REMOVED lines=8> */
[----:B------:R-:W0:Y:S02]  /*11390*/  SYNCS.PHASECHK.TRANS64.TRYWAIT P0, [R0+URZ+0x28860], R2 ;  /* 0x02886002000075a7 */ /* 0x000e24000800017f */
[----:B0-----:R-:W-:Y:S05]  /*113a0*/  @!P0 BRA `(.L_x_2603) ;  /* 0x0000002400708947 */ /* 0x001fea0003800000 */
.L_x_2666:
[----:B------:R-:W-:Y:S05]  /*113b0*/  BSYNC B1 ;  /* 0x0000000000017941 */ /* 0x000fea0003800000 */
.L_x_2602:
[----:B------:R-:W-:Y:S04]  /*113c0*/  BSSY B1, `(.L_x_2604) ;  /* 0x0000009000017945 */ /* 0x000fe80003800000 */
[----:B------:R-:W-:Y:S05]  /*113d0*/  @P1 BRA `(.L_x_2605) ;  /* 0x00000000001c1947 */ /* 0x000fea0003800000 */
[----:B------:R-:W2:Y:S01]  /*113e0*/  S2R R3, SR_TID.X ;  /* 0x0000000000037919 */ /* 0x000ea20000002100 */
[----:B0-----:R-:W-:-:S04]  /*113f0*/  IMAD.MOV.U32 R2, RZ, RZ, 0x8000 ;  /* 0x00008000ff027424 */ /* 0x001fc800078e00ff */
[----:B------:R4:W-:Y:S01]  /*11400*/  SYNCS.ARRIVE.TRANS64 RZ, [R0+URZ+0x28850], R2 ;  /* 0x0288500200ff79a7 */ /* 0x0009e2000800003f */
[----:B--2---:R-:W-:-:S04]  /*11410*/  LOP3.LUT R3, R3, 0x1f, RZ, 0xc0, !PT ;  /* 0x0000001f03037812 */ /* 0x004fc800078ec0ff */
[----:B------:R-:W-:-:S13]  /*11420*/  ISETP.NE.AND P0, PT, R3, RZ, PT ;  /* 0x000000ff0300720c */ /* 0x000fda0003f05270 */
[----:B----4-:R-:W-:Y:S05]  /*11430*/  @!P0 BRA `(.L_x_2605) ;  /* 0x0000000000048947 */ /* 0x010fea0003800000 */
[----:B------:R-:W-:Y:S01]  /*11440*/  BPT.TRAP 0x1 ;  /* 0x000000040000795c */ /* 0x000fe20000300000 */
.L_x_2605:
[----:B------:R-:W-:Y:S05]  /*11450*/  BSYNC B1 ;  /* 0x0000000000017941 */ /* 0x000fea0003800000 */
.L_x_2604:
[----:B------:R-:W2:Y:S04]  /*11460*/  LDL.LU R5, [R1+0x18] ;  /* 0x0000180001057983 */ /* 0x000ea80000300800 */
[----:B------:R-:W2:Y:S04]  /*11470*/  LDL.LU R3, [R1+0xc] ;  /* 0x00000c0001037983 */ /* 0x000ea80000300800 */
[----:B------:R-:W4:Y:S04]  /*11480*/  LDL R4, [R1+0x4] ;  /* 0x0000040001047983 */ /* 0x000f280000100800 */
[----:B0-----:R-:W4:Y:S01]  /*11490*/  LDL R2, [R1+0x8] ;  /* 0x0000080001027983 */ /* 0x001f220000100800 */
        /* <DEDUP_REMOVED lines=8> */
[----:B----4-:R-:W-:-:S04]  /*11520*/  IMAD R2, R2, 0x8000, R4 ;  /* 0x0000800002027824 */ /* 0x010fc800078e0204 */
[----:B------:R-:W-:-:S07]  /*11530*/  VIADD R4, R2, 0x400 ;  /* 0x0000040002047836 */ /* 0x000fce0000000000 */
.L_x_2606:
        /* <DEDUP_REMOVED lines=16> */
.L_x_2607:
        /* <DEDUP_REMOVED lines=11> */
.L_x_2601:
[----:B------:R-:W-:Y:S05]  /*116f0*/  BSYNC B0 ;  /* 0x0000000000007941 */ /* 0x000fea0003800000 */
.L_x_2600:
[----:B------:R-:W4:Y:S04]  /*11700*/  LDL.LU R5, [R1+0x8] ;  /* 0x0000080001057983 */ /* 0x000f280000300800 */
        /* <DEDUP_REMOVED lines=8> */
.L_x_2528:
[----:B------:R-:W-:Y:S05]  /*11790*/  BSYNC B7 ;  /* 0x0000000000077941 */ /* 0x000fea0003800000 */
.L_x_2526:
[----:B----4-:R-:W4:Y:S02]  /*117a0*/  LDL R0, [R1+0x50] ;  /* 0x0000500001007983 */ /* 0x010f240000100800 */
[----:B----4-:R-:W-:-:S13]  /*117b0*/  ISETP.NE.AND P0, PT, R0, RZ, PT ;  /* 0x000000ff0000720c */ /* 0x010fda0003f05270 */
[----:B------:R-:W-:Y:S05]  /*117c0*/  @!P0 BRA `(.L_x_2608) ;  /* 0x0000000000288947 */ /* 0x000fea0003800000 */
[----:B------:R-:W-:Y:S05]  /*117d0*/  WARPSYNC.ALL ;  /* 0x0000000000007948 */ /* 0x000fea0003800000 */
[----:B------:R-:W4:Y:S08]  /*117e0*/  S2UR UR5, SR_CgaCtaId ;  /* 0x00000000000579c3 */ /* 0x000f300000008800 */
[----:B------:R-:W-:Y:S06]  /*117f0*/  BAR.SYNC.DEFER_BLOCKING 0x5, 0x180 ;  /* 0x0146000000007b1d */ /* 0x000fec0000010000 */
[----:B------:R-:W-:-:S02]  /*11800*/  UMOV UR4, 0x400 ;  /* 0x0000040000047882 */ /* 0x000fc40000000000 */
[----:B----4-:R-:W-:-:S06]  /*11810*/  ULEA UR4, UR5, UR4, 0x18 ;  /* 0x0000000405047291 */ /* 0x010fcc000f8ec03f */
[----:B------:R-:W-:-:S05]  /*11820*/  IMAD.U32 R0, RZ, RZ, UR4 ;  /* 0x00000004ff007e24 */ /* 0x000fca000f8e00ff */
[----:B------:R4:W0:Y:S04]  /*11830*/  LDS.128 R16, [R0+0x288d0] ;  /* 0x0288d00000107984 */ /* 0x0008280000000c00 */
[----:B------:R4:W-:Y:S01]  /*11840*/  STL [R1+0x4], R0 ;  /* 0x0000040001007387 */ /* 0x0009e20000100800 */
[----:B------:R-:W-:Y:S06]  /*11850*/  BAR.ARV 0x4, 0x180 ;  /* 0x0106000000007b1d */ /* 0x000fec0000002000 */
[----:B------:R-:W-:Y:S05]  /*11860*/  BRA `(.L_x_2609) ;  /* 0x0000000800d47947 */ /* 0x000fea0003800000 */
.L_x_2608:
[----:B------:R-:W4:Y:S01]  /*11870*/  S2R R0, SR_TID.X ;  /* 0x0000000000007919 */ /* 0x000f220000002100 */
[----:B------:R-:W-:Y:S01]  /*11880*/  UMOV UR4, 0xffffffff ;  /* 0xffffffff00047882 */ /* 0x000fe20000000000 */
[----:B----4-:R-:W-:-:S04]  /*11890*/  LOP3.LUT R4, R0, 0x1f, RZ, 0xc0, !PT ;  /* 0x0000001f00047812 */ /* 0x010fc800078ec0ff */
[----:B------:R-:W-:Y:S01]  /*118a0*/  ISETP.NE.AND P0, PT, R4, 0x1f, PT ;  /* 0x0000001f0400780c */ /* 0x000fe20003f05270 */
[----:B------:R-:W-:-:S12]  /*118b0*/  BRA.DIV UR4, `(.L_x_2610) ;  /* 0x0000002204407947 */ /* 0x000fd8000b800000 */
[----:B------:R-:W-:Y:S01]  /*118c0*/  IMAD.IADD R5, R19, 0x1, R4 ;  /* 0x0000000113057824 */ /* 0x000fe200078e0204 */
[----:B------:R-:W-:-:S04]  /*118d0*/  ULDC UR4, c[0x0][0xc3c] ;  /* 0x00030f0000047ab9 */ /* 0x000fc80000000800 */
[----:B------:R-:W-:-:S13]  /*118e0*/  ISETP.GE.OR P1, PT, R5, UR4, !P0 ;  /* 0x0000000405007c0c */ /* 0x000fda000c726670 */
[----:B------:R-:W4:Y:S02]  /*118f0*/  @!P1 LDC.64 R2, c[0x0][0xc80] ;  /* 0x00032000ff029b82 */ /* 0x000f240000000a00 */
[----:B----4-:R-:W-:-:S06]  /*11900*/  @!P1 IMAD.WIDE R2, R5, 0x4, R2 ;  /* 0x0000000405029825 */ /* 0x010fcc00078e0202 */
[----:B------:R4:W2:Y:S01]  /*11910*/  @!P1 LDG.E R3, desc[UR40][R2.64] ;  /* 0x0000002802039981 */ /* 0x0008a2000c1e1900 */
[C---:B------:R-:W-:Y:S02]  /*11920*/  ISETP.GE.U32.AND P2, PT, R4.reuse, 0x2, PT ;  /* 0x000000020400780c */ /* 0x040fe40003f46070 */
[C---:B------:R-:W-:Y:S01]  /*11930*/  ISETP.GE.U32.AND P3, PT, R4.reuse, 0x4, PT ;  /* 0x000000040400780c */ /* 0x040fe20003f66070 */
[----:B------:R-:W-:Y:S01]  /*11940*/  SHFL.IDX PT, R0, R16, RZ, 0x1f ;  /* 0x00001fff10007589 */ /* 0x000fe200000e0000 */
[C---:B------:R-:W-:Y:S02]  /*11950*/  ISETP.GE.U32.AND P4, PT, R4.reuse, 0x8, PT ;  /* 0x000000080400780c */ /* 0x040fe40003f86070 */
[C---:B------:R-:W-:Y:S01]  /*11960*/  ISETP.GE.U32.AND P5, PT, R4.reuse, 0x10, PT ;  /* 0x000000100400780c */ /* 0x040fe20003fa6070 */
[----:B----4-:R-:W-:Y:S02]  /*11970*/  IMAD.MOV.U32 R2, RZ, RZ, RZ ;  /* 0x000000ffff027224 */ /* 0x010fe400078e00ff */
[----:B--2---:R-:W-:Y:S01]  /*11980*/  @!P1 IMAD.MOV.U32 R2, RZ, RZ, R3 ;  /* 0x000000ffff029224 */ /* 0x004fe200078e0003 */
        /* <DEDUP_REMOVED lines=18> */
.L_x_2676:
[----:B------:R-:W-:Y:S02]  /*11ab0*/  ULDC UR4, c[0x0][0xc38] ;  /* 0x00030e0000047ab9 */ /* 0x000fe40000000800 */
[----:B------:R-:W-:-:S04]  /*11ac0*/  IMAD.U32 R4, RZ, RZ, UR4 ;  /* 0x00000004ff047e24 */ /* 0x000fc8000f8e00ff */
[----:B----4-:R-:W-:-:S04]  /*11ad0*/  IMAD R16, R14, R4, RZ ;  /* 0x000000040e107224 */ /* 0x010fc800078e02ff */
[----:B------:R-:W-:-:S05]  /*11ae0*/  IMAD.IADD R5, R5, 0x1, R16 ;  /* 0x0000000105057824 */ /* 0x000fca00078e0210 */
[----:B------:R-:W-:-:S13]  /*11af0*/  ISETP.GT.AND P6, PT, R5, R0, PT ;  /* 0x000000000500720c */ /* 0x000fda0003fc4270 */
[----:B------:R-:W-:Y:S05]  /*11b00*/  @P6 BRA `(.L_x_2611) ;  /* 0x00000000009c6947 */ /* 0x000fea0003800000 */
.L_x_2616:
[----:B------:R-:W4:Y:S01]  /*11b10*/  LDC R2, c[0x0][0xc3c] ;  /* 0x00030f00ff027b82 */ /* 0x000f220000000800 */
[----:B------:R-:W-:-:S05]  /*11b20*/  VIADD R19, R19, 0x1f ;  /* 0x0000001f13137836 */ /* 0x000fca0000000000 */
[----:B----4-:R-:W-:-:S13]  /*11b30*/  ISETP.GE.AND P6, PT, R19, R2, PT ;  /* 0x000000021300720c */ /* 0x010fda0003fc6270 */
[----:B------:R-:W-:Y:S05]  /*11b40*/  @P6 BRA `(.L_x_2612) ;  /* 0x0000000400d06947 */ /* 0x000fea0003800000 */
[----:B--2---:R-:W2:Y:S01]  /*11b50*/  S2R R3, SR_TID.X ;  /* 0x0000000000037919 */ /* 0x004ea20000002100 */
[----:B------:R-:W-:Y:S01]  /*11b60*/  BSSY B0, `(.L_x_2613) ;  /* 0x0000009000007945 */ /* 0x000fe20003800000 */
[----:B--2---:R-:W-:-:S05]  /*11b70*/  LOP3.LUT R3, R3, 0x1f, RZ, 0xc0, !PT ;  /* 0x0000001f03037812 */ /* 0x004fca00078ec0ff */
[----:B---3--:R-:W-:-:S05]  /*11b80*/  IMAD.IADD R7, R19, 0x1, R3 ;  /* 0x0000000113077824 */ /* 0x008fca00078e0203 */
[----:B------:R-:W-:Y:S01]  /*11b90*/  ISETP.GE.OR P6, PT, R7, R2, !P0 ;  /* 0x000000020700720c */ /* 0x000fe200047c6670 */
[----:B------:R-:W-:-:S12]  /*11ba0*/  IMAD.MOV.U32 R2, RZ, RZ, RZ ;  /* 0x000000ffff027224 */ /* 0x000fd800078e00ff */
[----:B------:R-:W-:Y:S05]  /*11bb0*/  @P6 BRA `(.L_x_2614) ;  /* 0x00000000000c6947 */ /* 0x000fea0003800000 */
[----:B------:R-:W2:Y:S02]  /*11bc0*/  LDC.64 R2, c[0x0][0xc80] ;  /* 0x00032000ff027b82 */ /* 0x000ea40000000a00 */
[----:B--2---:R-:W-:-:S06]  /*11bd0*/  IMAD.WIDE R2, R7, 0x4, R2 ;  /* 0x0000000407027825 */ /* 0x004fcc00078e0202 */
[----:B------:R2:W5:Y:S02]  /*11be0*/  LDG.E R2, desc[UR40][R2.64] ;  /* 0x0000002802027981 */ /* 0x000564000c1e1900 */
.L_x_2614:
[----:B------:R-:W-:Y:S05]  /*11bf0*/  BSYNC B0 ;  /* 0x0000000000007941 */ /* 0x000fea0003800000 */
.L_x_2613:
[----:B------:R-:W-:-:S03]  /*11c00*/  UMOV UR4, 0xffffffff ;  /* 0xffffffff00047882 */ /* 0x000fc60000000000 */
[----:B------:R-:W-:Y:S05]  /*11c10*/  BRA.DIV UR4, `(.L_x_2615) ;  /* 0x00000022048c7947 */ /* 0x000fea000b800000 */
[----:B-----5:R-:W2:Y:S02]  /*11c20*/  SHFL.UP PT, R14, R2, 0x1, RZ ;  /* 0x04200000020e7989 */ /* 0x020ea400000e00ff */
        /* <DEDUP_REMOVED lines=15> */
.L_x_2684:
[----:B------:R-:W-:Y:S02]  /*11d20*/  ULDC UR4, c[0x0][0xc38] ;  /* 0x00030e0000047ab9 */ /* 0x000fe40000000800 */
[----:B------:R-:W-:-:S04]  /*11d30*/  IMAD.U32 R4, RZ, RZ, UR4 ;  /* 0x00000004ff047e24 */ /* 0x000fc8000f8e00ff */
[----:B---3--:R-:W-:-:S04]  /*11d40*/  IMAD R16, R14, R4, RZ ;  /* 0x000000040e107224 */ /* 0x008fc800078e02ff */
[----:B------:R-:W-:-:S05]  /*11d50*/  IMAD.IADD R5, R16, 0x1, R5 ;  /* 0x0000000110057824 */ /* 0x000fca00078e0205 */
[----:B------:R-:W-:-:S13]  /*11d60*/  ISETP.GT.AND P6, PT, R5, R0, PT ;  /* 0x000000000500720c */ /* 0x000fda0003fc4270 */
[----:B------:R-:W-:Y:S05]  /*11d70*/  @!P6 BRA `(.L_x_2616) ;  /* 0xfffffffc0064e947 */ /* 0x000fea000383ffff */
.L_x_2611:
        /* <DEDUP_REMOVED lines=8> */
.L_x_2688:
[----:B------:R-:W-:Y:S01]  /*11e00*/  ISETP.NE.AND P0, PT, R5, RZ, PT ;  /* 0x000000ff0500720c */ /* 0x000fe20003f05270 */
[----:B------:R-:W-:-:S12]  /*11e10*/  IMAD.MOV.U32 R5, RZ, RZ, RZ ;  /* 0x000000ffff057224 */ /* 0x000fd800078e00ff */
[----:B------:R-:W-:Y:S05]  /*11e20*/  @!P0 BRA `(.L_x_2618) ;  /* 0x0000000000108947 */ /* 0x000fea0003800000 */
[----:B------:R-:W-:Y:S01]  /*11e30*/  UMOV UR4, 0xffffffff ;  /* 0xffffffff00047882 */ /* 0x000fe20000000000 */
[----:B------:R-:W-:Y:S02]  /*11e40*/  VIADD R12, R6, 0xffffffff ;  /* 0xffffffff060c7836 */ /* 0x000fe40000000000 */
[----:B------:R-:W-:Y:S05]  /*11e50*/  BRA.DIV UR4, `(.L_x_2619) ;  /* 0x0000002604047947 */ /* 0x000fea000b800000 */
[----:B------:R0:W0:Y:S02]  /*11e60*/  SHFL.IDX PT, R5, R3, R12, 0x1f ;  /* 0x00001f0c03057589 */ /* 0x00002400000e0000 */
.L_x_2618:
[----:B0-2-4-:R-:W0:Y:S01]  /*11e70*/  LDC.64 R2, c[0x0][0xc90] ;  /* 0x00032400ff027b82 */ /* 0x015e220000000a00 */
[----:B------:R-:W-:-:S04]  /*11e80*/  IMAD.IADD R19, R6, 0x1, R19 ;  /* 0x0000000106137824 */ /* 0x000fc800078e0213 */
[----:B0-----:R-:W-:-:S05]  /*11e90*/  IMAD.WIDE R2, R19, 0x4, R2 ;  /* 0x0000000413027825 */ /* 0x001fca00078e0202 */
[----:B---3--:R-:W2:Y:S01]  /*11ea0*/  LDG.E R7, desc[UR40][R2.64] ;  /* 0x0000002802077981 */ /* 0x008ea2000c1e1900 */
[----:B------:R-:W-:-:S04]  /*11eb0*/  IMAD R16, R5, R4, R16 ;  /* 0x0000000405107224 */ /* 0x000fc800078e0210 */
[----:B------:R-:W-:Y:S02]  /*11ec0*/  IMAD.IADD R0, R0, 0x1, -R16 ;  /* 0x0000000100007824 */ /* 0x000fe400078e0a10 */
[----:B--2---:R-:W-:-:S05]  /*11ed0*/  IMAD R6, R17, R7, RZ ;  /* 0x0000000711067224 */ /* 0x004fca00078e02ff */
[----:B-----5:R-:W-:-:S04]  /*11ee0*/  IABS R8, R6 ;  /* 0x0000000600087213 */ /* 0x020fc80000000000 */
        /* <DEDUP_REMOVED lines=58> */
.L_x_2612:
[----:B------:R-:W-:Y:S01]  /*12290*/  UMOV UR4, URZ ;  /* 0x0000003f00047c82 */ /* 0x000fe20008000000 */
[----:B------:R-:W-:Y:S01]  /*122a0*/  UMOV UR5, URZ ;  /* 0x0000003f00057c82 */ /* 0x000fe20008000000 */
[----:B------:R-:W-:Y:S01]  /*122b0*/  ULDC UR6, c[0x0][0xc3c] ;  /* 0x00030f0000067ab9 */ /* 0x000fe20000000800 */
[----:B------:R-:W-:Y:S02]  /*122c0*/  IMAD.MOV.U32 R16, RZ, RZ, R0 ;  /* 0x000000ffff107224 */ /* 0x000fe400078e0000 */
[----:B------:R-:W-:Y:S02]  /*122d0*/  IMAD.U32 R17, RZ, RZ, UR4 ;  /* 0x00000004ff117e24 */ /* 0x000fe4000f8e00ff */
[----:B------:R-:W-:Y:S02]  /*122e0*/  IMAD.U32 R18, RZ, RZ, UR5 ;  /* 0x00000005ff127e24 */ /* 0x000fe4000f8e00ff */
[----:B------:R-:W-:-:S07]  /*122f0*/  IMAD.U32 R19, RZ, RZ, UR6 ;  /* 0x00000006ff137e24 */ /* 0x000fce000f8e00ff */
.L_x_2620:
[----:B------:R4:W3:Y:S01]  /*12300*/  LDL R2, [R1+0x4] ;  /* 0x0000040001027983 */ /* 0x0008e20000100800 */
[----:B------:R-:W0:Y:S01]  /*12310*/  S2R R0, SR_TID.X ;  /* 0x0000000000007919 */ /* 0x000e220000002100 */
[----:B------:R-:W-:Y:S05]  /*12320*/  WARPSYNC.ALL ;  /* 0x0000000000007948 */ /* 0x000fea0003800000 */
[----:B0-----:R-:W-:Y:S01]  /*12330*/  LOP3.LUT R0, R0, 0x1f, RZ, 0xc0, !PT ;  /* 0x0000001f00007812 */ /* 0x001fe200078ec0ff */
[----:B------:R-:W-:Y:S03]  /*12340*/  BAR.SYNC.DEFER_BLOCKING 0x4, 0x180 ;  /* 0x0106000000007b1d */ /* 0x000fe60000010000 */
[----:B------:R-:W-:-:S13]  /*12350*/  ISETP.NE.AND P0, PT, R0, RZ, PT ;  /* 0x000000ff0000720c */ /* 0x000fda0003f05270 */
[----:B--2---:R-:W3:Y:S01]  /*12360*/  @!P0 S2R R3, SR_CgaCtaId ;  /* 0x0000000000038919 */ /* 0x004ee20000008800 */
[----:B------:R-:W-:-:S04]  /*12370*/  @!P0 MOV R0, 0x400 ;  /* 0x0000040000008802 */ /* 0x000fc80000000f00 */
[----:B---3--:R-:W-:-:S05]  /*12380*/  @!P0 LEA R2, R3, R0, 0x18 ;  /* 0x0000000003028211 */ /* 0x008fca00078ec0ff */
[----:B------:R4:W-:Y:S04]  /*12390*/  @!P0 STS.128 [R2+0x288d0], R16 ;  /* 0x0288d01002008388 */ /* 0x0009e80000000c00 */
[----:B------:R4:W-:Y:S01]  /*123a0*/  @!P0 STL [R1+0x4], R2 ;  /* 0x0000040201008387 */ /* 0x0009e20000100800 */
[----:B------:R-:W-:Y:S06]  /*123b0*/  BAR.ARV 0x5, 0x180 ;  /* 0x0146000000007b1d */ /* 0x000fec0000002000 */
.L_x_2609:
[----:B------:R-:W-:Y:S02]  /*123c0*/  ULDC UR4, c[0x0][0xc3c] ;  /* 0x00030f0000047ab9 */ /* 0x000fe40000000800 */
[----:B0-----:R-:W-:-:S13]  /*123d0*/  ISETP.GE.AND P0, PT, R19, UR4, PT ;  /* 0x0000000413007c0c */ /* 0x001fda000bf06270 */
[----:B------:R-:W-:Y:S05]  /*123e0*/  @!P0 BRA `(.L_x_2621) ;  /* 0xffffffac00c88947 */ /* 0x000fea000383ffff */
[----:B------:R-:W-:Y:S05]  /*123f0*/  BSYNC B8 ;  /* 0x0000000000087941 */ /* 0x000fea0003800000 */
.L_x_2522:
[----:B----4-:R-:W4:Y:S01]  /*12400*/  LDL.LU R0, [R1+0x48] ;  /* 0x0000480001007983 */ /* 0x010f220000300800 */
[----:B------:R-:W-:Y:S01]  /*12410*/  BSSY B0, `(.L_x_2622) ;  /* 0x000000b000007945 */ /* 0x000fe20003800000 */
[----:B------:R-:W0:Y:S01]  /*12420*/  S2R R5, SR_CgaCtaId ;  /* 0x0000000000057919 */ /* 0x000e220000008800 */
[----:B----4-:R-:W-:-:S05]  /*12430*/  VIADD R0, R0, 0x1 ;  /* 0x0000000100007836 */ /* 0x010fca0000000000 */
[----:B------:R-:W-:-:S04]  /*12440*/  LEA.HI R2, R0, R0, RZ, 0x1 ;  /* 0x0000000000027211 */ /* 0x000fc800078f08ff */
[----:B------:R-:W-:-:S05]  /*12450*/  LOP3.LUT R3, R2, 0xfffffffe, RZ, 0xc0, !PT ;  /* 0xfffffffe02037812 */ /* 0x000fca00078ec0ff */
[----:B------:R-:W-:Y:S01]  /*12460*/  IMAD.IADD R3, R0, 0x1, -R3 ;  /* 0x0000000100037824 */ /* 0x000fe200078e0a03 */
[----:B------:R-:W-:-:S04]  /*12470*/  MOV R0, 0x400 ;  /* 0x0000040000007802 */ /* 0x000fc80000000f00 */
[----:B0-----:R-:W-:Y:S02]  /*12480*/  LEA R0, R5, R0, 0x18 ;  /* 0x0000000005007211 */ /* 0x001fe400078ec0ff */
[----:B------:R-:W-:-:S04]  /*12490*/  SHF.L.U32 R3, R3, 0x1f, RZ ;  /* 0x0000001f03037819 */ /* 0x000fc800000006ff */
[----:B------:R-:W0:Y:S02]  /*124a0*/  SYNCS.PHASECHK.TRANS64.TRYWAIT P0, [R0+URZ+0x28820], R3 ;  /* 0x02882003000075a7 */ /* 0x000e24000800017f */
[----:B0-----:R-:W-:Y:S05]  /*124b0*/  @!P0 BRA `(.L_x_2623) ;  /* 0x0000001c00948947 */ /* 0x001fea0003800000 */
.L_x_2691:
[----:B------:R-:W-:Y:S05]  /*124c0*/  BSYNC B0 ;  /* 0x0000000000007941 */ /* 0x000fea0003800000 */
.L_x_2622:
[----:B------:R-:W-:-:S03]  /*124d0*/  UMOV UR4, 0xffffffff ;  /* 0xffffffff00047882 */ /* 0x000fc60000000000 */
[----:B------:R-:W-:Y:S05]  /*124e0*/  BRA.DIV UR4, `(.L_x_2624) ;  /* 0x0000001e049c7947 */ /* 0x000fea000b800000 */
[----:B------:R-:W4:Y:S02]  /*124f0*/  S2R R2, SR_TID.X ;  /* 0x0000000000027919 */ /* 0x000f240000002100 */
[----:B----4-:R-:W-:-:S04]  /*12500*/  SHF.R.U32.HI R2, RZ, 0x5, R2 ;  /* 0x00000005ff027819 */ /* 0x010fc80000011602 */
[----:B------:R-:W-:-:S05]  /*12510*/  LOP3.LUT R2, R2, 0x3, RZ, 0xc0, !PT ;  /* 0x0000000302027812 */ /* 0x000fca00078ec0ff */
[----:B------:R4:W0:Y:S02]  /*12520*/  SHFL.IDX PT, R14, R2, RZ, 0x1f ;  /* 0x00001fff020e7589 */ /* 0x00082400000e0000 */
.L_x_2694:
[----:B0-----:R-:W-:Y:S01]  /*12530*/  ISETP.NE.AND P0, PT, R14, RZ, PT ;  /* 0x000000ff0e00720c */ /* 0x001fe20003f05270 */
[----:B------:R-:W-:-:S12]  /*12540*/  BSSY B0, `(.L_x_2625) ;  /* 0x0000027000007945 */ /* 0x000fd80003800000 */
[----:B------:R-:W-:Y:S05]  /*12550*/  @P0 BRA `(.L_x_2626) ;  /* 0x0000000000940947 */ /* 0x000fea0003800000 */
[----:B------:R-:W-:-:S03]  /*12560*/  UMOV UR4, 0xffffffff ;  /* 0xffffffff00047882 */ /* 0x000fc60000000000 */
[----:B------:R-:W-:Y:S05]  /*12570*/  BRA.DIV UR4, `(.L_x_2627) ;  /* 0x0000001e04ac7947 */ /* 0x000fea000b800000 */
[----:B------:R-:W-:-:S13]  /*12580*/  ELECT P6, URZ, PT ;  /* 0x00000000003f782f */ /* 0x000fda00038c0000 */
.L_x_2697:
[----:B------:R-:W-:Y:S05]  /*12590*/  @!P6 BRA `(.L_x_2626) ;  /* 0x000000000084e947 */ /* 0x000fea0003800000 */
[----:B----4-:R-:W4:Y:S02]  /*125a0*/  LDL.LU R2, [R1+0x54] ;  /* 0x0000540001027983 */ /* 0x010f240000300800 */
[----:B----4-:R-:W-:-:S04]  /*125b0*/  LOP3.LUT R2, R2, 0x2, RZ, 0xfc, !PT ;  /* 0x0000000202027812 */ /* 0x010fc800078efcff */
[----:B------:R-:W-:-:S13]  /*125c0*/  ISETP.NE.AND P2, PT, R2, 0x3, PT ;  /* 0x000000030200780c */ /* 0x000fda0003f45270 */
[----:B------:R-:W-:Y:S05]  /*125d0*/  @!P2 BRA `(.L_x_2628) ;  /* 0x000000000004a947 */ /* 0x000fea0003800000 */
[----:B------:R-:W-:Y:S01]  /*125e0*/  BPT.TRAP 0x1 ;  /* 0x000000040000795c */ /* 0x000fe20000300000 */
.L_x_2628:
[----:B------:R-:W4:Y:S04]  /*125f0*/  LDL R3, [R1+0x8] ;  /* 0x0000080001037983 */ /* 0x000f280000100800 */
[----:B--23--:R-:W2:Y:S01]  /*12600*/  LDL.LU R7, [R1+0x14] ;  /* 0x0000140001077983 */ /* 0x00cea20000300800 */
[----:B------:R-:W-:-:S04]  /*12610*/  VIADD R2, R0, 0x28840 ;  /* 0x0002884000027836 */ /* 0x000fc80000000000 */
[C---:B----4-:R-:W-:Y:S02]  /*12620*/  IMAD R6, R3.reuse, 0x8, R2 ;  /* 0x0000000803067824 */ /* 0x050fe400078e0202 */
        /* <DEDUP_REMOVED lines=10> */
.L_x_2698:
[----:B------:R-:W2:Y:S02]  /*126d0*/  SYNCS.PHASECHK.TRANS64.TRYWAIT P0, [R7+URZ], R2 ;  /* 0x00000002070075a7 */ /* 0x000ea4000800017f */
[----:B--2---:R-:W-:Y:S05]  /*126e0*/  @!P0 BRA `(.L_x_2630) ;  /* 0x0000001c00848947 */ /* 0x004fea0003800000 */
.L_x_2699:
[----:B------:R-:W-:Y:S05]  /*126f0*/  @!P2 BRA `(.L_x_2631) ;  /* 0x000000000004a947 */ /* 0x000fea0003800000 */
[----:B------:R-:W-:Y:S01]  /*12700*/  BPT.TRAP 0x1 ;  /* 0x000000040000795c */ /* 0x000fe20000300000 */
.L_x_2631:
[----:B------:R-:W3:Y:S01]  /*12710*/  LDL.LU R4, [R1+0x8] ;  /* 0x0000080001047983 */ /* 0x000ee20000300800 */
[----:B------:R-:W-:-:S04]  /*12720*/  VIADD R0, R0, 0x28860 ;  /* 0x0002886000007836 */ /* 0x000fc80000000000 */
[----:B---3--:R-:W-:-:S04]  /*12730*/  IMAD R4, R4, 0x8, R0 ;  /* 0x0000000804047824 */ /* 0x008fc800078e0200 */
[----:B------:R-:W3:Y:S02]  /*12740*/  SYNCS.PHASECHK.TRANS64.TRYWAIT P0, [R4+URZ], R5 ;  /* 0x00000005040075a7 */ /* 0x000ee4000800017f */
[----:B---3--:R-:W-:Y:S05]  /*12750*/  @!P0 BRA `(.L_x_2632) ;  /* 0x0000001c007c8947 */ /* 0x008fea0003800000 */
.L_x_2700:
[----:B------:R-:W-:-:S07]  /*12760*/  IMAD R3, R3, 0x8, R0 ;  /* 0x0000000803037824 */ /* 0x000fce00078e0200 */
.L_x_2633:
[----:B----4-:R4:W0:Y:S02]  /*12770*/  SYNCS.PHASECHK.TRANS64.TRYWAIT P0, [R3+URZ], R2 ;  /* 0x00000002030075a7 */ /* 0x010824000800017f */
[----:B0-----:R-:W-:Y:S05]  /*12780*/  @!P0 NANOSLEEP.SYNCS 0x989680 ;  /* 0x009896800000895d */ /* 0x001fea0003900000 */
[----:B------:R-:W0:Y:S02]  /*12790*/  @!P0 SYNCS.PHASECHK.TRANS64 P0, [R3+URZ], R2 ;  /* 0x00000002030085a7 */ /* 0x000e24000800007f */
[----:B0-----:R-:W-:Y:S05]  /*127a0*/  @!P0 BRA `(.L_x_2633) ;  /* 0xfffffffc00f08947 */ /* 0x001fea000383ffff */
.L_x_2626:
[----:B------:R-:W-:Y:S05]  /*127b0*/  BSYNC B0 ;  /* 0x0000000000007941 */ /* 0x000fea0003800000 */
.L_x_2625:
[----:B------:R-:W-:Y:S05]  /*127c0*/  EXIT ;  /* 0x000000000000794d */ /* 0x000fea0003800000 */
.L_x_2464:
[----:B0-----:R-:W-:-:S04]  /*127d0*/  IMAD.U32 R3, RZ, RZ, UR38 ;  /* 0x00000026ff037e24 */ /* 0x001fc8000f8e00ff */
[----:B------:R0:W1:Y:S03]  /*127e0*/  SYNCS.PHASECHK.TRANS64.TRYWAIT P1, [R3+URZ+0x28800], R0 ;  /* 0x02880000030075a7 */ /* 0x000066000802017f */
[----:B-1----:R-:W-:Y:S05]  /*127f0*/  @!P1 NANOSLEEP.SYNCS 0x989680 ;  /* 0x009896800000995d */ /* 0x002fea0003900000 */
[----:B------:R-:W1:Y:S02]  /*12800*/  @!P1 SYNCS.PHASECHK.TRANS64 P1, [R3+URZ+0x28800], R0 ;  /* 0x02880000030095a7 */ /* 0x000e64000802007f */
[----:B-1----:R-:W-:Y:S05]  /*12810*/  @!P1 BRA `(.L_x_2464) ;  /* 0xfffffffc00ec9947 */ /* 0x002fea000383ffff */
[----:B------:R-:W-:Y:S05]  /*12820*/  BRA `(.L_x_2634) ;  /* 0xfffffeec00c87947 */ /* 0x000fea000383ffff */
.L_x_2468:
[----:B-1----:R1:W2:Y:S02]  /*12830*/  SYNCS.PHASECHK.TRANS64.TRYWAIT P2, [R0+URZ+0x28830], R3 ;  /* 0x02883003000075a7 */ /* 0x0022a4000804017f */
[----:B--2---:R-:W-:Y:S05]  /*12840*/  @!P2 NANOSLEEP.SYNCS 0x989680 ;  /* 0x009896800000a95d */ /* 0x004fea0003900000 */
[----:B------:R-:W2:Y:S02]  /*12850*/  @!P2 SYNCS.PHASECHK.TRANS64 P2, [R0+URZ+0x28830], R3 ;  /* 0x028830030000a5a7 */ /* 0x000ea4000804007f */
[----:B--2---:R-:W-:Y:S05]  /*12860*/  @!P2 BRA `(.L_x_2468) ;  /* 0xfffffffc00f0a947 */ /* 0x004fea000383ffff */
[----:B------:R-:W-:Y:S05]  /*12870*/  BRA `(.L_x_2467) ;  /* 0xfffffeec00ec7947 */ /* 0x000fea000383ffff */
.L_x_2473:
[----:B-1----:R-:W-:-:S04]  /*12880*/  IMAD.U32 R9, RZ, RZ, UR6 ;  /* 0x00000006ff097e24 */ /* 0x002fc8000f8e00ff */
[----:B------:R1:W2:Y:S03]  /*12890*/  SYNCS.PHASECHK.TRANS64.TRYWAIT P3, [R9+URZ+0x28830], R8 ;  /* 0x02883008090075a7 */ /* 0x0002a6000806017f */
[----:B--2---:R-:W-:Y:S05]  /*128a0*/  @!P3 NANOSLEEP.SYNCS 0x989680 ;  /* 0x009896800000b95d */ /* 0x004fea0003900000 */
[----:B------:R-:W2:Y:S02]  /*128b0*/  @!P3 SYNCS.PHASECHK.TRANS64 P3, [R9+URZ+0x28830], R8 ;  /* 0x028830080900b5a7 */ /* 0x000ea4000806007f */
[----:B--2---:R-:W-:Y:S05]  /*128c0*/  @!P3 BRA `(.L_x_2473) ;  /* 0xfffffffc00ecb947 */ /* 0x004fea000383ffff */
[----:B------:R-:W-:Y:S05]  /*128d0*/  BRA `(.L_x_2470) ;  /* 0xffffff1800e87947 */ /* 0x000fea000383ffff */
.L_x_2477:
[----:B-1----:R-:W-:-:S04]  /*128e0*/  IMAD.U32 R9, RZ, RZ, UR6 ;  /* 0x00000006ff097e24 */ /* 0x002fc8000f8e00ff */
[----:B------:R1:W2:Y:S03]  /*128f0*/  SYNCS.PHASECHK.TRANS64.TRYWAIT P3, [R9+URZ+0x28850], R8 ;  /* 0x02885008090075a7 */ /* 0x0002a6000806017f */
[----:B--2---:R-:W-:Y:S05]  /*12900*/  @!P3 NANOSLEEP.SYNCS 0x989680 ;  /* 0x009896800000b95d */ /* 0x004fea0003900000 */
[----:B------:R-:W2:Y:S02]  /*12910*/  @!P3 SYNCS.PHASECHK.TRANS64 P3, [R9+URZ+0x28850], R8 ;  /* 0x028850080900b5a7 */ /* 0x000ea4000806007f */
[----:B--2---:R-:W-:Y:S05]  /*12920*/  @!P3 BRA `(.L_x_2477) ;  /* 0xfffffffc00ecb947 */ /* 0x004fea000383ffff */
[----:B------:R-:W-:Y:S05]  /*12930*/  BRA `(.L_x_2474) ;  /* 0xffffff1c00b07947 */ /* 0x000fea000383ffff */
.L_x_2483:
[----:B-1----:R-:W-:-:S04]  /*12940*/  IMAD.U32 R8, RZ, RZ, UR6 ;  /* 0x00000006ff087e24 */ /* 0x002fc8000f8e00ff */
[----:B------:R1:W2:Y:S03]  /*12950*/  SYNCS.PHASECHK.TRANS64.TRYWAIT P2, [R8+URZ+0x28830], R5 ;  /* 0x02883005080075a7 */ /* 0x0002a6000804017f */
[----:B--2---:R-:W-:Y:S05]  /*12960*/  @!P2 NANOSLEEP.SYNCS 0x989680 ;  /* 0x009896800000a95d */ /* 0x004fea0003900000 */
[----:B------:R-:W2:Y:S02]  /*12970*/  @!P2 SYNCS.PHASECHK.TRANS64 P2, [R8+URZ+0x28830], R5 ;  /* 0x028830050800a5a7 */ /* 0x000ea4000804007f */
[----:B--2---:R-:W-:Y:S05]  /*12980*/  @!P2 BRA `(.L_x_2483) ;  /* 0xfffffffc00eca947 */ /* 0x004fea000383ffff */
[----:B------:R-:W-:Y:S05]  /*12990*/  BRA `(.L_x_2480) ;  /* 0xffffff4c00107947 */ /* 0x000fea000383ffff */
.L_x_2487:
[----:B-1----:R-:W-:-:S04]  /*129a0*/  IMAD.U32 R8, RZ, RZ, UR6 ;  /* 0x00000006ff087e24 */ /* 0x002fc8000f8e00ff */
[----:B------:R1:W2:Y:S03]  /*129b0*/  SYNCS.PHASECHK.TRANS64.TRYWAIT P2, [R8+URZ+0x28850], R5 ;  /* 0x02885005080075a7 */ /* 0x0002a6000804017f */
[----:B--2---:R-:W-:Y:S05]  /*129c0*/  @!P2 NANOSLEEP.SYNCS 0x989680 ;  /* 0x009896800000a95d */ /* 0x004fea0003900000 */
[----:B------:R-:W2:Y:S02]  /*129d0*/  @!P2 SYNCS.PHASECHK.TRANS64 P2, [R8+URZ+0x28850], R5 ;  /* 0x028850050800a5a7 */ /* 0x000ea4000804007f */
[----:B--2---:R-:W-:Y:S05]  /*129e0*/  @!P2 BRA `(.L_x_2487) ;  /* 0xfffffffc00eca947 */ /* 0x004fea000383ffff */
[----:B------:R-:W-:Y:S05]  /*129f0*/  BRA `(.L_x_2484) ;  /* 0xffffff4c00d87947 */ /* 0x000fea000383ffff */
.L_x_2492:
[----:B-1----:R-:W-:-:S04]  /*12a00*/  IMAD.U32 R5, RZ, RZ, UR5 ;  /* 0x00000005ff057e24 */ /* 0x002fc8000f8e00ff */
[----:B------:R1:W2:Y:S03]  /*12a10*/  SYNCS.PHASECHK.TRANS64.TRYWAIT P0, [R5+URZ+0x28850], R4 ;  /* 0x02885004050075a7 */ /* 0x0002a6000800017f */
[----:B--2---:R-:W-:Y:S05]  /*12a20*/  @!P0 NANOSLEEP.SYNCS 0x989680 ;  /* 0x009896800000895d */ /* 0x004fea0003900000 */
[----:B------:R-:W2:Y:S02]  /*12a30*/  @!P0 SYNCS.PHASECHK.TRANS64 P0, [R5+URZ+0x28850], R4 ;  /* 0x02885004050085a7 */ /* 0x000ea4000800007f */
[----:B--2---:R-:W-:Y:S05]  /*12a40*/  @!P0 BRA `(.L_x_2492) ;  /* 0xfffffffc00ec8947 */ /* 0x004fea000383ffff */
[----:B------:R-:W-:Y:S05]  /*12a50*/  BRA `(.L_x_2491) ;  /* 0xffffff7000b87947 */ /* 0x000fea000383ffff */
.L_x_2534:
        /* <DEDUP_REMOVED lines=8> */
[----:B01----:R-:W-:Y:S05]  /*12ae0*/  WARPSYNC.COLLECTIVE R15, `(.L_x_2636) ;  /* 0x000000000f087348 */ /* 0x003fea0003c00000 */
[----:B------:R2:W3:Y:S02]  /*12af0*/  SHFL.IDX P6, R14, R13, R12, R11 ;  /* 0x0000000c0d0e7389 */ /* 0x0004e400000c000b */
[----:B0123--:R-:W-:Y:S01]  /*12b00*/  ENDCOLLECTIVE ;  /* 0x000000000000791b */ /* 0x00ffe20003800000 */
.L_x_2636:
[----:B------:R-:W-:Y:S05]  /*12b10*/  BSYNC B0 ;  /* 0x0000000000007941 */ /* 0x000fea0003800000 */
.L_x_2635:
[----:B------:R-:W-:Y:S05]  /*12b20*/  BRA `(.L_x_2637) ;  /* 0xffffffb4000c7947 */ /* 0x000fea000383ffff */
.L_x_2536:
[----:B------:R-:W-:Y:S01]  /*12b30*/  BSSY B0, `(.L_x_2638) ;  /* 0x0000006000007945 */ /* 0x000fe20003800000 */
[----:B------:R-:W-:-:S07]  /*12b40*/  IMAD.MOV.U32 R15, RZ, RZ, -0x1 ;  /* 0xffffffffff0f7424 */ /* 0x000fce00078e00ff */
[----:B0123--:R-:W-:Y:S05]  /*12b50*/  WARPSYNC.COLLECTIVE R15, `(.L_x_2639) ;  /* 0x000000000f0c7348 */ /* 0x00ffea0003c00000 */
[----:B------:R-:W-:Y:S02]  /*12b60*/  ELECT P6, UR62, PT ;  /* 0x00000000003e782f */ /* 0x000fe400038c0000 */
[----:B------:R-:W-:Y:S01]  /*12b70*/  MOV R14, UR62 ;  /* 0x0000003e000e7c02 */ /* 0x000fe20008000f00 */
[----:B0123--:R-:W-:Y:S10]  /*12b80*/  ENDCOLLECTIVE ;  /* 0x000000000000791b */ /* 0x00fff40003800000 */
.L_x_2639:
[----:B------:R-:W-:Y:S05]  /*12b90*/  BSYNC B0 ;  /* 0x0000000000007941 */ /* 0x000fea0003800000 */
.L_x_2638:
[----:B------:R-:W-:Y:S05]  /*12ba0*/  BRA `(.L_x_2640) ;  /* 0xffffffb400147947 */ /* 0x000fea000383ffff */
.L_x_2538:
[----:B---3--:R3:W4:Y:S02]  /*12bb0*/  SYNCS.PHASECHK.TRANS64.TRYWAIT P0, [R0+URZ+0x28840], R2 ;  /* 0x02884002000075a7 */ /* 0x008724000800017f */
[----:B----4-:R-:W-:Y:S05]  /*12bc0*/  @!P0 NANOSLEEP.SYNCS 0x989680 ;  /* 0x009896800000895d */ /* 0x010fea0003900000 */
[----:B------:R-:W4:Y:S02]  /*12bd0*/  @!P0 SYNCS.PHASECHK.TRANS64 P0, [R0+URZ+0x28840], R2 ;  /* 0x02884002000085a7 */ /* 0x000f24000800007f */
[----:B----4-:R-:W-:Y:S05]  /*12be0*/  @!P0 BRA `(.L_x_2538) ;  /* 0xfffffffc00f08947 */ /* 0x010fea000383ffff */
[----:B------:R-:W-:Y:S05]  /*12bf0*/  BRA `(.L_x_2641) ;  /* 0xffffffb400807947 */ /* 0x000fea000383ffff */
.L_x_2542:
[----:B------:R-:W-:Y:S01]  /*12c00*/  IMAD.MOV.U32 R13, RZ, RZ, R0 ;  /* 0x000000ffff0d7224 */ /* 0x000fe200078e0000 */
[----:B------:R-:W0:Y:S01]  /*12c10*/  S2R R6, SR_TID.X ;  /* 0x0000000000067919 */ /* 0x000e220000002100 */
[----:B------:R-:W-:Y:S02]  /*12c20*/  IMAD.MOV.U32 R12, RZ, RZ, RZ ;  /* 0x000000ffff0c7224 */ /* 0x000fe400078e00ff */
[----:B------:R-:W-:Y:S02]  /*12c30*/  IMAD.MOV.U32 R11, RZ, RZ, 0x181f ;  /* 0x0000181fff0b7424 */ /* 0x000fe400078e00ff */
[----:B------:R-:W-:Y:S02]  /*12c40*/  IMAD.MOV.U32 R15, RZ, RZ, -0x1 ;  /* 0xffffffffff0f7424 */ /* 0x000fe400078e00ff */
[----:B-----5:R-:W-:-:S07]  /*12c50*/  IMAD R2, R10, R7, RZ ;  /* 0x000000070a027224 */ /* 0x020fce00078e02ff */
[----:B0-----:R-:W-:Y:S05]  /*12c60*/  WARPSYNC.COLLECTIVE R15, `(.L_x_2642) ;  /* 0x000000000f087348 */ /* 0x001fea0003c00000 */
[----:B------:R1:W2:Y:S02]  /*12c70*/  SHFL.IDX P6, R14, R13, R12, R11 ;  /* 0x0000000c0d0e7389 */ /* 0x0002a400000c000b */
[----:B012---:R-:W-:Y:S01]  /*12c80*/  ENDCOLLECTIVE ;  /* 0x000000000000791b */ /* 0x007fe20003800000 */
.L_x_2642:
[----:B------:R-:W-:Y:S01]  /*12c90*/  IMAD.MOV.U32 R13, RZ, RZ, R3 ;  /* 0x000000ffff0d7224 */ /* 0x000fe200078e0003 */
[----:B------:R-:W-:Y:S01]  /*12ca0*/  LOP3.LUT R6, R6, 0x7f, RZ, 0xc0, !PT ;  /* 0x0000007f06067812 */ /* 0x000fe200078ec0ff */
[----:B------:R-:W-:-:S07]  /*12cb0*/  IMAD.MOV.U32 R4, RZ, RZ, R14 ;  /* 0x000000ffff047224 */ /* 0x000fce00078e000e */
[----:B------:R-:W-:Y:S05]  /*12cc0*/  WARPSYNC.COLLECTIVE R15, `(.L_x_2643) ;  /* 0x000000000f087348 */ /* 0x000fea0003c00000 */
[----:B------:R0:W1:Y:S02]  /*12cd0*/  SHFL.IDX P6, R14, R13, R12, R11 ;  /* 0x0000000c0d0e7389 */ /* 0x00006400000c000b */
[----:B01----:R-:W-:Y:S01]  /*12ce0*/  ENDCOLLECTIVE ;  /* 0x000000000000791b */ /* 0x003fe20003800000 */
.L_x_2643:
[----:B------:R-:W-:-:S05]  /*12cf0*/  SHF.R.U32.HI R6, RZ, 0x3, R6 ;  /* 0x00000003ff067819 */ /* 0x000fca0000011606 */
[----:B------:R-:W-:-:S05]  /*12d00*/  IMAD R17, R17, 0x80, R6 ;  /* 0x0000008011117824 */ /* 0x000fca00078e0206 */
[----:B------:R-:W-:Y:S01]  /*12d10*/  ISETP.GE.AND P2, PT, R17, R2, PT ;  /* 0x000000021100720c */ /* 0x000fe20003f46270 */
[----:B------:R-:W-:Y:S02]  /*12d20*/  IMAD.MOV.U32 R13, RZ, RZ, R0 ;  /* 0x000000ffff0d7224 */ /* 0x000fe400078e0000 */
[----:B------:R-:W-:Y:S02]  /*12d30*/  IMAD.MOV.U32 R12, RZ, RZ, 0x1 ;  /* 0x00000001ff0c7424 */ /* 0x000fe400078e00ff */
[----:B------:R-:W-:-:S08]  /*12d40*/  IMAD.MOV.U32 R5, RZ, RZ, R14 ;  /* 0x000000ffff057224 */ /* 0x000fd000078e000e */
[----:B------:R-:W-:Y:S05]  /*12d50*/  WARPSYNC.COLLECTIVE R15, `(.L_x_2644) ;  /* 0x000000000f087348 */ /* 0x000fea0003c00000 */
[----:B------:R0:W1:Y:S02]  /*12d60*/  SHFL.IDX P6, R14, R13, R12, R11 ;  /* 0x0000000c0d0e7389 */ /* 0x00006400000c000b */
[----:B01----:R-:W-:Y:S01]  /*12d70*/  ENDCOLLECTIVE ;  /* 0x000000000000791b */ /* 0x003fe20003800000 */
.L_x_2644:
        /* <DEDUP_REMOVED lines=10> */
.L_x_2645:
[----:B------:R-:W-:Y:S01]  /*12e20*/  @!PT LDS RZ, [RZ] ;  /* 0x00000000fffff984 */ /* 0x000fe20000000800 */
[----:B------:R-:W-:Y:S01]  /*12e30*/  @!PT LDS RZ, [RZ] ;  /* 0x00000000fffff984 */ /* 0x000fe20000000800 */
[----:B------:R-:W-:Y:S01]  /*12e40*/  @!PT LDS RZ, [RZ] ;  /* 0x00000000fffff984 */ /* 0x000fe20000000800 */
[----:B------:R-:W-:Y:S04]  /*12e50*/  @!P2 LDGSTS.E.BYPASS.LTC128B.128 [R8+0x10400], desc[UR40][R4.64], !P0 ;  /* 0x104000000408afae */ /* 0x000fe8000c101d68 */
[----:B------:R0:W-:Y:S01]  /*12e60*/  @!P2 LDGSTS.E.BYPASS.LTC128B.128 [R8+0x14400], desc[UR40][R4.64+0x80], !P1 ;  /* 0x144000800408afae */ /* 0x0001e2000c901d68 */
[----:B------:R-:W-:Y:S02]  /*12e70*/  IMAD.MOV.U32 R13, RZ, RZ, R0 ;  /* 0x000000ffff0d7224 */ /* 0x000fe400078e0000 */
[----:B------:R-:W-:Y:S02]  /*12e80*/  IMAD.MOV.U32 R12, RZ, RZ, 0x2 ;  /* 0x00000002ff0c7424 */ /* 0x000fe400078e00ff */
[----:B0-----:R-:W-:Y:S02]  /*12e90*/  VIADD R4, R17, 0x10 ;  /* 0x0000001011047836 */ /* 0x001fe40000000000 */
[----:B------:R-:W-:-:S03]  /*12ea0*/  IMAD.MOV.U32 R6, RZ, RZ, R14 ;  /* 0x000000ffff067224 */ /* 0x000fc600078e000e */
[----:B------:R-:W-:-:S13]  /*12eb0*/  ISETP.GE.AND P2, PT, R4, R2, PT ;  /* 0x000000020400720c */ /* 0x000fda0003f46270 */
[----:B------:R-:W-:Y:S05]  /*12ec0*/  WARPSYNC.COLLECTIVE R15, `(.L_x_2646) ;  /* 0x000000000f087348 */ /* 0x000fea0003c00000 */
[----:B------:R0:W1:Y:S02]  /*12ed0*/  SHFL.IDX P6, R14, R13, R12, R11 ;  /* 0x0000000c0d0e7389 */ /* 0x00006400000c000b */
[----:B01----:R-:W-:Y:S01]  /*12ee0*/  ENDCOLLECTIVE ;  /* 0x000000000000791b */ /* 0x003fe20003800000 */
.L_x_2646:
[----:B------:R-:W-:Y:S01]  /*12ef0*/  @!P2 LEA R5, P3, R9, R6, 0x1 ;  /* 0x000000060905a211 */ /* 0x000fe200078608ff */
[----:B------:R-:W-:-:S04]  /*12f00*/  IMAD.MOV.U32 R13, RZ, RZ, R3 ;  /* 0x000000ffff0d7224 */ /* 0x000fc800078e0003 */
        /* <DEDUP_REMOVED lines=8> */
[----:B------:R-:W-:Y:S04]  /*12f90*/  @!P2 LDGSTS.E.BYPASS.LTC128B.128 [R8+0x10c00], desc[UR40][R4.64], !P0 ;  /* 0x10c000000408afae */ /* 0x000fe8000c101d68 */
[----:B------:R0:W-:Y:S02]  /*12fa0*/  @!P2 LDGSTS.E.BYPASS.LTC128B.128 [R8+0x14c00], desc[UR40][R4.64+0x80], !P1 ;  /* 0x14c000800408afae */ /* 0x0001e4000c901d68 */
[----:B0-----:R-:W-:-:S05]  /*12fb0*/  VIADD R4, R17, 0x20 ;  /* 0x0000002011047836 */ /* 0x001fca0000000000 */
[----:B------:R-:W-:Y:S01]  /*12fc0*/  ISETP.GE.AND P2, PT, R4, R2, PT ;  /* 0x000000020400720c */ /* 0x000fe20003f46270 */
[----:B------:R-:W-:-:S12]  /*12fd0*/  IMAD.MOV.U32 R4, RZ, RZ, R14 ;  /* 0x000000ffff047224 */ /* 0x000fd800078e000e */
[----:B------:R-:W-:Y:S05]  /*12fe0*/  WARPSYNC.COLLECTIVE R15, `(.L_x_2647) ;  /* 0x000000000f087348 */ /* 0x000fea0003c00000 */
[----:B------:R0:W1:Y:S02]  /*12ff0*/  SHFL.IDX P6, R14, R13, R12, R11 ;  /* 0x0000000c0d0e7389 */ /* 0x00006400000c000b */
[----:B01----:R-:W-:Y:S01]  /*13000*/  ENDCOLLECTIVE ;  /* 0x000000000000791b */ /* 0x003fe20003800000 */
.L_x_2647:
[----:B------:R-:W-:Y:S02]  /*13010*/  IMAD.MOV.U32 R13, RZ, RZ, R0 ;  /* 0x000000ffff0d7224 */ /* 0x000fe400078e0000 */
[----:B------:R-:W-:Y:S02]  /*13020*/  IMAD.MOV.U32 R12, RZ, RZ, 0x3 ;  /* 0x00000003ff0c7424 */ /* 0x000fe400078e00ff */
[----:B------:R-:W-:-:S07]  /*13030*/  IMAD.MOV.U32 R5, RZ, RZ, R14 ;  /* 0x000000ffff057224 */ /* 0x000fce00078e000e */
[----:B------:R-:W-:Y:S05]  /*13040*/  WARPSYNC.COLLECTIVE R15, `(.L_x_2648) ;  /* 0x000000000f087348 */ /* 0x000fea0003c00000 */
[----:B------:R0:W1:Y:S02]  /*13050*/  SHFL.IDX P6, R14, R13, R12, R11 ;  /* 0x0000000c0d0e7389 */ /* 0x00006400000c000b */
[----:B01----:R-:W-:Y:S01]  /*13060*/  ENDCOLLECTIVE ;  /* 0x000000000000791b */ /* 0x003fe20003800000 */
.L_x_2648:
[----:B------:R-:W-:-:S05]  /*13070*/  @!P2 LEA R5, P3, R9, R5, 0x1 ;  /* 0x000000050905a211 */ /* 0x000fca00078608ff */
        /* <DEDUP_REMOVED lines=16> */
.L_x_2649:
[----:B------:R-:W-:Y:S02]  /*13180*/  IMAD.MOV.U32 R13, RZ, RZ, R0 ;  /* 0x000000ffff0d7224 */ /* 0x000fe400078e0000 */
[----:B------:R-:W-:Y:S02]  /*13190*/  IMAD.MOV.U32 R12, RZ, RZ, 0x4 ;  /* 0x00000004ff0c7424 */ /* 0x000fe400078e00ff */
[----:B------:R-:W-:-:S07]  /*131a0*/  IMAD.MOV.U32 R5, RZ, RZ, R14 ;  /* 0x000000ffff057224 */ /* 0x000fce00078e000e */
[----:B------:R-:W-:Y:S05]  /*131b0*/  WARPSYNC.COLLECTIVE R15, `(.L_x_2650) ;  /* 0x000000000f087348 */ /* 0x000fea0003c00000 */
[----:B------:R0:W1:Y:S02]  /*131c0*/  SHFL.IDX P6, R14, R13, R12, R11 ;  /* 0x0000000c0d0e7389 */ /* 0x00006400000c000b */
[----:B01----:R-:W-:Y:S01]  /*131d0*/  ENDCOLLECTIVE ;  /* 0x000000000000791b */ /* 0x003fe20003800000 */
.L_x_2650:
        /* <DEDUP_REMOVED lines=17> */
.L_x_2651:
[----:B------:R-:W-:Y:S02]  /*132f0*/  IMAD.MOV.U32 R13, RZ, RZ, R0 ;  /* 0x000000ffff0d7224 */ /* 0x000fe400078e0000 */
[----:B------:R-:W-:Y:S02]  /*13300*/  IMAD.MOV.U32 R12, RZ, RZ, 0x5 ;  /* 0x00000005ff0c7424 */ /* 0x000fe400078e00ff */
[----:B------:R-:W-:-:S07]  /*13310*/  IMAD.MOV.U32 R5, RZ, RZ, R14 ;  /* 0x000000ffff057224 */ /* 0x000fce00078e000e */
[----:B------:R-:W-:Y:S05]  /*13320*/  WARPSYNC.COLLECTIVE R15, `(.L_x_2652) ;  /* 0x000000000f087348 */ /* 0x000fea0003c00000 */
[----:B------:R0:W1:Y:S02]  /*13330*/  SHFL.IDX P6, R14, R13, R12, R11 ;  /* 0x0000000c0d0e7389 */ /* 0x00006400000c000b */
[----:B01----:R-:W-:Y:S01]  /*13340*/  ENDCOLLECTIVE ;  /* 0x000000000000791b */ /* 0x003fe20003800000 */
.L_x_2652:
        /* <DEDUP_REMOVED lines=17> */
.L_x_2653:
[----:B------:R-:W-:Y:S02]  /*13460*/  IMAD.MOV.U32 R13, RZ, RZ, R0 ;  /* 0x000000ffff0d7224 */ /* 0x000fe400078e0000 */
[----:B------:R-:W-:Y:S02]  /*13470*/  IMAD.MOV.U32 R12, RZ, RZ, 0x6 ;  /* 0x00000006ff0c7424 */ /* 0x000fe400078e00ff */
[----:B------:R-:W-:-:S07]  /*13480*/  IMAD.MOV.U32 R5, RZ, RZ, R14 ;  /* 0x000000ffff057224 */ /* 0x000fce00078e000e */
[----:B------:R-:W-:Y:S05]  /*13490*/  WARPSYNC.COLLECTIVE R15, `(.L_x_2654) ;  /* 0x000000000f087348 */ /* 0x000fea0003c00000 */
[----:B------:R0:W1:Y:S02]  /*134a0*/  SHFL.IDX P6, R14, R13, R12, R11 ;  /* 0x0000000c0d0e7389 */ /* 0x00006400000c000b */
[----:B01----:R-:W-:Y:S01]  /*134b0*/  ENDCOLLECTIVE ;  /* 0x000000000000791b */ /* 0x003fe20003800000 */
.L_x_2654:
        /* <DEDUP_REMOVED lines=16> */
.L_x_2655:
[----:B------:R-:W-:Y:S02]  /*135c0*/  IMAD.MOV.U32 R13, RZ, RZ, R0 ;  /* 0x000000ffff0d7224 */ /* 0x000fe400078e0000 */
[----:B------:R-:W-:Y:S02]  /*135d0*/  IMAD.MOV.U32 R12, RZ, RZ, 0x7 ;  /* 0x00000007ff0c7424 */ /* 0x000fe400078e00ff */
[----:B------:R-:W-:-:S07]  /*135e0*/  IMAD.MOV.U32 R5, RZ, RZ, R14 ;  /* 0x000000ffff057224 */ /* 0x000fce00078e000e */
[----:B------:R-:W-:Y:S05]  /*135f0*/  WARPSYNC.COLLECTIVE R15, `(.L_x_2656) ;  /* 0x000000000f087348 */ /* 0x000fea0003c00000 */
[----:B------:R0:W1:Y:S02]  /*13600*/  SHFL.IDX P6, R14, R13, R12, R11 ;  /* 0x0000000c0d0e7389 */ /* 0x00006400000c000b */
[----:B01----:R-:W-:Y:S01]  /*13610*/  ENDCOLLECTIVE ;  /* 0x000000000000791b */ /* 0x003fe20003800000 */
.L_x_2656:
        /* <DEDUP_REMOVED lines=10> */
.L_x_2657:
[----:B------:R-:W-:Y:S01]  /*136c0*/  @!PT LDS RZ, [RZ] ;  /* 0x00000000fffff984 */ /* 0x000fe20000000800 */
[----:B------:R-:W-:Y:S01]  /*136d0*/  @!PT LDS RZ, [RZ] ;  /* 0x00000000fffff984 */ /* 0x000fe20000000800 */
[----:B------:R-:W-:Y:S01]  /*136e0*/  @!PT LDS RZ, [RZ] ;  /* 0x00000000fffff984 */ /* 0x000fe20000000800 */
[----:B------:R0:W-:Y:S04]  /*136f0*/  @!P2 LDGSTS.E.BYPASS.LTC128B.128 [R8+0x13400], desc[UR40][R4.64], !P0 ;  /* 0x134000000408afae */ /* 0x0001e8000c101d68 */
[----:B------:R0:W-:Y:S01]  /*13700*/  @!P2 LDGSTS.E.BYPASS.LTC128B.128 [R8+0x17400], desc[UR40][R4.64+0x80], !P1 ;  /* 0x174000800408afae */ /* 0x0001e2000c901d68 */
[----:B------:R-:W-:Y:S01]  /*13710*/  IMAD.MOV.U32 R3, RZ, RZ, R14 ;  /* 0x000000ffff037224 */ /* 0x000fe200078e000e */
[----:B------:R-:W-:Y:S06]  /*13720*/  BRA `(.L_x_2658) ;  /* 0xffffffb800447947 */ /* 0x000fec000383ffff */
.L_x_2547:
[----:B0-----:R-:W2:Y:S02]  /*13730*/  LDL R2, [R1+0x4] ;  /* 0x0000040001027983 */ /* 0x001ea40000100800 */
[----:B--2---:R0:W1:Y:S02]  /*13740*/  SYNCS.PHASECHK.TRANS64.TRYWAIT P0, [R2+URZ+0x28820], R0 ;  /* 0x02882000020075a7 */ /* 0x004064000800017f */
[----:B-1----:R-:W-:Y:S05]  /*13750*/  @!P0 NANOSLEEP.SYNCS 0x989680 ;  /* 0x009896800000895d */ /* 0x002fea0003900000 */
[----:B------:R-:W1:Y:S02]  /*13760*/  @!P0 SYNCS.PHASECHK.TRANS64 P0, [R2+URZ+0x28820], R0 ;  /* 0x02882000020085a7 */ /* 0x000e64000800007f */
[----:B-1----:R-:W-:Y:S05]  /*13770*/  @!P0 BRA `(.L_x_2547) ;  /* 0xfffffffc00ec8947 */ /* 0x002fea000383ffff */
[----:B------:R-:W-:Y:S05]  /*13780*/  BRA `(.L_x_2659) ;  /* 0xffffffb800b87947 */ /* 0x000fea000383ffff */
.L_x_2556:
[----:B-1----:R1:W2:Y:S02]  /*13790*/  SYNCS.PHASECHK.TRANS64.TRYWAIT P0, [R2+URZ+0x28840], R0 ;  /* 0x02884000020075a7 */ /* 0x0022a4000800017f */
[----:B--2---:R-:W-:Y:S05]  /*137a0*/  @!P0 NANOSLEEP.SYNCS 0x989680 ;  /* 0x009896800000895d */ /* 0x004fea0003900000 */
[----:B------:R-:W2:Y:S02]  /*137b0*/  @!P0 SYNCS.PHASECHK.TRANS64 P0, [R2+URZ+0x28840], R0 ;  /* 0x02884000020085a7 */ /* 0x000ea4000800007f */
[----:B--2---:R-:W-:Y:S05]  /*137c0*/  @!P0 BRA `(.L_x_2556) ;  /* 0xfffffffc00f08947 */ /* 0x004fea000383ffff */
[----:B------:R-:W-:Y:S05]  /*137d0*/  BRA `(.L_x_2660) ;  /* 0xffffffbc007c7947 */ /* 0x000fea000383ffff */
.L_x_2562:
[----:B0-----:R0:W1:Y:S02]  /*137e0*/  SYNCS.PHASECHK.TRANS64.TRYWAIT P0, [R2+URZ+0x60], R0 ;  /* 0x00006000020075a7 */ /* 0x001064000800017f */
[----:B-1----:R-:W-:Y:S05]  /*137f0*/  @!P0 NANOSLEEP.SYNCS 0x989680 ;  /* 0x009896800000895d */ /* 0x002fea0003900000 */
[----:B------:R-:W1:Y:S02]  /*13800*/  @!P0 SYNCS.PHASECHK.TRANS64 P0, [R2+URZ+0x60], R0 ;  /* 0x00006000020085a7 */ /* 0x000e64000800007f */
[----:B-1----:R-:W-:Y:S05]  /*13810*/  @!P0 BRA `(.L_x_2562) ;  /* 0xfffffffc00f08947 */ /* 0x002fea000383ffff */
[----:B------:R-:W-:Y:S05]  /*13820*/  BRA `(.L_x_2661) ;  /* 0xffffffc000587947 */ /* 0x000fea000383ffff */
.L_x_2571:
[----:B--2---:R2:W3:Y:S02]  /*13830*/  SYNCS.PHASECHK.TRANS64.TRYWAIT P0, [R3+URZ+0x28840], R2 ;  /* 0x02884002030075a7 */ /* 0x0044e4000800017f */
[----:B---3--:R-:W-:Y:S05]  /*13840*/  @!P0 NANOSLEEP.SYNCS 0x989680 ;  /* 0x009896800000895d */ /* 0x008fea0003900000 */
[----:B------:R-:W3:Y:S02]  /*13850*/  @!P0 SYNCS.PHASECHK.TRANS64 P0, [R3+URZ+0x28840], R2 ;  /* 0x02884002030085a7 */ /* 0x000ee4000800007f */
[----:B---3--:R-:W-:Y:S05]  /*13860*/  @!P0 BRA `(.L_x_2571) ;  /* 0xfffffffc00f08947 */ /* 0x008fea000383ffff */
[----:B------:R-:W-:Y:S05]  /*13870*/  BRA `(.L_x_2662) ;  /* 0xffffffc400f87947 */ /* 0x000fea000383ffff */
.L_x_2577:
[----:B0-----:R0:W2:Y:S02]  /*13880*/  SYNCS.PHASECHK.TRANS64.TRYWAIT P0, [R2+URZ+0x60], R3 ;  /* 0x00006003020075a7 */ /* 0x0010a4000800017f */
[----:B--2---:R-:W-:Y:S05]  /*13890*/  @!P0 NANOSLEEP.SYNCS 0x989680 ;  /* 0x009896800000895d */ /* 0x004fea0003900000 */
[----:B------:R-:W2:Y:S02]  /*138a0*/  @!P0 SYNCS.PHASECHK.TRANS64 P0, [R2+URZ+0x60], R3 ;  /* 0x00006003020085a7 */ /* 0x000ea4000800007f */
[----:B--2---:R-:W-:Y:S05]  /*138b0*/  @!P0 BRA `(.L_x_2577) ;  /* 0xfffffffc00f08947 */ /* 0x004fea000383ffff */
[----:B------:R-:W-:Y:S05]  /*138c0*/  BRA `(.L_x_2663) ;  /* 0xffffffc800d47947 */ /* 0x000fea000383ffff */
.L_x_2586:
[----:B---3--:R3:W4:Y:S02]  /*138d0*/  SYNCS.PHASECHK.TRANS64.TRYWAIT P0, [R2+URZ+0x28840], R3 ;  /* 0x02884003020075a7 */ /* 0x008724000800017f */
[----:B----4-:R-:W-:Y:S05]  /*138e0*/  @!P0 NANOSLEEP.SYNCS 0x989680 ;  /* 0x009896800000895d */ /* 0x010fea0003900000 */
[----:B------:R-:W4:Y:S02]  /*138f0*/  @!P0 SYNCS.PHASECHK.TRANS64 P0, [R2+URZ+0x28840], R3 ;  /* 0x02884003020085a7 */ /* 0x000f24000800007f */
[----:B----4-:R-:W-:Y:S05]  /*13900*/  @!P0 BRA `(.L_x_2586) ;  /* 0xfffffffc00f08947 */ /* 0x010fea000383ffff */
[----:B------:R-:W-:Y:S05]  /*13910*/  BRA `(.L_x_2664) ;  /* 0xffffffd000487947 */ /* 0x000fea000383ffff */
.L_x_2592:
[----:B0-----:R0:W2:Y:S02]  /*13920*/  SYNCS.PHASECHK.TRANS64.TRYWAIT P0, [R2+URZ+0x60], R5 ;  /* 0x00006005020075a7 */ /* 0x0010a4000800017f */
[----:B--2---:R-:W-:Y:S05]  /*13930*/  @!P0 NANOSLEEP.SYNCS 0x989680 ;  /* 0x009896800000895d */ /* 0x004fea0003900000 */
[----:B------:R-:W2:Y:S02]  /*13940*/  @!P0 SYNCS.PHASECHK.TRANS64 P0, [R2+URZ+0x60], R5 ;  /* 0x00006005020085a7 */ /* 0x000ea4000800007f */
[----:B--2---:R-:W-:Y:S05]  /*13950*/  @!P0 BRA `(.L_x_2592) ;  /* 0xfffffffc00f08947 */ /* 0x004fea000383ffff */
[----:B------:R-:W-:Y:S05]  /*13960*/  BRA `(.L_x_2665) ;  /* 0xffffffd400247947 */ /* 0x000fea000383ffff */
.L_x_2603:
[----:B0-----:R0:W2:Y:S02]  /*13970*/  SYNCS.PHASECHK.TRANS64.TRYWAIT P0, [R0+URZ+0x28860], R2 ;  /* 0x02886002000075a7 */ /* 0x0010a4000800017f */
[----:B--2---:R-:W-:Y:S05]  /*13980*/  @!P0 NANOSLEEP.SYNCS 0x989680 ;  /* 0x009896800000895d */ /* 0x004fea0003900000 */
[----:B------:R-:W2:Y:S02]  /*13990*/  @!P0 SYNCS.PHASECHK.TRANS64 P0, [R0+URZ+0x28860], R2 ;  /* 0x02886002000085a7 */ /* 0x000ea4000800007f */
[----:B--2---:R-:W-:Y:S05]  /*139a0*/  @!P0 BRA `(.L_x_2603) ;  /* 0xfffffffc00f08947 */ /* 0x004fea000383ffff */
[----:B------:R-:W-:Y:S05]  /*139b0*/  BRA `(.L_x_2666) ;  /* 0xffffffd8007c7947 */ /* 0x000fea000383ffff */
.L_x_2610:
[----:B------:R-:W-:Y:S01]  /*139c0*/  BSSY B0, `(.L_x_2667) ;  /* 0x0000008000007945 */ /* 0x000fe20003800000 */
[----:B------:R-:W-:Y:S02]  /*139d0*/  IMAD.MOV.U32 R13, RZ, RZ, R16 ;  /* 0x000000ffff0d7224 */ /* 0x000fe400078e0010 */
[----:B------:R-:W-:Y:S02]  /*139e0*/  IMAD.MOV.U32 R12, RZ, RZ, RZ ;  /* 0x000000ffff0c7224 */ /* 0x000fe400078e00ff */
[----:B------:R-:W-:Y:S02]  /*139f0*/  IMAD.MOV.U32 R11, RZ, RZ, 0x1f ;  /* 0x0000001fff0b7424 */ /* 0x000fe400078e00ff */
[----:B------:R-:W-:-:S07]  /*13a00*/  IMAD.MOV.U32 R15, RZ, RZ, -0x1 ;  /* 0xffffffffff0f7424 */ /* 0x000fce00078e00ff */
[----:B0123-5:R-:W-:Y:S05]  /*13a10*/  WARPSYNC.COLLECTIVE R15, `(.L_x_2668) ;  /* 0x000000000f087348 */ /* 0x02ffea0003c00000 */
[----:B------:R4:W0:Y:S02]  /*13a20*/  SHFL.IDX P6, R14, R13, R12, R11 ;  /* 0x0000000c0d0e7389 */ /* 0x00082400000c000b */
[----:B012345:R-:W-:Y:S01]  /*13a30*/  ENDCOLLECTIVE ;  /* 0x000000000000791b */ /* 0x03ffe20003800000 */
.L_x_2668:
[----:B------:R-:W-:Y:S05]  /*13a40*/  BSYNC B0 ;  /* 0x0000000000007941 */ /* 0x000fea0003800000 */
.L_x_2667:
        /* <DEDUP_REMOVED lines=9> */
.L_x_2669:
        /* <DEDUP_REMOVED lines=18> */
.L_x_2670:
[----:B------:R-:W-:Y:S01]  /*13c00*/  IMAD.MOV.U32 R12, RZ, RZ, 0x2 ;  /* 0x00000002ff0c7424 */ /* 0x000fe200078e00ff */
[----:B------:R-:W-:-:S05]  /*13c10*/  SEL R7, R14, RZ, P1 ;  /* 0x000000ff0e077207 */ /* 0x000fca0000800000 */
[----:B------:R-:W-:-:S04]  /*13c20*/  IMAD.IADD R3, R2, 0x1, R7 ;  /* 0x0000000102037824 */ /* 0x000fc800078e0207 */
[----:B------:R-:W-:-:S07]  /*13c30*/  IMAD.MOV.U32 R13, RZ, RZ, R3 ;  /* 0x000000ffff0d7224 */ /* 0x000fce00078e0003 */
[----:B------:R-:W-:Y:S05]  /*13c40*/  WARPSYNC.COLLECTIVE R15, `(.L_x_2671) ;  /* 0x000000000f087348 */ /* 0x000fea0003c00000 */
[----:B------:R0:W1:Y:S02]  /*13c50*/  SHFL.UP P6, R14, R13, R12, R11 ;  /* 0x0400000c0d0e7389 */ /* 0x00006400000c000b */
[----:B01----:R-:W-:Y:S01]  /*13c60*/  ENDCOLLECTIVE ;  /* 0x000000000000791b */ /* 0x003fe20003800000 */
.L_x_2671:
[----:B------:R-:W-:Y:S01]  /*13c70*/  IMAD.MOV.U32 R12, RZ, RZ, 0x4 ;  /* 0x00000004ff0c7424 */ /* 0x000fe200078e00ff */
[----:B------:R-:W-:-:S05]  /*13c80*/  SEL R14, R14, RZ, P2 ;  /* 0x000000ff0e0e7207 */ /* 0x000fca0001000000 */
[----:B------:R-:W-:-:S04]  /*13c90*/  IMAD.IADD R3, R3, 0x1, R14 ;  /* 0x0000000103037824 */ /* 0x000fc800078e020e */
[----:B------:R-:W-:-:S07]  /*13ca0*/  IMAD.MOV.U32 R13, RZ, RZ, R3 ;  /* 0x000000ffff0d7224 */ /* 0x000fce00078e0003 */
[----:B------:R-:W-:Y:S05]  /*13cb0*/  WARPSYNC.COLLECTIVE R15, `(.L_x_2672) ;  /* 0x000000000f087348 */ /* 0x000fea0003c00000 */
[----:B------:R0:W1:Y:S02]  /*13cc0*/  SHFL.UP P6, R14, R13, R12, R11 ;  /* 0x0400000c0d0e7389 */ /* 0x00006400000c000b */
[----:B01----:R-:W-:Y:S01]  /*13cd0*/  ENDCOLLECTIVE ;  /* 0x000000000000791b */ /* 0x003fe20003800000 */
.L_x_2672:
[----:B------:R-:W-:Y:S01]  /*13ce0*/  IMAD.MOV.U32 R12, RZ, RZ, 0x8 ;  /* 0x00000008ff0c7424 */ /* 0x000fe200078e00ff */
[----:B------:R-:W-:-:S05]  /*13cf0*/  SEL R14, R14, RZ, P3 ;  /* 0x000000ff0e0e7207 */ /* 0x000fca0001800000 */
[----:B------:R-:W-:-:S04]  /*13d00*/  IMAD.IADD R3, R3, 0x1, R14 ;  /* 0x0000000103037824 */ /* 0x000fc800078e020e */
[----:B------:R-:W-:-:S07]  /*13d10*/  IMAD.MOV.U32 R13, RZ, RZ, R3 ;  /* 0x000000ffff0d7224 */ /* 0x000fce00078e0003 */
[----:B------:R-:W-:Y:S05]  /*13d20*/  WARPSYNC.COLLECTIVE R15, `(.L_x_2673) ;  /* 0x000000000f087348 */ /* 0x000fea0003c00000 */
[----:B------:R0:W1:Y:S02]  /*13d30*/  SHFL.UP P6, R14, R13, R12, R11 ;  /* 0x0400000c0d0e7389 */ /* 0x00006400000c000b */
[----:B01----:R-:W-:Y:S01]  /*13d40*/  ENDCOLLECTIVE ;  /* 0x000000000000791b */ /* 0x003fe20003800000 */
.L_x_2673:
[----:B------:R-:W-:Y:S01]  /*13d50*/  IMAD.MOV.U32 R12, RZ, RZ, 0x10 ;  /* 0x00000010ff0c7424 */ /* 0x000fe200078e00ff */
[----:B------:R-:W-:-:S05]  /*13d60*/  SEL R14, R14, RZ, P4 ;  /* 0x000000ff0e0e7207 */ /* 0x000fca0002000000 */
[----:B------:R-:W-:-:S04]  /*13d70*/  IMAD.IADD R3, R3, 0x1, R14 ;  /* 0x0000000103037824 */ /* 0x000fc800078e020e */
[----:B------:R-:W-:-:S07]  /*13d80*/  IMAD.MOV.U32 R13, RZ, RZ, R3 ;  /* 0x000000ffff0d7224 */ /* 0x000fce00078e0003 */
[----:B------:R-:W-:Y:S05]  /*13d90*/  WARPSYNC.COLLECTIVE R15, `(.L_x_2674) ;  /* 0x000000000f087348 */ /* 0x000fea0003c00000 */
[----:B------:R0:W1:Y:S02]  /*13da0*/  SHFL.UP P6, R14, R13, R12, R11 ;  /* 0x0400000c0d0e7389 */ /* 0x00006400000c000b */
[----:B01----:R-:W-:Y:S01]  /*13db0*/  ENDCOLLECTIVE ;  /* 0x000000000000791b */ /* 0x003fe20003800000 */
.L_x_2674:
        /* <DEDUP_REMOVED lines=8> */
.L_x_2675:
[----:B------:R-:W-:Y:S05]  /*13e40*/  BRA `(.L_x_2676) ;  /* 0xffffffdc00187947 */ /* 0x000fea000383ffff */
.L_x_2615:
[----:B------:R-:W-:Y:S01]  /*13e50*/  BSSY B0, `(.L_x_2677) ;  /* 0x0000008000007945 */ /* 0x000fe20003800000 */
[----:B-----5:R-:W-:Y:S02]  /*13e60*/  IMAD.MOV.U32 R13, RZ, RZ, R2 ;  /* 0x000000ffff0d7224 */ /* 0x020fe400078e0002 */
[----:B------:R-:W-:Y:S02]  /*13e70*/  IMAD.MOV.U32 R12, RZ, RZ, 0x1 ;  /* 0x00000001ff0c7424 */ /* 0x000fe400078e00ff */
[----:B------:R-:W-:Y:S02]  /*13e80*/  IMAD.MOV.U32 R11, RZ, RZ, RZ ;  /* 0x000000ffff0b7224 */ /* 0x000fe400078e00ff */
[----:B------:R-:W-:-:S07]  /*13e90*/  IMAD.MOV.U32 R15, RZ, RZ, -0x1 ;  /* 0xffffffffff0f7424 */ /* 0x000fce00078e00ff */
[----:B012---:R-:W-:Y:S05]  /*13ea0*/  WARPSYNC.COLLECTIVE R15, `(.L_x_2678) ;  /* 0x000000000f087348 */ /* 0x007fea0003c00000 */
[----:B------:R3:W4:Y:S02]  /*13eb0*/  SHFL.UP P6, R14, R13, R12, R11 ;  /* 0x0400000c0d0e7389 */ /* 0x00072400000c000b */
[----:B01234-:R-:W-:Y:S01]  /*13ec0*/  ENDCOLLECTIVE ;  /* 0x000000000000791b */ /* 0x01ffe20003800000 */
.L_x_2678:
[----:B------:R-:W-:Y:S05]  /*13ed0*/  BSYNC B0 ;  /* 0x0000000000007941 */ /* 0x000fea0003800000 */
.L_x_2677:
        /* <DEDUP_REMOVED lines=9> */
.L_x_2679:
[----:B------:R-:W-:Y:S01]  /*13f70*/  IMAD.MOV.U32 R12, RZ, RZ, 0x4 ;  /* 0x00000004ff0c7424 */ /* 0x000fe200078e00ff */
[----:B------:R-:W-:-:S05]  /*13f80*/  SEL R14, R14, RZ, P2 ;  /* 0x000000ff0e0e7207 */ /* 0x000fca0001000000 */
[----:B------:R-:W-:-:S04]  /*13f90*/  IMAD.IADD R3, R3, 0x1, R14 ;  /* 0x0000000103037824 */ /* 0x000fc800078e020e */
[----:B------:R-:W-:-:S07]  /*13fa0*/  IMAD.MOV.U32 R13, RZ, RZ, R3 ;  /* 0x000000ffff0d7224 */ /* 0x000fce00078e0003 */
[----:B------:R-:W-:Y:S05]  /*13fb0*/  WARPSYNC.COLLECTIVE R15, `(.L_x_2680) ;  /* 0x000000000f087348 */ /* 0x000fea0003c00000 */
[----:B------:R0:W1:Y:S02]  /*13fc0*/  SHFL.UP P6, R14, R13, R12, R11 ;  /* 0x0400000c0d0e7389 */ /* 0x00006400000c000b */
[----:B01----:R-:W-:Y:S01]  /*13fd0*/  ENDCOLLECTIVE ;  /* 0x000000000000791b */ /* 0x003fe20003800000 */
.L_x_2680:
[----:B------:R-:W-:Y:S01]  /*13fe0*/  IMAD.MOV.U32 R12, RZ, RZ, 0x8 ;  /* 0x00000008ff0c7424 */ /* 0x000fe200078e00ff */
[----:B------:R-:W-:-:S05]  /*13ff0*/  SEL R14, R14, RZ, P3 ;  /* 0x000000ff0e0e7207 */ /* 0x000fca0001800000 */
[----:B------:R-:W-:-:S04]  /*14000*/  IMAD.IADD R3, R3, 0x1, R14 ;  /* 0x0000000103037824 */ /* 0x000fc800078e020e */
[----:B------:R-:W-:-:S07]  /*14010*/  IMAD.MOV.U32 R13, RZ, RZ, R3 ;  /* 0x000000ffff0d7224 */ /* 0x000fce00078e0003 */
[----:B------:R-:W-:Y:S05]  /*14020*/  WARPSYNC.COLLECTIVE R15, `(.L_x_2681) ;  /* 0x000000000f087348 */ /* 0x000fea0003c00000 */
[----:B------:R0:W1:Y:S02]  /*14030*/  SHFL.UP P6, R14, R13, R12, R11 ;  /* 0x0400000c0d0e7389 */ /* 0x00006400000c000b */
[----:B01----:R-:W-:Y:S01]  /*14040*/  ENDCOLLECTIVE ;  /* 0x000000000000791b */ /* 0x003fe20003800000 */
.L_x_2681:
[----:B------:R-:W-:Y:S01]  /*14050*/  IMAD.MOV.U32 R12, RZ, RZ, 0x10 ;  /* 0x00000010ff0c7424 */ /* 0x000fe200078e00ff */
[----:B------:R-:W-:-:S05]  /*14060*/  SEL R14, R14, RZ, P4 ;  /* 0x000000ff0e0e7207 */ /* 0x000fca0002000000 */
[----:B------:R-:W-:-:S04]  /*14070*/  IMAD.IADD R3, R3, 0x1, R14 ;  /* 0x0000000103037824 */ /* 0x000fc800078e020e */
[----:B------:R-:W-:-:S07]  /*14080*/  IMAD.MOV.U32 R13, RZ, RZ, R3 ;  /* 0x000000ffff0d7224 */ /* 0x000fce00078e0003 */
[----:B------:R-:W-:Y:S05]  /*14090*/  WARPSYNC.COLLECTIVE R15, `(.L_x_2682) ;  /* 0x000000000f087348 */ /* 0x000fea0003c00000 */
[----:B------:R0:W1:Y:S02]  /*140a0*/  SHFL.UP P6, R14, R13, R12, R11 ;  /* 0x0400000c0d0e7389 */ /* 0x00006400000c000b */
[----:B01----:R-:W-:Y:S01]  /*140b0*/  ENDCOLLECTIVE ;  /* 0x000000000000791b */ /* 0x003fe20003800000 */
.L_x_2682:
        /* <DEDUP_REMOVED lines=8> */
.L_x_2683:
[----:B------:R-:W-:Y:S05]  /*14140*/  BRA `(.L_x_2684) ;  /* 0xffffffd800f47947 */ /* 0x000fea000383ffff */
.L_x_2617:
[----:B------:R-:W-:Y:S01]  /*14150*/  BSSY B0, `(.L_x_2685) ;  /* 0x0000006000007945 */ /* 0x000fe20003800000 */
[----:B------:R-:W-:Y:S01]  /*14160*/  PLOP3.LUT P6, PT, P6, PT, PT, 0x8, 0x0 ;  /* 0x000000000000781c */ /* 0x000fe200037ce170 */
[----:B------:R-:W-:-:S12]  /*14170*/  IMAD.MOV.U32 R15, RZ, RZ, -0x1 ;  /* 0xffffffffff0f7424 */ /* 0x000fd800078e00ff */
[----:B0123-5:R-:W-:Y:S05]  /*14180*/  WARPSYNC.COLLECTIVE R15, `(.L_x_2686) ;  /* 0x000000000f087348 */ /* 0x02ffea0003c00000 */
[----:B------:R-:W-:Y:S01]  /*14190*/  VOTE.ANY R14, PT, P6 ;  /* 0x00000000000e7806 */ /* 0x000fe200030e0100 */
[----:B0123-5:R-:W-:Y:S06]  /*141a0*/  ENDCOLLECTIVE ;  /* 0x000000000000791b */ /* 0x02ffec0003800000 */
.L_x_2686:
[----:B------:R-:W-:Y:S05]  /*141b0*/  BSYNC B0 ;  /* 0x0000000000007941 */ /* 0x000fea0003800000 */
.L_x_2685:
        /* <DEDUP_REMOVED lines=9> */
.L_x_2687:
[----:B------:R-:W-:Y:S01]  /*14250*/  IMAD.MOV.U32 R17, RZ, RZ, R14 ;  /* 0x000000ffff117224 */ /* 0x000fe200078e000e */
[----:B------:R-:W-:Y:S06]  /*14260*/  BRA `(.L_x_2688) ;  /* 0xffffffd800e47947 */ /* 0x000fec000383ffff */
.L_x_2619:
[----:B------:R-:W-:Y:S01]  /*14270*/  BSSY B0, `(.L_x_2689) ;  /* 0x0000007000007945 */ /* 0x000fe20003800000 */
[----:B------:R-:W-:Y:S02]  /*14280*/  IMAD.MOV.U32 R13, RZ, RZ, R3 ;  /* 0x000000ffff0d7224 */ /* 0x000fe400078e0003 */
[----:B------:R-:W-:Y:S02]  /*14290*/  IMAD.MOV.U32 R11, RZ, RZ, 0x1f ;  /* 0x0000001fff0b7424 */ /* 0x000fe400078e00ff */
[----:B------:R-:W-:-:S07]  /*142a0*/  IMAD.MOV.U32 R15, RZ, RZ, -0x1 ;  /* 0xffffffffff0f7424 */ /* 0x000fce00078e00ff */
[----:B012345:R-:W-:Y:S05]  /*142b0*/  WARPSYNC.COLLECTIVE R15, `(.L_x_2690) ;  /* 0x000000000f087348 */ /* 0x03ffea0003c00000 */
[----:B------:R0:W0:Y:S02]  /*142c0*/  SHFL.IDX P6, R14, R13, R12, R11 ;  /* 0x0000000c0d0e7389 */ /* 0x00002400000c000b */
[----:B012345:R-:W-:Y:S01]  /*142d0*/  ENDCOLLECTIVE ;  /* 0x000000000000791b */ /* 0x03ffe20003800000 */
.L_x_2690:
[----:B------:R-:W-:Y:S05]  /*142e0*/  BSYNC B0 ;  /* 0x0000000000007941 */ /* 0x000fea0003800000 */
.L_x_2689:
[----:B------:R-:W-:Y:S01]  /*142f0*/  IMAD.MOV.U32 R5, RZ, RZ, R14 ;  /* 0x000000ffff057224 */ /* 0x000fe200078e000e */
[----:B------:R-:W-:Y:S06]  /*14300*/  BRA `(.L_x_2618) ;  /* 0xffffffd800d87947 */ /* 0x000fec000383ffff */
.L_x_2623:
[----:B0-----:R0:W4:Y:S02]  /*14310*/  SYNCS.PHASECHK.TRANS64.TRYWAIT P0, [R0+URZ+0x28820], R3 ;  /* 0x02882003000075a7 */ /* 0x001124000800017f */
[----:B----4-:R-:W-:Y:S05]  /*14320*/  @!P0 NANOSLEEP.SYNCS 0x989680 ;  /* 0x009896800000895d */ /* 0x010fea0003900000 */
[----:B------:R-:W4:Y:S02]  /*14330*/  @!P0 SYNCS.PHASECHK.TRANS64 P0, [R0+URZ+0x28820], R3 ;  /* 0x02882003000085a7 */ /* 0x000f24000800007f */
[----:B----4-:R-:W-:Y:S05]  /*14340*/  @!P0 BRA `(.L_x_2623) ;  /* 0xfffffffc00f08947 */ /* 0x010fea000383ffff */
[----:B------:R-:W-:Y:S05]  /*14350*/  BRA `(.L_x_2691) ;  /* 0xffffffe000587947 */ /* 0x000fea000383ffff */
.L_x_2624:
[----:B------:R-:W4:Y:S01]  /*14360*/  S2R R2, SR_TID.X ;  /* 0x0000000000027919 */ /* 0x000f220000002100 */
[----:B------:R-:W-:Y:S01]  /*14370*/  BSSY B0, `(.L_x_2692) ;  /* 0x000000a000007945 */ /* 0x000fe20003800000 */
[----:B------:R-:W-:Y:S02]  /*14380*/  IMAD.MOV.U32 R12, RZ, RZ, RZ ;  /* 0x000000ffff0c7224 */ /* 0x000fe400078e00ff */
[----:B------:R-:W-:Y:S02]  /*14390*/  IMAD.MOV.U32 R11, RZ, RZ, 0x1f ;  /* 0x0000001fff0b7424 */ /* 0x000fe400078e00ff */
[----:B------:R-:W-:Y:S01]  /*143a0*/  IMAD.MOV.U32 R15, RZ, RZ, -0x1 ;  /* 0xffffffffff0f7424 */ /* 0x000fe200078e00ff */
[----:B----4-:R-:W-:-:S04]  /*143b0*/  SHF.R.U32.HI R2, RZ, 0x5, R2 ;  /* 0x00000005ff027819 */ /* 0x010fc80000011602 */
[----:B------:R-:W-:-:S05]  /*143c0*/  LOP3.LUT R2, R2, 0x3, RZ, 0xc0, !PT ;  /* 0x0000000302027812 */ /* 0x000fca00078ec0ff */
[----:B------:R-:W-:-:S07]  /*143d0*/  IMAD.MOV.U32 R13, RZ, RZ, R2 ;  /* 0x000000ffff0d7224 */ /* 0x000fce00078e0002 */
[----:B0123-5:R-:W-:Y:S05]  /*143e0*/  WARPSYNC.COLLECTIVE R15, `(.L_x_2693) ;  /* 0x000000000f087348 */ /* 0x02ffea0003c00000 */
[----:B------:R4:W0:Y:S02]  /*143f0*/  SHFL.IDX P6, R14, R13, R12, R11 ;  /* 0x0000000c0d0e7389 */ /* 0x00082400000c000b */
[----:B012345:R-:W-:Y:S01]  /*14400*/  ENDCOLLECTIVE ;  /* 0x000000000000791b */ /* 0x03ffe20003800000 */
.L_x_2693:
[----:B------:R-:W-:Y:S05]  /*14410*/  BSYNC B0 ;  /* 0x0000000000007941 */ /* 0x000fea0003800000 */
.L_x_2692:
[----:B------:R-:W-:Y:S05]  /*14420*/  BRA `(.L_x_2694) ;  /* 0xffffffe000407947 */ /* 0x000fea000383ffff */
.L_x_2627:
[----:B------:R-:W-:Y:S01]  /*14430*/  BSSY B1, `(.L_x_2695) ;  /* 0x0000006000017945 */ /* 0x000fe20003800000 */
[----:B------:R-:W-:-:S07]  /*14440*/  IMAD.MOV.U32 R15, RZ, RZ, -0x1 ;  /* 0xffffffffff0f7424 */ /* 0x000fce00078e00ff */
[----:B-12345:R-:W-:Y:S05]  /*14450*/  WARPSYNC.COLLECTIVE R15, `(.L_x_2696) ;  /* 0x000000000f0c7348 */ /* 0x03efea0003c00000 */
[----:B------:R-:W-:Y:S02]  /*14460*/  ELECT P6, UR62, PT ;  /* 0x00000000003e782f */ /* 0x000fe400038c0000 */
[----:B------:R-:W-:Y:S01]  /*14470*/  MOV R14, UR62 ;  /* 0x0000003e000e7c02 */ /* 0x000fe20008000f00 */
[----:B-12345:R-:W-:Y:S10]  /*14480*/  ENDCOLLECTIVE ;  /* 0x000000000000791b */ /* 0x03eff40003800000 */
.L_x_2696:
[----:B------:R-:W-:Y:S05]  /*14490*/  BSYNC B1 ;  /* 0x0000000000017941 */ /* 0x000fea0003800000 */
.L_x_2695:
[----:B------:R-:W-:Y:S05]  /*144a0*/  BRA `(.L_x_2697) ;  /* 0xffffffe000387947 */ /* 0x000fea000383ffff */
.L_x_2629:
[----:B0-----:R0:W2:Y:S02]  /*144b0*/  SYNCS.PHASECHK.TRANS64.TRYWAIT P0, [R6+URZ], R5 ;  /* 0x00000005060075a7 */ /* 0x0010a4000800017f */
[----:B--2---:R-:W-:Y:S05]  /*144c0*/  @!P0 NANOSLEEP.SYNCS 0x989680 ;  /* 0x009896800000895d */ /* 0x004fea0003900000 */
[----:B------:R-:W2:Y:S02]  /*144d0*/  @!P0 SYNCS.PHASECHK.TRANS64 P0, [R6+URZ], R5 ;  /* 0x00000005060085a7 */ /* 0x000ea4000800007f */
[----:B--2---:R-:W-:Y:S05]  /*144e0*/  @!P0 BRA `(.L_x_2629) ;  /* 0xfffffffc00f08947 */ /* 0x004fea000383ffff */
[----:B------:R-:W-:Y:S05]  /*144f0*/  BRA `(.L_x_2698) ;  /* 0xffffffe000747947 */ /* 0x000fea000383ffff */
.L_x_2630:
[----:B--2---:R2:W3:Y:S02]  /*14500*/  SYNCS.PHASECHK.TRANS64.TRYWAIT P0, [R7+URZ], R2 ;  /* 0x00000002070075a7 */ /* 0x0044e4000800017f */
[----:B---3--:R-:W-:Y:S05]  /*14510*/  @!P0 NANOSLEEP.SYNCS 0x989680 ;  /* 0x009896800000895d */ /* 0x008fea0003900000 */
[----:B------:R-:W3:Y:S02]  /*14520*/  @!P0 SYNCS.PHASECHK.TRANS64 P0, [R7+URZ], R2 ;  /* 0x00000002070085a7 */ /* 0x000ee4000800007f */
[----:B---3--:R-:W-:Y:S05]  /*14530*/  @!P0 BRA `(.L_x_2630) ;  /* 0xfffffffc00f08947 */ /* 0x008fea000383ffff */
[----:B------:R-:W-:Y:S05]  /*14540*/  BRA `(.L_x_2699) ;  /* 0xffffffe000687947 */ /* 0x000fea000383ffff */
.L_x_2632:
[----:B---3--:R3:W4:Y:S02]  /*14550*/  SYNCS.PHASECHK.TRANS64.TRYWAIT P0, [R4+URZ], R5 ;  /* 0x00000005040075a7 */ /* 0x008724000800017f */
[----:B----4-:R-:W-:Y:S05]  /*14560*/  @!P0 NANOSLEEP.SYNCS 0x989680 ;  /* 0x009896800000895d */ /* 0x010fea0003900000 */
[----:B------:R-:W4:Y:S02]  /*14570*/  @!P0 SYNCS.PHASECHK.TRANS64 P0, [R4+URZ], R5 ;  /* 0x00000005040085a7 */ /* 0x000f24000800007f */
[----:B----4-:R-:W-:Y:S05]  /*14580*/  @!P0 BRA `(.L_x_2632) ;  /* 0xfffffffc00f08947 */ /* 0x010fea000383ffff */
[----:B------:R-:W-:Y:S05]  /*14590*/  BRA `(.L_x_2700) ;  /* 0xffffffe000707947 */ /* 0x000fea000383ffff */
.L_x_2701:
        /* <DEDUP_REMOVED lines=14> */
.L_x_3225:


//--------------------- .text._ZN7cutlass13device_kernelIN5flash11enable_sm90INS1_16FlashAttnFwdSm90INS1_25CollectiveMainloopFwdSm90ILi2EN4cute5tupleIJNS5_1CILi1EEES8_S8_EEENS6_IJNS7_ILi128EEESA_SA_EEELi128ENS_10bfloat16_tEfNS_4arch4Sm90ELb1ELb0ELb1ELb1ELb0ELb1ELb0ELb1ELb1ELb1ELb0ELb0EEENS1_21CollectiveEpilogueFwdISB_S9_SC_SE_Li256ELb1ELb1ELb0ELb0EEENS1_36VarlenDynamicPersistentTileSchedulerILi128ELi128ELi256ELi128ELb0ELb1ELb1ELb1ELb1ELb1EEEEEEEEEvNT_6ParamsE --------------------------
	.section	.text._ZN7cutlass13device_kernelIN5flash11enable_sm90INS1_16FlashAttnFwdSm90INS1_25CollectiveMainloopFwdSm90ILi2EN4cute5tupleIJNS5_1CILi1EEES8_S8_EEENS6_IJNS7_ILi128EEESA_SA_EEELi128ENS_10bfloat16_tEfNS_4arch4Sm90ELb1ELb0ELb1ELb1ELb0ELb1ELb0ELb1ELb1ELb1ELb0ELb0EEENS1_21CollectiveEpilogueFwdISB_S9_SC_SE_Li256ELb1ELb1ELb0ELb0EEENS1_36VarlenDynamicPersistentTileSchedulerILi128ELi128ELi256ELi128ELb0ELb1ELb1ELb1ELb1ELb1EEEEEEEEEvNT_6ParamsE,"ax",@progbits
	.align	128
.text._ZN7cutlass13device_kernelIN5flash11enable_sm90INS1_16FlashAttnFwdSm90INS1_25CollectiveMainloopFwdSm90ILi2EN4cute5tupleIJNS5_1CILi1EEES8_S8_EEENS6_IJNS7_ILi128EEESA_SA_EEELi128ENS_10bfloat16_tEfNS_4arch4Sm90ELb1ELb0ELb1ELb1ELb0ELb1ELb0ELb1ELb1ELb1ELb0ELb0EEENS1_21CollectiveEpilogueFwdISB_S9_SC_SE_Li256ELb1ELb1ELb0ELb0EEENS1_36VarlenDynamicPersistentTileSchedulerILi128ELi128ELi256ELi128ELb0ELb1ELb1ELb1ELb1ELb1EEEEEEEEEvNT_6ParamsE:
        .type           _ZN7cutlass13device_kernelIN5flash11enable_sm90INS1_16FlashAttnFwdSm90INS1_25CollectiveMainloopFwdSm90ILi2EN4cute5tupleIJNS5_1CILi1EEES8_S8_EEENS6_IJNS7_ILi128EEESA_SA_EEELi128ENS_10bfloat16_tEfNS_4arch4Sm90ELb1ELb0ELb1ELb1ELb0ELb1ELb0ELb1ELb1ELb1ELb0ELb0EEENS1_21CollectiveEpilogueFwdISB_S9_SC_SE_Li256ELb1ELb1ELb0ELb0EEENS1_36VarlenDynamicPersistentTileSchedulerILi128ELi128ELi256ELi128ELb0ELb1ELb1ELb1ELb1ELb1EEEEEEEEEvNT_6ParamsE,@function
        .size           _ZN7cutlass13device_kernelIN5flash11enable_sm90INS1_16FlashAttnFwdSm90INS1_25CollectiveMainloopFwdSm90ILi2EN4cute5tupleIJNS5_1CILi1EEES8_S8_EEENS6_IJNS7_ILi128EEESA_SA_EEELi128ENS_10bfloat16_tEfNS_4arch4Sm90ELb1ELb0ELb1ELb1ELb0ELb1ELb0ELb1ELb1ELb1ELb0ELb0EEENS1_21CollectiveEpilogueFwdISB_S9_SC_SE_Li256ELb1ELb1ELb0ELb0EEENS1_36VarlenDynamicPersistentTileSchedulerILi128ELi128ELi256ELi128ELb0ELb1ELb1ELb1ELb1ELb1EEEEEEEEEvNT_6ParamsE,(.L_x_3226 - _ZN7cutlass13device_kernelIN5flash11enable_sm90INS1_16FlashAttnFwdSm90INS1_25CollectiveMainloopFwdSm90ILi2EN4cute5tupleIJNS5_1CILi1EEES8_S8_EEENS6_IJNS7_ILi128EEESA_SA_EEELi128ENS_10bfloat16_tEfNS_4arch4Sm90ELb1ELb0ELb1ELb1ELb0ELb1ELb0ELb1ELb1ELb1ELb0ELb0EEENS1_21CollectiveEpilogueFwdISB_S9_SC_SE_Li256ELb1ELb1ELb0ELb0EEENS1_36VarlenDynamicPersistentTileSchedulerILi128ELi128ELi256ELi128ELb0ELb1ELb1ELb1ELb1ELb1EEEEEEEEEvNT_6ParamsE)
        .other          _ZN7cutlass13device_kernelIN5flash11enable_sm90INS1_16FlashAttnFwdSm90INS1_25CollectiveMainloopFwdSm90ILi2EN4cute5tupleIJNS5_1CILi1EEES8_S8_EEENS6_IJNS7_ILi128EEESA_SA_EEELi128ENS_10bfloat16_tEfNS_4arch4Sm90ELb1ELb0ELb1ELb1ELb0ELb1ELb0ELb1ELb1ELb1ELb0ELb0EEENS1_21CollectiveEpilogueFwdISB_S9_SC_SE_Li256ELb1ELb1ELb0ELb0EEENS1_36VarlenDynamicPersistentTileSchedulerILi128ELi128ELi256ELi128ELb0ELb1ELb1ELb1ELb1ELb1EEEEEEEEEvNT_6ParamsE,@"STO_CUDA_ENTRY STV_DEFAULT"
_ZN7cutlass13device_kernelIN5flash11enable_sm90INS1_16FlashAttnFwdSm90INS1_25CollectiveMainloopFwdSm90ILi2EN4cute5tupleIJNS5_1CILi1EEES8_S8_EEENS6_IJNS7_ILi128EEESA_SA_EEELi128ENS_10bfloat16_tEfNS_4arch4Sm90ELb1ELb0ELb1ELb1ELb0ELb1ELb0ELb1ELb1ELb1ELb0ELb0EEENS1_21CollectiveEpilogueFwdISB_S9_SC_SE_Li256ELb1ELb1ELb0ELb0EEENS1_36VarlenDynamicPersistentTileSchedulerILi128ELi128ELi256ELi128ELb0ELb1ELb1ELb1ELb1ELb1EEEEEEEEEvNT_6ParamsE:
        /* <DEDUP_REMOVED lines=23> */
.L_x_2703:
[----:B------:R-:W-:Y:S05]  /*0170*/  BSYNC B0 ;  /* 0x0000000000007941 */ /* 0x000fea0003800000 */
.L_x_2702:
        /* <DEDUP_REMOVED lines=40> */
.L_x_2704:
        /* <DEDUP_REMOVED lines=22> */
.L_x_2705:
        /* <DEDUP_REMOVED lines=18> */
.L_x_2706:
        /* <DEDUP_REMOVED lines=22> */
.L_x_2707:
        /* <DEDUP_REMOVED lines=22> */
.L_x_2708:
        /* <DEDUP_REMOVED lines=9> */
.L_x_2711:
        /* <DEDUP_REMOVED lines=38> */
[----:B------:R-:W-:-:S02]  /*0c30*/  LOP3.LUT R12, R12, 0xfffffffc, RZ, 0xc0, !PT ;  /* 0xfffffffc0c0c7812 */ /* 0x000fc400078ec0ff */
[----:B------:R-:W-:Y:S02]  /*0c40*/  LEA.HI R8, R9, R220, RZ, 0x2 ;  /* 0x000000dc09087211 */ /* 0x000fe400078f10ff */
[CC--:B------:R-:W-:Y:S01]  /*0c50*/  LEA.HI R22, R0.reuse, R231.reuse, RZ, 0x3 ;  /* 0x000000e700167211 */ /* 0x0c0fe200078f18ff */
[----:B------:R-:W-:Y:S01]  /*0c60*/  IMAD.IADD R12, R231, 0x1, -R12 ;  /* 0x00000001e70c7824 */ /* 0x000fe200078e0a0c */
[--C-:B------:R-:W-:Y:S02]  /*0c70*/  SHF.R.S32.HI R10, RZ, 0x2, R8.reuse ;  /* 0x00000002ff0a7819 */ /* 0x100fe40000011408 */
[----:B------:R-:W-:Y:S02]  /*0c80*/  SHF.R.S32.HI R7, RZ, 0x1f, R8 ;  /* 0x0000001fff077819 */ /* 0x000fe40000011408 */
[----:B------:R-:W-:Y:S02]  /*0c90*/  LEA.HI R0, R0, R231, RZ, 0x6 ;  /* 0x000000e700007211 */ /* 0x000fe400078f30ff */
[----:B------:R-:W-:-:S02]  /*0ca0*/  LEA.HI R7, R7, R10, RZ, 0x3 ;  /* 0x0000000a07077211 */ /* 0x000fc400078f18ff */
[----:B------:R-:W-:Y:S01]  /*0cb0*/  LOP3.LUT R206, R22, 0xfffffff8, RZ, 0xc0, !PT ;  /* 0xfffffff816ce7812 */ /* 0x000fe200078ec0ff */
[----:B------:R-:W-:Y:S01]  /*0cc0*/  IMAD.SHL.U32 R0, R0, 0x8, RZ ;  /* 0x0000000800007824 */ /* 0x000fe200078e00ff */
[----:B------:R-:W-:Y:S01]  /*0cd0*/  LOP3.LUT R11, R7, 0xfffffff8, RZ, 0xc0, !PT ;  /* 0xfffffff8070b7812 */ /* 0x000fe200078ec0ff */
[----:B------:R-:W-:Y:S01]  /*0ce0*/  IMAD R7, R6, 0x40, R5 ;  /* 0x0000004006077824 */ /* 0x000fe200078e0205 */
[----:B------:R-:W-:Y:S01]  /*0cf0*/  SHF.R.S32.HI R5, RZ, 0x4, R4 ;  /* 0x00000004ff057819 */ /* 0x000fe20000011404 */
[----:B------:R-:W-:Y:S01]  /*0d00*/  IMAD.IADD R206, R231, 0x1, -R206 ;  /* 0x00000001e7ce7824 */ /* 0x000fe200078e0ace */
[----:B------:R-:W-:Y:S01]  /*0d10*/  LEA.HI R6, R12, R12, RZ, 0x1 ;  /* 0x0000000c0c067211 */ /* 0x000fe200078f08ff */
[----:B------:R-:W-:Y:S01]  /*0d20*/  IMAD.IADD R10, R10, 0x1, -R11 ;  /* 0x000000010a0a7824 */ /* 0x000fe200078e0a0b */
[----:B------:R-:W-:Y:S01]  /*0d30*/  LEA.HI R4, R4, R5, RZ, 0x1 ;  /* 0x0000000504047211 */ /* 0x000fe200078f08ff */
[C---:B------:R-:W-:Y:S01]  /*0d40*/  IMAD.SHL.U32 R16, R206.reuse, 0x8, RZ ;  /* 0x00000008ce107824 */ /* 0x040fe200078e00ff */
[----:B------:R-:W-:Y:S01]  /*0d50*/  SHF.R.S32.HI R22, RZ, 0x3, R22 ;  /* 0x00000003ff167819 */ /* 0x000fe20000011416 */
[----:B------:R-:W-:Y:S01]  /*0d60*/  IMAD.SHL.U32 R18, R206, 0x4, RZ ;  /* 0x00000004ce127824 */ /* 0x000fe200078e00ff */
[----:B------:R-:W-:Y:S01]  /*0d70*/  LOP3.LUT R4, R4, 0x1ffffffe, RZ, 0xc0, !PT ;  /* 0x1ffffffe04047812 */ /* 0x000fe200078ec0ff */
[----:B------:R-:W-:Y:S01]  /*0d80*/  VIADD R187, R16, 0x40 ;  /* 0x0000004010bb7836 */ /* 0x000fe20000000000 */
[----:B------:R-:W-:Y:S01]  /*0d90*/  SHF.R.S32.HI R224, RZ, 0x7, R3 ;  /* 0x00000007ffe07819 */ /* 0x000fe20000011403 */
[----:B------:R-:W-:Y:S01]  /*0da0*/  VIADD R213, R22, 0x20 ;  /* 0x0000002016d57836 */ /* 0x000fe20000000000 */
[----:B------:R-:W-:Y:S01]  /*0db0*/  LEA.HI R9, R9, R220, RZ, 0x5 ;  /* 0x000000dc09097211 */ /* 0x000fe200078f28ff */
[----:B------:R-:W-:Y:S01]  /*0dc0*/  IMAD.IADD R4, R5, 0x1, -R4 ;  /* 0x0000000105047824 */ /* 0x000fe200078e0a04 */
[----:B------:R-:W-:Y:S01]  /*0dd0*/  LOP3.LUT R5, R6, 0x1ffffffe, RZ, 0xc0, !PT ;  /* 0x1ffffffe06057812 */ /* 0x000fe200078ec0ff */
[C---:B------:R-:W-:Y:S01]  /*0de0*/  VIADD R212, R22.reuse, 0x40 ;  /* 0x0000004016d47836 */ /* 0x040fe20000000000 */
[----:B------:R-:W-:Y:S01]  /*0df0*/  LEA.HI R3, R3, R224, RZ, 0x1 ;  /* 0x000000e003037211 */ /* 0x000fe200078f08ff */
[----:B------:R-:W-:Y:S01]  /*0e00*/  VIADD R211, R22, 0x60 ;  /* 0x0000006016d37836 */ /* 0x000fe20000000000 */
[----:B------:R-:W-:Y:S01]  /*0e10*/  SHF.R.S32.HI R9, RZ, 0x5, R9 ;  /* 0x00000005ff097819 */ /* 0x000fe20000011409 */
[----:B------:R-:W-:Y:S01]  /*0e20*/  IMAD R226, R4, 0x8, R7 ;  /* 0x0000000804e27824 */ /* 0x000fe200078e0207 */
[----:B------:R-:W-:Y:S01]  /*0e30*/  LOP3.LUT R3, R3, 0x3fffffe, RZ, 0xc0, !PT ;  /* 0x03fffffe03037812 */ /* 0x000fe200078ec0ff */
[----:B------:R-:W-:Y:S01]  /*0e40*/  IMAD.IADD R204, R12, 0x1, -R5 ;  /* 0x000000010ccc7824 */ /* 0x000fe200078e0a05 */
[----:B------:R-:W-:Y:S01]  /*0e50*/  LOP3.LUT R201, R0, 0xfffffe00, RZ, 0xc0, !PT ;  /* 0xfffffe0000c97812 */ /* 0x000fe200078ec0ff */
[----:B------:R-:W-:Y:S01]  /*0e60*/  IMAD R10, R9, 0x10, R10 ;  /* 0x00000010090a7824 */ /* 0x000fe200078e020a */
[----:B------:R-:W-:Y:S01]  /*0e70*/  SHF.R.S32.HI R0, RZ, 0x1f, R213 ;  /* 0x0000001fff007819 */ /* 0x000fe200000114d5 */
[----:B------:R-:W-:Y:S01]  /*0e80*/  IMAD.IADD R3, R224, 0x1, -R3 ;  /* 0x00000001e0037824 */ /* 0x000fe200078e0a03 */
        /* <DEDUP_REMOVED lines=9> */
[----:B------:R-:W-:Y:S01]  /*0f20*/  IMAD R225, R3, 0x40, R10 ;  /* 0x0000004003e17824 */ /* 0x000fe200078e020a */
        /* <DEDUP_REMOVED lines=9> */
[----:B------:R-:W-:Y:S01]  /*0fc0*/  IMAD R204, R204, 0x8, R225 ;  /* 0x00000008cccc7824 */ /* 0x000fe200078e02e1 */
[----:B------:R-:W-:-:S02]  /*0fd0*/  LOP3.LUT R205, R3, 0x38, R16, 0xf8, !PT ;  /* 0x0000003803cd7812 */ /* 0x000fc400078ef810 */
[----:B------:R-:W-:Y:S02]  /*0fe0*/  SHF.R.U32.HI R230, RZ, 0x3, R196 ;  /* 0x00000003ffe67819 */ /* 0x000fe400000116c4 */
[--C-:B------:R-:W-:Y:S02]  /*0ff0*/  LOP3.LUT R3, R196, 0x38, R16.reuse, 0xf8, !PT ;  /* 0x00000038c4037812 */ /* 0x100fe400078ef810 */
[----:B------:R-:W-:Y:S02]  /*1000*/  SHF.R.U32.HI R229, RZ, 0x3, R195 ;  /* 0x00000003ffe57819 */ /* 0x000fe400000116c3 */
[----:B------:R-:W-:Y:S02]  /*1010*/  LOP3.LUT R6, R195, 0x38, R16, 0xf8, !PT ;  /* 0x00000038c3067812 */ /* 0x000fe400078ef810 */
[----:B------:R-:W-:Y:S02]  /*1020*/  SHF.R.U32.HI R228, RZ, 0x3, R194 ;  /* 0x00000003ffe47819 */ /* 0x000fe400000116c2 */
[----:B------:R-:W-:-:S02]  /*1030*/  LOP3.LUT R7, R194, 0x38, R16, 0xf8, !PT ;  /* 0x00000038c2077812 */ /* 0x000fc400078ef810 */
[----:B------:R-:W-:Y:S02]  /*1040*/  LOP3.LUT R199, R0, 0xfffffe00, RZ, 0xc0, !PT ;  /* 0xfffffe0000c77812 */ /* 0x000fe400078ec0ff */
[----:B------:R-:W-:Y:S02]  /*1050*/  LOP3.LUT R198, R5, 0xfffffe00, RZ, 0xc0, !PT ;  /* 0xfffffe0005c67812 */ /* 0x000fe400078ec0ff */
[----:B------:R-:W-:Y:S02]  /*1060*/  LOP3.LUT R197, R4, 0xfffffe00, RZ, 0xc0, !PT ;  /* 0xfffffe0004c57812 */ /* 0x000fe400078ec0ff */
[----:B------:R-:W-:Y:S02]  /*1070*/  LOP3.LUT R203, R8, 0x7ffffffc, RZ, 0xc0, !PT ;  /* 0x7ffffffc08cb7812 */ /* 0x000fe400078ec0ff */
[----:B------:R-:W-:Y:S02]  /*1080*/  LOP3.LUT R205, R201, R205, R200, 0xf6, !PT ;  /* 0x000000cdc9cd7212 */ /* 0x000fe400078ef6c8 */
[----:B------:R-:W-:Y:S01]  /*1090*/  LOP3.LUT R0, R199, R3, R230, 0xf6, !PT ;  /* 0x00000003c7007212 */ /* 0x000fe200078ef6e6 */
[----:B------:R-:W-:Y:S01]  /*10a0*/  IMAD.IADD R203, R220, 0x1, -R203 ;  /* 0x00000001dccb7824 */ /* 0x000fe200078e0acb */
        /* <DEDUP_REMOVED lines=10> */
[----:B------:R-:W-:Y:S02]  /*1150*/  SHF.R.S32.HI R215, RZ, 0x1f, R187 ;  /* 0x0000001fffd77819 */ /* 0x000fe400000114bb */
[----:B--2---:R-:W-:-:S07]  /*1160*/  LOP3.LUT R189, R13, 0x1, RZ, 0xfc, !PT ;  /* 0x000000010dbd7812 */ /* 0x004fce00078efcff */
.L_x_2915:
[----:B0---4-:R-:W0:Y:S02]  /*1170*/  LDC.64 R4, c[0x0][0xc88] ;  /* 0x00032200ff047b82 */ /* 0x011e240000000a00 */
        /* <DEDUP_REMOVED lines=9> */
[----:B------:R-:W-:Y:S01]  /*1210*/  IMAD.MOV.U32 R31, RZ, RZ, RZ ;  /* 0x000000ffff1f7224 */ /* 0x000fe200078e00ff */
[----:B------:R-:W-:-:S02]  /*1220*/  ISETP.NE.AND.EX P1, PT, RZ, UR5, PT, P1 ;  /* 0x00000005ff007c0c */ /* 0x000fc4000bf25310 */
[----:B------:R-:W-:Y:S02]  /*1230*/  ISETP.NE.AND.EX P0, PT, RZ, UR7, PT, P0 ;  /* 0x00000007ff007c0c */ /* 0x000fe4000bf05300 */
[----:B--2---:R-:W-:Y:S01]  /*1240*/  SHF.R.S32.HI R217, RZ, 0x1f, R210 ;  /* 0x0000001fffd97819 */ /* 0x004fe200000114d2 */
[----:B------:R-:W-:-:S08]  /*1250*/  IMAD.SHL.U32 R208, R210, 0x4, RZ ;  /* 0x00000004d2d07824 */ /* 0x000fd000078e00ff */
[C---:B------:R-:W-:Y:S02]  /*1260*/  @P1 LEA R6, P2, R210.reuse, UR4, 0x2 ;  /* 0x00000004d2061c11 */ /* 0x040fe4000f8410ff */
[C-C-:B------:R-:W-:Y:S02]  /*1270*/  SHF.L.U64.HI R209, R210.reuse, 0x2, R217.reuse ;  /* 0x00000002d2d17819 */ /* 0x140fe400000102d9 */
[----:B------:R-:W-:Y:S02]  /*1280*/  @P1 LEA.HI.X R7, R210, UR5, R217, 0x2, P2 ;  /* 0x00000005d2071c11 */ /* 0x000fe400090f14d9 */
[----:B------:R-:W-:Y:S01]  /*1290*/  ISETP.NE.U32.AND P2, PT, RZ, UR8, PT ;  /* 0x00000008ff007c0c */ /* 0x000fe2000bf45070 */
[----:B------:R-:W-:Y:S01]  /*12a0*/  ULDC UR4, c[0x0][0x288] ;  /* 0x0000a20000047ab9 */ /* 0x000fe20000000800 */
[----:B------:R-:W-:Y:S01]  /*12b0*/  IADD3 R8, P3, R208, UR6, RZ ;  /* 0x00000006d0087c10 */ /* 0x000fe2000ff7e0ff */
[----:B------:R0:W5:Y:S01]  /*12c0*/  @P1 LDG.E R3, desc[UR40][R6.64] ;  /* 0x0000002806031981 */ /* 0x000162000c1e1900 */
[----:B------:R-:W-:Y:S01]  /*12d0*/  ISETP.NE.AND.EX P2, PT, RZ, UR9, PT, P2 ;  /* 0x00000009ff007c0c */ /* 0x000fe2000bf45320 */
[----:B------:R-:W-:Y:S01]  /*12e0*/  IMAD.U32 R192, RZ, RZ, UR4 ;  /* 0x00000004ffc07e24 */ /* 0x000fe2000f8e00ff */
[----:B------:R-:W-:Y:S01]  /*12f0*/  IADD3.X R9, R209, UR7, RZ, P3, !PT ;  /* 0x00000007d1097c10 */ /* 0x000fe20009ffe4ff */
[----:B------:R-:W-:-:S04]  /*1300*/  ULDC.64 UR4, c[0x0][0x418] ;  /* 0x0001060000047ab9 */ /* 0x000fc80000000a00 */
[----:B------:R0:W5:Y:S06]  /*1310*/  @P0 LDG.E R31, desc[UR40][R8.64] ;  /* 0x00000028081f0981 */ /* 0x00016c000c1e1900 */
[----:B------:R-:W-:-:S04]  /*1320*/  @P2 IADD3 R4, P1, R208, UR8, RZ ;  /* 0x00000008d0042c10 */ /* 0x000fc8000ff3e0ff */
[----:B------:R-:W-:-:S05]  /*1330*/  @P2 IADD3.X R5, R209, UR9, RZ, P1, !PT ;  /* 0x00000009d1052c10 */ /* 0x000fca0008ffe4ff */
        /* <DEDUP_REMOVED lines=9> */
[----:B------:R-:W-:Y:S02]  /*13d0*/  IMAD.U32 R28, RZ, RZ, UR4 ;  /* 0x00000004ff1c7e24 */ /* 0x000fe4000f8e00ff */
[----:B------:R-:W-:Y:S01]  /*13e0*/  IMAD.MOV.U32 R27, RZ, RZ, R210 ;  /* 0x000000ffff1b7224 */ /* 0x000fe200078e00d2 */
[----:B0--3--:R-:W-:Y:S06]  /*13f0*/  @P2 BRA `(.L_x_2713) ;  /* 0x0000000000242947 */ /* 0x009fec0003800000 */
        /* <DEDUP_REMOVED lines=9> */
.L_x_2713:
[----:B------:R-:W-:Y:S01]  /*1490*/  ULDC.64 UR4, c[0x0][0xa20] ;  /* 0x0002880000047ab9 */ /* 0x000fe20000000a00 */
[----:B------:R-:W-:Y:S01]  /*14a0*/  IMAD.MOV.U32 R207, RZ, RZ, R30 ;  /* 0x000000ffffcf7224 */ /* 0x000fe200078e001e */
[----:B------:R-:W-:-:S04]  /*14b0*/  ISETP.NE.U32.AND P1, PT, RZ, UR4, PT ;  /* 0x00000004ff007c0c */ /* 0x000fc8000bf25070 */
[----:B------:R-:W-:-:S13]  /*14c0*/  ISETP.NE.AND.EX P1, PT, RZ, UR5, PT, P1 ;  /* 0x00000005ff007c0c */ /* 0x000fda000bf25310 */
[----:B------:R-:W-:Y:S05]  /*14d0*/  @!P1 BRA `(.L_x_2714) ;  /* 0x0000000000109947 */ /* 0x000fea0003800000 */
[----:B------:R-:W-:-:S04]  /*14e0*/  IADD3 R4, P0, R208, UR4, RZ ;  /* 0x00000004d0047c10 */ /* 0x000fc8000ff1e0ff */
[----:B------:R-:W-:-:S05]  /*14f0*/  IADD3.X R5, R209, UR5, RZ, P0, !PT ;  /* 0x00000005d1057c10 */ /* 0x000fca00087fe4ff */
[----:B------:R0:W5:Y:S01]  /*1500*/  LDG.E R28, desc[UR40][R4.64] ;  /* 0x00000028041c7981 */ /* 0x000162000c1e1900 */
[----:B------:R-:W-:Y:S05]  /*1510*/  BRA `(.L_x_2715) ;  /* 0x0000000000107947 */ /* 0x000fea0003800000 */
.L_x_2714:
[----:B------:R-:W-:Y:S05]  /*1520*/  @!P0 BRA `(.L_x_2715) ;  /* 0x00000000000c8947 */ /* 0x000fea0003800000 */
[----:B------:R-:W2:Y:S04]  /*1530*/  LDG.E R5, desc[UR40][R8.64] ;  /* 0x0000002808057981 */ /* 0x000ea8000c1e1900 */
[----:B------:R-:W2:Y:S02]  /*1540*/  LDG.E R28, desc[UR40][R8.64+0x4] ;  /* 0x00000428081c7981 */ /* 0x000ea4000c1e1900 */
[----:B--2---:R-:W-:-:S07]  /*1550*/  IMAD.IADD R28, R28, 0x1, -R5 ;  /* 0x000000011c1c7824 */ /* 0x004fce00078e0a05 */
.L_x_2715:
[----:B------:R-:W-:Y:S01]  /*1560*/  ULDC.64 UR4, c[0x0][0xa10] ;  /* 0x0002840000047ab9 */ /* 0x000fe20000000a00 */
[----:B------:R-:W1:Y:S01]  /*1570*/  LDC R8, c[0x0][0x448] ;  /* 0x00011200ff087b82 */ /* 0x000e620000000800 */
[----:B------:R-:W-:-:S04]  /*1580*/  ISETP.NE.U32.AND P0, PT, RZ, UR4, PT ;  /* 0x00000004ff007c0c */ /* 0x000fc8000bf05070 */
[----:B------:R-:W-:Y:S01]  /*1590*/  ISETP.NE.AND.EX P0, PT, RZ, UR5, PT, P0 ;  /* 0x00000005ff007c0c */ /* 0x000fe2000bf05300 */
[----:B------:R-:W-:-:S12]  /*15a0*/  ULDC.64 UR4, c[0x0][0xa30] ;  /* 0x00028c0000047ab9 */ /* 0x000fd80000000a00 */
[----:B0-----:R-:W0:Y:S02]  /*15b0*/  @P0 LDC.64 R4, c[0x0][0xa10] ;  /* 0x00028400ff040b82 */ /* 0x001e240000000a00 */
[----:B0-----:R-:W-:-:S05]  /*15c0*/  @P0 IMAD.WIDE R4, R27, 0x4, R4 ;  /* 0x000000041b040825 */ /* 0x001fca00078e0204 */
[----:B------:R-:W2:Y:S04]  /*15d0*/  @P0 LDG.E R0, desc[UR40][R4.64] ;  /* 0x0000002804000981 */ /* 0x000ea8000c1e1900 */
[----:B------:R0:W2:Y:S01]  /*15e0*/  @P0 LDG.E R9, desc[UR40][R4.64+0x4] ;  /* 0x0000042804090981 */ /* 0x0000a2000c1e1900 */
[----:B------:R-:W-:Y:S01]  /*15f0*/  ISETP.NE.U32.AND P1, PT, RZ, UR4, PT ;  /* 0x00000004ff007c0c */ /* 0x000fe2000bf25070 */
[----:B-----5:R-:W-:-:S03]  /*1600*/  IMAD.MOV.U32 R113, RZ, RZ, R28 ;  /* 0x000000ffff717224 */ /* 0x020fc600078e001c */
[----:B------:R-:W-:-:S13]  /*1610*/  ISETP.NE.AND.EX P1, PT, RZ, UR5, PT, P1 ;  /* 0x00000005ff007c0c */ /* 0x000fda000bf25310 */
[----:B------:R-:W-:-:S04]  /*1620*/  @P1 IADD3 R6, P2, R208, UR4, RZ ;  /* 0x00000004d0061c10 */ /* 0x000fc8000ff5e0ff */
[----:B------:R-:W-:-:S05]  /*1630*/  @P1 IADD3.X R7, R209, UR5, RZ, P2, !PT ;  /* 0x00000005d1071c10 */ /* 0x000fca00097fe4ff */
[----:B------:R3:W5:Y:S01]  /*1640*/  @P1 LDG.E R113, desc[UR40][R6.64] ;  /* 0x0000002806711981 */ /* 0x000762000c1e1900 */
[----:B-1----:R-:W-:Y:S01]  /*1650*/  ISETP.NE.AND P1, PT, R8, 0x1, PT ;  /* 0x000000010800780c */ /* 0x002fe20003f25270 */
[----:B------:R-:W-:-:S04]  /*1660*/  IMAD.SHL.U32 R191, R29, 0x80, RZ ;  /* 0x000000801dbf7824 */ /* 0x000fc800078e00ff */
[----:B0-----:R-:W-:-:S08]  /*1670*/  VIADD R4, R191, 0x7f ;  /* 0x0000007fbf047836 */ /* 0x001fd00000000000 */
[----:B------:R-:W0:Y:S08]  /*1680*/  @P1 LDC R11, c[0x0][0x44c] ;  /* 0x00011300ff0b1b82 */ /* 0x000e300000000800 */
[----:B------:R-:W1:Y:S01]  /*1690*/  @P1 LDC R5, c[0x0][0x450] ;  /* 0x00011400ff051b82 */ /* 0x000e620000000800 */
[----:B--2---:R-:W-:Y:S02]  /*16a0*/  @P0 IMAD.IADD R24, R9, 0x1, -R0 ;  /* 0x0000000109180824 */ /* 0x004fe400078e0a00 */
[----:B------:R-:W-:-:S02]  /*16b0*/  IMAD.IADD R9, R28, 0x1, -R3 ;  /* 0x000000011c097824 */ /* 0x000fc400078e0a03 */
[----:B0-----:R-:W-:-:S04]  /*16c0*/  @P1 IMAD.HI.U32 R0, R4, R11, RZ ;  /* 0x0000000b04001227 */ /* 0x001fc800078e00ff */
[----:B------:R-:W-:Y:S01]  /*16d0*/  IMAD.IADD R193, R9, 0x1, R24 ;  /* 0x0000000109c17824 */ /* 0x000fe200078e0218 */
[----:B-1----:R-:W-:Y:S01]  /*16e0*/  @P1 SHF.R.U32.HI R4, RZ, R5, R0 ;  /* 0x00000005ff041219 */ /* 0x002fe20000011600 */
[----:B------:R-:W-:Y:S02]  /*16f0*/  IMAD.MOV R25, RZ, RZ, -R9 ;  /* 0x000000ffff197224 */ /* 0x000fe400078e0a09 */
[C---:B------:R-:W-:Y:S01]  /*1700*/  VIADD R0, R193.reuse, 0x7f ;  /* 0x0000007fc1007836 */ /* 0x040fe20000000000 */
[----:B------:R-:W-:Y:S02]  /*1710*/  IADD3 R128, R193, 0x80, -R192 ;  /* 0x00000080c1807810 */ /* 0x000fe40007ffe8c0 */
[----:B------:R-:W-:Y:S02]  /*1720*/  VIMNMX R25, RZ, R25, !PT ;  /* 0x00000019ff197248 */ /* 0x000fe40007fe0100 */
[----:B------:R-:W-:Y:S01]  /*1730*/  SHF.R.S32.HI R3, RZ, 0x1f, R0 ;  /* 0x0000001fff037819 */ /* 0x000fe20000011400 */
[----:B------:R-:W-:-:S03]  /*1740*/  IMAD.IADD R4, R128, 0x1, R4 ;  /* 0x0000000180047824 */ /* 0x000fc600078e0204 */
[----:B------:R-:W-:Y:S02]  /*1750*/  LEA.HI R3, R3, R0, RZ, 0x7 ;  /* 0x0000000003037211 */ /* 0x000fe400078f38ff */
[----:B------:R-:W-:Y:S02]  /*1760*/  SHF.R.S32.HI R5, RZ, 0x1f, R4 ;  /* 0x0000001fff057819 */ /* 0x000fe40000011404 */
[----:B------:R-:W-:Y:S02]  /*1770*/  SHF.R.S32.HI R129, RZ, 0x7, R3 ;  /* 0x00000007ff817819 */ /* 0x000fe40000011403 */
[----:B------:R-:W-:-:S04]  /*1780*/  LEA.HI R5, R5, R4, RZ, 0x7 ;  /* 0x0000000405057211 */ /* 0x000fc800078f38ff */
[----:B------:R-:W-:-:S04]  /*1790*/  SHF.R.S32.HI R0, RZ, 0x7, R5 ;  /* 0x00000007ff007819 */ /* 0x000fc80000011405 */
[----:B------:R-:W-:-:S05]  /*17a0*/  VIMNMX R0, R129, R0, PT ;  /* 0x0000000081007248 */ /* 0x000fca0003fe0100 */
[----:B------:R-:W-:-:S05]  /*17b0*/  IMAD R3, R0, 0x80, -R9 ;  /* 0x0000008000037824 */ /* 0x000fca00078e0a09 */
[----:B------:R-:W-:-:S04]  /*17c0*/  VIMNMX R0, R3, R24, PT ;  /* 0x0000001803007248 */ /* 0x000fc80003fe0100 */
[----:B------:R-:W-:Y:S02]  /*17d0*/  ISETP.GT.AND P0, PT, R0, R25, PT ;  /* 0x000000190000720c */ /* 0x000fe40003f04270 */
[----:B------:R-:W-:-:S05]  /*17e0*/  SHF.R.U32.HI R25, RZ, 0x7, R25 ;  /* 0x00000007ff197819 */ /* 0x000fca0000011619 */
[----:B------:R-:W-:-:S06]  /*17f0*/  IMAD.MOV.U32 R26, RZ, RZ, R25 ;  /* 0x000000ffff1a7224 */ /* 0x000fcc00078e0019 */
[----:B------:R-:W-:-:S05]  /*1800*/  @P0 VIADD R0, R0, 0x7f ;  /* 0x0000007f00000836 */ /* 0x000fca0000000000 */
[----:B------:R-:W-:-:S04]  /*1810*/  @P0 SHF.R.S32.HI R3, RZ, 0x1f, R0 ;  /* 0x0000001fff030819 */ /* 0x000fc80000011400 */
[----:B------:R-:W-:-:S04]  /*1820*/  @P0 LEA.HI R3, R3, R0, RZ, 0x7 ;  /* 0x0000000003030211 */ /* 0x000fc800078f38ff */
[----:B------:R-:W-:Y:S02]  /*1830*/  @P0 SHF.R.S32.HI R26, RZ, 0x7, R3 ;  /* 0x00000007ff1a0819 */ /* 0x000fe40000011403 */
[----:B------:R-:W-:Y:S02]  /*1840*/  PLOP3.LUT P0, PT, PT, PT, PT, 0x80, 0x0 ;  /* 0x000000000000781c */ /* 0x000fe40003f0f070 */
[----:B------:R-:W-:-:S13]  /*1850*/  ISETP.GT.AND P1, PT, R26, R25, PT ;  /* 0x000000191a00720c */ /* 0x000fda0003f24270 */
[----:B---3--:R-:W-:Y:S05]  /*1860*/  @!P1 BRA `(.L_x_2716) ;  /* 0x0000007000709947 */ /* 0x008fea0003800000 */
        /* <DEDUP_REMOVED lines=20> */
.L_x_2718:
[----:B------:R-:W-:Y:S05]  /*19b0*/  BSYNC B6 ;  /* 0x0000000000067941 */ /* 0x000fea0003800000 */
.L_x_2717:
        /* <DEDUP_REMOVED lines=20> */
.L_x_2720:
[----:B------:R-:W-:Y:S05]  /*1b00*/  BSYNC B6 ;  /* 0x0000000000067941 */ /* 0x000fea0003800000 */
.L_x_2719:
[----:B------:R-:W-:Y:S01]  /*1b10*/  ULDC.64 UR4, c[0x0][0x9f8] ;  /* 0x00027e0000047ab9 */ /* 0x000fe20000000a00 */
[----:B------:R-:W0:Y:S01]  /*1b20*/  S2R R33, SR_TID.X ;  /* 0x0000000000217919 */ /* 0x000e220000002100 */
[----:B------:R-:W-:Y:S01]  /*1b30*/  ISETP.NE.U32.AND P0, PT, RZ, UR4, PT ;  /* 0x00000004ff007c0c */ /* 0x000fe2000bf05070 */
[----:B------:R-:W1:Y:S01]  /*1b40*/  LDC.64 R102, c[0x0][0x300] ;  /* 0x0000c000ff667b82 */ /* 0x000e620000000a00 */
[----:B------:R-:W-:Y:S01]  /*1b50*/  IMAD.IADD R47, R31, 0x1, R28 ;  /* 0x000000011f2f7824 */ /* 0x000fe200078e021c */
[----:B------:R-:W-:Y:S01]  /*1b60*/  ULDC.64 UR6, c[0x0][0xa08] ;  /* 0x0002820000067ab9 */ /* 0x000fe20000000a00 */
[----:B------:R-:W-:Y:S02]  /*1b70*/  ISETP.NE.AND.EX P0, PT, RZ, UR5, PT, P0 ;  /* 0x00000005ff007c0c */ /* 0x000fe4000bf05300 */
[----:B------:R-:W-:-:S03]  /*1b80*/  SHF.R.S32.HI R8, RZ, 0x1f, R30 ;  /* 0x0000001fff087819 */ /* 0x000fc6000001141e */
[----:B------:R-:W2:Y:S08]  /*1b90*/  LDC R39, c[0x0][0x3f4] ;  /* 0x0000fd00ff277b82 */ /* 0x000eb00000000800 */
[----:B------:R-:W-:Y:S01]  /*1ba0*/  @P0 IADD3 R4, P1, R208, UR4, RZ ;  /* 0x00000004d0040c10 */ /* 0x000fe2000ff3e0ff */
[----:B------:R-:W3:Y:S03]  /*1bb0*/  LDC.64 R12, c[0x0][0x3f8] ;  /* 0x0000fe00ff0c7b82 */ /* 0x000ee60000000a00 */
[----:B------:R-:W-:Y:S01]  /*1bc0*/  @P0 IADD3.X R5, R209, UR5, RZ, P1, !PT ;  /* 0x00000005d1050c10 */ /* 0x000fe20008ffe4ff */
[----:B------:R-:W-:-:S04]  /*1bd0*/  ULDC.64 UR4, c[0x0][0x308] ;  /* 0x0000c20000047ab9 */ /* 0x000fc80000000a00 */
[----:B------:R4:W4:Y:S01]  /*1be0*/  @P0 LDG.E R27, desc[UR40][R4.64] ;  /* 0x00000028041b0981 */ /* 0x000922000c1e1900 */
[----:B------:R-:W-:Y:S01]  /*1bf0*/  SHF.R.S32.HI R43, RZ, 0x1f, R47 ;  /* 0x0000001fff2b7819 */ /* 0x000fe2000001142f */
[-C--:B-1----:R-:W-:Y:S01]  /*1c00*/  IMAD.WIDE.U32 R6, R47, R102.reuse, RZ ;  /* 0x000000662f067225 */ /* 0x082fe200078e00ff */
[----:B------:R-:W-:Y:S02]  /*1c10*/  ISETP.NE.U32.AND P0, PT, RZ, UR6, PT ;  /* 0x00000006ff007c0c */ /* 0x000fe4000bf05070 */
[----:B0-----:R-:W-:Y:S01]  /*1c20*/  SHF.R.U32.HI R33, RZ, 0x7, R33 ;  /* 0x00000007ff217819 */ /* 0x001fe20000011621 */
[-C--:B------:R-:W-:Y:S01]  /*1c30*/  IMAD R0, R43, R102.reuse, RZ ;  /* 0x000000662b007224 */ /* 0x080fe200078e02ff */
[----:B------:R-:W-:Y:S01]  /*1c40*/  ISETP.NE.AND.EX P0, PT, RZ, UR7, PT, P0 ;  /* 0x00000007ff007c0c */ /* 0x000fe2000bf05300 */
[----:B------:R-:W-:Y:S01]  /*1c50*/  IMAD.SHL.U32 R92, R102, 0x20, RZ ;  /* 0x00000020665c7824 */ /* 0x000fe200078e00ff */
[----:B------:R-:W-:Y:S01]  /*1c60*/  ISETP.NE.AND P6, PT, R33, 0x1, PT ;  /* 0x000000012100780c */ /* 0x000fe20003fc5270 */
[----:B------:R-:W-:Y:S01]  /*1c70*/  IMAD R3, R47, R103, R0 ;  /* 0x000000672f037224 */ /* 0x000fe200078e0200 */
[----:B--2---:R-:W-:Y:S01]  /*1c80*/  ISETP.GE.AND P2, PT, R16, R39, PT ;  /* 0x000000271000720c */ /* 0x004fe20003f46270 */
[----:B------:R-:W-:Y:S01]  /*1c90*/  IMAD.WIDE.U32 R44, R22, R102, R16 ;  /* 0x00000066162c7225 */ /* 0x000fe200078e0010 */
[----:B-----5:R-:W-:-:S02]  /*1ca0*/  SHF.R.S32.HI R31, RZ, 0x1f, R113 ;  /* 0x0000001fff1f7819 */ /* 0x020fc40000011471 */
[----:B------:R-:W-:Y:S01]  /*1cb0*/  SHF.L.U64.HI R93, R102, 0x5, R103 ;  /* 0x00000005665d7819 */ /* 0x000fe20000010267 */
[----:B------:R-:W-:Y:S01]  /*1cc0*/  IMAD.IADD R7, R7, 0x1, R3 ;  /* 0x0000000107077824 */ /* 0x000fe200078e0203 */
[----:B---3--:R-:W-:Y:S01]  /*1cd0*/  SHF.L.U64.HI R21, R12, 0x5, R13 ;  /* 0x000000050c157819 */ /* 0x008fe2000001020d */
[----:B------:R-:W-:Y:S01]  /*1ce0*/  IMAD R3, R8, UR4, RZ ;  /* 0x0000000408037c24 */ /* 0x000fe2000f8e02ff */
[----:B------:R-:W-:Y:S01]  /*1cf0*/  SHF.R.S32.HI R118, RZ, 0x1f, R213 ;  /* 0x0000001fff767819 */ /* 0x000fe200000114d5 */
[C---:B----4-:R-:W-:Y:S01]  /*1d00*/  IMAD.WIDE.U32 R4, R30.reuse, UR4, R6 ;  /* 0x000000041e047c25 */ /* 0x050fe2000f8e0006 */
[----:B------:R-:W-:Y:S01]  /*1d10*/  SHF.R.S32.HI R117, RZ, 0x1f, R212 ;  /* 0x0000001fff757819 */ /* 0x000fe200000114d4 */
[----:B------:R-:W0:Y:S01]  /*1d20*/  LDC.64 R6, c[0x0][0x408] ;  /* 0x00010200ff067b82 */ /* 0x000e220000000a00 */
[----:B------:R-:W-:Y:S01]  /*1d30*/  SHF.R.S32.HI R116, RZ, 0x1f, R211 ;  /* 0x0000001fff747819 */ /* 0x000fe200000114d3 */
[----:B------:R-:W-:Y:S01]  /*1d40*/  IMAD R3, R30, UR5, R3 ;  /* 0x000000051e037c24 */ /* 0x000fe2000f8e0203 */
[----:B------:R-:W-:Y:S01]  /*1d50*/  ULDC.64 UR4, c[0x0][0x310] ;  /* 0x0000c40000047ab9 */ /* 0x000fe20000000a00 */
[----:B------:R-:W-:-:S04]  /*1d60*/  IMAD.WIDE.U32 R10, R22, R12, R16 ;  /* 0x0000000c160a7225 */ /* 0x000fc800078e0010 */
[----:B------:R-:W-:Y:S02]  /*1d70*/  IMAD.IADD R5, R5, 0x1, R3 ;  /* 0x0000000105057824 */ /* 0x000fe400078e0203 */
[----:B------:R-:W-:-:S04]  /*1d80*/  IMAD.WIDE.U32 R130, R22, R102, R92 ;  /* 0x0000006616827225 */ /* 0x000fc800078e005c */
[----:B------:R-:W-:Y:S02]  /*1d90*/  IMAD R32, R31, R12, RZ ;  /* 0x0000000c1f207224 */ /* 0x000fe400078e02ff */
[----:B------:R-:W-:Y:S02]  /*1da0*/  IMAD.SHL.U32 R112, R39, 0x2, RZ ;  /* 0x0000000227707824 */ /* 0x000fe400078e00ff */
[----:B------:R-:W-:Y:S02]  /*1db0*/  IMAD R37, R113, R13, R32 ;  /* 0x0000000d71257224 */ /* 0x000fe400078e0220 */
        /* <DEDUP_REMOVED lines=10> */
[----:B------:R-:W-:Y:S01]  /*1e60*/  IADD3 R42, P4, R100, 0x40, RZ ;  /* 0x00000040642a7810 */ /* 0x000fe20007f9e0ff */
[----:B------:R-:W-:Y:S02]  /*1e70*/  IMAD.X R47, R216, 0x1, R43, P0 ;  /* 0x00000001d82f7824 */ /* 0x000fe400000e062b */
        /* <DEDUP_REMOVED lines=11> */
[----:B------:R-:W-:Y:S01]  /*1f30*/  IMAD R0, R9, UR4, RZ ;  /* 0x0000000409007c24 */ /* 0x000fe2000f8e02ff */
[----:B------:R-:W-:Y:S01]  /*1f40*/  @!P6 BAR.SYNC.DEFER_BLOCKING 0x9, 0x100 ;  /* 0x024400000000eb1d */ /* 0x000fe20000010000 */
[----:B------:R-:W-:Y:S01]  /*1f50*/  IMAD.WIDE.U32 R8, R22, R6, R18 ;  /* 0x0000000616087225 */ /* 0x000fe200078e0012 */
[----:B------:R-:W-:-:S03]  /*1f60*/  IADD3 R39, P0, R100, R44, RZ ;  /* 0x0000002c64277210 */ /* 0x000fc60007f1e0ff */
[----:B------:R-:W-:Y:S01]  /*1f70*/  IMAD.IADD R3, R16, 0x1, R3 ;  /* 0x0000000110037824 */ /* 0x000fe200078e0203 */
[----:B------:R-:W-:Y:S01]  /*1f80*/  IADD3 R43, P3, R39, 0x40, RZ ;  /* 0x00000040272b7810 */ /* 0x000fe20007f7e0ff */
[C---:B------:R-:W-:Y:S02]  /*1f90*/  IMAD R109, R99.reuse, UR5, R0 ;  /* 0x00000005636d7c24 */ /* 0x040fe4000f8e0200 */
[-C--:B------:R-:W-:Y:S01]  /*1fa0*/  IMAD R0, R216, R12.reuse, RZ ;  /* 0x0000000cd8007224 */ /* 0x080fe200078e02ff */
[----:B------:R-:W-:Y:S01]  /*1fb0*/  SHF.R.S32.HI R20, RZ, 0x1f, R3 ;  /* 0x0000001fff147819 */ /* 0x000fe20000011403 */
[----:B------:R-:W-:Y:S01]  /*1fc0*/  IMAD.WIDE.U32 R98, R99, UR4, R4 ;  /* 0x0000000463627c25 */ /* 0x000fe2000f8e0004 */
[----:B------:R-:W-:Y:S02]  /*1fd0*/  ULDC UR4, c[0x0][0x2f4] ;  /* 0x0000bd0000047ab9 */ /* 0x000fe40000000800 */
[CC--:B------:R-:W-:Y:S01]  /*1fe0*/  LEA.HI R105, R20.reuse, R3.reuse, RZ, 0x3 ;  /* 0x0000000314697211 */ /* 0x0c0fe200078f18ff */
[----:B------:R-:W-:Y:S01]  /*1ff0*/  IMAD.MOV.U32 R90, RZ, RZ, R8 ;  /* 0x000000ffff5a7224 */ /* 0x000fe200078e0008 */
[----:B------:R-:W-:Y:S01]  /*2000*/  LEA.HI R8, R20, R3, RZ, 0x6 ;  /* 0x0000000314087211 */ /* 0x000fe200078f30ff */
[----:B------:R-:W-:Y:S01]  /*2010*/  IMAD.WIDE.U32 R4, R22, R12, R18 ;  /* 0x0000000c16047225 */ /* 0x000fe200078e0012 */
[----:B------:R-:W-:-:S02]  /*2020*/  LOP3.LUT R20, R195, 0x38, R105, 0xf8, !PT ;  /* 0x00000038c3147812 */ /* 0x000fc400078ef869 */
[C---:B------:R-:W-:Y:S01]  /*2030*/  LOP3.LUT R40, R105.reuse, 0xfffffff8, RZ, 0xc0, !PT ;  /* 0xfffffff869287812 */ /* 0x040fe200078ec0ff */
[----:B------:R-:W-:Y:S01]  /*2040*/  IMAD R15, R22, R13, R0 ;  /* 0x0000000d160f7224 */ /* 0x000fe200078e0200 */
[----:B------:R-:W-:Y:S01]  /*2050*/  LOP3.LUT R29, R20, R229, RZ, 0x3c, !PT ;  /* 0x000000e5141d7212 */ /* 0x000fe200078e3cff */
[----:B------:R-:W-:Y:S01]  /*2060*/  IMAD.SHL.U32 R3, R8, 0x80, RZ ;  /* 0x0000008008037824 */ /* 0x000fe200078e00ff */
[----:B------:R-:W-:Y:S01]  /*2070*/  LOP3.LUT R8, R105, 0x38, RZ, 0xc0, !PT ;  /* 0x0000003869087812 */ /* 0x000fe200078ec0ff */
[----:B------:R-:W-:Y:S01]  /*2080*/  IMAD.IADD R5, R5, 0x1, R15 ;  /* 0x0000000105057824 */ /* 0x000fe200078e020f */
[----:B------:R-:W-:Y:S01]  /*2090*/  SHF.L.U64.HI R20, R12, 0x6, R13 ;  /* 0x000000060c147819 */ /* 0x000fe2000001020d */
[----:B------:R-:W-:Y:S01]  /*20a0*/  IMAD.IADD R11, R15, 0x1, R11 ;  /* 0x000000010f0b7824 */ /* 0x000fe200078e020b */
[----:B------:R-:W-:Y:S01]  /*20b0*/  P2R R0, PR, RZ, 0x4 ;  /* 0x00000004ff007803 */ /* 0x000fe20000000000 */
[----:B------:R-:W-:Y:S01]  /*20c0*/  IMAD.WIDE.U32 R14, R22, R6, R16 ;  /* 0x00000006160e7225 */ /* 0x000fe200078e0010 */
[----:B------:R-:W-:-:S02]  /*20d0*/  ISETP.GE.AND P2, PT, R16, UR4, PT ;  /* 0x0000000410007c0c */ /* 0x000fc4000bf46270 */
[----:B------:R-:W-:Y:S01]  /*20e0*/  SHF.R.S32.HI R106, RZ, 0x1f, R40 ;  /* 0x0000001fff6a7819 */ /* 0x000fe20000011428 */
[----:B------:R-:W-:Y:S01]  /*20f0*/  IMAD.MOV.U32 R88, RZ, RZ, R14 ;  /* 0x000000ffff587224 */ /* 0x000fe200078e000e */
[----:B------:R-:W-:Y:S01]  /*2100*/  LOP3.LUT R14, R3, 0xffffe000, RZ, 0xc0, !PT ;  /* 0xffffe000030e7812 */ /* 0x000fe200078ec0ff */
[----:B------:R-:W-:Y:S01]  /*2110*/  IMAD.WIDE.U32 R96, R113, R12, R4 ;  /* 0x0000000c71607225 */ /* 0x000fe200078e0004 */
[----:B------:R-:W-:Y:S02]  /*2120*/  LOP3.LUT R3, R8, 0x1c0, R227, 0xf8, !PT ;  /* 0x000001c008037812 */ /* 0x000fe400078ef8e3 */
[----:B------:R-:W-:Y:S01]  /*2130*/  IADD3 R29, R29, R14, R198 ;  /* 0x0000000e1d1d7210 */ /* 0x000fe20007ffe0c6 */
[----:B------:R-:W-:Y:S01]  /*2140*/  IMAD R4, R31, R6, RZ ;  /* 0x000000061f047224 */ /* 0x000fe200078e02ff */
[----:B------:R-:W-:Y:S01]  /*2150*/  LOP3.LUT R3, R3, R200, RZ, 0x3c, !PT ;  /* 0x000000c803037212 */ /* 0x000fe200078e3cff */
[----:B------:R-:W-:Y:S01]  /*2160*/  IMAD.IADD R91, R9, 0x1, R89 ;  /* 0x00000001095b7824 */ /* 0x000fe200078e0259 */
[----:B------:R-:W-:Y:S01]  /*2170*/  LOP3.LUT R9, R196, 0x38, R105, 0xf8, !PT ;  /* 0x00000038c4097812 */ /* 0x000fe200078ef869 */
[----:B------:R-:W-:Y:S01]  /*2180*/  IMAD R49, R113, R7, R4 ;  /* 0x0000000771317224 */ /* 0x000fe200078e0204 */
[----:B------:R-:W-:Y:S01]  /*2190*/  IADD3 R27, R3, R14, R201 ;  /* 0x0000000e031b7210 */ /* 0x000fe20007ffe0c9 */
[----:B------:R-:W-:Y:S01]  /*21a0*/  IMAD R3, R216, R102, RZ ;  /* 0x00000066d8037224 */ /* 0x000fe200078e02ff */
[----:B------:R-:W-:Y:S01]  /*21b0*/  IADD3 R4, P1, R92, R130, RZ ;  /* 0x000000825c047210 */ /* 0x000fe20007f3e0ff */
[----:B------:R-:W-:Y:S01]  /*21c0*/  IMAD.IADD R89, R89, 0x1, R15 ;  /* 0x0000000159597824 */ /* 0x000fe200078e020f */
[----:B------:R-:W-:Y:S01]  /*21d0*/  LOP3.LUT R15, R194, 0x38, R105, 0xf8, !PT ;  /* 0x00000038c20f7812 */ /* 0x000fe200078ef869 */
[----:B------:R-:W-:Y:S01]  /*21e0*/  IMAD R35, R22, R103, R3 ;  /* 0x0000006716237224 */ /* 0x000fe200078e0203 */
[----:B------:R-:W-:Y:S01]  /*21f0*/  LOP3.LUT R9, R9, R230, RZ, 0x3c, !PT ;  /* 0x000000e609097212 */ /* 0x000fe200078e3cff */
[----:B------:R-:W-:Y:S01]  /*2200*/  IMAD.WIDE.U32 R94, R113, R12, R10 ;  /* 0x0000000c715e7225 */ /* 0x000fe200078e000a */
[----:B------:R-:W-:-:S02]  /*2210*/  LOP3.LUT R15, R15, R228, RZ, 0x3c, !PT ;  /* 0x000000e40f0f7212 */ /* 0x000fc400078e3cff */
[C---:B------:R-:W-:Y:S01]  /*2220*/  SHF.L.U64.HI R3, R102.reuse, 0x7, R103 ;  /* 0x0000000766037819 */ /* 0x040fe20000010267 */
[----:B------:R-:W-:Y:S01]  /*2230*/  IMAD.IADD R5, R35, 0x1, R131 ;  /* 0x0000000123057824 */ /* 0x000fe200078e0283 */
[----:B------:R-:W-:Y:S01]  /*2240*/  SHF.L.U64.HI R31, R102, 0x6, R103 ;  /* 0x00000006661f7819 */ /* 0x000fe20000010267 */
[----:B------:R-:W-:Y:S01]  /*2250*/  IMAD.IADD R34, R45, 0x1, R35 ;  /* 0x000000012d227824 */ /* 0x000fe200078e0223 */
[----:B------:R-:W-:Y:S01]  /*2260*/  IADD3 R30, R9, R14, R199 ;  /* 0x0000000e091e7210 */ /* 0x000fe20007ffe0c7 */
[----:B------:R-:W-:Y:S01]  /*2270*/  IMAD.X R32, R5, 0x1, R93, P1 ;  /* 0x0000000105207824 */ /* 0x000fe200008e065d */
[----:B------:R-:W-:Y:S01]  /*2280*/  IADD3 R33, P1, R4, R92, RZ ;  /* 0x0000005c04217210 */ /* 0x000fe20007f3e0ff */
[----:B------:R-:W-:Y:S01]  /*2290*/  IMAD.WIDE.U32 R90, R113, R6, R90 ;  /* 0x00000006715a7225 */ /* 0x000fe200078e005a */
[----:B------:R-:W-:Y:S02]  /*22a0*/  IADD3 R28, R15, R14, R197 ;  /* 0x0000000e0f1c7210 */ /* 0x000fe40007ffe0c5 */
[----:B------:R-:W-:Y:S01]  /*22b0*/  SHF.L.U64.HI R15, R12, 0x7, R13 ;  /* 0x000000070c0f7819 */ /* 0x000fe2000001020d */
[----:B------:R-:W-:Y:S01]  /*22c0*/  IMAD.WIDE.U32 R88, R113, R6, R88 ;  /* 0x0000000671587225 */ /* 0x000fe200078e0058 */
[----:B------:R-:W-:-:S02]  /*22d0*/  SHF.L.U64.HI R11, R6, 0x5, R7 ;  /* 0x00000005060b7819 */ /* 0x000fc40000010207 */
[----:B------:R-:W-:Y:S01]  /*22e0*/  SHF.L.U64.HI R10, R6, 0x6, R7 ;  /* 0x00000006060a7819 */ /* 0x000fe20000010207 */
[----:B------:R-:W-:Y:S01]  /*22f0*/  IMAD.X R103, R34, 0x1, R41, P0 ;  /* 0x0000000122677824 */ /* 0x000fe200000e0629 */
[----:B------:R-:W-:Y:S01]  /*2300*/  SHF.L.U64.HI R9, R6, 0x7, R7 ;  /* 0x0000000706097819 */ /* 0x000fe20000010207 */
[C---:B------:R-:W-:Y:S01]  /*2310*/  IMAD.SHL.U32 R14, R12.reuse, 0x20, RZ ;  /* 0x000000200c0e7824 */ /* 0x040fe200078e00ff */
[----:B------:R-:W-:Y:S01]  /*2320*/  SHF.R.S32.HI R105, RZ, 0x3, R105 ;  /* 0x00000003ff697819 */ /* 0x000fe20000011469 */
[----:B------:R-:W-:Y:S02]  /*2330*/  IMAD.SHL.U32 R13, R12, 0x40, RZ ;  /* 0x000000400c0d7824 */ /* 0x000fe400078e00ff */
[C---:B------:R-:W-:Y:S02]  /*2340*/  IMAD.SHL.U32 R8, R6.reuse, 0x20, RZ ;  /* 0x0000002006087824 */ /* 0x040fe400078e00ff */
[----:B------:R-:W-:Y:S02]  /*2350*/  IMAD.SHL.U32 R7, R6, 0x40, RZ ;  /* 0x0000004006077824 */ /* 0x000fe400078e00ff */
[----:B------:R-:W-:Y:S01]  /*2360*/  IMAD.X R35, R32, 0x1, R93, P1 ;  /* 0x0000000120237824 */ /* 0x000fe200008e065d */
[----:B------:R-:W-:Y:S01]  /*2370*/  ISETP.GE.AND P1, PT, R187, UR4, PT ;  /* 0x00000004bb007c0c */ /* 0x000fe2000bf26270 */
[----:B------:R-:W-:-:S02]  /*2380*/  IMAD.IADD R36, R97, 0x1, R37 ;  /* 0x0000000161247824 */ /* 0x000fc400078e0225 */
[----:B------:R-:W-:Y:S02]  /*2390*/  IMAD.SHL.U32 R12, R12, 0x80, RZ ;  /* 0x000000800c0c7824 */ /* 0x000fe400078e00ff */
[----:B------:R-:W-:Y:S02]  /*23a0*/  IMAD.SHL.U32 R6, R6, 0x80, RZ ;  /* 0x0000008006067824 */ /* 0x000fe400078e00ff */
[----:B------:R-:W-:Y:S02]  /*23b0*/  IMAD.IADD R37, R37, 0x1, R95 ;  /* 0x0000000125257824 */ /* 0x000fe400078e025f */
[----:B------:R-:W-:Y:S02]  /*23c0*/  IMAD.IADD R38, R91, 0x1, R49 ;  /* 0x000000015b267824 */ /* 0x000fe400078e0231 */
[----:B------:R-:W-:Y:S02]  /*23d0*/  IMAD.IADD R104, R49, 0x1, R89 ;  /* 0x0000000131687824 */ /* 0x000fe400078e0259 */
[----:B------:R-:W-:-:S02]  /*23e0*/  IMAD.X R108, RZ, RZ, R103, P3 ;  /* 0x000000ffff6c7224 */ /* 0x000fc400018e0667 */
[----:B------:R-:W-:-:S07]  /*23f0*/  IMAD.IADD R109, R99, 0x1, R109 ;  /* 0x00000001636d7824 */ /* 0x000fce00078e026d */
.L_x_2806:
        /* <DEDUP_REMOVED lines=56> */
.L_x_2725:
[----:B------:R-:W-:Y:S05]  /*2780*/  BSYNC B1 ;  /* 0x0000000000017941 */ /* 0x000fea0003800000 */
.L_x_2724:
        /* <DEDUP_REMOVED lines=42> */
.L_x_2727:
[----:B------:R-:W-:Y:S05]  /*2a30*/  BSYNC B1 ;  /* 0x0000000000017941 */ /* 0x000fea0003800000 */
.L_x_2726:
        /* <DEDUP_REMOVED lines=48> */
.L_x_2729:
[----:B------:R-:W-:Y:S05]  /*2d40*/  BSYNC B1 ;  /* 0x0000000000017941 */ /* 0x000fea0003800000 */
.L_x_2728:
        /* <DEDUP_REMOVED lines=31> */
.L_x_2731:
[----:B------:R-:W-:Y:S05]  /*2f40*/  BSYNC B1 ;  /* 0x0000000000017941 */ /* 0x000fea0003800000 */
.L_x_2730:
        /* <DEDUP_REMOVED lines=35> */
.L_x_2732:
[----:B------:R-:W-:Y:S01]  /*3180*/  IMAD R110, R23, 0x8, R2 ;  /* 0x00000008176e7824 */ /* 0x000fe200078e0202 */
[----:B------:R-:W-:Y:S01]  /*3190*/  SHF.L.U32 R119, R188, 0x1f, RZ ;  /* 0x0000001fbc777819 */ /* 0x000fe200000006ff */
[----:B------:R-:W-:Y:S03]  /*31a0*/  BSSY B1, `(.L_x_2733) ;  /* 0x0000003000017945 */ /* 0x000fe60003800000 */
[----:B------:R-:W0:Y:S02]  /*31b0*/  SYNCS.PHASECHK.TRANS64.TRYWAIT P6, [R110+URZ+0x28890], R119 ;  /* 0x028890776e0075a7 */ /* 0x000e2400080c017f */
[----:B0-----:R-:W-:Y:S05]  /*31c0*/  @!P6 BRA `(.L_x_2734) ;  /* 0x000001dc008ce947 */ /* 0x001fea0003800000 */
.L_x_3071:
[----:B------:R-:W-:Y:S05]  /*31d0*/  BSYNC B1 ;  /* 0x0000000000017941 */ /* 0x000fea0003800000 */
.L_x_2733:
        /* <DEDUP_REMOVED lines=12> */
[----:B------:R-:W-:Y:S02]  /*32a0*/  SHF.R.U64 R166, R86, 0x10, R87 ;  /* 0x0000001056a67819 */ /* 0x000fe40000001257 */
[--C-:B------:R-:W-:Y:S01]  /*32b0*/  SHF.R.U64 R168, R84, 0x10, R85.reuse ;  /* 0x0000001054a87819 */ /* 0x100fe20000001255 */
[----:B--2---:R-:W-:Y:S01]  /*32c0*/  IMAD.U32 R84, R50, 0x10000, RZ ;  /* 0x0001000032547824 */ /* 0x004fe200078e00ff */
        /* <DEDUP_REMOVED lines=17> */
[-C--:B------:R-:W-:Y:S01]  /*33e0*/  FMUL.FTZ R85, R85, R162.reuse ;  /* 0x000000a255557220 */ /* 0x080fe20000410000 */
[----:B------:R-:W-:Y:S01]  /*33f0*/  FMUL.FTZ R169, R86, R167 ;  /* 0x000000a756a97220 */ /* 0x000fe20000410000 */
[----:B------:R-:W-:Y:S02]  /*3400*/  IMAD.U32 R49, R48, 0x10000, RZ ;  /* 0x0001000030317824 */ /* 0x000fe400078e00ff */
[C---:B------:R-:W-:Y:S01]  /*3410*/  FFMA.FTZ R166, R51.reuse, R162, -R166 ;  /* 0x000000a233a67223 */ /* 0x040fe200000108a6 */
[----:B------:R-:W-:Y:S01]  /*3420*/  FFMA.FTZ R85, R51, R164, R85 ;  /* 0x000000a433557223 */ /* 0x000fe20000010055 */
[-C--:B------:R-:W-:Y:S01]  /*3430*/  FMUL.FTZ R51, R86, R159.reuse ;  /* 0x0000009f56337220 */ /* 0x080fe20000410000 */
[----:B------:R-:W-:Y:S01]  /*3440*/  LOP3.LUT R165, R165, 0xffff0000, RZ, 0xc0, !PT ;  /* 0xffff0000a5a57812 */ /* 0x000fe200078ec0ff */
[----:B------:R-:W-:Y:S01]  /*3450*/  FFMA.FTZ R169, R84, R159, -R169 ;  /* 0x0000009f54a97223 */ /* 0x000fe200000108a9 */
[----:B------:R-:W-:Y:S01]  /*3460*/  LOP3.LUT R87, R87, 0xffff0000, RZ, 0xc0, !PT ;  /* 0xffff000057577812 */ /* 0x000fe200078ec0ff */
[----:B------:R-:W-:Y:S01]  /*3470*/  IMAD.U32 R163, R163, 0x10000, RZ ;  /* 0x00010000a3a37824 */ /* 0x000fe200078e00ff */
[----:B------:R-:W-:Y:S01]  /*3480*/  LOP3.LUT R48, R48, 0xffff0000, RZ, 0xc0, !PT ;  /* 0xffff000030307812 */ /* 0x000fe200078ec0ff */
[----:B------:R-:W-:Y:S01]  /*3490*/  FFMA.FTZ R84, R84, R167, R51 ;  /* 0x000000a754547223 */ /* 0x000fe20000010033 */
[C---:B------:R-:W-:Y:S01]  /*34a0*/  FMUL.FTZ R51, R80.reuse, R165 ;  /* 0x000000a550337220 */ /* 0x040fe20000410000 */
[----:B------:R-:W-:Y:S01]  /*34b0*/  FMUL.FTZ R86, R80, R87 ;  /* 0x0000005750567220 */ /* 0x000fe20000410000 */
[----:B------:R-:W-:Y:S01]  /*34c0*/  F2FP.BF16.F32.PACK_AB R85, R85, R166 ;  /* 0x000000a65555723e */ /* 0x000fe200000010ff */
        /* <DEDUP_REMOVED lines=9> */
[----:B------:R-:W-:-:S07]  /*3560*/  IMAD.MOV.U32 R49, RZ, RZ, R85 ;  /* 0x000000ffff317224 */ /* 0x000fce00078e0055 */
.L_x_2740:
[----:B------:R-:W-:Y:S05]  /*3570*/  BSYNC B3 ;  /* 0x0000000000037941 */ /* 0x000fea0003800000 */
.L_x_2739:
[----:B------:R-:W-:Y:S02]  /*3580*/  ULDC.64 UR4, c[0x0][0x2e8] ;  /* 0x0000ba0000047ab9 */ /* 0x000fe40000000a00 */
[----:B------:R-:W-:-:S04]  /*3590*/  LEA R80, P3, R81, UR4, 0x1 ;  /* 0x0000000451507c11 */ /* 0x000fc8000f8608ff */
[----:B------:R-:W-:-:S05]  /*35a0*/  LEA.HI.X R81, R81, UR5, R160, 0x1, P3 ;  /* 0x0000000551517c11 */ /* 0x000fca00098f0ca0 */
[----:B--2---:R1:W-:Y:S04]  /*35b0*/  STG.E.128 desc[UR40][R80.64], R48 ;  /* 0x0000003050007986 */ /* 0x0043e8000c101d28 */
.L_x_2738:
[----:B------:R-:W-:Y:S05]  /*35c0*/  BSYNC B2 ;  /* 0x0000000000027941 */ /* 0x000fea0003800000 */
.L_x_2737:
[----:B------:R-:W-:Y:S05]  /*35d0*/  @P1 BRA `(.L_x_2736) ;  /* 0x0000000000e41947 */ /* 0x000fea0003800000 */
[----:B-1----:R1:W2:Y:S01]  /*35e0*/  LDS.128 R48, [R114+0x1c400] ;  /* 0x01c4000072307984 */ /* 0x0022a20000000c00 */
        /* <DEDUP_REMOVED lines=51> */
.L_x_2742:
[----:B------:R-:W-:Y:S05]  /*3920*/  BSYNC B2 ;  /* 0x0000000000027941 */ /* 0x000fea0003800000 */
.L_x_2741:
[----:B------:R-:W-:Y:S02]  /*3930*/  ULDC.64 UR4, c[0x0][0x2e8] ;  /* 0x0000ba0000047ab9 */ /* 0x000fe40000000a00 */
[----:B------:R-:W-:-:S04]  /*3940*/  LEA R76, P3, R157, UR4, 0x1 ;  /* 0x000000049d4c7c11 */ /* 0x000fc8000f8608ff */
[----:B------:R-:W-:-:S05]  /*3950*/  LEA.HI.X R77, R157, UR5, R158, 0x1, P3 ;  /* 0x000000059d4d7c11 */ /* 0x000fca00098f0c9e */
[----:B--2---:R2:W-:Y:S04]  /*3960*/  STG.E.128 desc[UR40][R76.64], R48 ;  /* 0x000000304c007986 */ /* 0x0045e8000c101d28 */
.L_x_2736:
[----:B------:R-:W-:Y:S05]  /*3970*/  BSYNC B1 ;  /* 0x0000000000017941 */ /* 0x000fea0003800000 */
.L_x_2735:
        /* <DEDUP_REMOVED lines=58> */
.L_x_2748:
[----:B------:R-:W-:Y:S05]  /*3d20*/  BSYNC B3 ;  /* 0x0000000000037941 */ /* 0x000fea0003800000 */
.L_x_2747:
[----:B------:R-:W-:Y:S02]  /*3d30*/  ULDC.64 UR4, c[0x0][0x2e8] ;  /* 0x0000ba0000047ab9 */ /* 0x000fe40000000a00 */
[----:B------:R-:W-:-:S04]  /*3d40*/  LEA R72, P3, R78, UR4, 0x1 ;  /* 0x000000044e487c11 */ /* 0x000fc8000f8608ff */
[----:B------:R-:W-:-:S05]  /*3d50*/  LEA.HI.X R73, R78, UR5, R79, 0x1, P3 ;  /* 0x000000054e497c11 */ /* 0x000fca00098f0c4f */
[----:B--2---:R2:W-:Y:S04]  /*3d60*/  STG.E.128 desc[UR40][R72.64], R48 ;  /* 0x0000003048007986 */ /* 0x0045e8000c101d28 */
.L_x_2746:
[----:B------:R-:W-:Y:S05]  /*3d70*/  BSYNC B2 ;  /* 0x0000000000027941 */ /* 0x000fea0003800000 */
.L_x_2745:
        /* <DEDUP_REMOVED lines=53> */
.L_x_2750:
[----:B------:R-:W-:Y:S05]  /*40d0*/  BSYNC B2 ;  /* 0x0000000000027941 */ /* 0x000fea0003800000 */
.L_x_2749:
[----:B------:R-:W-:Y:S02]  /*40e0*/  ULDC.64 UR4, c[0x0][0x2e8] ;  /* 0x0000ba0000047ab9 */ /* 0x000fe40000000a00 */
[----:B------:R-:W-:-:S04]  /*40f0*/  LEA R68, P3, R78, UR4, 0x1 ;  /* 0x000000044e447c11 */ /* 0x000fc8000f8608ff */
[----:B------:R-:W-:-:S05]  /*4100*/  LEA.HI.X R69, R78, UR5, R81, 0x1, P3 ;  /* 0x000000054e457c11 */ /* 0x000fca00098f0c51 */
[----:B--2---:R3:W-:Y:S04]  /*4110*/  STG.E.128 desc[UR40][R68.64], R48 ;  /* 0x0000003044007986 */ /* 0x0047e8000c101d28 */
.L_x_2744:
[----:B------:R-:W-:Y:S05]  /*4120*/  BSYNC B1 ;  /* 0x0000000000017941 */ /* 0x000fea0003800000 */
.L_x_2743:
        /* <DEDUP_REMOVED lines=59> */
.L_x_2756:
[----:B------:R-:W-:Y:S05]  /*44e0*/  BSYNC B3 ;  /* 0x0000000000037941 */ /* 0x000fea0003800000 */
.L_x_2755:
[----:B------:R-:W-:Y:S02]  /*44f0*/  ULDC.64 UR4, c[0x0][0x2e8] ;  /* 0x0000ba0000047ab9 */ /* 0x000fe40000000a00 */
[----:B------:R-:W-:-:S04]  /*4500*/  LEA R64, P3, R72, UR4, 0x1 ;  /* 0x0000000448407c11 */ /* 0x000fc8000f8608ff */
[----:B------:R-:W-:-:S05]  /*4510*/  LEA.HI.X R65, R72, UR5, R77, 0x1, P3 ;  /* 0x0000000548417c11 */ /* 0x000fca00098f0c4d */
[----:B--2---:R4:W-:Y:S04]  /*4520*/  STG.E.128 desc[UR40][R64.64], R48 ;  /* 0x0000003040007986 */ /* 0x0049e8000c101d28 */
.L_x_2754:
[----:B------:R-:W-:Y:S05]  /*4530*/  BSYNC B2 ;  /* 0x0000000000027941 */ /* 0x000fea0003800000 */
.L_x_2753:
        /* <DEDUP_REMOVED lines=53> */
.L_x_2758:
[----:B------:R-:W-:Y:S05]  /*4890*/  BSYNC B2 ;  /* 0x0000000000027941 */ /* 0x000fea0003800000 */
.L_x_2757:
[----:B------:R-:W-:Y:S02]  /*48a0*/  ULDC.64 UR4, c[0x0][0x2e8] ;  /* 0x0000ba0000047ab9 */ /* 0x000fe40000000a00 */
[----:B------:R-:W-:-:S04]  /*48b0*/  LEA R60, P3, R68, UR4, 0x1 ;  /* 0x00000004443c7c11 */ /* 0x000fc8000f8608ff */
[----:B------:R-:W-:-:S05]  /*48c0*/  LEA.HI.X R61, R68, UR5, R73, 0x1, P3 ;  /* 0x00000005443d7c11 */ /* 0x000fca00098f0c49 */
[----:B--2---:R1:W-:Y:S04]  /*48d0*/  STG.E.128 desc[UR40][R60.64], R48 ;  /* 0x000000303c007986 */ /* 0x0043e8000c101d28 */
.L_x_2752:
[----:B------:R-:W-:Y:S05]  /*48e0*/  BSYNC B1 ;  /* 0x0000000000017941 */ /* 0x000fea0003800000 */
.L_x_2751:
        /* <DEDUP_REMOVED lines=56> */
.L_x_2763:
[----:B------:R-:W-:Y:S05]  /*4c70*/  BSYNC B2 ;  /* 0x0000000000027941 */ /* 0x000fea0003800000 */
.L_x_2762:
[----:B------:R-:W-:Y:S01]  /*4c80*/  ULDC.64 UR4, c[0x0][0x2e8] ;  /* 0x0000ba0000047ab9 */ /* 0x000fe20000000a00 */
[----:B------:R-:W-:Y:S01]  /*4c90*/  IMAD.X R57, R122, 0x1, R41, P3 ;  /* 0x000000017a397824 */ /* 0x000fe200018e0629 */
[----:B------:R-:W-:-:S04]  /*4ca0*/  LEA R56, P3, R64, UR4, 0x1 ;  /* 0x0000000440387c11 */ /* 0x000fc8000f8608ff */
[----:B------:R-:W-:-:S05]  /*4cb0*/  LEA.HI.X R57, R64, UR5, R57, 0x1, P3 ;  /* 0x0000000540397c11 */ /* 0x000fca00098f0c39 */
[----:B--2---:R1:W-:Y:S04]  /*4cc0*/  STG.E.128 desc[UR40][R56.64], R48 ;  /* 0x0000003038007986 */ /* 0x0043e8000c101d28 */
.L_x_2761:
[----:B------:R-:W-:Y:S05]  /*4cd0*/  BSYNC B1 ;  /* 0x0000000000017941 */ /* 0x000fea0003800000 */
.L_x_2760:
        /* <DEDUP_REMOVED lines=52> */
.L_x_2765:
[----:B------:R-:W-:Y:S05]  /*5020*/  BSYNC B1 ;  /* 0x0000000000017941 */ /* 0x000fea0003800000 */
.L_x_2764:
[----:B------:R-:W-:Y:S01]  /*5030*/  ULDC.64 UR4, c[0x0][0x2e8] ;  /* 0x0000ba0000047ab9 */ /* 0x000fe20000000a00 */
[----:B------:R-:W-:Y:S01]  /*5040*/  IMAD.X R53, R122, 0x1, R107, P3 ;  /* 0x000000017a357824 */ /* 0x000fe200018e066b */
[----:B------:R-:W-:-:S04]  /*5050*/  LEA R52, P3, R60, UR4, 0x1 ;  /* 0x000000043c347c11 */ /* 0x000fc8000f8608ff */
[----:B------:R-:W-:-:S05]  /*5060*/  LEA.HI.X R53, R60, UR5, R53, 0x1, P3 ;  /* 0x000000053c357c11 */ /* 0x000fca00098f0c35 */
[----:B--2---:R1:W-:Y:S01]  /*5070*/  STG.E.128 desc[UR40][R52.64], R48 ;  /* 0x0000003034007986 */ /* 0x0043e2000c101d28 */
[----:B------:R-:W-:Y:S05]  /*5080*/  BRA `(.L_x_2759) ;  /* 0x00000030006c7947 */ /* 0x000fea0003800000 */
.L_x_2723:
        /* <DEDUP_REMOVED lines=84> */
.L_x_2767:
[----:B------:R-:W-:Y:S05]  /*55d0*/  BSYNC B1 ;  /* 0x0000000000017941 */ /* 0x000fea0003800000 */
.L_x_2766:
        /* <DEDUP_REMOVED lines=67> */
.L_x_2768:
        /* <DEDUP_REMOVED lines=9> */
.L_x_3072:
[----:B------:R-:W-:Y:S05]  /*5aa0*/  BSYNC B1 ;  /* 0x0000000000017941 */ /* 0x000fea0003800000 */
.L_x_2769:
        /* <DEDUP_REMOVED lines=33> */
[----:B------:R-:W-:Y:S01]  /*5cc0*/  SHF.R.U32.HI R162, RZ, 0x10, R49 ;  /* 0x00000010ffa27819 */ /* 0x000fe20000011631 */
[----:B------:R-:W-:Y:S01]  /*5cd0*/  IMAD.U32 R171, R87, 0x10000, RZ ;  /* 0x0001000057ab7824 */ /* 0x000fe200078e00ff */
[----:B------:R-:W-:Y:S02]  /*5ce0*/  SHF.R.U64 R163, R50, 0x10, R51 ;  /* 0x0000001032a37819 */ /* 0x000fe40000001233 */
[----:B------:R-:W-:Y:S02]  /*5cf0*/  PRMT R168, R136, 0x5432, R168 ;  /* 0x0000543288a87816 */ /* 0x000fe400000000a8 */
[----:B------:R-:W-:Y:S02]  /*5d00*/  PRMT R162, R137, 0x5432, R162 ;  /* 0x0000543289a27816 */ /* 0x000fe400000000a2 */
[--C-:B------:R-:W-:Y:S01]  /*5d10*/  SHF.R.U64 R166, R54, 0x10, R55.reuse ;  /* 0x0000001036a67819 */ /* 0x100fe20000001237 */
[----:B------:R-:W-:Y:S01]  /*5d20*/  IMAD.U32 R54, R86, 0x10000, RZ ;  /* 0x0001000056367824 */ /* 0x000fe200078e00ff */
[----:B------:R-:W-:Y:S01]  /*5d30*/  SHF.R.U32.HI R167, RZ, 0x10, R55 ;  /* 0x00000010ffa77819 */ /* 0x000fe20000011637 */
[C---:B-1----:R-:W-:Y:S01]  /*5d40*/  IMAD.U32 R55, R81.reuse, 0x10000, RZ ;  /* 0x0001000051377824 */ /* 0x042fe200078e00ff */
[----:B------:R-:W-:Y:S01]  /*5d50*/  SHF.R.U32.HI R165, RZ, 0x10, R51 ;  /* 0x00000010ffa57819 */ /* 0x000fe20000011633 */
[----:B------:R-:W-:Y:S01]  /*5d60*/  IMAD.U32 R51, R84, 0x10000, RZ ;  /* 0x0001000054337824 */ /* 0x000fe200078e00ff */
[----:B------:R-:W-:Y:S01]  /*5d70*/  SHF.R.U64 R164, R52, 0x10, R53 ;  /* 0x0000001034a47819 */ /* 0x000fe20000001235 */
[----:B------:R-:W-:Y:S01]  /*5d80*/  IMAD.U32 R52, R82, 0x10000, RZ ;  /* 0x0001000052347824 */ /* 0x000fe200078e00ff */
[----:B------:R-:W-:Y:S01]  /*5d90*/  LOP3.LUT R50, R81, 0xffff0000, RZ, 0xc0, !PT ;  /* 0xffff000051327812 */ /* 0x000fe200078ec0ff */
[C---:B------:R-:W-:Y:S01]  /*5da0*/  IMAD.U32 R81, R83.reuse, 0x10000, RZ ;  /* 0x0001000053517824 */ /* 0x040fe200078e00ff */
[----:B------:R-:W-:-:S02]  /*5db0*/  LOP3.LUT R53, R83, 0xffff0000, RZ, 0xc0, !PT ;  /* 0xffff000053357812 */ /* 0x000fc400078ec0ff */
[----:B------:R-:W-:Y:S01]  /*5dc0*/  PRMT R163, R173, 0x5410, R163 ;  /* 0x00005410ada37816 */ /* 0x000fe200000000a3 */
[----:B------:R-:W-:Y:S01]  /*5dd0*/  IMAD.U32 R173, R168, 0x10000, RZ ;  /* 0x00010000a8ad7824 */ /* 0x000fe200078e00ff */
[----:B------:R-:W-:Y:S01]  /*5de0*/  LOP3.LUT R83, R87, 0xffff0000, RZ, 0xc0, !PT ;  /* 0xffff000057537812 */ /* 0x000fe200078ec0ff */
[----:B------:R-:W-:Y:S01]  /*5df0*/  IMAD.U32 R87, R162, 0x10000, RZ ;  /* 0x00010000a2577824 */ /* 0x000fe200078e00ff */
[----:B------:R-:W-:Y:S01]  /*5e00*/  PRMT R169, R169, 0x5410, R167 ;  /* 0x00005410a9a97816 */ /* 0x000fe200000000a7 */
[----:B------:R-:W-:Y:S01]  /*5e10*/  FMUL.FTZ R174, R170, R173 ;  /* 0x000000adaaae7220 */ /* 0x000fe20000410000 */
[----:B------:R-:W-:Y:S02]  /*5e20*/  PRMT R172, R172, 0x5410, R165 ;  /* 0x00005410acac7816 */ /* 0x000fe400000000a5 */
[----:B------:R-:W-:Y:S02]  /*5e30*/  LOP3.LUT R85, R85, 0xffff0000, RZ, 0xc0, !PT ;  /* 0xffff000055557812 */ /* 0x000fe400078ec0ff */
[----:B------:R-:W-:Y:S01]  /*5e40*/  LOP3.LUT R165, R168, 0xffff0000, RZ, 0xc0, !PT ;  /* 0xffff0000a8a57812 */ /* 0x000fe200078ec0ff */
[----:B------:R-:W-:Y:S01]  /*5e50*/  FMUL.FTZ R168, R170, R87 ;  /* 0x00000057aaa87220 */ /* 0x000fe20000410000 */
[----:B------:R-:W-:Y:S01]  /*5e60*/  LOP3.LUT R162, R162, 0xffff0000, RZ, 0xc0, !PT ;  /* 0xffff0000a2a27812 */ /* 0x000fe200078ec0ff */
[----:B------:R-:W-:-:S02]  /*5e70*/  IMAD.U32 R170, R169, 0x10000, RZ ;  /* 0x00010000a9aa7824 */ /* 0x000fc400078e00ff */
[----:B------:R-:W-:Y:S01]  /*5e80*/  FFMA.FTZ R87, R55, R87, -R174 ;  /* 0x0000005737577223 */ /* 0x000fe200000108ae */
[----:B------:R-:W-:Y:S01]  /*5e90*/  FMUL.FTZ R167, R85, R165 ;  /* 0x000000a555a77220 */ /* 0x000fe20000410000 */
[----:B------:R-:W-:Y:S01]  /*5ea0*/  FFMA.FTZ R55, R55, R173, R168 ;  /* 0x000000ad37377223 */ /* 0x000fe200000100a8 */
[----:B------:R-:W-:Y:S01]  /*5eb0*/  FMUL.FTZ R85, R85, R162 ;  /* 0x000000a255557220 */ /* 0x000fe20000410000 */
[----:B------:R-:W-:Y:S02]  /*5ec0*/  IMAD.U32 R168, R172, 0x10000, RZ ;  /* 0x00010000aca87824 */ /* 0x000fe400078e00ff */
[C---:B------:R-:W-:Y:S01]  /*5ed0*/  FMUL.FTZ R176, R171.reuse, R170 ;  /* 0x000000aaabb07220 */ /* 0x040fe20000410000 */
[----:B------:R-:W-:Y:S01]  /*5ee0*/  SHF.R.U64 R48, R48, 0x10, R49 ;  /* 0x0000001030307819 */ /* 0x000fe20000001231 */
[C---:B------:R-:W-:Y:S01]  /*5ef0*/  FFMA.FTZ R162, R50.reuse, R162, -R167 ;  /* 0x000000a232a27223 */ /* 0x040fe200000108a7 */
[----:B------:R-:W-:Y:S01]  /*5f00*/  FFMA.FTZ R50, R50, R165, R85 ;  /* 0x000000a532327223 */ /* 0x000fe20000010055 */
[-C--:B------:R-:W-:Y:S01]  /*5f10*/  FMUL.FTZ R171, R171, R168.reuse ;  /* 0x000000a8abab7220 */ /* 0x080fe20000410000 */
[----:B------:R-:W-:Y:S01]  /*5f20*/  FFMA.FTZ R85, R81, R168, -R176 ;  /* 0x000000a851557223 */ /* 0x000fe200000108b0 */
[----:B------:R-:W-:Y:S01]  /*5f30*/  PRMT R164, R134, 0x5432, R164 ;  /* 0x0000543286a47816 */ /* 0x000fe200000000a4 */
[----:B------:R-:W-:Y:S01]  /*5f40*/  IMAD.U32 R49, R80, 0x10000, RZ ;  /* 0x0001000050317824 */ /* 0x000fe200078e00ff */
[----:B------:R-:W-:Y:S01]  /*5f50*/  LOP3.LUT R174, R169, 0xffff0000, RZ, 0xc0, !PT ;  /* 0xffff0000a9ae7812 */ /* 0x000fe200078ec0ff */
[----:B------:R-:W-:Y:S01]  /*5f60*/  FFMA.FTZ R81, R81, R170, R171 ;  /* 0x000000aa51517223 */ /* 0x000fe200000100ab */
[----:B------:R-:W-:Y:S01]  /*5f70*/  LOP3.LUT R168, R172, 0xffff0000, RZ, 0xc0, !PT ;  /* 0xffff0000aca87812 */ /* 0x000fe200078ec0ff */
[----:B------:R-:W-:Y:S01]  /*5f80*/  IMAD.U32 R172, R164, 0x10000, RZ ;  /* 0x00010000a4ac7824 */ /* 0x000fe200078e00ff */
[----:B------:R-:W-:Y:S01]  /*5f90*/  PRMT R48, R138, 0x5432, R48 ;  /* 0x000054328a307816 */ /* 0x000fe20000000030 */
[C---:B------:R-:W-:Y:S01]  /*5fa0*/  FMUL.FTZ R176, R83.reuse, R174 ;  /* 0x000000ae53b07220 */ /* 0x040fe20000410000 */
[----:B------:R-:W-:Y:S01]  /*5fb0*/  LOP3.LUT R84, R84, 0xffff0000, RZ, 0xc0, !PT ;  /* 0xffff000054547812 */ /* 0x000fe200078ec0ff */
[-C--:B------:R-:W-:Y:S01]  /*5fc0*/  FMUL.FTZ R178, R83, R168.reuse ;  /* 0x000000a853b27220 */ /* 0x080fe20000410000 */
[----:B------:R-:W-:Y:S01]  /*5fd0*/  LOP3.LUT R165, R164, 0xffff0000, RZ, 0xc0, !PT ;  /* 0xffff0000a4a57812 */ /* 0x000fe200078ec0ff */
[C---:B------:R-:W-:Y:S01]  /*5fe0*/  IMAD.U32 R170, R48.reuse, 0x10000, RZ ;  /* 0x0001000030aa7824 */ /* 0x040fe200078e00ff */
[----:B------:R-:W-:Y:S01]  /*5ff0*/  LOP3.LUT R83, R48, 0xffff0000, RZ, 0xc0, !PT ;  /* 0xffff000030537812 */ /* 0x000fe200078ec0ff */
[----:B------:R-:W-:Y:S01]  /*6000*/  FFMA.FTZ R168, R53, R168, -R176 ;  /* 0x000000a835a87223 */ /* 0x000fe200000108b0 */
[----:B------:R-:W-:Y:S01]  /*6010*/  LOP3.LUT R80, R80, 0xffff0000, RZ, 0xc0, !PT ;  /* 0xffff000050507812 */ /* 0x000fe200078ec0ff */
[----:B------:R-:W-:Y:S01]  /*6020*/  FMUL.FTZ R164, R51, R172 ;  /* 0x000000ac33a47220 */ /* 0x000fe20000410000 */
[----:B------:R-:W-:Y:S01]  /*6030*/  FFMA.FTZ R48, R53, R174, R178 ;  /* 0x000000ae35307223 */ /* 0x000fe200000100b2 */
[----:B------:R-:W-:Y:S01]  /*6040*/  PRMT R166, R132, 0x5432, R166 ;  /* 0x0000543284a67816 */ /* 0x000fe200000000a6 */
[-C--:B------:R-:W-:Y:S01]  /*6050*/  FMUL.FTZ R51, R51, R170.reuse ;  /* 0x000000aa33337220 */ /* 0x080fe20000410000 */
[C---:B------:R-:W-:Y:S01]  /*6060*/  FMUL.FTZ R53, R84.reuse, R165 ;  /* 0x000000a554357220 */ /* 0x040fe20000410000 */
[-C--:B------:R-:W-:Y:S01]  /*6070*/  FMUL.FTZ R167, R84, R83.reuse ;  /* 0x0000005354a77220 */ /* 0x080fe20000410000 */
[C---:B------:R-:W-:Y:S01]  /*6080*/  FFMA.FTZ R164, R49.reuse, R170, -R164 ;  /* 0x000000aa31a47223 */ /* 0x040fe200000108a4 */
[----:B------:R-:W-:Y:S01]  /*6090*/  FFMA.FTZ R172, R49, R172, R51 ;  /* 0x000000ac31ac7223 */ /* 0x000fe20000010033 */
[----:B------:R-:W-:Y:S01]  /*60a0*/  FFMA.FTZ R83, R80, R83, -R53 ;  /* 0x0000005350537223 */ /* 0x000fe20000010835 */
[----:B------:R-:W-:Y:S01]  /*60b0*/  LOP3.LUT R86, R86, 0xffff0000, RZ, 0xc0, !PT ;  /* 0xffff000056567812 */ /* 0x000fe200078ec0ff */
[C---:B------:R-:W-:Y:S01]  /*60c0*/  IMAD.U32 R51, R166.reuse, 0x10000, RZ ;  /* 0x00010000a6337824 */ /* 0x040fe200078e00ff */
[----:B------:R-:W-:Y:S01]  /*60d0*/  LOP3.LUT R53, R166, 0xffff0000, RZ, 0xc0, !PT ;  /* 0xffff0000a6357812 */ /* 0x000fe200078ec0ff */
[C---:B------:R-:W-:Y:S01]  /*60e0*/  IMAD.U32 R49, R163.reuse, 0x10000, RZ ;  /* 0x00010000a3317824 */ /* 0x040fe200078e00ff */
[----:B------:R-:W-:Y:S01]  /*60f0*/  LOP3.LUT R163, R163, 0xffff0000, RZ, 0xc0, !PT ;  /* 0xffff0000a3a37812 */ /* 0x000fe200078ec0ff */
[----:B------:R-:W-:Y:S01]  /*6100*/  FFMA.FTZ R167, R80, R165, R167 ;  /* 0x000000a550a77223 */ /* 0x000fe200000100a7 */
[----:B------:R-:W-:Y:S01]  /*6110*/  FMUL.FTZ R165, R54, R51 ;  /* 0x0000003336a57220 */ /* 0x000fe20000410000 */
[----:B------:R-:W-:Y:S01]  /*6120*/  LOP3.LUT R82, R82, 0xffff0000, RZ, 0xc0, !PT ;  /* 0xffff000052527812 */ /* 0x000fe200078ec0ff */
[----:B------:R-:W-:Y:S01]  /*6130*/  FMUL.FTZ R54, R54, R49 ;  /* 0x0000003136367220 */ /* 0x000fe20000410000 */
[C---:B------:R-:W-:Y:S01]  /*6140*/  FMUL.FTZ R169, R86.reuse, R53 ;  /* 0x0000003556a97220 */ /* 0x040fe20000410000 */
[----:B------:R-:W-:Y:S01]  /*6150*/  FMUL.FTZ R86, R86, R163 ;  /* 0x000000a356567220 */ /* 0x000fe20000410000 */
[C---:B------:R-:W-:Y:S01]  /*6160*/  FFMA.FTZ R165, R52.reuse, R49, -R165 ;  /* 0x0000003134a57223 */ /* 0x040fe200000108a5 */
[----:B------:R-:W-:Y:S01]  /*6170*/  FFMA.FTZ R54, R52, R51, R54 ;  /* 0x0000003334367223 */ /* 0x000fe20000010036 */
[----:B------:R-:W-:Y:S01]  /*6180*/  F2FP.BF16.F32.PACK_AB R87, R162, R87 ;  /* 0x00000057a257723e */ /* 0x000fe200000010ff */
[C---:B------:R-:W-:Y:S01]  /*6190*/  FFMA.FTZ R52, R82.reuse, R163, -R169 ;  /* 0x000000a352347223 */ /* 0x040fe200000108a9 */
[----:B------:R-:W-:Y:S01]  /*61a0*/  FFMA.FTZ R53, R82, R53, R86 ;  /* 0x0000003552357223 */ /* 0x000fe20000010056 */
[----:B------:R-:W-:-:S02]  /*61b0*/  F2FP.BF16.F32.PACK_AB R168, R168, R85 ;  /* 0x00000055a8a8723e */ /* 0x000fc400000010ff */
[----:B------:R-:W-:Y:S01]  /*61c0*/  F2FP.BF16.F32.PACK_AB R48, R48, R81 ;  /* 0x000000513030723e */ /* 0x000fe200000010ff */
[----:B------:R-:W-:Y:S01]  /*61d0*/  IMAD.MOV.U32 R81, RZ, RZ, R87 ;  /* 0x000000ffff517224 */ /* 0x000fe200078e0057 */
[----:B------:R-:W-:Y:S01]  /*61e0*/  F2FP.BF16.F32.PACK_AB R80, R83, R164 ;  /* 0x000000a45350723e */ /* 0x000fe200000010ff */
[----:B------:R-:W-:Y:S01]  /*61f0*/  IMAD.MOV.U32 R83, RZ, RZ, R168 ;  /* 0x000000ffff537224 */ /* 0x000fe200078e00a8 */
[----:B------:R-:W-:Y:S01]  /*6200*/  F2FP.BF16.F32.PACK_AB R85, R50, R55 ;  /* 0x000000373255723e */ /* 0x000fe200000010ff */
[----:B------:R-:W-:Y:S01]  /*6210*/  IMAD.MOV.U32 R87, RZ, RZ, R48 ;  /* 0x000000ffff577224 */ /* 0x000fe200078e0030 */
[----:B------:R-:W-:Y:S02]  /*6220*/  F2FP.BF16.F32.PACK_AB R84, R167, R172 ;  /* 0x000000aca754723e */ /* 0x000fe400000010ff */
[----:B------:R-:W-:Y:S02]  /*6230*/  F2FP.BF16.F32.PACK_AB R82, R52, R165 ;  /* 0x000000a53452723e */ /* 0x000fe400000010ff */
[----:B------:R-:W-:-:S07]  /*6240*/  F2FP.BF16.F32.PACK_AB R86, R53, R54 ;  /* 0x000000363556723e */ /* 0x000fce00000010ff */
.L_x_2774:
[----:B------:R-:W-:Y:S05]  /*6250*/  BSYNC B2 ;  /* 0x0000000000027941 */ /* 0x000fea0003800000 */
.L_x_2773:
        /* <DEDUP_REMOVED lines=11> */
.L_x_2772:
[----:B------:R-:W-:Y:S05]  /*6310*/  BSYNC B1 ;  /* 0x0000000000017941 */ /* 0x000fea0003800000 */
.L_x_2771:
        /* <DEDUP_REMOVED lines=20> */
[----:B------:R-:W-:Y:S01]  /*6460*/  LOP3.LUT R48, R49, R230, RZ, 0x3c, !PT ;  /* 0x000000e631307212 */ /* 0x000fe200078e3cff */
[----:B------:R-:W-:-:S03]  /*6470*/  IMAD R49, R23, 0x4000, R30 ;  /* 0x0000400017317824 */ /* 0x000fc600078e021e */
[----:B------:R-:W-:Y:S01]  /*6480*/  LOP3.LUT R50, R50, 0x7fffe000, RZ, 0xc0, !PT ;  /* 0x7fffe00032327812 */ /* 0x000fe200078ec0ff */
[----:B------:R-:W-:-:S03]  /*6490*/  IMAD R49, R49, 0x2, R2 ;  /* 0x0000000231317824 */ /* 0x000fc600078e0202 */
[----:B------:R-:W-:-:S05]  /*64a0*/  IADD3 R48, R48, R50, R199 ;  /* 0x0000003230307210 */ /* 0x000fca0007ffe0c7 */
[----:B------:R-:W-:-:S04]  /*64b0*/  IMAD R51, R23, 0x4000, R48 ;  /* 0x0000400017337824 */ /* 0x000fc800078e0230 */
[----:B------:R-:W-:Y:S02]  /*64c0*/  IMAD R52, R51, 0x2, R2 ;  /* 0x0000000233347824 */ /* 0x000fe400078e0202 */
        /* <DEDUP_REMOVED lines=13> */
[----:B------:R-:W-:Y:S01]  /*65a0*/  IMAD.U32 R63, R53, 0x10000, RZ ;  /* 0x00010000353f7824 */ /* 0x000fe200078e00ff */
[----:B------:R-:W-:Y:S01]  /*65b0*/  LOP3.LUT R59, R55, 0xffff0000, RZ, 0xc0, !PT ;  /* 0xffff0000373b7812 */ /* 0x000fe200078ec0ff */
[----:B------:R-:W-:Y:S01]  /*65c0*/  IMAD.U32 R55, R161, 0x10000, RZ ;  /* 0x00010000a1377824 */ /* 0x000fe200078e00ff */
[----:B------:R-:W-:Y:S01]  /*65d0*/  LOP3.LUT R86, R53, 0xffff0000, RZ, 0xc0, !PT ;  /* 0xffff000035567812 */ /* 0x000fe200078ec0ff */
[----:B------:R-:W-:Y:S01]  /*65e0*/  IMAD.U32 R53, R157, 0x10000, RZ ;  /* 0x000100009d357824 */ /* 0x000fe200078e00ff */
[----:B------:R-:W-:Y:S01]  /*65f0*/  PRMT R158, R158, 0x5410, R125 ;  /* 0x000054109e9e7816 */ /* 0x000fe2000000007d */
[----:B------:R-:W-:Y:S01]  /*6600*/  FMUL.FTZ R125, R63, R55 ;  /* 0x000000373f7d7220 */ /* 0x000fe20000410000 */
[----:B------:R-:W-:Y:S01]  /*6610*/  SHF.R.U64 R151, R60, 0x10, R61 ;  /* 0x000000103c977819 */ /* 0x000fe2000000123d */
[----:B------:R-:W-:Y:S01]  /*6620*/  IMAD.U32 R60, R49, 0x10000, RZ ;  /* 0x00010000313c7824 */ /* 0x000fe200078e00ff */
[----:B------:R-:W-:Y:S01]  /*6630*/  PRMT R159, R159, 0x5410, R124 ;  /* 0x000054109f9f7816 */ /* 0x000fe2000000007c */
[-C--:B------:R-:W-:Y:S01]  /*6640*/  FMUL.FTZ R63, R63, R53.reuse ;  /* 0x000000353f3f7220 */ /* 0x080fe20000410000 */
[----:B------:R-:W-:Y:S01]  /*6650*/  PRMT R155, R155, 0x5410, R152 ;  /* 0x000054109b9b7816 */ /* 0x000fe20000000098 */
[----:B------:R-:W-:Y:S01]  /*6660*/  FFMA.FTZ R53, R60, R53, -R125 ;  /* 0x000000353c357223 */ /* 0x000fe2000001087d */
[----:B------:R-:W-:Y:S01]  /*6670*/  LOP3.LUT R161, R161, 0xffff0000, RZ, 0xc0, !PT ;  /* 0xffff0000a1a17812 */ /* 0x000fe200078ec0ff */
[----:B------:R-:W-:-:S02]  /*6680*/  IMAD.U32 R124, R159, 0x10000, RZ ;  /* 0x000100009f7c7824 */ /* 0x000fc400078e00ff */
[----:B------:R-:W-:Y:S01]  /*6690*/  FFMA.FTZ R55, R60, R55, R63 ;  /* 0x000000373c377223 */ /* 0x000fe2000001003f */
[----:B------:R-:W-:Y:S01]  /*66a0*/  IMAD.U32 R63, R155, 0x10000, RZ ;  /* 0x000100009b3f7824 */ /* 0x000fe200078e00ff */
[----:B------:R-:W-:Y:S01]  /*66b0*/  LOP3.LUT R61, R49, 0xffff0000, RZ, 0xc0, !PT ;  /* 0xffff0000313d7812 */ /* 0x000fe200078ec0ff */
[----:B------:R-:W-:Y:S01]  /*66c0*/  FMUL.FTZ R150, R86, R161 ;  /* 0x000000a156967220 */ /* 0x000fe20000410000 */
[----:B------:R-:W-:Y:S01]  /*66d0*/  LOP3.LUT R157, R157, 0xffff0000, RZ, 0xc0, !PT ;  /* 0xffff00009d9d7812 */ /* 0x000fe200078ec0ff */
[CC--:B------:R-:W-:Y:S01]  /*66e0*/  FMUL.FTZ R125, R87.reuse, R124.reuse ;  /* 0x0000007c577d7220 */ /* 0x0c0fe20000410000 */
[----:B------:R-:W-:Y:S01]  /*66f0*/  SHF.R.U64 R163, R56, 0x10, R57 ;  /* 0x0000001038a37819 */ /* 0x000fe20000001239 */
[----:B------:R-:W-:Y:S01]  /*6700*/  FMUL.FTZ R87, R87, R63 ;  /* 0x0000003f57577220 */ /* 0x000fe20000410000 */
[----:B------:R-:W-:Y:S01]  /*6710*/  LOP3.LUT R159, R159, 0xffff0000, RZ, 0xc0, !PT ;  /* 0xffff00009f9f7812 */ /* 0x000fe200078ec0ff */
[-C--:B------:R-:W-:Y:S01]  /*6720*/  FFMA.FTZ R60, R61, R157.reuse, -R150 ;  /* 0x0000009d3d3c7223 */ /* 0x080fe20000010896 */
[----:B------:R-:W-:Y:S01]  /*6730*/  PRMT R160, R160, 0x5410, R151 ;  /* 0x00005410a0a07816 */ /* 0x000fe20000000097 */
[----:B------:R-:W-:Y:S01]  /*6740*/  FMUL.FTZ R86, R86, R157 ;  /* 0x0000009d56567220 */ /* 0x000fe20000410000 */
[----:B------:R-:W-:Y:S01]  /*6750*/  LOP3.LUT R155, R155, 0xffff0000, RZ, 0xc0, !PT ;  /* 0xffff00009b9b7812 */ /* 0x000fe200078ec0ff */
[C---:B------:R-:W-:Y:S01]  /*6760*/  FFMA.FTZ R150, R62.reuse, R63, -R125 ;  /* 0x0000003f3e967223 */ /* 0x040fe2000001087d */
[----:B------:R-:W-:Y:S01]  /*6770*/  LOP3.LUT R58, R51, 0xffff0000, RZ, 0xc0, !PT ;  /* 0xffff0000333a7812 */ /* 0x000fe200078ec0ff */
[----:B------:R-:W-:Y:S01]  /*6780*/  FFMA.FTZ R124, R62, R124, R87 ;  /* 0x0000007c3e7c7223 */ /* 0x000fe20000010057 */
[----:B------:R-:W-:Y:S01]  /*6790*/  PRMT R156, R156, 0x5410, R163 ;  /* 0x000054109c9c7816 */ /* 0x000fe200000000a3 */
[----:B------:R-:W-:Y:S01]  /*67a0*/  FMUL.FTZ R63, R59, R159 ;  /* 0x0000009f3b3f7220 */ /* 0x000fe20000410000 */
[----:B------:R-:W-:-:S02]  /*67b0*/  IMAD.U32 R57, R52, 0x10000, RZ ;  /* 0x0001000034397824 */ /* 0x000fc400078e00ff */
[----:B------:R-:W-:Y:S01]  /*67c0*/  FFMA.FTZ R86, R61, R161, R86 ;  /* 0x000000a13d567223 */ /* 0x000fe20000010056 */
[----:B------:R-:W-:Y:S02]  /*67d0*/  IMAD.U32 R62, R160, 0x10000, RZ ;  /* 0x00010000a03e7824 */ /* 0x000fe400078e00ff */
[-C--:B------:R-:W-:Y:S01]  /*67e0*/  FMUL.FTZ R125, R59, R155.reuse ;  /* 0x0000009b3b7d7220 */ /* 0x080fe20000410000 */
[----:B------:R-:W-:Y:S02]  /*67f0*/  IMAD.U32 R61, R156, 0x10000, RZ ;  /* 0x000100009c3d7824 */ /* 0x000fe400078e00ff */
[----:B------:R-:W-:Y:S01]  /*6800*/  FFMA.FTZ R155, R58, R155, -R63 ;  /* 0x0000009b3a9b7223 */ /* 0x000fe2000001083f */
[----:B------:R-:W-:Y:S01]  /*6810*/  IMAD.U32 R56, R48, 0x10000, RZ ;  /* 0x0001000030387824 */ /* 0x000fe200078e00ff */
[----:B------:R-:W-:Y:S01]  /*6820*/  LOP3.LUT R52, R52, 0xffff0000, RZ, 0xc0, !PT ;  /* 0xffff000034347812 */ /* 0x000fe200078ec0ff */
[C---:B------:R-:W-:Y:S01]  /*6830*/  FMUL.FTZ R87, R57.reuse, R62 ;  /* 0x0000003e39577220 */ /* 0x040fe20000410000 */
[----:B------:R-:W-:Y:S01]  /*6840*/  LOP3.LUT R63, R160, 0xffff0000, RZ, 0xc0, !PT ;  /* 0xffff0000a03f7812 */ /* 0x000fe200078ec0ff */
[----:B------:R-:W-:Y:S01]  /*6850*/  FMUL.FTZ R57, R57, R61 ;  /* 0x0000003d39397220 */ /* 0x000fe20000410000 */
[----:B------:R-:W-:Y:S01]  /*6860*/  LOP3.LUT R59, R156, 0xffff0000, RZ, 0xc0, !PT ;  /* 0xffff00009c3b7812 */ /* 0x000fe200078ec0ff */
[----:B------:R-:W-:Y:S01]  /*6870*/  FFMA.FTZ R159, R58, R159, R125 ;  /* 0x0000009f3a9f7223 */ /* 0x000fe2000001007d */
[----:B------:R-:W-:Y:S01]  /*6880*/  PRMT R154, R154, 0x5410, R153 ;  /* 0x000054109a9a7816 */ /* 0x000fe20000000099 */
[----:B------:R-:W-:Y:S01]  /*6890*/  FFMA.FTZ R87, R56, R61, -R87 ;  /* 0x0000003d38577223 */ /* 0x000fe20000010857 */
        /* <DEDUP_REMOVED lines=8> */
[----:B------:R-:W-:Y:S01]  /*6920*/  FFMA.FTZ R57, R56, R62, R57 ;  /* 0x0000003e38397223 */ /* 0x000fe20000010039 */
[----:B------:R-:W-:Y:S01]  /*6930*/  LOP3.LUT R154, R154, 0xffff0000, RZ, 0xc0, !PT ;  /* 0xffff00009a9a7812 */ /* 0x000fe200078ec0ff */
[C---:B------:R-:W-:Y:S01]  /*6940*/  IMAD.U32 R56, R158.reuse, 0x10000, RZ ;  /* 0x000100009e387824 */ /* 0x040fe200078e00ff */
[----:B------:R-:W-:Y:S01]  /*6950*/  LOP3.LUT R158, R158, 0xffff0000, RZ, 0xc0, !PT ;  /* 0xffff00009e9e7812 */ /* 0x000fe200078ec0ff */
[C---:B------:R-:W-:Y:S01]  /*6960*/  FFMA.FTZ R58, R48.reuse, R59, -R125 ;  /* 0x0000003b303a7223 */ /* 0x040fe2000001087d */
[----:B------:R-:W-:Y:S01]  /*6970*/  FFMA.FTZ R48, R48, R63, R61 ;  /* 0x0000003f30307223 */ /* 0x000fe2000001003d */
[----:B------:R-:W-:Y:S01]  /*6980*/  FMUL.FTZ R59, R50, R52 ;  /* 0x00000034323b7220 */ /* 0x000fe20000410000 */
[----:B------:R-:W-:Y:S01]  /*6990*/  FMUL.FTZ R61, R54, R154 ;  /* 0x0000009a363d7220 */ /* 0x000fe20000410000 */
[----:B------:R-:W-:Y:S01]  /*69a0*/  FMUL.FTZ R62, R50, R56 ;  /* 0x00000038323e7220 */ /* 0x000fe20000410000 */
[----:B------:R-:W-:Y:S01]  /*69b0*/  FMUL.FTZ R50, R54, R158 ;  /* 0x0000009e36327220 */ /* 0x000fe20000410000 */
[----:B------:R-:W-:Y:S01]  /*69c0*/  FFMA.FTZ R59, R49, R56, R59 ;  /* 0x00000038313b7223 */ /* 0x000fe2000001003b */
[----:B------:R-:W-:Y:S01]  /*69d0*/  FFMA.FTZ R158, R51, R158, R61 ;  /* 0x0000009e339e7223 */ /* 0x000fe2000001003d */
[----:B------:R-:W-:Y:S01]  /*69e0*/  FFMA.FTZ R62, R49, R52, -R62 ;  /* 0x00000034313e7223 */ /* 0x000fe2000001083e */
[----:B------:R-:W-:Y:S01]  /*69f0*/  FFMA.FTZ R49, R51, R154, -R50 ;  /* 0x0000009a33317223 */ /* 0x000fe20000010832 */
[----:B------:R-:W-:-:S02]  /*6a00*/  F2FP.BF16.F32.PACK_AB R53, R60, R53 ;  /* 0x000000353c35723e */ /* 0x000fc400000010ff */
[----:B------:R-:W-:Y:S02]  /*6a10*/  F2FP.BF16.F32.PACK_AB R52, R58, R87 ;  /* 0x000000573a34723e */ /* 0x000fe400000010ff */
        /* <DEDUP_REMOVED lines=9> */
[----:B------:R-:W-:-:S02]  /*6ab0*/  IMAD.MOV.U32 R53, RZ, RZ, R55 ;  /* 0x000000ffff357224 */ /* 0x000fc400078e0037 */
[----:B------:R-:W-:Y:S02]  /*6ac0*/  IMAD.MOV.U32 R54, RZ, RZ, R59 ;  /* 0x000000ffff367224 */ /* 0x000fe400078e003b */
[----:B------:R-:W-:-:S07]  /*6ad0*/  IMAD.MOV.U32 R55, RZ, RZ, R124 ;  /* 0x000000ffff377224 */ /* 0x000fce00078e007c */
.L_x_2778:
[----:B------:R-:W-:Y:S05]  /*6ae0*/  BSYNC B2 ;  /* 0x0000000000027941 */ /* 0x000fea0003800000 */
.L_x_2777:
        /* <DEDUP_REMOVED lines=11> */
.L_x_2776:
[----:B------:R-:W-:Y:S05]  /*6ba0*/  BSYNC B1 ;  /* 0x0000000000017941 */ /* 0x000fea0003800000 */
.L_x_2775:
        /* <DEDUP_REMOVED lines=36> */
[--C-:B------:R-:W-:Y:S01]  /*6df0*/  SHF.R.U64 R85, R66, 0x10, R67.reuse ;  /* 0x0000001042557819 */ /* 0x100fe20000001243 */
[----:B------:R-:W-:Y:S01]  /*6e00*/  IMAD.U32 R80, R149, 0x10000, RZ ;  /* 0x0001000095507824 */ /* 0x000fe200078e00ff */
[----:B------:R-:W-:Y:S01]  /*6e10*/  SHF.R.U32.HI R82, RZ, 0x10, R67 ;  /* 0x00000010ff527819 */ /* 0x000fe20000011643 */
[----:B--2---:R-:W-:Y:S01]  /*6e20*/  IMAD.U32 R67, R53, 0x10000, RZ ;  /* 0x0001000035437824 */ /* 0x004fe200078e00ff */
[--C-:B------:R-:W-:Y:S01]  /*6e30*/  SHF.R.U32.HI R84, RZ, 0x10, R71.reuse ;  /* 0x00000010ff547819 */ /* 0x100fe20000011647 */
[----:B------:R-:W-:Y:S01]  /*6e40*/  IMAD.U32 R66, R52, 0x10000, RZ ;  /* 0x0001000034427824 */ /* 0x000fe200078e00ff */
[----:B------:R-:W-:Y:S01]  /*6e50*/  SHF.R.U64 R81, R70, 0x10, R71 ;  /* 0x0000001046517819 */ /* 0x000fe20000001247 */
        /* <DEDUP_REMOVED lines=8> */
[----:B------:R-:W-:Y:S01]  /*6ee0*/  IMAD.U32 R69, R55, 0x10000, RZ ;  /* 0x0001000037457824 */ /* 0x000fe200078e00ff */
[----:B------:R-:W-:Y:S01]  /*6ef0*/  LOP3.LUT R149, R149, 0xffff0000, RZ, 0xc0, !PT ;  /* 0xffff000095957812 */ /* 0x000fe200078ec0ff */
[----:B------:R-:W-:Y:S01]  /*6f00*/  IMAD.U32 R82, R147, 0x10000, RZ ;  /* 0x0001000093527824 */ /* 0x000fe200078e00ff */
[----:B------:R-:W-:Y:S01]  /*6f10*/  LOP3.LUT R145, R145, 0xffff0000, RZ, 0xc0, !PT ;  /* 0xffff000091917812 */ /* 0x000fe200078ec0ff */
[----:B------:R-:W-:Y:S01]  /*6f20*/  FFMA.FTZ R84, R63, R80, R84 ;  /* 0x000000503f547223 */ /* 0x000fe20000010054 */
[----:B------:R-:W-:Y:S01]  /*6f30*/  SHF.R.U64 R87, R64, 0x10, R65 ;  /* 0x0000001040577819 */ /* 0x000fe20000001241 */
[----:B------:R-:W-:Y:S01]  /*6f40*/  IMAD.U32 R70, R143, 0x10000, RZ ;  /* 0x000100008f467824 */ /* 0x000fe200078e00ff */
[----:B------:R-:W-:Y:S01]  /*6f50*/  LOP3.LUT R64, R49, 0xffff0000, RZ, 0xc0, !PT ;  /* 0xffff000031407812 */ /* 0x000fe200078ec0ff */
[C---:B------:R-:W-:Y:S01]  /*6f60*/  FMUL.FTZ R71, R68.reuse, R149 ;  /* 0x0000009544477220 */ /* 0x040fe20000410000 */
[-C--:B------:R-:W-:Y:S01]  /*6f70*/  FMUL.FTZ R63, R68, R145.reuse ;  /* 0x00000091443f7220 */ /* 0x080fe20000410000 */
[----:B------:R-:W-:Y:S01]  /*6f80*/  PRMT R148, R148, 0x5410, R83 ;  /* 0x0000541094947816 */ /* 0x000fe20000000053 */
[----:B------:R-:W-:Y:S01]  /*6f90*/  FMUL.FTZ R86, R69, R82 ;  /* 0x0000005245567220 */ /* 0x000fe20000410000 */
[----:B------:R-:W-:Y:S01]  /*6fa0*/  IMAD.U32 R53, R51, 0x10000, RZ ;  /* 0x0001000033357824 */ /* 0x000fe200078e00ff */
[----:B------:R-:W-:Y:S01]  /*6fb0*/  PRMT R144, R144, 0x5410, R87 ;  /* 0x0000541090907816 */ /* 0x000fe20000000057 */
[-C--:B------:R-:W-:Y:S01]  /*6fc0*/  FMUL.FTZ R69, R69, R70.reuse ;  /* 0x0000004645457220 */ /* 0x080fe20000410000 */
[C---:B------:R-:W-:Y:S01]  /*6fd0*/  FFMA.FTZ R80, R64.reuse, R145, -R71 ;  /* 0x0000009140507223 */ /* 0x040fe20000010847 */
[----:B------:R-:W-:Y:S01]  /*6fe0*/  FFMA.FTZ R149, R64, R149, R63 ;  /* 0x0000009540957223 */ /* 0x000fe2000001003f */
[----:B------:R-:W-:Y:S01]  /*6ff0*/  LOP3.LUT R55, R55, 0xffff0000, RZ, 0xc0, !PT ;  /* 0xffff000037377812 */ /* 0x000fe200078ec0ff */
[----:B------:R-:W-:Y:S01]  /*7000*/  FFMA.FTZ R86, R53, R70, -R86 ;  /* 0x0000004635567223 */ /* 0x000fe20000010856 */
[----:B------:R-:W-:Y:S01]  /*7010*/  LOP3.LUT R68, R147, 0xffff0000, RZ, 0xc0, !PT ;  /* 0xffff000093447812 */ /* 0x000fe200078ec0ff */
[----:B------:R-:W-:Y:S01]  /*7020*/  FFMA.FTZ R82, R53, R82, R69 ;  /* 0x0000005235527223 */ /* 0x000fe20000010045 */
[----:B------:R-:W-:Y:S01]  /*7030*/  LOP3.LUT R64, R143, 0xffff0000, RZ, 0xc0, !PT ;  /* 0xffff00008f407812 */ /* 0x000fe200078ec0ff */
[----:B------:R-:W-:Y:S01]  /*7040*/  IMAD.U32 R63, R148, 0x10000, RZ ;  /* 0x00010000943f7824 */ /* 0x000fe200078e00ff */
[----:B------:R-:W-:Y:S01]  /*7050*/  LOP3.LUT R65, R51, 0xffff0000, RZ, 0xc0, !PT ;  /* 0xffff000033417812 */ /* 0x000fe200078ec0ff */
[----:B------:R-:W-:-:S02]  /*7060*/  IMAD.U32 R53, R144, 0x10000, RZ ;  /* 0x0001000090357824 */ /* 0x000fc400078e00ff */
[C---:B------:R-:W-:Y:S01]  /*7070*/  FMUL.FTZ R70, R55.reuse, R68 ;  /* 0x0000004437467220 */ /* 0x040fe20000410000 */
[-C--:B------:R-:W-:Y:S01]  /*7080*/  FMUL.FTZ R124, R55, R64.reuse ;  /* 0x00000040377c7220 */ /* 0x080fe20000410000 */
[----:B------:R-:W-:Y:S01]  /*7090*/  LOP3.LUT R52, R52, 0xffff0000, RZ, 0xc0, !PT ;  /* 0xffff000034347812 */ /* 0x000fe200078ec0ff */
[----:B------:R-:W-:Y:S01]  /*70a0*/  FMUL.FTZ R55, R66, R63 ;  /* 0x0000003f42377220 */ /* 0x000fe20000410000 */
[----:B------:R-:W-:Y:S01]  /*70b0*/  LOP3.LUT R148, R148, 0xffff0000, RZ, 0xc0, !PT ;  /* 0xffff000094947812 */ /* 0x000fe200078ec0ff */
[-C--:B------:R-:W-:Y:S01]  /*70c0*/  FMUL.FTZ R66, R66, R53.reuse ;  /* 0x0000003542427220 */ /* 0x080fe20000410000 */
[----:B------:R-:W-:Y:S01]  /*70d0*/  LOP3.LUT R144, R144, 0xffff0000, RZ, 0xc0, !PT ;  /* 0xffff000090907812 */ /* 0x000fe200078ec0ff */
[C---:B------:R-:W-:Y:S01]  /*70e0*/  FFMA.FTZ R71, R65.reuse, R64, -R70 ;  /* 0x0000004041477223 */ /* 0x040fe20000010846 */
[----:B------:R-:W-:Y:S01]  /*70f0*/  PRMT R142, R142, 0x5410, R85 ;  /* 0x000054108e8e7816 */ /* 0x000fe20000000055 */
[----:B------:R-:W-:Y:S01]  /*7100*/  FFMA.FTZ R64, R62, R53, -R55 ;  /* 0x000000353e407223 */ /* 0x000fe20000010837 */
[----:B------:R-:W-:Y:S01]  /*7110*/  PRMT R146, R146, 0x5410, R81 ;  /* 0x0000541092927816 */ /* 0x000fe20000000051 */
[----:B------:R-:W-:Y:S01]  /*7120*/  FFMA.FTZ R81, R65, R68, R124 ;  /* 0x0000004441517223 */ /* 0x000fe2000001007c */
[----:B------:R-:W-:Y:S01]  /*7130*/  LOP3.LUT R49, R48, 0xffff0000, RZ, 0xc0, !PT ;  /* 0xffff000030317812 */ /* 0x000fe200078ec0ff */
[----:B------:R-:W-:Y:S01]  /*7140*/  FMUL.FTZ R68, R52, R148 ;  /* 0x0000009434447220 */ /* 0x000fe20000410000 */
[----:B------:R-:W-:Y:S01]  /*7150*/  FFMA.FTZ R66, R62, R63, R66 ;  /* 0x0000003f3e427223 */ /* 0x000fe20000010042 */
[----:B------:R-:W-:-:S02]  /*7160*/  IMAD.U32 R51, R54, 0x10000, RZ ;  /* 0x0001000036337824 */ /* 0x000fc400078e00ff */
[-C--:B------:R-:W-:Y:S01]  /*7170*/  FMUL.FTZ R62, R52, R144.reuse ;  /* 0x00000090343e7220 */ /* 0x080fe20000410000 */
[----:B------:R-:W-:Y:S01]  /*7180*/  LOP3.LUT R54, R54, 0xffff0000, RZ, 0xc0, !PT ;  /* 0xffff000036367812 */ /* 0x000fe200078ec0ff */
[C---:B------:R-:W-:Y:S01]  /*7190*/  IMAD.U32 R55, R146.reuse, 0x10000, RZ ;  /* 0x0001000092377824 */ /* 0x040fe200078e00ff */
[----:B------:R-:W-:Y:S01]  /*71a0*/  LOP3.LUT R63, R146, 0xffff0000, RZ, 0xc0, !PT ;  /* 0xffff0000923f7812 */ /* 0x000fe200078ec0ff */
[C---:B------:R-:W-:Y:S01]  /*71b0*/  IMAD.U32 R52, R142.reuse, 0x10000, RZ ;  /* 0x000100008e347824 */ /* 0x040fe200078e00ff */
[----:B------:R-:W-:Y:S01]  /*71c0*/  LOP3.LUT R53, R142, 0xffff0000, RZ, 0xc0, !PT ;  /* 0xffff00008e357812 */ /* 0x000fe200078ec0ff */
[C---:B------:R-:W-:Y:S01]  /*71d0*/  FFMA.FTZ R65, R49.reuse, R144, -R68 ;  /* 0x0000009031417223 */ /* 0x040fe20000010844 */
[C---:B------:R-:W-:Y:S02]  /*71e0*/  IMAD.U32 R48, R50.reuse, 0x10000, RZ ;  /* 0x0001000032307824 */ /* 0x040fe400078e00ff */
        /* <DEDUP_REMOVED lines=20> */
.L_x_2782:
[----:B------:R-:W-:Y:S05]  /*7330*/  BSYNC B2 ;  /* 0x0000000000027941 */ /* 0x000fea0003800000 */
.L_x_2781:
        /* <DEDUP_REMOVED lines=11> */
.L_x_2780:
[----:B------:R-:W-:Y:S05]  /*73f0*/  BSYNC B1 ;  /* 0x0000000000017941 */ /* 0x000fea0003800000 */
.L_x_2779:
[C---:B------:R-:W-:Y:S01]  /*7400*/  ISETP.GE.OR P4, PT, R211.reuse, R115, P2 ;  /* 0x00000073d300720c */ /* 0x040fe20001786670 */
        /* <DEDUP_REMOVED lines=31> */
[--C-:B------:R-:W-:Y:S01]  /*7600*/  SHF.R.U64 R71, R76, 0x10, R77.reuse ;  /* 0x000000104c477819 */ /* 0x100fe2000000124d */
[----:B--2---:R-:W-:Y:S01]  /*7610*/  IMAD.U32 R66, R53, 0x10000, RZ ;  /* 0x0001000035427824 */ /* 0x004fe200078e00ff */
[----:B------:R-:W-:Y:S01]  /*7620*/  SHF.R.U32.HI R76, RZ, 0x10, R77 ;  /* 0x00000010ff4c7819 */ /* 0x000fe2000001164d */
[----:B-1----:R-:W-:Y:S01]  /*7630*/  IMAD.U32 R62, R49, 0x10000, RZ ;  /* 0x00010000313e7824 */ /* 0x002fe200078e00ff */
[--C-:B------:R-:W-:Y:S01]  /*7640*/  SHF.R.U64 R83, R72, 0x10, R73.reuse ;  /* 0x0000001048537819 */ /* 0x100fe20000001249 */
[----:B------:R-:W-:Y:S01]  /*7650*/  IMAD.U32 R68, R55, 0x10000, RZ ;  /* 0x0001000037447824 */ /* 0x000fe200078e00ff */
[----:B------:R-:W-:Y:S01]  /*7660*/  SHF.R.U32.HI R72, RZ, 0x10, R73 ;  /* 0x00000010ff487819 */ /* 0x000fe20000011649 */
[----:B------:R-:W-:Y:S01]  /*7670*/  IMAD.U32 R64, R52, 0x10000, RZ ;  /* 0x0001000034407824 */ /* 0x000fe200078e00ff */
[----:B------:R-:W-:Y:S02]  /*7680*/  SHF.R.U64 R73, R74, 0x10, R75 ;  /* 0x000000104a497819 */ /* 0x000fe4000000124b */
[----:B------:R-:W-:-:S02]  /*7690*/  PRMT R141, R141, 0x5410, R76 ;  /* 0x000054108d8d7816 */ /* 0x000fc4000000004c */
[----:B------:R-:W-:Y:S02]  /*76a0*/  PRMT R137, R137, 0x5410, R72 ;  /* 0x0000541089897816 */ /* 0x000fe40000000048 */
[----:B------:R-:W-:Y:S02]  /*76b0*/  SHF.R.U32.HI R81, RZ, 0x10, R75 ;  /* 0x00000010ff517819 */ /* 0x000fe4000001164b */
[----:B------:R-:W-:Y:S02]  /*76c0*/  SHF.R.U64 R75, R78, 0x10, R79 ;  /* 0x000000104e4b7819 */ /* 0x000fe4000000124f */
[----:B------:R-:W-:Y:S01]  /*76d0*/  PRMT R132, R132, 0x5410, R73 ;  /* 0x0000541084847816 */ /* 0x000fe20000000049 */
[----:B------:R-:W-:Y:S01]  /*76e0*/  IMAD.U32 R73, R141, 0x10000, RZ ;  /* 0x000100008d497824 */ /* 0x000fe200078e00ff */
[----:B------:R-:W-:Y:S02]  /*76f0*/  SHF.R.U32.HI R78, RZ, 0x10, R79 ;  /* 0x00000010ff4e7819 */ /* 0x000fe4000001164f */
[----:B------:R-:W-:Y:S01]  /*7700*/  PRMT R140, R140, 0x5410, R71 ;  /* 0x000054108c8c7816 */ /* 0x000fe20000000047 */
[----:B------:R-:W-:Y:S01]  /*7710*/  IMAD.U32 R71, R137, 0x10000, RZ ;  /* 0x0001000089477824 */ /* 0x000fe200078e00ff */
[----:B------:R-:W-:Y:S01]  /*7720*/  PRMT R138, R138, 0x5410, R75 ;  /* 0x000054108a8a7816 */ /* 0x000fe2000000004b */
[C---:B------:R-:W-:Y:S01]  /*7730*/  FMUL.FTZ R75, R66.reuse, R73 ;  /* 0x00000049424b7220 */ /* 0x040fe20000410000 */
[----:B------:R-:W-:Y:S01]  /*7740*/  LOP3.LUT R67, R53, 0xffff0000, RZ, 0xc0, !PT ;  /* 0xffff000035437812 */ /* 0x000fe200078ec0ff */
[-C--:B------:R-:W-:Y:S01]  /*7750*/  FMUL.FTZ R77, R66, R71.reuse ;  /* 0x00000047424d7220 */ /* 0x080fe20000410000 */
[----:B------:R-:W-:Y:S01]  /*7760*/  PRMT R139, R139, 0x5410, R78 ;  /* 0x000054108b8b7816 */ /* 0x000fe2000000004e */
[C---:B------:R-:W-:Y:S01]  /*7770*/  FFMA.FTZ R72, R62.reuse, R71, -R75 ;  /* 0x000000473e487223 */ /* 0x040fe2000001084b */
[----:B------:R-:W-:Y:S01]  /*7780*/  LOP3.LUT R70, R141, 0xffff0000, RZ, 0xc0, !PT ;  /* 0xffff00008d467812 */ /* 0x000fe200078ec0ff */
[----:B------:R-:W-:Y:S01]  /*7790*/  FFMA.FTZ R77, R62, R73, R77 ;  /* 0x000000493e4d7223 */ /* 0x000fe2000001004d */
[----:B------:R-:W-:Y:S01]  /*77a0*/  PRMT R134, R134, 0x5410, R81 ;  /* 0x0000541086867816 */ /* 0x000fe20000000051 */
[----:B------:R-:W-:Y:S01]  /*77b0*/  IMAD.U32 R75, R139, 0x10000, RZ ;  /* 0x000100008b4b7824 */ /* 0x000fe200078e00ff */
        /* <DEDUP_REMOVED lines=8> */
[----:B------:R-:W-:Y:S01]  /*7840*/  IMAD.U32 R52, R51, 0x10000, RZ ;  /* 0x0001000033347824 */ /* 0x000fe200078e00ff */
[----:B------:R-:W-:Y:S01]  /*7850*/  LOP3.LUT R69, R55, 0xffff0000, RZ, 0xc0, !PT ;  /* 0xffff000037457812 */ /* 0x000fe200078ec0ff */
[----:B------:R-:W-:Y:S01]  /*7860*/  FMUL.FTZ R68, R68, R71 ;  /* 0x0000004744447220 */ /* 0x000fe20000410000 */
[----:B------:R-:W-:Y:S01]  /*7870*/  LOP3.LUT R66, R139, 0xffff0000, RZ, 0xc0, !PT ;  /* 0xffff00008b427812 */ /* 0x000fe200078ec0ff */
[----:B------:R-:W-:Y:S01]  /*7880*/  FFMA.FTZ R70, R63, R70, R62 ;  /* 0x000000463f467223 */ /* 0x000fe2000001003e */
[----:B------:R-:W-:Y:S01]  /*7890*/  LOP3.LUT R134, R134, 0xffff0000, RZ, 0xc0, !PT ;  /* 0xffff000086867812 */ /* 0x000fe200078ec0ff */
[----:B------:R-:W-:Y:S01]  /*78a0*/  FFMA.FTZ R75, R52, R75, R68 ;  /* 0x0000004b344b7223 */ /* 0x000fe20000010044 */
[----:B------:R-:W-:Y:S01]  /*78b0*/  PRMT R136, R136, 0x5410, R83 ;  /* 0x0000541088887816 */ /* 0x000fe20000000053 */
[C---:B------:R-:W-:Y:S01]  /*78c0*/  IMAD.U32 R62, R140.reuse, 0x10000, RZ ;  /* 0x000100008c3e7824 */ /* 0x040fe200078e00ff */
[----:B------:R-:W-:Y:S01]  /*78d0*/  LOP3.LUT R53, R51, 0xffff0000, RZ, 0xc0, !PT ;  /* 0xffff000033357812 */ /* 0x000fe200078ec0ff */
[C---:B------:R-:W-:Y:S01]  /*78e0*/  FMUL.FTZ R68, R69.reuse, R66 ;  /* 0x0000004245447220 */ /* 0x040fe20000410000 */
[-C--:B------:R-:W-:Y:S01]  /*78f0*/  FMUL.FTZ R74, R69, R134.reuse ;  /* 0x00000086454a7220 */ /* 0x080fe20000410000 */
[----:B------:R-:W-:Y:S01]  /*7900*/  LOP3.LUT R140, R140, 0xffff0000, RZ, 0xc0, !PT ;  /* 0xffff00008c8c7812 */ /* 0x000fe200078ec0ff */
[----:B------:R-:W-:Y:S01]  /*7910*/  FFMA.FTZ R71, R52, R71, -R67 ;  /* 0x0000004734477223 */ /* 0x000fe20000010843 */
[C---:B------:R-:W-:Y:S01]  /*7920*/  IMAD.U32 R52, R136.reuse, 0x10000, RZ ;  /* 0x0001000088347824 */ /* 0x040fe200078e00ff */
[----:B------:R-:W-:Y:S01]  /*7930*/  LOP3.LUT R136, R136, 0xffff0000, RZ, 0xc0, !PT ;  /* 0xffff000088887812 */ /* 0x000fe200078ec0ff */
[C---:B------:R-:W-:Y:S01]  /*7940*/  IMAD.U32 R49, R48.reuse, 0x10000, RZ ;  /* 0x0001000030317824 */ /* 0x040fe200078e00ff */
[----:B------:R-:W-:Y:S01]  /*7950*/  LOP3.LUT R48, R48, 0xffff0000, RZ, 0xc0, !PT ;  /* 0xffff000030307812 */ /* 0x000fe200078ec0ff */
[C---:B------:R-:W-:Y:S01]  /*7960*/  FFMA.FTZ R134, R53.reuse, R134, -R68 ;  /* 0x0000008635867223 */ /* 0x040fe20000010844 */
[----:B------:R-:W-:Y:S01]  /*7970*/  FFMA.FTZ R74, R53, R66, R74 ;  /* 0x00000042354a7223 */ /* 0x000fe2000001004a */
[C---:B------:R-:W-:Y:S01]  /*7980*/  FMUL.FTZ R53, R65.reuse, R140 ;  /* 0x0000008c41357220 */ /* 0x040fe20000410000 */
[C---:B------:R-:W-:Y:S01]  /*7990*/  FMUL.FTZ R68, R64.reuse, R62 ;  /* 0x0000003e40447220 */ /* 0x040fe20000410000 */
[----:B------:R-:W-:Y:S01]  /*79a0*/  FMUL.FTZ R63, R64, R52 ;  /* 0x00000034403f7220 */ /* 0x000fe20000410000 */
[----:B------:R-:W-:Y:S01]  /*79b0*/  FMUL.FTZ R67, R65, R136 ;  /* 0x0000008841437220 */ /* 0x000fe20000410000 */
[----:B------:R-:W-:-:S02]  /*79c0*/  IMAD.U32 R55, R54, 0x10000, RZ ;  /* 0x0001000036377824 */ /* 0x000fc400078e00ff */
[----:B------:R-:W-:Y:S01]  /*79d0*/  FFMA.FTZ R65, R48, R136, -R53 ;  /* 0x0000008830417223 */ /* 0x000fe20000010835 */
[----:B------:R-:W-:Y:S01]  /*79e0*/  LOP3.LUT R54, R54, 0xffff0000, RZ, 0xc0, !PT ;  /* 0xffff000036367812 */ /* 0x000fe200078ec0ff */
[C---:B------:R-:W-:Y:S01]  /*79f0*/  FFMA.FTZ R68, R49.reuse, R52, -R68 ;  /* 0x0000003431447223 */ /* 0x040fe20000010844 */
[----:B------:R-:W-:Y:S01]  /*7a00*/  FFMA.FTZ R63, R49, R62, R63 ;  /* 0x0000003e313f7223 */ /* 0x000fe2000001003f */
[C---:B------:R-:W-:Y:S01]  /*7a10*/  LOP3.LUT R53, R138.reuse, 0xffff0000, RZ, 0xc0, !PT ;  /* 0xffff00008a357812 */ /* 0x040fe200078ec0ff */
[----:B------:R-:W-:Y:S01]  /*7a20*/  IMAD.U32 R62, R138, 0x10000, RZ ;  /* 0x000100008a3e7824 */ /* 0x000fe200078e00ff */
[C---:B------:R-:W-:Y:S01]  /*7a30*/  LOP3.LUT R49, R132.reuse, 0xffff0000, RZ, 0xc0, !PT ;  /* 0xffff000084317812 */ /* 0x040fe200078ec0ff */
[----:B------:R-:W-:Y:S02]  /*7a40*/  IMAD.U32 R52, R132, 0x10000, RZ ;  /* 0x0001000084347824 */ /* 0x000fe400078e00ff */
[----:B------:R-:W-:Y:S01]  /*7a50*/  FFMA.FTZ R48, R48, R140, R67 ;  /* 0x0000008c30307223 */ /* 0x000fe20000010043 */
[C---:B------:R-:W-:Y:S01]  /*7a60*/  IMAD.U32 R51, R50.reuse, 0x10000, RZ ;  /* 0x0001000032337824 */ /* 0x040fe200078e00ff */
        /* <DEDUP_REMOVED lines=19> */
.L_x_2784:
[----:B------:R-:W-:Y:S05]  /*7ba0*/  BSYNC B1 ;  /* 0x0000000000017941 */ /* 0x000fea0003800000 */
.L_x_2783:
        /* <DEDUP_REMOVED lines=10> */
.L_x_2722:
[----:B------:R-:W-:-:S13]  /*7c50*/  ISETP.NE.AND P0, PT, R189, 0x3, PT ;  /* 0x00000003bd00780c */ /* 0x000fda0003f05270 */
[----:B------:R-:W-:Y:S05]  /*7c60*/  @!P0 BRA `(.L_x_2785) ;  /* 0x0000000000048947 */ /* 0x000fea0003800000 */
[----:B------:R-:W-:Y:S01]  /*7c70*/  BPT.TRAP 0x1 ;  /* 0x000000040000795c */ /* 0x000fe20000300000 */
.L_x_2785:
        /* <DEDUP_REMOVED lines=9> */
.L_x_3073:
[----:B------:R-:W-:Y:S05]  /*7d10*/  BSYNC B1 ;  /* 0x0000000000017941 */ /* 0x000fea0003800000 */
.L_x_2786:
        /* <DEDUP_REMOVED lines=20> */
.L_x_2789:
[----:B------:R-:W-:Y:S05]  /*7e60*/  BSYNC B1 ;  /* 0x0000000000017941 */ /* 0x000fea0003800000 */
.L_x_2788:
        /* <DEDUP_REMOVED lines=19> */
.L_x_2791:
[----:B------:R-:W-:Y:S05]  /*7fa0*/  BSYNC B1 ;  /* 0x0000000000017941 */ /* 0x000fea0003800000 */
.L_x_2790:
        /* <DEDUP_REMOVED lines=19> */
.L_x_2793:
[----:B------:R-:W-:Y:S05]  /*80e0*/  BSYNC B1 ;  /* 0x0000000000017941 */ /* 0x000fea0003800000 */
.L_x_2792:
        /* <DEDUP_REMOVED lines=21> */
.L_x_2759:
[----:B------:R-:W-:Y:S05]  /*8240*/  BSYNC B0 ;  /* 0x0000000000007941 */ /* 0x000fea0003800000 */
.L_x_2721:
        /* <DEDUP_REMOVED lines=17> */
.L_x_2795:
[----:B------:R-:W-:Y:S05]  /*8360*/  BSYNC B0 ;  /* 0x0000000000007941 */ /* 0x000fea0003800000 */
.L_x_2794:
[----:B------:R-:W2:Y:S01]  /*8370*/  SYNCS.PHASECHK.TRANS64.TRYWAIT P0, [R110+URZ+0x288b0], R119 ;  /* 0x0288b0776e0075a7 */ /* 0x000ea2000800017f */
[----:B------:R-:W-:Y:S01]  /*8380*/  ULDC UR36, c[0x0][0x2f4] ;  /* 0x0000bd0000247ab9 */ /* 0x000fe20000000800 */
[----:B------:R-:W-:Y:S01]  /*8390*/  ULDC.64 UR38, c[0x0][0x328] ;  /* 0x0000ca0000267ab9 */ /* 0x000fe20000000a00 */
[----:B------:R-:W-:Y:S01]  /*83a0*/  ULDC.64 UR42, c[0x0][0x318] ;  /* 0x0000c600002a7ab9 */ /* 0x000fe20000000a00 */
[----:B------:R-:W-:Y:S04]  /*83b0*/  BSSY B0, `(.L_x_2796) ;  /* 0x0000002000007945 */ /* 0x000fe80003800000 */
[----:B--2---:R-:W-:Y:S05]  /*83c0*/  @!P0 BRA `(.L_x_2797) ;  /* 0x0000018c00488947 */ /* 0x004fea0003800000 */
.L_x_3074:
[----:B------:R-:W-:Y:S05]  /*83d0*/  BSYNC B0 ;  /* 0x0000000000007941 */ /* 0x000fea0003800000 */
.L_x_2796:
        /* <DEDUP_REMOVED lines=18> */
.L_x_2799:
[----:B------:R-:W-:Y:S05]  /*8500*/  BSYNC B0 ;  /* 0x0000000000007941 */ /* 0x000fea0003800000 */
.L_x_2798:
        /* <DEDUP_REMOVED lines=19> */
.L_x_2801:
[----:B------:R-:W-:Y:S05]  /*8640*/  BSYNC B0 ;  /* 0x0000000000007941 */ /* 0x000fea0003800000 */
.L_x_2800:
        /* <DEDUP_REMOVED lines=19> */
.L_x_2803:
[----:B------:R-:W-:Y:S05]  /*8780*/  BSYNC B0 ;  /* 0x0000000000007941 */ /* 0x000fea0003800000 */
.L_x_2802:
        /* <DEDUP_REMOVED lines=19> */
.L_x_2805:
[----:B------:R-:W-:Y:S05]  /*88c0*/  BSYNC B0 ;  /* 0x0000000000007941 */ /* 0x000fea0003800000 */
.L_x_2804:
        /* <DEDUP_REMOVED lines=22> */
.L_x_2716:
[----:B------:R-:W1:Y:S01]  /*8a30*/  LDC R0, c[0x0][0x448] ;  /* 0x00011200ff007b82 */ /* 0x000e620000000800 */
[----:B------:R-:W-:Y:S01]  /*8a40*/  VIADD R3, R191, 0x7f ;  /* 0x0000007fbf037836 */ /* 0x000fe20000000000 */
        /* <DEDUP_REMOVED lines=9> */
[----:B------:R-:W-:Y:S01]  /*8ae0*/  IMAD.MOV.U32 R137, RZ, RZ, RZ ;  /* 0x000000ffff897224 */ /* 0x000fe200078e00ff */
[----:B------:R-:W-:Y:S01]  /*8af0*/  CS2R R134, SRZ ;  /* 0x0000000000867805 */ /* 0x000fe2000001ff00 */
[----:B------:R-:W-:Y:S01]  /*8b00*/  IMAD.MOV.U32 R133, RZ, RZ, RZ ;  /* 0x000000ffff857224 */ /* 0x000fe200078e00ff */
        /* <DEDUP_REMOVED lines=10> */
[----:B-1----:R-:W-:Y:S02]  /*8bb0*/  ISETP.NE.AND P1, PT, R0, 0x1, PT ;  /* 0x000000010000780c */ /* 0x002fe40003f25270 */
[----:B0-----:R-:W-:Y:S02]  /*8bc0*/  CS2R R110, SRZ ;  /* 0x00000000006e7805 */ /* 0x001fe4000001ff00 */
        /* <DEDUP_REMOVED lines=11> */
[----:B------:R-:W0:Y:S08]  /*8c80*/  @P1 LDC R0, c[0x0][0x44c] ;  /* 0x00011300ff001b82 */ /* 0x000e300000000800 */
[----:B------:R-:W1:Y:S01]  /*8c90*/  @P1 LDC R5, c[0x0][0x450] ;  /* 0x00011400ff051b82 */ /* 0x000e620000000800 */
[----:B0-----:R-:W-:-:S05]  /*8ca0*/  @P1 IMAD.HI.U32 R0, R3, R0, RZ ;  /* 0x0000000003001227 */ /* 0x001fca00078e00ff */
[----:B-1----:R-:W-:Y:S02]  /*8cb0*/  @P1 SHF.R.U32.HI R3, RZ, R5, R0 ;  /* 0x00000005ff031219 */ /* 0x002fe40000011600 */
[----:B------:R-:W-:-:S03]  /*8cc0*/  PLOP3.LUT P1, PT, PT, PT, PT, 0x80, 0x0 ;  /* 0x000000000000781c */ /* 0x000fc60003f2f070 */
[----:B------:R-:W-:Y:S02]  /*8cd0*/  IMAD.IADD R3, R128, 0x1, R3 ;  /* 0x0000000180037824 */ /* 0x000fe400078e0203 */
[----:B------:R-:W-:-:S03]  /*8ce0*/  IMAD.MOV.U32 R128, RZ, RZ, RZ ;  /* 0x000000ffff807224 */ /* 0x000fc600078e00ff */
[----:B------:R-:W-:-:S04]  /*8cf0*/  SHF.R.S32.HI R0, RZ, 0x1f, R3 ;  /* 0x0000001fff007819 */ /* 0x000fc80000011403 */
[----:B------:R-:W-:Y:S01]  /*8d00*/  LEA.HI R0, R0, R3, RZ, 0x7 ;  /* 0x0000000300007211 */ /* 0x000fe200078f38ff */
[----:B------:R-:W-:-:S03]  /*8d10*/  IMAD.MOV.U32 R3, RZ, RZ, RZ ;  /* 0x000000ffff037224 */ /* 0x000fc600078e00ff */
[----:B------:R-:W-:Y:S01]  /*8d20*/  SHF.R.S32.HI R4, RZ, 0x7, R0 ;  /* 0x00000007ff047819 */ /* 0x000fe20000011400 */
[----:B------:R-:W-:-:S03]  /*8d30*/  IMAD.MOV.U32 R0, RZ, RZ, RZ ;  /* 0x000000ffff007224 */ /* 0x000fc600078e00ff */
[----:B------:R-:W-:-:S04]  /*8d40*/  VIMNMX R129, R129, R4, PT ;  /* 0x0000000481817248 */ /* 0x000fc80003fe0100 */
[----:B------:R-:W-:Y:S01]  /*8d50*/  ISETP.GE.AND P2, PT, R129, 0x1, PT ;  /* 0x000000018100780c */ /* 0x000fe20003f46270 */
[----:B------:R-:W-:-:S12]  /*8d60*/  @P0 BRA `(.L_x_2807) ;  /* 0x00000000000c0947 */ /* 0x000fd80003800000 */
[----:B------:R-:W0:Y:S01]  /*8d70*/  FENCE.VIEW.ASYNC.G ;  /* 0x00000000000073c6 */ /* 0x000e220000000100 */
[----:B------:R-:W-:Y:S05]  /*8d80*/  WARPSYNC.ALL ;  /* 0x0000000000007948 */ /* 0x000fea0003800000 */
[----:B0-----:R-:W-:Y:S06]  /*8d90*/  BAR.ARV 0xc, 0x180 ;  /* 0x0306000000007b1d */ /* 0x001fec0000002000 */
.L_x_2807:
[----:B------:R-:W-:Y:S01]  /*8da0*/  CS2R R88, SRZ ;  /* 0x0000000000587805 */ /* 0x000fe2000001ff00 */
[----:B------:R-:W-:Y:S06]  /*8db0*/  @!P2 BRA `(.L_x_2808) ;  /* 0x000000e800e4a947 */ /* 0x000fec0003800000 */
[----:B------:R-:W-:-:S03]  /*8dc0*/  UMOV UR4, 0xffffffff ;  /* 0xffffffff00047882 */ /* 0x000fc60000000000 */
[----:B------:R-:W-:Y:S05]  /*8dd0*/  BRA.DIV UR4, `(.L_x_2809) ;  /* 0x0000018204d87947 */ /* 0x000fea000b800000 */
[----:B------:R0:W1:Y:S02]  /*8de0*/  SHFL.IDX PT, R190, R224, RZ, 0x1f ;  /* 0x00001fffe0be7589 */ /* 0x00006400000e0000 */
.L_x_3077:
        /* <DEDUP_REMOVED lines=25> */
.L_x_2810:
        /* <DEDUP_REMOVED lines=12> */
.L_x_2814:
[----:B--2---:R2:W3:Y:S02]  /*9040*/  SYNCS.PHASECHK.TRANS64.TRYWAIT P0, [R2+URZ+0x28800], R3 ;  /* 0x02880003020075a7 */ /* 0x0044e4000800017f */
[----:B---3--:R-:W-:Y:S05]  /*9050*/  @!P0 NANOSLEEP.SYNCS 0x989680 ;  /* 0x009896800000895d */ /* 0x008fea0003900000 */
[----:B------:R-:W3:Y:S02]  /*9060*/  @!P0 SYNCS.PHASECHK.TRANS64 P0, [R2+URZ+0x28800], R3 ;  /* 0x02880003020085a7 */ /* 0x000ee4000800007f */
[----:B---3--:R-:W-:Y:S05]  /*9070*/  @!P0 BRA `(.L_x_2814) ;  /* 0xfffffffc00f08947 */ /* 0x008fea000383ffff */
.L_x_2813:
[----:B------:R-:W-:Y:S05]  /*9080*/  BSYNC B0 ;  /* 0x0000000000007941 */ /* 0x000fea0003800000 */
.L_x_2812:
[----:B------:R-:W-:Y:S05]  /*9090*/  BRA `(.L_x_2815) ;  /* 0x0000005000e87947 */ /* 0x000fea0003800000 */
.L_x_2811:
        /* <DEDUP_REMOVED lines=29> */
.L_x_2816:
        /* <DEDUP_REMOVED lines=39> */
.L_x_3083:
        /* <DEDUP_REMOVED lines=31> */
.L_x_2821:
[----:B------:R-:W-:Y:S05]  /*96d0*/  BSYNC B1 ;  /* 0x0000000000017941 */ /* 0x000fea0003800000 */
.L_x_2820:
        /* <DEDUP_REMOVED lines=23> */
.L_x_3089:
        /* <DEDUP_REMOVED lines=30> */
.L_x_2824:
[----:B------:R-:W-:Y:S05]  /*9a30*/  BSYNC B1 ;  /* 0x0000000000017941 */ /* 0x000fea0003800000 */
.L_x_2823:
        /* <DEDUP_REMOVED lines=22> */
.L_x_3095:
        /* <DEDUP_REMOVED lines=31> */
.L_x_2827:
[----:B------:R-:W-:Y:S05]  /*9d90*/  BSYNC B1 ;  /* 0x0000000000017941 */ /* 0x000fea0003800000 */
.L_x_2826:
        /* <DEDUP_REMOVED lines=23> */
.L_x_3101:
        /* <DEDUP_REMOVED lines=34> */
.L_x_2830:
[----:B------:R-:W-:Y:S05]  /*a130*/  BSYNC B1 ;  /* 0x0000000000017941 */ /* 0x000fea0003800000 */
.L_x_2829:
        /* <DEDUP_REMOVED lines=18> */
.L_x_3102:
[----:B------:R-:W-:Y:S05]  /*a260*/  BSYNC B1 ;  /* 0x0000000000017941 */ /* 0x000fea0003800000 */
.L_x_2831:
        /* <DEDUP_REMOVED lines=55> */
.L_x_2836:
[----:B------:R-:W-:Y:S05]  /*a5e0*/  BSYNC B2 ;  /* 0x0000000000027941 */ /* 0x000fea0003800000 */
.L_x_2835:
        /* <DEDUP_REMOVED lines=47> */
.L_x_2834:
[----:B------:R-:W-:Y:S05]  /*a8e0*/  BSYNC B1 ;  /* 0x0000000000017941 */ /* 0x000fea0003800000 */
.L_x_2833:
        /* <DEDUP_REMOVED lines=54> */
.L_x_2840:
[----:B------:R-:W-:Y:S05]  /*ac50*/  BSYNC B2 ;  /* 0x0000000000027941 */ /* 0x000fea0003800000 */
.L_x_2839:
        /* <DEDUP_REMOVED lines=47> */
.L_x_2838:
[----:B------:R-:W-:Y:S05]  /*af50*/  BSYNC B1 ;  /* 0x0000000000017941 */ /* 0x000fea0003800000 */
.L_x_2837:
        /* <DEDUP_REMOVED lines=54> */
.L_x_2844:
[----:B------:R-:W-:Y:S05]  /*b2c0*/  BSYNC B2 ;  /* 0x0000000000027941 */ /* 0x000fea0003800000 */
.L_x_2843:
        /* <DEDUP_REMOVED lines=47> */
.L_x_2842:
[----:B------:R-:W-:Y:S05]  /*b5c0*/  BSYNC B1 ;  /* 0x0000000000017941 */ /* 0x000fea0003800000 */
.L_x_2841:
        /* <DEDUP_REMOVED lines=53> */
.L_x_2847:
[----:B------:R-:W-:Y:S05]  /*b920*/  BSYNC B1 ;  /* 0x0000000000017941 */ /* 0x000fea0003800000 */
.L_x_2846:
        /* <DEDUP_REMOVED lines=48> */
.L_x_2818:
        /* <DEDUP_REMOVED lines=79> */
.L_x_3112:
        /* <DEDUP_REMOVED lines=19> */
.L_x_2850:
[----:B------:R-:W-:Y:S05]  /*c250*/  BSYNC B1 ;  /* 0x0000000000017941 */ /* 0x000fea0003800000 */
.L_x_2849:
        /* <DEDUP_REMOVED lines=66> */
.L_x_3122:
        /* <DEDUP_REMOVED lines=23> */
.L_x_2853:
[----:B------:R-:W-:Y:S05]  /*c7f0*/  BSYNC B1 ;  /* 0x0000000000017941 */ /* 0x000fea0003800000 */
.L_x_2852:
        /* <DEDUP_REMOVED lines=22> */
.L_x_3123:
[----:B------:R-:W-:Y:S05]  /*c960*/  BSYNC B1 ;  /* 0x0000000000017941 */ /* 0x000fea0003800000 */
.L_x_2854:
        /* <DEDUP_REMOVED lines=105> */
.L_x_2857:
[----:B------:R-:W-:Y:S05]  /*d000*/  BSYNC B1 ;  /* 0x0000000000017941 */ /* 0x000fea0003800000 */
.L_x_2856:
[----:B------:R-:W-:Y:S04]  /*d010*/  BSSY B1, `(.L_x_2858) ;  /* 0x0000068000017945 */ /* 0x000fe80003800000 */
[----:B------:R-:W-:Y:S05]  /*d020*/  @P2 BRA `(.L_x_2859) ;  /* 0x0000000400982947 */ /* 0x000fea0003800000 */
[----:B------:R-:W-:Y:S02]  /*d030*/  LEA.HI R20, R47, R206, RZ, 0x1d ;  /* 0x000000ce2f147211 */ /* 0x000fe400078fe8ff */
[----:B------:R-:W-:Y:S02]  /*d040*/  SHF.R.U32.HI R37, RZ, 0x10, R5 ;  /* 0x00000010ff257819 */ /* 0x000fe40000011605 */
[----:B01----:R-:W-:Y:S01]  /*d050*/  SHF.R.S32.HI R29, RZ, 0x1f, R20 ;  /* 0x0000001fff1d7819 */ /* 0x003fe20000011414 */
        /* <DEDUP_REMOVED lines=9> */
[----:B------:R-:W0:Y:S01]  /*d0f0*/  LDS.128 R28, [R223] ;  /* 0x00000000df1c7984 */ /* 0x000e220000000c00 */
[----:B------:R-:W-:Y:S02]  /*d100*/  PRMT R64, R64, 0x5410, R7 ;  /* 0x0000541040407816 */ /* 0x000fe40000000007 */
[----:B------:R-:W-:-:S02]  /*d110*/  IADD3 R21, R20, R21, R199 ;  /* 0x0000001514157210 */ /* 0x000fc40007ffe0c7 */
[----:B------:R-:W-:Y:S02]  /*d120*/  SHF.R.U64 R20, R4, 0x10, R5 ;  /* 0x0000001004147819 */ /* 0x000fe40000001205 */
[--C-:B------:R-:W-:Y:S01]  /*d130*/  SHF.R.U64 R5, R24, 0x10, R25.reuse ;  /* 0x0000001018057819 */ /* 0x100fe20000001219 */
[----:B------:R-:W-:Y:S01]  /*d140*/  IMAD R21, R21, 0x2, R2 ;  /* 0x0000000215157824 */ /* 0x000fe200078e0202 */
[----:B------:R-:W-:Y:S02]  /*d150*/  SHF.R.U32.HI R25, RZ, 0x10, R25 ;  /* 0x00000010ff197819 */ /* 0x000fe40000011619 */
[----:B------:R-:W-:Y:S02]  /*d160*/  SHF.R.U64 R4, R26, 0x10, R27 ;  /* 0x000000101a047819 */ /* 0x000fe4000000121b */
[----:B------:R-:W1:Y:S01]  /*d170*/  LDS.128 R32, [R21+0x10400] ;  /* 0x0104000015207984 */ /* 0x000e620000000c00 */
[----:B------:R-:W-:Y:S02]  /*d180*/  PRMT R56, R56, 0x5410, R5 ;  /* 0x0000541038387816 */ /* 0x000fe40000000005 */
[----:B------:R-:W-:-:S02]  /*d190*/  SHF.R.U32.HI R27, RZ, 0x10, R27 ;  /* 0x00000010ff1b7819 */ /* 0x000fc4000001161b */
[----:B------:R-:W-:Y:S01]  /*d1a0*/  PRMT R61, R61, 0x5410, R20 ;  /* 0x000054103d3d7816 */ /* 0x000fe20000000014 */
[----:B------:R-:W-:Y:S01]  /*d1b0*/  IMAD.U32 R37, R56, 0x10000, RZ ;  /* 0x0001000038257824 */ /* 0x000fe200078e00ff */
[----:B------:R-:W-:Y:S02]  /*d1c0*/  PRMT R58, R58, 0x5410, R25 ;  /* 0x000054103a3a7816 */ /* 0x000fe40000000019 */
[----:B------:R-:W-:Y:S01]  /*d1d0*/  PRMT R59, R59, 0x5410, R4 ;  /* 0x000054103b3b7816 */ /* 0x000fe20000000004 */
[----:B------:R-:W-:Y:S01]  /*d1e0*/  IMAD.U32 R36, R61, 0x10000, RZ ;  /* 0x000100003d247824 */ /* 0x000fe200078e00ff */
[----:B------:R-:W-:Y:S02]  /*d1f0*/  PRMT R63, R63, 0x5410, R6 ;  /* 0x000054103f3f7816 */ /* 0x000fe40000000006 */
[----:B------:R-:W-:Y:S02]  /*d200*/  PRMT R60, R60, 0x5410, R27 ;  /* 0x000054103c3c7816 */ /* 0x000fe4000000001b */
[----:B------:R-:W-:-:S02]  /*d210*/  LOP3.LUT R56, R56, 0xffff0000, RZ, 0xc0, !PT ;  /* 0xffff000038387812 */ /* 0x000fc400078ec0ff */
        /* <DEDUP_REMOVED lines=45> */
[----:B------:R-:W-:Y:S01]  /*d4f0*/  FMUL.FTZ R28, R29, R4 ;  /* 0x000000041d1c7220 */ /* 0x000fe20000410000 */
        /* <DEDUP_REMOVED lines=25> */
.L_x_2859:
[----:B------:R-:W-:Y:S05]  /*d690*/  BSYNC B1 ;  /* 0x0000000000017941 */ /* 0x000fea0003800000 */
.L_x_2858:
        /* <DEDUP_REMOVED lines=104> */
.L_x_2861:
[----:B------:R-:W-:Y:S05]  /*dd20*/  BSYNC B1 ;  /* 0x0000000000017941 */ /* 0x000fea0003800000 */
.L_x_2860:
[----:B------:R-:W-:Y:S01]  /*dd30*/  PRMT R20, R3, 0x5410, R0 ;  /* 0x0000541003147816 */ /* 0x000fe20000000000 */
[----:B------:R-:W-:Y:S06]  /*dd40*/  @P0 BRA `(.L_x_2845) ;  /* 0x0000000400980947 */ /* 0x000fec0003800000 */
[----:B------:R-:W-:Y:S02]  /*dd50*/  LEA.HI R47, R47, R206, RZ, 0x1d ;  /* 0x000000ce2f2f7211 */ /* 0x000fe400078fe8ff */
[----:B--23--:R-:W-:Y:S02]  /*dd60*/  SHF.R.U64 R21, R12, 0x10, R13 ;  /* 0x000000100c157819 */ /* 0x00cfe4000000120d */
[----:B------:R-:W-:Y:S01]  /*dd70*/  SHF.R.S32.HI R0, RZ, 0x1f, R47 ;  /* 0x0000001fff007819 */ /* 0x000fe2000001142f */
[----:B------:R-:W-:Y:S01]  /*dd80*/  IMAD.SHL.U32 R3, R47, 0x8, RZ ;  /* 0x000000082f037824 */ /* 0x000fe200078e00ff */
[----:B------:R-:W-:Y:S02]  /*dd90*/  SHF.R.U32.HI R12, RZ, 0x10, R13 ;  /* 0x00000010ff0c7819 */ /* 0x000fe4000001160d */
[----:B------:R-:W-:Y:S02]  /*dda0*/  LEA.HI R0, R0, R47, RZ, 0x3 ;  /* 0x0000002f00007211 */ /* 0x000fe400078f18ff */
[----:B------:R-:W-:-:S02]  /*ddb0*/  LOP3.LUT R3, R194, 0x38, R3, 0xf8, !PT ;  /* 0x00000038c2037812 */ /* 0x000fc400078ef803 */
[----:B------:R-:W-:Y:S01]  /*ddc0*/  PRMT R71, R71, 0x5410, R12 ;  /* 0x0000541047477816 */ /* 0x000fe2000000000c */
[----:B------:R-:W-:Y:S01]  /*ddd0*/  IMAD.SHL.U32 R4, R0, 0x400, RZ ;  /* 0x0000040000047824 */ /* 0x000fe200078e00ff */
[----:B------:R-:W-:Y:S02]  /*dde0*/  LOP3.LUT R0, R3, R228, RZ, 0x3c, !PT ;  /* 0x000000e403007212 */ /* 0x000fe400078e3cff */
[--C-:B-1----:R-:W-:Y:S02]  /*ddf0*/  SHF.R.U64 R28, R14, 0x10, R15.reuse ;  /* 0x000000100e1c7819 */ /* 0x102fe4000000120f */
[----:B------:R-:W-:Y:S02]  /*de00*/  LOP3.LUT R3, R4, 0x7fffe000, RZ, 0xc0, !PT ;  /* 0x7fffe00004037812 */ /* 0x000fe400078ec0ff */
[----:B------:R-:W1:Y:S01]  /*de10*/  LDS.128 R4, [R221] ;  /* 0x00000000dd047984 */ /* 0x000e620000000c00 */
[----:B0-----:R-:W-:Y:S02]  /*de20*/  SHF.R.U32.HI R29, RZ, 0x10, R15 ;  /* 0x00000010ff1d7819 */ /* 0x001fe4000001160f */
[----:B------:R-:W-:-:S02]  /*de30*/  IADD3 R3, R0, R3, R197 ;  /* 0x0000000300037210 */ /* 0x000fc40007ffe0c5 */
[--C-:B------:R-:W-:Y:S02]  /*de40*/  SHF.R.U64 R0, R8, 0x10, R9.reuse ;  /* 0x0000001008007819 */ /* 0x100fe40000001209 */
[----:B------:R-:W-:Y:S01]  /*de50*/  SHF.R.U32.HI R8, RZ, 0x10, R9 ;  /* 0x00000010ff087819 */ /* 0x000fe20000011609 */
[----:B------:R-:W-:Y:S01]  /*de60*/  IMAD R3, R3, 0x2, R2 ;  /* 0x0000000203037824 */ /* 0x000fe200078e0202 */
[----:B------:R-:W-:Y:S02]  /*de70*/  PRMT R57, R57, 0x5410, R0 ;  /* 0x0000541039397816 */ /* 0x000fe40000000000 */
[--C-:B------:R-:W-:Y:S02]  /*de80*/  SHF.R.U64 R9, R10, 0x10, R11.reuse ;  /* 0x000000100a097819 */ /* 0x100fe4000000120b */
[----:B------:R-:W0:Y:S01]  /*de90*/  LDS.128 R24, [R3+0x10400] ;  /* 0x0104000003187984 */ /* 0x000e220000000c00 */
[----:B------:R-:W-:Y:S02]  /*dea0*/  SHF.R.U32.HI R10, RZ, 0x10, R11 ;  /* 0x00000010ff0a7819 */ /* 0x000fe4000001160b */
[----:B------:R-:W-:-:S02]  /*deb0*/  PRMT R70, R70, 0x5410, R21 ;  /* 0x0000541046467816 */ /* 0x000fc40000000015 */
[----:B------:R-:W-:Y:S02]  /*dec0*/  PRMT R67, R67, 0x5410, R8 ;  /* 0x0000541043437816 */ /* 0x000fe40000000008 */
[----:B------:R-:W-:Y:S01]  /*ded0*/  PRMT R28, R20, 0x5432, R28 ;  /* 0x00005432141c7816 */ /* 0x000fe2000000001c */
[----:B------:R-:W-:Y:S01]  /*dee0*/  IMAD.U32 R21, R70, 0x10000, RZ ;  /* 0x0001000046157824 */ /* 0x000fe200078e00ff */
[----:B------:R-:W-:Y:S02]  /*def0*/  PRMT R29, R20, 0x5410, R29 ;  /* 0x00005410141d7816 */ /* 0x000fe4000000001d */
[----:B------:R-:W-:Y:S02]  /*df00*/  PRMT R69, R69, 0x5410, R10 ;  /* 0x0000541045457816 */ /* 0x000fe4000000000a */
        /* <DEDUP_REMOVED lines=74> */
.L_x_2845:
[----:B------:R-:W-:Y:S05]  /*e3b0*/  BSYNC B0 ;  /* 0x0000000000007941 */ /* 0x000fea0003800000 */
.L_x_2817:
        /* <DEDUP_REMOVED lines=8> */
.L_x_2815:
[----:B------:R-:W-:-:S13]  /*e440*/  ISETP.NE.AND P0, PT, R189, 0x3, PT ;  /* 0x00000003bd00780c */ /* 0x000fda0003f05270 */
[----:B------:R-:W-:Y:S05]  /*e450*/  @!P0 BRA `(.L_x_2862) ;  /* 0x0000000000048947 */ /* 0x000fea0003800000 */
[----:B------:R-:W-:Y:S01]  /*e460*/  BPT.TRAP 0x1 ;  /* 0x000000040000795c */ /* 0x000fe20000300000 */
.L_x_2862:
[----:B------:R-:W-:Y:S01]  /*e470*/  IMAD R0, R184, 0x8, R2 ;  /* 0x00000008b8007824 */ /* 0x000fe200078e0202 */
[----:B012---:R-:W-:-:S04]  /*e480*/  SHF.L.U32 R3, R186, 0x1f, RZ ;  /* 0x0000001fba037819 */ /* 0x007fc800000006ff */
[----:B------:R0:W1:Y:S01]  /*e490*/  SYNCS.PHASECHK.TRANS64.TRYWAIT P2, [R0+URZ+0x28830], R3 ;  /* 0x02883003000075a7 */ /* 0x000062000804017f */
[----:B------:R-:W-:Y:S05]  /*e4a0*/  @!P0 BRA `(.L_x_2863) ;  /* 0x0000000000048947 */ /* 0x000fea0003800000 */
[----:B------:R-:W-:Y:S01]  /*e4b0*/  BPT.TRAP 0x1 ;  /* 0x000000040000795c */ /* 0x000fe20000300000 */
.L_x_2863:
[----:B---34-:R-:W2:Y:S02]  /*e4c0*/  S2R R4, SR_TID.X ;  /* 0x0000000000047919 */ /* 0x018ea40000002100 */
[----:B--2---:R-:W-:-:S04]  /*e4d0*/  LOP3.LUT R4, R4, 0x7f, RZ, 0xc0, !PT ;  /* 0x0000007f04047812 */ /* 0x004fc800078ec0ff */
[----:B------:R-:W-:Y:S01]  /*e4e0*/  ISETP.NE.AND P1, PT, R4, RZ, PT ;  /* 0x000000ff0400720c */ /* 0x000fe20003f25270 */
[----:B-1----:R-:W-:-:S12]  /*e4f0*/  @P2 BRA `(.L_x_2864) ;  /* 0x0000000000082947 */ /* 0x002fd80003800000 */
[----:B------:R-:W1:Y:S02]  /*e500*/  SYNCS.PHASECHK.TRANS64.TRYWAIT P2, [R0+URZ+0x28830], R3 ;  /* 0x02883003000075a7 */ /* 0x000e64000804017f */
[----:B-1----:R-:W-:Y:S05]  /*e510*/  @!P2 BRA `(.L_x_2865) ;  /* 0x0000013c00f8a947 */ /* 0x002fea0003800000 */
.L_x_2864:
        /* <DEDUP_REMOVED lines=51> */
[----:B------:R-:W0:Y:S01]  /*e850*/  LDC R7, c[0x0][0x448] ;  /* 0x00011200ff077b82 */ /* 0x000e220000000800 */
[----:B------:R-:W-:Y:S01]  /*e860*/  ULDC UR4, c[0x0][0x9d8] ;  /* 0x0002760000047ab9 */ /* 0x000fe20000000800 */
[----:B------:R-:W-:Y:S01]  /*e870*/  R2UR UR26, R8 ;  /* 0x00000000081a72ca */ /* 0x000fe200000e0000 */
[C---:B------:R-:W-:Y:S01]  /*e880*/  VIADD R8, R6.reuse, 0x404 ;  /* 0x0000040406087836 */ /* 0x040fe20000000000 */
[----:B------:R-:W-:Y:S01]  /*e890*/  ULDC UR5, c[0x0][0x988] ;  /* 0x0002620000057ab9 */ /* 0x000fe20000000800 */
[----:B------:R-:W-:Y:S01]  /*e8a0*/  VIADD R6, R6, 0x406 ;  /* 0x0000040606067836 */ /* 0x000fe20000000000 */
[----:B------:R-:W-:Y:S01]  /*e8b0*/  ULDC UR6, c[0x0][0x9d8] ;  /* 0x0002760000067ab9 */ /* 0x000fe20000000800 */
[----:B------:R-:W-:Y:S01]  /*e8c0*/  @!P1 VIADD R0, R0, 0x28840 ;  /* 0x0002884000009836 */ /* 0x000fe20000000000 */
[----:B------:R-:W-:Y:S01]  /*e8d0*/  R2UR UR30, R8 ;  /* 0x00000000081e72ca */ /* 0x000fe200000e0000 */
[----:B------:R-:W-:Y:S01]  /*e8e0*/  ULDC UR7, c[0x0][0x9d8] ;  /* 0x0002760000077ab9 */ /* 0x000fe20000000800 */
[----:B------:R-:W-:-:S02]  /*e8f0*/  R2UR UR34, R6 ;  /* 0x00000000062272ca */ /* 0x000fc400000e0000 */
[----:B------:R-:W-:Y:S02]  /*e900*/  CS2R R150, SRZ ;  /* 0x0000000000967805 */ /* 0x000fe4000001ff00 */
[----:B------:R-:W-:Y:S02]  /*e910*/  @!P1 PRMT R0, RZ, 0x654, R0 ;  /* 0x00000654ff009816 */ /* 0x000fe40000000000 */
        /* <DEDUP_REMOVED lines=11> */
[----:B0-----:R-:W-:Y:S02]  /*e9d0*/  ISETP.NE.AND P2, PT, R7, 0x1, PT ;  /* 0x000000010700780c */ /* 0x001fe40003f45270 */
[----:B------:R-:W-:Y:S02]  /*e9e0*/  CS2R R124, SRZ ;  /* 0x00000000007c7805 */ /* 0x000fe4000001ff00 */
[----:B------:R-:W-:Y:S02]  /*e9f0*/  CS2R R122, SRZ ;  /* 0x00000000007a7805 */ /* 0x000fe4000001ff00 */
[----:B------:R-:W-:Y:S02]  /*ea00*/  CS2R R120, SRZ ;  /* 0x0000000000787805 */ /* 0x000fe4000001ff00 */
[----:B------:R-:W-:-:S02]  /*ea10*/  CS2R R118, SRZ ;  /* 0x0000000000767805 */ /* 0x000fc4000001ff00 */
[----:B------:R-:W-:Y:S02]  /*ea20*/  CS2R R116, SRZ ;  /* 0x0000000000747805 */ /* 0x000fe4000001ff00 */
[----:B------:R-:W-:Y:S01]  /*ea30*/  CS2R R114, SRZ ;  /* 0x0000000000727805 */ /* 0x000fe2000001ff00 */
[----:B------:R-:W0:Y:S01]  /*ea40*/  @P2 LDC R7, c[0x0][0x44c] ;  /* 0x00011300ff072b82 */ /* 0x000e220000000800 */
        /* <DEDUP_REMOVED lines=34> */
[----:B-----5:R2:W3:Y:S01]  /*ec70*/  MUFU.TANH R113, R26 ;  /* 0x0000001a00717308 */ /* 0x0204e20000002400 */
[----:B-1----:R-:W1:Y:S01]  /*ec80*/  @P2 LDC R30, c[0x0][0x450] ;  /* 0x00011400ff1e2b82 */ /* 0x002e620000000800 */
[----:B------:R-:W-:Y:S01]  /*ec90*/  FMUL.FTZ R46, R46, UR4 ;  /* 0x000000042e2e7c20 */ /* 0x000fe20008410000 */
[----:B------:R-:W-:Y:S01]  /*eca0*/  FMUL.FTZ R47, R47, UR4 ;  /* 0x000000042f2f7c20 */ /* 0x000fe20008410000 */
[----:B------:R-:W-:Y:S01]  /*ecb0*/  FMUL.FTZ R50, R50, UR4 ;  /* 0x0000000432327c20 */ /* 0x000fe20008410000 */
[----:B------:R-:W-:Y:S01]  /*ecc0*/  FMUL.FTZ R51, R51, UR4 ;  /* 0x0000000433337c20 */ /* 0x000fe20008410000 */
[----:B------:R-:W-:Y:S01]  /*ecd0*/  FMUL.FTZ R54, R54, UR4 ;  /* 0x0000000436367c20 */ /* 0x000fe20008410000 */
[----:B------:R-:W-:Y:S01]  /*ece0*/  FMUL.FTZ R6, R28, UR4 ;  /* 0x000000041c067c20 */ /* 0x000fe20008410000 */
[----:B------:R4:W-:Y:S01]  /*ecf0*/  MUFU.TANH R103, R34 ;  /* 0x0000002200677308 */ /* 0x0009e20000002400 */
[----:B--2---:R-:W-:-:S02]  /*ed00*/  IMAD.IADD R26, R204, 0x1, R191 ;  /* 0x00000001cc1a7824 */ /* 0x004fc400078e02bf */
[----:B------:R-:W-:Y:S01]  /*ed10*/  FMUL.FTZ R55, R55, UR4 ;  /* 0x0000000437377c20 */ /* 0x000fe20008410000 */
[----:B------:R-:W-:Y:S01]  /*ed20*/  FMUL.FTZ R28, R53, UR4 ;  /* 0x00000004351c7c20 */ /* 0x000fe20008410000 */
[----:B------:R-:W-:Y:S01]  /*ed30*/  FMUL.FTZ R58, R58, UR4 ;  /* 0x000000043a3a7c20 */ /* 0x000fe20008410000 */
[----:B0-----:R-:W-:-:S04]  /*ed40*/  @P2 IMAD.HI.U32 R7, R26, R7, RZ ;  /* 0x000000071a072227 */ /* 0x001fc800078e00ff */
        /* <DEDUP_REMOVED lines=11> */
[----:B-1----:R-:W-:Y:S01]  /*ee00*/  @P2 SHF.R.U32.HI R26, RZ, R30, R7 ;  /* 0x0000001eff1a2219 */ /* 0x002fe20000011607 */
[----:B------:R-:W-:-:S02]  /*ee10*/  IMAD.MOV.U32 R30, RZ, RZ, -0x80 ;  /* 0xffffff80ff1e7424 */ /* 0x000fc400078e00ff */
[----:B------:R-:W-:Y:S01]  /*ee20*/  FMUL.FTZ R74, R74, UR4 ;  /* 0x000000044a4a7c20 */ /* 0x000fe20008410000 */
[----:B------:R-:W-:Y:S01]  /*ee30*/  FMUL.FTZ R75, R75, UR4 ;  /* 0x000000044b4b7c20 */ /* 0x000fe20008410000 */
[----:B------:R-:W-:Y:S01]  /*ee40*/  FMUL.FTZ R5, R25, UR4 ;  /* 0x0000000419057c20 */ /* 0x000fe20008410000 */
[----:B------:R-:W1:Y:S01]  /*ee50*/  SHFL.IDX PT, R7, R26, 0x1, 0x1c1f ;  /* 0x003c1f001a077f89 */ /* 0x000e6200000e0000 */
[----:B------:R-:W-:Y:S01]  /*ee60*/  IMAD R30, R129, R30, 0x80 ;  /* 0x00000080811e7424 */ /* 0x000fe200078e021e */
[----:B------:R-:W2:Y:S01]  /*ee70*/  MUFU.TANH R35, R35 ;  /* 0x0000002300237308 */ /* 0x000ea20000002400 */
[----:B------:R-:W-:Y:S01]  /*ee80*/  FMUL.FTZ R25, R49, UR4 ;  /* 0x0000000431197c20 */ /* 0x000fe20008410000 */
[----:B------:R-:W-:Y:S01]  /*ee90*/  FMUL.FTZ R78, R78, UR4 ;  /* 0x000000044e4e7c20 */ /* 0x000fe20008410000 */
[----:B----4-:R-:W-:Y:S02]  /*eea0*/  VIADD R34, R30, 0x1 ;  /* 0x000000011e227836 */ /* 0x010fe40000000000 */
[----:B------:R-:W-:Y:S01]  /*eeb0*/  FMUL.FTZ R79, R79, UR4 ;  /* 0x000000044f4f7c20 */ /* 0x000fe20008410000 */
[----:B------:R-:W-:-:S02]  /*eec0*/  IMAD.IADD R36, R193, 0x1, R30 ;  /* 0x00000001c1247824 */ /* 0x000fc400078e021e */
[----:B------:R-:W-:Y:S01]  /*eed0*/  FMUL.FTZ R20, R45, UR4 ;  /* 0x000000042d147c20 */ /* 0x000fe20008410000 */
[C---:B------:R-:W-:Y:S01]  /*eee0*/  IMAD R34, R203.reuse, -0x2, R34 ;  /* 0xfffffffecb227824 */ /* 0x040fe200078e0222 */
[----:B------:R-:W4:Y:S01]  /*eef0*/  MUFU.TANH R38, R38 ;  /* 0x0000002600267308 */ /* 0x000f220000002400 */
[----:B------:R-:W-:Y:S02]  /*ef00*/  IMAD R36, R203, -0x2, R36 ;  /* 0xfffffffecb247824 */ /* 0x000fe400078e0224 */
[----:B------:R-:W-:Y:S01]  /*ef10*/  FMUL.FTZ R82, R82, UR4 ;  /* 0x0000000452527c20 */ /* 0x000fe20008410000 */
[----:B------:R-:W-:Y:S01]  /*ef20*/  FMUL.FTZ R9, R32, UR4 ;  /* 0x0000000420097c20 */ /* 0x000fe20008410000 */
[----:B------:R-:W-:Y:S01]  /*ef30*/  IADD3 R105, -R192, R34, R193 ;  /* 0x00000022c0697210 */ /* 0x000fe20007ffe1c1 */
[----:B------:R-:W-:Y:S01]  /*ef40*/  FMUL.FTZ R32, R57, UR4 ;  /* 0x0000000439207c20 */ /* 0x000fe20008410000 */
[----:B------:R-:W-:Y:S01]  /*ef50*/  FMUL.FTZ R83, R83, UR4 ;  /* 0x0000000453537c20 */ /* 0x000fe20008410000 */
[----:B------:R-:W-:Y:S01]  /*ef60*/  FMUL.FTZ R86, R86, UR4 ;  /* 0x0000000456567c20 */ /* 0x000fe20008410000 */
[----:B------:R-:W4:Y:S01]  /*ef70*/  MUFU.TANH R39, R39 ;  /* 0x0000002700277308 */ /* 0x000f220000002400 */
[----:B------:R-:W-:Y:S01]  /*ef80*/  FMUL.FTZ R87, R87, UR4 ;  /* 0x0000000457577c20 */ /* 0x000fe20008410000 */
[----:B------:R-:W4:Y:S01]  /*ef90*/  SHFL.IDX PT, R26, R26, RZ, 0x1c1f ;  /* 0x001c1fff1a1a7589 */ /* 0x000f2200000e0000 */
[----:B------:R-:W-:Y:S01]  /*efa0*/  FMUL.FTZ R3, R24, UR4 ;  /* 0x0000000418037c20 */ /* 0x000fe20008410000 */
[----:B------:R-:W-:Y:S01]  /*efb0*/  FMUL.FTZ R8, R29, UR4 ;  /* 0x000000041d087c20 */ /* 0x000fe20008410000 */
[----:B------:R-:W-:Y:S01]  /*efc0*/  FMUL.FTZ R13, R40, UR4 ;  /* 0x00000004280d7c20 */ /* 0x000fe20008410000 */
[----:B-1----:R-:W-:Y:S01]  /*efd0*/  VIADDMNMX R30, R7, R105, R36, PT ;  /* 0x00000069071e7246 */ /* 0x002fe20003800124 */
[----:B------:R-:W-:Y:S01]  /*efe0*/  FMUL.FTZ R7, R71, UR4 ;  /* 0x0000000447077c20 */ /* 0x000fe20008410000 */
[----:B------:R-:W1:Y:S01]  /*eff0*/  MUFU.TANH R42, R42 ;  /* 0x0000002a002a7308 */ /* 0x000e620000002400 */
[----:B------:R-:W-:Y:S01]  /*f000*/  FMUL.FTZ R65, R65, UR4 ;  /* 0x0000000441417c20 */ /* 0x000fe20008410000 */
[----:B------:R-:W-:Y:S01]  /*f010*/  ISETP.GT.AND P4, PT, R30, RZ, PT ;  /* 0x000000ff1e00720c */ /* 0x000fe20003f84270 */
[----:B------:R-:W-:Y:S01]  /*f020*/  FMUL.FTZ R14, R44, UR4 ;  /* 0x000000042c0e7c20 */ /* 0x000fe20008410000 */
[C---:B------:R-:W-:Y:S01]  /*f030*/  ISETP.GT.AND P5, PT, R30.reuse, 0x1, PT ;  /* 0x000000011e00780c */ /* 0x040fe20003fa4270 */
[----:B------:R-:W-:Y:S01]  /*f040*/  FMUL.FTZ R69, R69, UR4 ;  /* 0x0000000445457c20 */ /* 0x000fe20008410000 */
[----:B------:R-:W-:Y:S01]  /*f050*/  ISETP.GT.AND P3, PT, R30, 0x8, PT ;  /* 0x000000081e00780c */ /* 0x000fe20003f64270 */
[----:B------:R-:W-:Y:S01]  /*f060*/  FMUL.FTZ R73, R73, UR4 ;  /* 0x0000000449497c20 */ /* 0x000fe20008410000 */
[----:B---3--:R-:W-:Y:S01]  /*f070*/  FSEL R113, R113, -INF , P4 ;  /* 0xff80000071717808 */ /* 0x008fe20002000000 */
[----:B------:R-:W3:Y:S01]  /*f080*/  MUFU.TANH R43, R43 ;  /* 0x0000002b002b7308 */ /* 0x000ee20000002400 */
[----:B0-----:R-:W-:Y:S01]  /*f090*/  FSEL R111, R27, -INF , P5 ;  /* 0xff8000001b6f7808 */ /* 0x001fe20002800000 */
[----:B------:R-:W-:Y:S01]  /*f0a0*/  FMUL.FTZ R21, R48, UR4 ;  /* 0x0000000430157c20 */ /* 0x000fe20008410000 */
[----:B------:R-:W-:Y:S01]  /*f0b0*/  ISETP.GT.AND P4, PT, R30, 0x9, PT ;  /* 0x000000091e00780c */ /* 0x000fe20003f84270 */
[----:B------:R-:W-:Y:S01]  /*f0c0*/  FMUL.FTZ R81, R81, UR4 ;  /* 0x0000000451517c20 */ /* 0x000fe20008410000 */
[----:B------:R-:W-:Y:S01]  /*f0d0*/  FSEL R109, R109, -INF , P3 ;  /* 0xff8000006d6d7808 */ /* 0x000fe20001800000 */
[----:B------:R-:W-:Y:S01]  /*f0e0*/  FMUL.FTZ R24, R52, UR4 ;  /* 0x0000000434187c20 */ /* 0x000fe20008410000 */
[----:B------:R-:W-:Y:S01]  /*f0f0*/  FMNMX.FTZ R34, R113, R111, !PT ;  /* 0x0000006f71227209 */ /* 0x000fe20007810000 */
[----:B------:R-:W0:Y:S01]  /*f100*/  MUFU.TANH R46, R46 ;  /* 0x0000002e002e7308 */ /* 0x000e220000002400 */
[----:B------:R-:W-:Y:S01]  /*f110*/  ISETP.GT.AND P3, PT, R30, 0x10, PT ;  /* 0x000000101e00780c */ /* 0x000fe20003f64270 */
[----:B------:R-:W-:Y:S01]  /*f120*/  FMUL.FTZ R85, R85, UR4 ;  /* 0x0000000455557c20 */ /* 0x000fe20008410000 */
[----:B--2---:R-:W-:Y:S01]  /*f130*/  FSEL R107, R31, -INF , P4 ;  /* 0xff8000001f6b7808 */ /* 0x004fe20002000000 */
[----:B------:R-:W-:Y:S01]  /*f140*/  FMUL.FTZ R29, R56, UR4 ;  /* 0x00000004381d7c20 */ /* 0x000fe20008410000 */
[----:B------:R-:W-:Y:S01]  /*f150*/  FMNMX.FTZ R34, R109, R34, !PT ;  /* 0x000000226d227209 */ /* 0x000fe20007810000 */
[----:B------:R-:W-:Y:S01]  /*f160*/  FMUL.FTZ R60, R60, UR4 ;  /* 0x000000043c3c7c20 */ /* 0x000fe20008410000 */
[----:B------:R-:W-:Y:S01]  /*f170*/  ISETP.GT.AND P4, PT, R30, 0x11, PT ;  /* 0x000000111e00780c */ /* 0x000fe20003f84270 */
[----:B------:R-:W2:Y:S01]  /*f180*/  MUFU.TANH R47, R47 ;  /* 0x0000002f002f7308 */ /* 0x000ea20000002400 */
[----:B------:R-:W-:Y:S01]  /*f190*/  FSEL R103, R103, -INF , P3 ;  /* 0xff80000067677808 */ /* 0x000fe20001800000 */
[----:B------:R-:W-:Y:S01]  /*f1a0*/  FMUL.FTZ R64, R64, UR4 ;  /* 0x0000000440407c20 */ /* 0x000fe20008410000 */
[----:B------:R-:W-:Y:S01]  /*f1b0*/  FMNMX.FTZ R34, R107, R34, !PT ;  /* 0x000000226b227209 */ /* 0x000fe20007810000 */
[----:B------:R-:W-:Y:S01]  /*f1c0*/  FMUL.FTZ R68, R68, UR4 ;  /* 0x0000000444447c20 */ /* 0x000fe20008410000 */
[----:B------:R-:W-:Y:S01]  /*f1d0*/  ISETP.GT.AND P3, PT, R30, 0x18, PT ;  /* 0x000000181e00780c */ /* 0x000fe20003f64270 */
[----:B------:R-:W-:Y:S01]  /*f1e0*/  FMUL.FTZ R72, R72, UR4 ;  /* 0x0000000448487c20 */ /* 0x000fe20008410000 */
[----:B------:R-:W-:Y:S01]  /*f1f0*/  FSEL R101, R35, -INF , P4 ;  /* 0xff80000023657808 */ /* 0x000fe20002000000 */
[----:B------:R-:W2:Y:S01]  /*f200*/  MUFU.TANH R50, R50 ;  /* 0x0000003200327308 */ /* 0x000ea20000002400 */
[----:B------:R-:W-:Y:S01]  /*f210*/  FMNMX.FTZ R34, R103, R34, !PT ;  /* 0x0000002267227209 */ /* 0x000fe20007810000 */
[----:B------:R-:W-:Y:S01]  /*f220*/  FMUL.FTZ R76, R76, UR4 ;  /* 0x000000044c4c7c20 */ /* 0x000fe20008410000 */
[----:B------:R-:W-:Y:S01]  /*f230*/  ISETP.GT.AND P4, PT, R30, 0x19, PT ;  /* 0x000000191e00780c */ /* 0x000fe20003f84270 */
[----:B------:R-:W-:Y:S01]  /*f240*/  FMUL.FTZ R77, R77, UR4 ;  /* 0x000000044d4d7c20 */ /* 0x000fe20008410000 */
[----:B----4-:R-:W-:Y:S01]  /*f250*/  FSEL R99, R38, -INF , P3 ;  /* 0xff80000026637808 */ /* 0x010fe20001800000 */
[----:B------:R-:W-:Y:S01]  /*f260*/  FMUL.FTZ R80, R80, UR4 ;  /* 0x0000000450507c20 */ /* 0x000fe20008410000 */
[----:B------:R-:W-:Y:S01]  /*f270*/  FMNMX.FTZ R34, R101, R34, !PT ;  /* 0x0000002265227209 */ /* 0x000fe20007810000 */
[----:B------:R-:W-:Y:S01]  /*f280*/  MUFU.TANH R51, R51 ;  /* 0x0000003300337308 */ /* 0x000fe20000002400 */
[----:B------:R-:W-:Y:S01]  /*f290*/  ISETP.GT.AND P3, PT, R30, 0x20, PT ;  /* 0x000000201e00780c */ /* 0x000fe20003f64270 */
[----:B------:R-:W-:Y:S01]  /*f2a0*/  FMUL.FTZ R84, R84, UR4 ;  /* 0x0000000454547c20 */ /* 0x000fe20008410000 */
[----:B------:R-:W-:Y:S01]  /*f2b0*/  FSEL R97, R39, -INF , P4 ;  /* 0xff80000027617808 */ /* 0x000fe20002000000 */
[----:B------:R4:W-:Y:S01]  /*f2c0*/  @!P1 SYNCS.ARRIVE.TRANS64.RED.A1T0 RZ, [R0+URZ], RZ ;  /* 0x000000ff00ff99a7 */ /* 0x0009e2000810043f */
[----:B------:R-:W-:-:S02]  /*f2d0*/  FMNMX.FTZ R34, R99, R34, !PT ;  /* 0x0000002263227209 */ /* 0x000fc40007810000 */
[----:B------:R-:W-:Y:S01]  /*f2e0*/  ISETP.GT.AND P4, PT, R30, 0x21, PT ;  /* 0x000000211e00780c */ /* 0x000fe20003f84270 */
[----:B------:R0:W4:Y:S01]  /*f2f0*/  MUFU.TANH R53, R54 ;  /* 0x0000003600357308 */ /* 0x0001220000002400 */
[----:B-1----:R-:W-:Y:S02]  /*f300*/  FSEL R95, R42, -INF , P3 ;  /* 0xff8000002a5f7808 */ /* 0x002fe40001800000 */
[----:B------:R-:W-:Y:S01]  /*f310*/  FMNMX.FTZ R34, R97, R34, !PT ;  /* 0x0000002261227209 */ /* 0x000fe20007810000 */
[----:B------:R-:W1:Y:S01]  /*f320*/  @P2 LDC R52, c[0x0][0x44c] ;  /* 0x00011300ff342b82 */ /* 0x000e620000000800 */
[----:B------:R-:W-:Y:S02]  /*f330*/  ISETP.GT.AND P3, PT, R30, 0x28, PT ;  /* 0x000000281e00780c */ /* 0x000fe40003f64270 */
[----:B---3--:R-:W-:Y:S01]  /*f340*/  FSEL R93, R43, -INF , P4 ;  /* 0xff8000002b5d7808 */ /* 0x008fe20002000000 */
[----:B------:R-:W-:Y:S01]  /*f350*/  MUFU.TANH R55, R55 ;  /* 0x0000003700377308 */ /* 0x000fe20000002400 */
[----:B------:R-:W-:-:S02]  /*f360*/  FMNMX.FTZ R34, R95, R34, !PT ;  /* 0x000000225f227209 */ /* 0x000fc40007810000 */
[----:B------:R-:W-:Y:S01]  /*f370*/  ISETP.GT.AND P4, PT, R30, 0x29, PT ;  /* 0x000000291e00780c */ /* 0x000fe20003f84270 */
[----:B0-----:R-:W0:Y:S01]  /*f380*/  @P2 LDC R54, c[0x0][0x450] ;  /* 0x00011400ff362b82 */ /* 0x001e220000000800 */
[----:B------:R-:W-:Y:S02]  /*f390*/  FSEL R91, R46, -INF , P3 ;  /* 0xff8000002e5b7808 */ /* 0x000fe40001800000 */
[----:B------:R-:W-:Y:S01]  /*f3a0*/  FMNMX.FTZ R34, R93, R34, !PT ;  /* 0x000000225d227209 */ /* 0x000fe20007810000 */
[----:B------:R-:W3:Y:S01]  /*f3b0*/  MUFU.TANH R33, R58 ;  /* 0x0000003a00217308 */ /* 0x000ee20000002400 */
[----:B------:R-:W-:Y:S02]  /*f3c0*/  ISETP.GT.AND P3, PT, R30, 0x30, PT ;  /* 0x000000301e00780c */ /* 0x000fe40003f64270 */
[----:B--2---:R-:W-:Y:S02]  /*f3d0*/  FSEL R89, R47, -INF , P4 ;  /* 0xff8000002f597808 */ /* 0x004fe40002000000 */
[----:B------:R-:W-:-:S02]  /*f3e0*/  FMNMX.FTZ R34, R91, R34, !PT ;  /* 0x000000225b227209 */ /* 0x000fc40007810000 */
[----:B------:R-:W-:Y:S01]  /*f3f0*/  ISETP.GT.AND P4, PT, R30, 0x31, PT ;  /* 0x000000311e00780c */ /* 0x000fe20003f84270 */
[----:B------:R-:W2:Y:S01]  /*f400*/  MUFU.TANH R59, R59 ;  /* 0x0000003b003b7308 */ /* 0x000ea20000002400 */
[----:B------:R-:W-:Y:S02]  /*f410*/  FSEL R71, R50, -INF , P3 ;  /* 0xff80000032477808 */ /* 0x000fe40001800000 */
[----:B------:R-:W-:Y:S02]  /*f420*/  FMNMX.FTZ R34, R89, R34, !PT ;  /* 0x0000002259227209 */ /* 0x000fe40007810000 */
[----:B------:R-:W-:Y:S02]  /*f430*/  ISETP.GT.AND P3, PT, R30, 0x38, PT ;  /* 0x000000381e00780c */ /* 0x000fe40003f64270 */
[----:B------:R-:W-:Y:S01]  /*f440*/  FMNMX.FTZ R34, R71, R34, !PT ;  /* 0x0000002247227209 */ /* 0x000fe20007810000 */
[----:B------:R2:W-:Y:S01]  /*f450*/  MUFU.TANH R41, R67 ;  /* 0x0000004300297308 */ /* 0x0005e20000002400 */
[----:B----4-:R-:W-:-:S02]  /*f460*/  FSEL R53, R53, -INF , P3 ;  /* 0xff80000035357808 */ /* 0x010fc40001800000 */
[----:B------:R-:W-:Y:S02]  /*f470*/  ISETP.GT.AND P3, PT, R30, 0x40, PT ;  /* 0x000000401e00780c */ /* 0x000fe40003f64270 */
[----:B------:R-:W-:Y:S02]  /*f480*/  VIADDMNMX R105, R26, R105, R36, PT ;  /* 0x000000691a697246 */ /* 0x000fe40003800124 */
[----:B---3--:R-:W-:Y:S01]  /*f490*/  FSEL R33, R33, -INF , P3 ;  /* 0xff80000021217808 */ /* 0x008fe20001800000 */
[----:B------:R-:W3:Y:S01]  /*f4a0*/  MUFU.TANH R62, R62 ;  /* 0x0000003e003e7308 */ /* 0x000ee20000002400 */
[----:B--2---:R-:W-:Y:S02]  /*f4b0*/  FSEL R67, R51, -INF , P4 ;  /* 0xff80000033437808 */ /* 0x004fe40002000000 */
[----:B------:R-:W-:Y:S02]  /*f4c0*/  ISETP.GT.AND P4, PT, R30, 0x39, PT ;  /* 0x000000391e00780c */ /* 0x000fe40003f84270 */
[----:B------:R-:W-:-:S02]  /*f4d0*/  FMNMX.FTZ R34, R67, R34, !PT ;  /* 0x0000002243227209 */ /* 0x000fc40007810000 */
[----:B------:R-:W-:Y:S01]  /*f4e0*/  FSEL R39, R55, -INF , P4 ;  /* 0xff80000037277808 */ /* 0x000fe20002000000 */
[----:B------:R-:W2:Y:S01]  /*f4f0*/  MUFU.TANH R63, R63 ;  /* 0x0000003f003f7308 */ /* 0x000ea20000002400 */
[----:B------:R-:W-:Y:S02]  /*f500*/  FMNMX.FTZ R34, R53, R34, !PT ;  /* 0x0000002235227209 */ /* 0x000fe40007810000 */
[C---:B------:R-:W-:Y:S02]  /*f510*/  ISETP.GT.AND P4, PT, R30.reuse, 0x41, PT ;  /* 0x000000411e00780c */ /* 0x040fe40003f84270 */
[----:B------:R-:W-:Y:S02]  /*f520*/  FMNMX.FTZ R34, R39, R34, !PT ;  /* 0x0000002227227209 */ /* 0x000fe40007810000 */
[----:B------:R-:W-:Y:S01]  /*f530*/  ISETP.GT.AND P3, PT, R30, 0x48, PT ;  /* 0x000000481e00780c */ /* 0x000fe20003f64270 */
[----:B------:R-:W4:Y:S01]  /*f540*/  MUFU.TANH R37, R66 ;  /* 0x0000004200257308 */ /* 0x000f220000002400 */
[----:B------:R-:W-:-:S02]  /*f550*/  FSEL R31, R59, -INF , P4 ;  /* 0xff8000003b1f7808 */ /* 0x000fc40002000000 */
[----:B------:R-:W-:Y:S02]  /*f560*/  FMNMX.FTZ R34, R33, R34, !PT ;  /* 0x0000002221227209 */ /* 0x000fe40007810000 */
[----:B------:R-:W-:Y:S02]  /*f570*/  ISETP.GT.AND P4, PT, R30, 0x49, PT ;  /* 0x000000491e00780c */ /* 0x000fe40003f84270 */
[----:B---3--:R-:W-:Y:S01]  /*f580*/  FSEL R27, R62, -INF , P3 ;  /* 0xff8000003e1b7808 */ /* 0x008fe20001800000 */
[----:B------:R-:W3:Y:S01]  /*f590*/  MUFU.TANH R70, R70 ;  /* 0x0000004600467308 */ /* 0x000ee20000002400 */
[----:B------:R-:W-:Y:S02]  /*f5a0*/  FMNMX.FTZ R34, R31, R34, !PT ;  /* 0x000000221f227209 */ /* 0x000fe40007810000 */
[----:B------:R-:W-:Y:S02]  /*f5b0*/  ISETP.GT.AND P3, PT, R30, 0x50, PT ;  /* 0x000000501e00780c */ /* 0x000fe40003f64270 */
[----:B--2---:R-:W-:-:S02]  /*f5c0*/  FSEL R35, R63, -INF , P4 ;  /* 0xff8000003f237808 */ /* 0x004fc40002000000 */
[----:B------:R-:W-:Y:S01]  /*f5d0*/  FMNMX.FTZ R34, R27, R34, !PT ;  /* 0x000000221b227209 */ /* 0x000fe20007810000 */
[----:B------:R-:W2:Y:S01]  /*f5e0*/  MUFU.TANH R7, R7 ;  /* 0x0000000700077308 */ /* 0x000ea20000002400 */
[C---:B------:R-:W-:Y:S02]  /*f5f0*/  ISETP.GT.AND P4, PT, R30.reuse, 0x51, PT ;  /* 0x000000511e00780c */ /* 0x040fe40003f84270 */
[----:B----4-:R-:W-:Y:S02]  /*f600*/  FSEL R37, R37, -INF , P3 ;  /* 0xff80000025257808 */ /* 0x010fe40001800000 */
        /* <DEDUP_REMOVED lines=9> */
[C---:B------:R-:W-:Y:S02]  /*f6a0*/  ISETP.GT.AND P3, PT, R30.reuse, 0x60, PT ;  /* 0x000000601e00780c */ /* 0x040fe40003f64270 */
[----:B--2---:R-:W-:Y:S01]  /*f6b0*/  FSEL R45, R7, -INF , P4 ;  /* 0xff800000072d7808 */ /* 0x004fe20002000000 */
[----:B------:R-:W-:Y:S01]  /*f6c0*/  FMUL.FTZ R7, R61, UR4 ;  /* 0x000000043d077c20 */ /* 0x000fe20008410000 */
[----:B------:R-:W-:Y:S01]  /*f6d0*/  FMNMX.FTZ R34, R43, R34, !PT ;  /* 0x000000222b227209 */ /* 0x000fe20007810000 */
[----:B------:R-:W2:Y:S01]  /*f6e0*/  MUFU.TANH R51, R78 ;  /* 0x0000004e00337308 */ /* 0x000ea20000002400 */
[----:B------:R-:W-:Y:S01]  /*f6f0*/  ISETP.GT.AND P4, PT, R30, 0x61, PT ;  /* 0x000000611e00780c */ /* 0x000fe20003f84270 */
[----:B------:R-:W-:Y:S01]  /*f700*/  ULDC UR4, c[0x0][0x988] ;  /* 0x0002620000047ab9 */ /* 0x000fe20000000800 */
[----:B----4-:R-:W-:-:S02]  /*f710*/  FSEL R47, R47, -INF , P3 ;  /* 0xff8000002f2f7808 */ /* 0x010fc40001800000 */
[----:B------:R-:W-:Y:S02]  /*f720*/  FMNMX.FTZ R34, R45, R34, !PT ;  /* 0x000000222d227209 */ /* 0x000fe40007810000 */
[C---:B------:R-:W-:Y:S01]  /*f730*/  ISETP.GT.AND P3, PT, R30.reuse, 0x68, PT ;  /* 0x000000681e00780c */ /* 0x040fe20003f64270 */
[----:B------:R-:W4:Y:S01]  /*f740*/  MUFU.TANH R55, R79 ;  /* 0x0000004f00377308 */ /* 0x000f220000002400 */
[----:B---3--:R-:W-:Y:S02]  /*f750*/  FSEL R49, R49, -INF , P4 ;  /* 0xff80000031317808 */ /* 0x008fe40002000000 */
[----:B------:R-:W-:Y:S02]  /*f760*/  FMNMX.FTZ R34, R47, R34, !PT ;  /* 0x000000222f227209 */ /* 0x000fe40007810000 */
[----:B------:R-:W-:Y:S02]  /*f770*/  ISETP.GT.AND P4, PT, R30, 0x69, PT ;  /* 0x000000691e00780c */ /* 0x000fe40003f84270 */
[----:B------:R-:W-:Y:S01]  /*f780*/  FMNMX.FTZ R34, R49, R34, !PT ;  /* 0x0000002231227209 */ /* 0x000fe20007810000 */
[----:B------:R-:W3:Y:S01]  /*f790*/  MUFU.TANH R57, R82 ;  /* 0x0000005200397308 */ /* 0x000ee20000002400 */
[----:B--2---:R-:W-:-:S02]  /*f7a0*/  FSEL R51, R51, -INF , P3 ;  /* 0xff80000033337808 */ /* 0x004fc40001800000 */
[C---:B------:R-:W-:Y:S02]  /*f7b0*/  ISETP.GT.AND P3, PT, R30.reuse, 0x70, PT ;  /* 0x000000701e00780c */ /* 0x040fe40003f64270 */
[----:B------:R-:W-:Y:S02]  /*f7c0*/  FMNMX.FTZ R34, R51, R34, !PT ;  /* 0x0000002233227209 */ /* 0x000fe40007810000 */
[----:B------:R-:W-:Y:S01]  /*f7d0*/  ISETP.GT.AND P5, PT, R105, 0x1, PT ;  /* 0x000000016900780c */ /* 0x000fe20003fa4270 */
[----:B------:R-:W2:Y:S01]  /*f7e0*/  MUFU.TANH R59, R83 ;  /* 0x00000053003b7308 */ /* 0x000ea20000002400 */
[----:B----4-:R-:W-:Y:S02]  /*f7f0*/  FSEL R55, R55, -INF , P4 ;  /* 0xff80000037377808 */ /* 0x010fe40002000000 */
[----:B------:R-:W-:Y:S02]  /*f800*/  ISETP.GT.AND P4, PT, R30, 0x71, PT ;  /* 0x000000711e00780c */ /* 0x000fe40003f84270 */
[----:B------:R-:W-:-:S03]  /*f810*/  FMNMX.FTZ R34, R55, R34, !PT ;  /* 0x0000002237227209 */ /* 0x000fc60007810000 */
[----:B------:R-:W4:Y:S01]  /*f820*/  MUFU.TANH R86, R86 ;  /* 0x0000005600567308 */ /* 0x000f220000002400 */
[----:B---3--:R-:W-:Y:S02]  /*f830*/  FSEL R57, R57, -INF , P3 ;  /* 0xff80000039397808 */ /* 0x008fe40001800000 */
[----:B------:R-:W-:Y:S02]  /*f840*/  ISETP.GT.AND P3, PT, R30, 0x78, PT ;  /* 0x000000781e00780c */ /* 0x000fe40003f64270 */
[----:B------:R-:W-:-:S03]  /*f850*/  FMNMX.FTZ R34, R57, R34, !PT ;  /* 0x0000002239227209 */ /* 0x000fc60007810000 */
[----:B------:R-:W3:Y:S01]  /*f860*/  MUFU.TANH R63, R87 ;  /* 0x00000057003f7308 */ /* 0x000ee20000002400 */
[----:B--2---:R-:W-:Y:S02]  /*f870*/  FSEL R59, R59, -INF , P4 ;  /* 0xff8000003b3b7808 */ /* 0x004fe40002000000 */
[----:B------:R-:W-:Y:S02]  /*f880*/  ISETP.GT.AND P4, PT, R30, 0x79, PT ;  /* 0x000000791e00780c */ /* 0x000fe40003f84270 */
[----:B------:R-:W-:-:S03]  /*f890*/  FMNMX.FTZ R34, R59, R34, !PT ;  /* 0x000000223b227209 */ /* 0x000fc60007810000 */
[----:B------:R-:W-:Y:S01]  /*f8a0*/  MUFU.TANH R3, R3 ;  /* 0x0000000300037308 */ /* 0x000fe20000002400 */
[----:B----4-:R-:W-:-:S04]  /*f8b0*/  FSEL R61, R86, -INF , P3 ;  /* 0xff800000563d7808 */ /* 0x010fc80001800000 */
[----:B------:R-:W-:-:S03]  /*f8c0*/  FMNMX.FTZ R34, R61, R34, !PT ;  /* 0x000000223d227209 */ /* 0x000fc60007810000 */
[----:B------:R-:W2:Y:S01]  /*f8d0*/  MUFU.TANH R5, R5 ;  /* 0x0000000500057308 */ /* 0x000ea20000002400 */
[----:B---3--:R-:W-:Y:S02]  /*f8e0*/  FSEL R63, R63, -INF , P4 ;  /* 0xff8000003f3f7808 */ /* 0x008fe40002000000 */
[----:B------:R-:W-:Y:S02]  /*f8f0*/  ISETP.GT.AND P4, PT, R105, RZ, PT ;  /* 0x000000ff6900720c */ /* 0x000fe40003f84270 */
[----:B------:R-:W-:-:S03]  /*f900*/  FMNMX.FTZ R34, R63, R34, !PT ;  /* 0x000000223f227209 */ /* 0x000fc60007810000 */
[----:B------:R-:W-:Y:S02]  /*f910*/  MUFU.TANH R6, R6 ;  /* 0x0000000600067308 */ /* 0x000fe40000002400 */
[----:B------:R-:W3:Y:S06]  /*f920*/  SHFL.BFLY PT, R75, R34, 0x2, 0x1f ;  /* 0x0c401f00224b7f89 */ /* 0x000eec00000e0000 */
[----:B------:R-:W-:Y:S01]  /*f930*/  MUFU.TANH R40, R7 ;  /* 0x0000000700287308 */ /* 0x000fe20000002400 */
[----:B--2---:R-:W-:-:S07]  /*f940*/  FSEL R36, R5, -INF , P5 ;  /* 0xff80000005247808 */ /* 0x004fce0002800000 */
[----:B------:R-:W2:Y:S08]  /*f950*/  MUFU.TANH R8, R8 ;  /* 0x0000000800087308 */ /* 0x000eb00000002400 */
[----:B------:R-:W-:Y:S01]  /*f960*/  MUFU.TANH R9, R9 ;  /* 0x0000000900097308 */ /* 0x000fe20000002400 */
[----:B---3--:R-:W-:Y:S01]  /*f970*/  FMNMX.FTZ R75, R34, R75, !PT ;  /* 0x0000004b224b7209 */ /* 0x008fe20007810000 */
[----:B------:R-:W-:Y:S01]  /*f980*/  IMAD.U32 R34, RZ, RZ, UR5 ;  /* 0x00000005ff227e24 */ /* 0x000fe2000f8e00ff */
[----:B------:R-:W-:-:S03]  /*f990*/  ULDC UR5, c[0x0][0x988] ;  /* 0x0002620000057ab9 */ /* 0x000fc60000000800 */
[----:B------:R-:W3:Y:S02]  /*f9a0*/  SHFL.BFLY PT, R30, R75, 0x1, 0x1f ;  /* 0x0c201f004b1e7f89 */ /* 0x000ee400000e0000 */
[----:B------:R-:W4:Y:S08]  /*f9b0*/  MUFU.TANH R11, R11 ;  /* 0x0000000b000b7308 */ /* 0x000f300000002400 */
[----:B------:R1:W-:Y:S08]  /*f9c0*/  MUFU.TANH R42, R65 ;  /* 0x00000041002a7308 */ /* 0x0003f00000002400 */
[----:B------:R-:W0:Y:S01]  /*f9d0*/  MUFU.TANH R10, R10 ;  /* 0x0000000a000a7308 */ /* 0x000e220000002400 */
[----:B-1----:R-:W-:-:S02]  /*f9e0*/  FSEL R65, R3, -INF , P4 ;  /* 0xff80000003417808 */ /* 0x002fc40002000000 */
[----:B------:R-:W-:Y:S02]  /*f9f0*/  ISETP.GT.AND P4, PT, R105, 0x9, PT ;  /* 0x000000096900780c */ /* 0x000fe40003f84270 */
[----:B------:R-:W-:Y:S02]  /*fa00*/  FMNMX.FTZ R38, R65, R36, !PT ;  /* 0x0000002441267209 */ /* 0x000fe40007810000 */
[----:B---3--:R-:W-:Y:S01]  /*fa10*/  FMNMX.FTZ R7, R75, R30, !PT ;  /* 0x0000001e4b077209 */ /* 0x008fe20007810000 */
[----:B------:R-:W-:Y:S01]  /*fa20*/  MUFU.TANH R12, R12 ;  /* 0x0000000c000c7308 */ /* 0x000fe20000002400 */
[----:B--2---:R-:W-:Y:S02]  /*fa30*/  FSEL R5, R8, -INF , P4 ;  /* 0xff80000008057808 */ /* 0x004fe40002000000 */
[C---:B------:R-:W-:Y:S01]  /*fa40*/  FSETP.NEU.FTZ.AND P3, PT, R7.reuse, -INF , PT ;  /* 0xff8000000700780b */ /* 0x040fe20003f7d000 */
[----:B------:R-:W-:Y:S01]  /*fa50*/  FMUL.FTZ R30, R7, R34 ;  /* 0x00000022071e7220 */ /* 0x000fe20000410000 */
[----:B------:R-:W-:-:S03]  /*fa60*/  ISETP.GT.AND P4, PT, R105, 0x11, PT ;  /* 0x000000116900780c */ /* 0x000fc60003f84270 */
[----:B------:R-:W1:Y:S01]  /*fa70*/  MUFU.TANH R13, R13 ;  /* 0x0000000d000d7308 */ /* 0x000e620000002400 */
[----:B------:R-:W-:Y:S02]  /*fa80*/  FSEL R30, R30, RZ, P3 ;  /* 0x000000ff1e1e7208 */ /* 0x000fe40001800000 */
[----:B------:R-:W-:Y:S02]  /*fa90*/  ISETP.GT.AND P3, PT, R105, 0x8, PT ;  /* 0x000000086900780c */ /* 0x000fe40003f64270 */
[----:B----4-:R-:W-:Y:S01]  /*faa0*/  FSEL R11, R11, -INF , P4 ;  /* 0xff8000000b0b7808 */ /* 0x010fe20002000000 */
[-CC-:B------:R-:W-:Y:S01]  /*fab0*/  FFMA.FTZ R173, R95, R34.reuse, -R30.reuse ;  /* 0x000000225fad7223 */ /* 0x180fe2000001081e */
[----:B------:R-:W-:Y:S01]  /*fac0*/  FSEL R3, R6, -INF , P3 ;  /* 0xff80000006037808 */ /* 0x000fe20001800000 */
[----:B------:R-:W-:Y:S01]  /*fad0*/  MUFU.TANH R15, R15 ;  /* 0x0000000f000f7308 */ /* 0x000fe20000002400 */
[----:B------:R-:W-:Y:S01]  /*fae0*/  ISETP.GT.AND P3, PT, R105, 0x10, PT ;  /* 0x000000106900780c */ /* 0x000fe20003f64270 */
[--C-:B------:R-:W-:Y:S01]  /*faf0*/  FFMA.FTZ R179, R99, R34, -R30.reuse ;  /* 0x0000002263b37223 */ /* 0x100fe2000001081e */
[----:B------:R-:W-:Y:S01]  /*fb00*/  FMNMX.FTZ R38, R3, R38, !PT ;  /* 0x0000002603267209 */ /* 0x000fe20007810000 */
[-CC-:B------:R-:W-:Y:S01]  /*fb10*/  FFMA.FTZ R8, R101, R34.reuse, -R30.reuse ;  /* 0x0000002265087223 */ /* 0x180fe2000001081e */
[----:B------:R-:W-:Y:S01]  /*fb20*/  FSEL R9, R9, -INF , P3 ;  /* 0xff80000009097808 */ /* 0x000fe20001800000 */
[--C-:B------:R-:W-:Y:S01]  /*fb30*/  FFMA.FTZ R175, R91, R34, -R30.reuse ;  /* 0x000000225baf7223 */ /* 0x100fe2000001081e */
[----:B------:R-:W-:Y:S01]  /*fb40*/  FMNMX.FTZ R38, R5, R38, !PT ;  /* 0x0000002605267209 */ /* 0x000fe20007810000 */
[----:B------:R-:W2:Y:S01]  /*fb50*/  MUFU.TANH R14, R14 ;  /* 0x0000000e000e7308 */ /* 0x000ea20000002400 */
[----:B------:R-:W-:Y:S01]  /*fb60*/  ISETP.GT.AND P3, PT, R105, 0x18, PT ;  /* 0x000000186900780c */ /* 0x000fe20003f64270 */
[--C-:B------:R-:W-:Y:S01]  /*fb70*/  FFMA.FTZ R171, R53, R34, -R30.reuse ;  /* 0x0000002235ab7223 */ /* 0x100fe2000001081e */
[----:B------:R-:W-:Y:S01]  /*fb80*/  FMNMX.FTZ R38, R9, R38, !PT ;  /* 0x0000002609267209 */ /* 0x000fe20007810000 */
[-CC-:B------:R-:W-:Y:S01]  /*fb90*/  FFMA.FTZ R169, R71, R34.reuse, -R30.reuse ;  /* 0x0000002247a97223 */ /* 0x180fe2000001081e */
[----:B------:R-:W-:Y:S01]  /*fba0*/  ISETP.GT.AND P4, PT, R105, 0x19, PT ;  /* 0x000000196900780c */ /* 0x000fe20003f84270 */
[--C-:B------:R-:W-:Y:S01]  /*fbb0*/  FFMA.FTZ R153, R33, R34, -R30.reuse ;  /* 0x0000002221997223 */ /* 0x100fe2000001081e */
[----:B------:R-:W-:Y:S01]  /*fbc0*/  FMNMX.FTZ R38, R11, R38, !PT ;  /* 0x000000260b267209 */ /* 0x000fe20007810000 */
[----:B------:R0:W-:Y:S01]  /*fbd0*/  MUFU.TANH R44, R69 ;  /* 0x00000045002c7308 */ /* 0x0001e20000002400 */
        /* <DEDUP_REMOVED lines=8> */
[----:B0-----:R-:W-:Y:S01]  /*fc60*/  FSEL R69, R10, -INF , P3 ;  /* 0xff8000000a457808 */ /* 0x001fe20001800000 */
[-CC-:B------:R-:W-:Y:S01]  /*fc70*/  FFMA.FTZ R10, R97, R34.reuse, -R30.reuse ;  /* 0x00000022610a7223 */ /* 0x180fe2000001081e */
[----:B------:R-:W-:Y:S01]  /*fc80*/  ISETP.GT.AND P3, PT, R105, 0x20, PT ;  /* 0x000000206900780c */ /* 0x000fe20003f64270 */
[--C-:B------:R-:W-:Y:S01]  /*fc90*/  FFMA.FTZ R161, R47, R34, -R30.reuse ;  /* 0x000000222fa17223 */ /* 0x100fe2000001081e */
[----:B------:R-:W-:Y:S01]  /*fca0*/  FMNMX.FTZ R38, R69, R38, !PT ;  /* 0x0000002645267209 */ /* 0x000fe20007810000 */
[-CC-:B------:R-:W-:Y:S01]  /*fcb0*/  FFMA.FTZ R159, R43, R34.reuse, -R30.reuse ;  /* 0x000000222b9f7223 */ /* 0x180fe2000001081e */
[----:B-1----:R-:W-:Y:S01]  /*fcc0*/  FSEL R79, R13, -INF , P3 ;  /* 0xff8000000d4f7808 */ /* 0x002fe20001800000 */
[----:B------:R0:W-:Y:S01]  /*fcd0*/  MUFU.TANH R46, R73 ;  /* 0x00000049002e7308 */ /* 0x0001e20000002400 */
[----:B------:R-:W-:Y:S01]  /*fce0*/  ISETP.GT.AND P3, PT, R105, 0x28, PT ;  /* 0x000000286900780c */ /* 0x000fe20003f64270 */
[-CC-:B------:R-:W-:Y:S01]  /*fcf0*/  FFMA.FTZ R163, R51, R34.reuse, -R30.reuse ;  /* 0x0000002233a37223 */ /* 0x180fe2000001081e */
[-CC-:B------:R-:W-:Y:S01]  /*fd00*/  FFMA.FTZ R165, R57, R34.reuse, -R30.reuse ;  /* 0x0000002239a57223 */ /* 0x180fe2000001081e */
[-CC-:B------:R-:W-:Y:S01]  /*fd10*/  FFMA.FTZ R59, R59, R34.reuse, -R30.reuse ;  /* 0x000000223b3b7223 */ /* 0x180fe2000001081e */
[----:B--2---:R-:W-:Y:S01]  /*fd20*/  FSEL R83, R14, -INF , P3 ;  /* 0xff8000000e537808 */ /* 0x004fe20001800000 */
[-CC-:B------:R-:W-:Y:S01]  /*fd30*/  FFMA.FTZ R14, R89, R34.reuse, -R30.reuse ;  /* 0x00000022590e7223 */ /* 0x180fe2000001081e */
[----:B------:R-:W-:Y:S01]  /*fd40*/  ISETP.GT.AND P3, PT, R105, 0x30, PT ;  /* 0x000000306900780c */ /* 0x000fe20003f64270 */
[----:B------:R-:W1:Y:S01]  /*fd50*/  MUFU.TANH R21, R21 ;  /* 0x0000001500157308 */ /* 0x000e620000002400 */
[----:B0-----:R-:W-:Y:S01]  /*fd60*/  FSEL R73, R12, -INF , P4 ;  /* 0xff8000000c497808 */ /* 0x001fe20002000000 */
[-CC-:B------:R-:W-:Y:S01]  /*fd70*/  FFMA.FTZ R12, R93, R34.reuse, -R30.reuse ;  /* 0x000000225d0c7223 */ /* 0x180fe2000001081e */
[----:B------:R-:W-:Y:S01]  /*fd80*/  ISETP.GT.AND P4, PT, R105, 0x21, PT ;  /* 0x000000216900780c */ /* 0x000fe20003f84270 */
[----:B------:R-:W-:Y:S01]  /*fd90*/  FFMA.FTZ R167, R61, R34, -R30 ;  /* 0x000000223da77223 */ /* 0x000fe2000001081e */
[----:B------:R-:W-:Y:S01]  /*fda0*/  FMNMX.FTZ R38, R73, R38, !PT ;  /* 0x0000002649267209 */ /* 0x000fe20007810000 */
[----:B------:R-:W-:Y:S01]  /*fdb0*/  @P2 IMAD.HI.U32 R51, R191, R52, RZ ;  /* 0x00000034bf332227 */ /* 0x000fe200078e00ff */
[----:B------:R-:W-:Y:S01]  /*fdc0*/  CS2R R112, SRZ ;  /* 0x0000000000707805 */ /* 0x000fe2000001ff00 */
[----:B------:R-:W-:Y:S01]  /*fdd0*/  MUFU.TANH R25, R25 ;  /* 0x0000001900197308 */ /* 0x000fe20000002400 */
[----:B------:R-:W-:-:S02]  /*fde0*/  FMNMX.FTZ R38, R79, R38, !PT ;  /* 0x000000264f267209 */ /* 0x000fc40007810000 */
[----:B------:R-:W-:Y:S02]  /*fdf0*/  CS2R R108, SRZ ;  /* 0x00000000006c7805 */ /* 0x000fe4000001ff00 */
[----:B------:R-:W-:Y:S02]  /*fe00*/  CS2R R106, SRZ ;  /* 0x00000000006a7805 */ /* 0x000fe4000001ff00 */
[----:B------:R-:W-:Y:S02]  /*fe10*/  CS2R R102, SRZ ;  /* 0x0000000000667805 */ /* 0x000fe4000001ff00 */
[----:B------:R-:W-:Y:S01]  /*fe20*/  CS2R R88, SRZ ;  /* 0x0000000000587805 */ /* 0x000fe2000001ff00 */
[----:B------:R0:W-:Y:S01]  /*fe30*/  MUFU.TANH R48, R81 ;  /* 0x0000005100307308 */ /* 0x0001e20000002400 */
[----:B-1----:R-:W-:Y:S02]  /*fe40*/  FSEL R87, R21, -INF , P3 ;  /* 0xff80000015577808 */ /* 0x002fe40001800000 */
[----:B------:R-:W-:-:S05]  /*fe50*/  ISETP.GT.AND P3, PT, R105, 0x38, PT ;  /* 0x000000386900780c */ /* 0x000fca0003f64270 */
[----:B------:R-:W1:Y:S01]  /*fe60*/  MUFU.TANH R24, R24 ;  /* 0x0000001800187308 */ /* 0x000e620000002400 */
[----:B0-----:R-:W-:Y:S02]  /*fe70*/  FSEL R81, R15, -INF , P4 ;  /* 0xff8000000f517808 */ /* 0x001fe40002000000 */
[----:B------:R-:W-:Y:S02]  /*fe80*/  ISETP.GT.AND P4, PT, R105, 0x29, PT ;  /* 0x000000296900780c */ /* 0x000fe40003f84270 */
[----:B------:R-:W-:-:S03]  /*fe90*/  FMNMX.FTZ R38, R81, R38, !PT ;  /* 0x0000002651267209 */ /* 0x000fc60007810000 */
[----:B------:R-:W0:Y:S01]  /*fea0*/  MUFU.TANH R28, R28 ;  /* 0x0000001c001c7308 */ /* 0x000e220000002400 */
[----:B------:R-:W-:-:S07]  /*feb0*/  FMNMX.FTZ R38, R83, R38, !PT ;  /* 0x0000002653267209 */ /* 0x000fce0007810000 */
[----:B------:R2:W-:Y:S01]  /*fec0*/  MUFU.TANH R50, R85 ;  /* 0x0000005500327308 */ /* 0x0005e20000002400 */
[----:B-1----:R-:W-:Y:S01]  /*fed0*/  FSEL R97, R24, -INF , P3 ;  /* 0xff80000018617808 */ /* 0x002fe20001800000 */
[----:B------:R-:W-:Y:S01]  /*fee0*/  FFMA.FTZ R24, R39, R34, -R30 ;  /* 0x0000002227187223 */ /* 0x000fe2000001081e */
[----:B------:R-:W-:-:S05]  /*fef0*/  ISETP.GT.AND P3, PT, R105, 0x40, PT ;  /* 0x000000406900780c */ /* 0x000fca0003f64270 */
[----:B------:R-:W1:Y:S01]  /*ff00*/  MUFU.TANH R29, R29 ;  /* 0x0000001d001d7308 */ /* 0x000e620000002400 */
[----:B--2---:R-:W-:Y:S01]  /*ff10*/  FSEL R85, R20, -INF , P4 ;  /* 0xff80000014557808 */ /* 0x004fe20002000000 */
[----:B------:R-:W-:Y:S01]  /*ff20*/  FFMA.FTZ R20, R67, R34, -R30 ;  /* 0x0000002243147223 */ /* 0x000fe2000001081e */
[----:B------:R-:W-:Y:S02]  /*ff30*/  ISETP.GT.AND P4, PT, R105, 0x31, PT ;  /* 0x000000316900780c */ /* 0x000fe40003f84270 */
[----:B------:R-:W-:Y:S02]  /*ff40*/  FMNMX.FTZ R38, R85, R38, !PT ;  /* 0x0000002655267209 */ /* 0x000fe40007810000 */
[----:B------:R-:W-:Y:S01]  /*ff50*/  FSEL R95, R25, -INF , P4 ;  /* 0xff800000195f7808 */ /* 0x000fe20002000000 */
[----:B------:R-:W2:Y:S01]  /*ff60*/  MUFU.TANH R32, R32 ;  /* 0x0000002000207308 */ /* 0x000ea20000002400 */
[----:B------:R-:W-:Y:S02]  /*ff70*/  FMNMX.FTZ R38, R87, R38, !PT ;  /* 0x0000002657267209 */ /* 0x000fe40007810000 */
[----:B------:R-:W-:-:S02]  /*ff80*/  ISETP.GT.AND P4, PT, R105, 0x39, PT ;  /* 0x000000396900780c */ /* 0x000fc40003f84270 */
[----:B------:R-:W-:Y:S02]  /*ff90*/  FMNMX.FTZ R38, R95, R38, !PT ;  /* 0x000000265f267209 */ /* 0x000fe40007810000 */
[----:B0-----:R-:W-:Y:S01]  /*ffa0*/  FSEL R99, R28, -INF , P4 ;  /* 0xff8000001c637808 */ /* 0x001fe20002000000 */
[----:B------:R-:W0:Y:S01]  /*ffb0*/  MUFU.TANH R60, R60 ;  /* 0x0000003c003c7308 */ /* 0x000e220000002400 */
[----:B------:R-:W-:Y:S01]  /*ffc0*/  FMNMX.FTZ R38, R97, R38, !PT ;  /* 0x0000002661267209 */ /* 0x000fe20007810000 */
[----:B------:R-:W-:Y:S01]  /*ffd0*/  FFMA.FTZ R28, R31, R34, -R30 ;  /* 0x000000221f1c7223 */ /* 0x000fe2000001081e */
[----:B------:R-:W-:Y:S02]  /*ffe0*/  ISETP.GT.AND P4, PT, R105, 0x41, PT ;  /* 0x000000416900780c */ /* 0x000fe40003f84270 */
[----:B-1----:R-:W-:Y:S02]  /*fff0*/  FSEL R101, R29, -INF , P3 ;  /* 0xff8000001d657808 */ /* 0x002fe40001800000 */
[----:B------:R-:W-:Y:S01]  /*10000*/  FMNMX.FTZ R38, R99, R38, !PT ;  /* 0x0000002663267209 */ /* 0x000fe20007810000 */
[----:B------:R-:W1:Y:S01]  /*10010*/  MUFU.TANH R64, R64 ;  /* 0x0000004000407308 */ /* 0x000e620000002400 */
[----:B------:R-:W-:-:S02]  /*10020*/  ISETP.GT.AND P3, PT, R105, 0x48, PT ;  /* 0x000000486900780c */ /* 0x000fc40003f64270 */
[----:B--2---:R-:W-:Y:S01]  /*10030*/  FSEL R93, R32, -INF , P4 ;  /* 0xff800000205d7808 */ /* 0x004fe20002000000 */
[----:B------:R-:W-:Y:S01]  /*10040*/  FFMA.FTZ R32, R35, R34, -R30 ;  /* 0x0000002223207223 */ /* 0x000fe2000001081e */
[----:B------:R-:W-:Y:S02]  /*10050*/  FMNMX.FTZ R38, R101, R38, !PT ;  /* 0x0000002665267209 */ /* 0x000fe40007810000 */
[----:B------:R-:W-:Y:S01]  /*10060*/  ISETP.GT.AND P4, PT, R105, 0x49, PT ;  /* 0x000000496900780c */ /* 0x000fe20003f84270 */
[----:B------:R-:W2:Y:S01]  /*10070*/  MUFU.TANH R68, R68 ;  /* 0x0000004400447308 */ /* 0x000ea20000002400 */
[----:B0-----:R-:W-:Y:S02]  /*10080*/  FSEL R91, R60, -INF , P3 ;  /* 0xff8000003c5b7808 */ /* 0x001fe40001800000 */
[----:B------:R-:W-:Y:S02]  /*10090*/  FMNMX.FTZ R38, R93, R38, !PT ;  /* 0x000000265d267209 */ /* 0x000fe40007810000 */
[----:B------:R-:W-:-:S02]  /*100a0*/  ISETP.GT.AND P3, PT, R105, 0x50, PT ;  /* 0x000000506900780c */ /* 0x000fc40003f64270 */
[----:B------:R-:W-:Y:S01]  /*100b0*/  FSEL R75, R40, -INF , P4 ;  /* 0xff800000284b7808 */ /* 0x000fe20002000000 */
        /* <DEDUP_REMOVED lines=8> */
[----:B------:R-:W-:Y:S02]  /*10140*/  FSEL R13, R42, -INF , P4 ;  /* 0xff8000002a0d7808 */ /* 0x000fe40002000000 */
[----:B------:R-:W-:Y:S02]  /*10150*/  FMNMX.FTZ R38, R29, R38, !PT ;  /* 0x000000261d267209 */ /* 0x000fe40007810000 */
[----:B------:R-:W-:Y:S01]  /*10160*/  ISETP.GT.AND P4, PT, R105, 0x59, PT ;  /* 0x000000596900780c */ /* 0x000fe20003f84270 */
[----:B------:R-:W3:Y:S01]  /*10170*/  MUFU.TANH R77, R77 ;  /* 0x0000004d004d7308 */ /* 0x000ee20000002400 */
[----:B--2---:R-:W-:Y:S02]  /*10180*/  FSEL R15, R68, -INF , P3 ;  /* 0xff800000440f7808 */ /* 0x004fe40001800000 */
[----:B------:R-:W-:Y:S02]  /*10190*/  FMNMX.FTZ R38, R13, R38, !PT ;  /* 0x000000260d267209 */ /* 0x000fe40007810000 */
[----:B------:R-:W-:-:S02]  /*101a0*/  ISETP.GT.AND P3, PT, R105, 0x60, PT ;  /* 0x000000606900780c */ /* 0x000fc40003f64270 */
[----:B------:R-:W-:Y:S01]  /*101b0*/  FSEL R25, R44, -INF , P4 ;  /* 0xff8000002c197808 */ /* 0x000fe20002000000 */
[----:B------:R-:W2:Y:S01]  /*101c0*/  MUFU.TANH R80, R80 ;  /* 0x0000005000507308 */ /* 0x000ea20000002400 */
[----:B------:R-:W-:Y:S01]  /*101d0*/  FMNMX.FTZ R38, R15, R38, !PT ;  /* 0x000000260f267209 */ /* 0x000fe20007810000 */
[----:B------:R-:W-:Y:S01]  /*101e0*/  FFMA.FTZ R44, R55, R34, -R30 ;  /* 0x00000022372c7223 */ /* 0x000fe2000001081e */
[----:B------:R-:W-:Y:S02]  /*101f0*/  ISETP.GT.AND P4, PT, R105, 0x61, PT ;  /* 0x000000616900780c */ /* 0x000fe40003f84270 */
[----:B0-----:R-:W-:Y:S02]  /*10200*/  FSEL R21, R72, -INF , P3 ;  /* 0xff80000048157808 */ /* 0x001fe40001800000 */
[----:B------:R-:W-:Y:S01]  /*10210*/  FMNMX.FTZ R38, R25, R38, !PT ;  /* 0x0000002619267209 */ /* 0x000fe20007810000 */
[----:B------:R-:W0:Y:S01]  /*10220*/  MUFU.TANH R84, R84 ;  /* 0x0000005400547308 */ /* 0x000e220000002400 */
[----:B------:R-:W-:-:S02]  /*10230*/  ISETP.GT.AND P3, PT, R105, 0x68, PT ;  /* 0x000000686900780c */ /* 0x000fc40003f64270 */
[----:B------:R-:W-:Y:S02]  /*10240*/  FSEL R53, R46, -INF , P4 ;  /* 0xff8000002e357808 */ /* 0x000fe40002000000 */
[----:B------:R-:W-:Y:S02]  /*10250*/  FMNMX.FTZ R38, R21, R38, !PT ;  /* 0x0000002615267209 */ /* 0x000fe40007810000 */
[----:B------:R-:W-:Y:S01]  /*10260*/  ISETP.GT.AND P4, PT, R105, 0x69, PT ;  /* 0x000000696900780c */ /* 0x000fe20003f84270 */
[----:B------:R-:W-:Y:S01]  /*10270*/  MUFU.EX2 R181, R181 ;  /* 0x000000b500b57308 */ /* 0x000fe20000000800 */
[----:B-1----:R-:W-:Y:S02]  /*10280*/  FSEL R67, R76, -INF , P3 ;  /* 0xff8000004c437808 */ /* 0x002fe40001800000 */
[----:B------:R-:W-:Y:S02]  /*10290*/  FMNMX.FTZ R38, R53, R38, !PT ;  /* 0x0000002635267209 */ /* 0x000fe40007810000 */
[----:B------:R-:W-:-:S02]  /*102a0*/  ISETP.GT.AND P3, PT, R105, 0x70, PT ;  /* 0x000000706900780c */ /* 0x000fc40003f64270 */
[----:B---3--:R-:W-:Y:S01]  /*102b0*/  FSEL R39, R77, -INF , P4 ;  /* 0xff8000004d277808 */ /* 0x008fe20002000000 */
[----:B------:R1:W3:Y:S01]  /*102c0*/  MUFU.EX2 R26, R111 ;  /* 0x0000006f001a7308 */ /* 0x0002e20000000800 */
[----:B------:R-:W-:Y:S02]  /*102d0*/  FMNMX.FTZ R38, R67, R38, !PT ;  /* 0x0000002643267209 */ /* 0x000fe40007810000 */
[----:B------:R-:W-:Y:S02]  /*102e0*/  ISETP.GT.AND P4, PT, R105, 0x71, PT ;  /* 0x000000716900780c */ /* 0x000fe40003f84270 */
[----:B--2---:R-:W-:Y:S02]  /*102f0*/  FSEL R71, R80, -INF , P3 ;  /* 0xff80000050477808 */ /* 0x004fe40001800000 */
[----:B------:R-:W-:Y:S01]  /*10300*/  FMNMX.FTZ R38, R39, R38, !PT ;  /* 0x0000002627267209 */ /* 0x000fe20007810000 */
[----:B------:R-:W2:Y:S01]  /*10310*/  MUFU.EX2 R183, R183 ;  /* 0x000000b700b77308 */ /* 0x000ea20000000800 */
[----:B------:R-:W-:-:S02]  /*10320*/  ISETP.GT.AND P3, PT, R105, 0x78, PT ;  /* 0x000000786900780c */ /* 0x000fc40003f64270 */
[----:B-1----:R-:W-:Y:S02]  /*10330*/  CS2R R110, SRZ ;  /* 0x00000000006e7805 */ /* 0x002fe4000001ff00 */
[----:B------:R-:W-:Y:S02]  /*10340*/  FSEL R33, R48, -INF , P4 ;  /* 0xff80000030217808 */ /* 0x000fe40002000000 */
[----:B------:R-:W-:Y:S02]  /*10350*/  FMNMX.FTZ R38, R71, R38, !PT ;  /* 0x0000002647267209 */ /* 0x000fe40007810000 */
[----:B------:R-:W-:Y:S01]  /*10360*/  ISETP.GT.AND P4, PT, R105, 0x79, PT ;  /* 0x000000796900780c */ /* 0x000fe20003f84270 */
[----:B------:R-:W1:Y:S01]  /*10370*/  MUFU.EX2 R6, R6 ;  /* 0x0000000600067308 */ /* 0x000e620000000800 */
[----:B0-----:R-:W-:Y:S02]  /*10380*/  FSEL R77, R84, -INF , P3 ;  /* 0xff800000544d7808 */ /* 0x001fe40001800000 */
[----:B------:R-:W-:-:S02]  /*10390*/  CS2R R104, SRZ ;  /* 0x0000000000687805 */ /* 0x000fc4000001ff00 */
[----:B------:R-:W-:Y:S02]  /*103a0*/  FMNMX.FTZ R38, R33, R38, !PT ;  /* 0x0000002621267209 */ /* 0x000fe40007810000 */
[----:B------:R-:W-:Y:S02]  /*103b0*/  FSEL R31, R50, -INF , P4 ;  /* 0xff800000321f7808 */ /* 0x000fe40002000000 */
[----:B------:R-:W-:Y:S01]  /*103c0*/  FMNMX.FTZ R38, R77, R38, !PT ;  /* 0x000000264d267209 */ /* 0x000fe20007810000 */
[----:B------:R-:W0:Y:S03]  /*103d0*/  MUFU.EX2 R177, R177 ;  /* 0x000000b100b17308 */ /* 0x000e260000000800 */
[----:B------:R-:W-:Y:S01]  /*103e0*/  FMNMX.FTZ R27, R31, R38, !PT ;  /* 0x000000261f1b7209 */ /* 0x000fe20007810000 */
[----:B------:R-:W-:-:S04]  /*103f0*/  FFMA.FTZ R38, R41, R34, -R30 ;  /* 0x0000002229267223 */ /* 0x000fc8000001081e */
[----:B------:R-:W4:Y:S01]  /*10400*/  SHFL.BFLY PT, R42, R27, 0x2, 0x1f ;  /* 0x0c401f001b2a7f89 */ /* 0x000f2200000e0000 */
[----:B------:R-:W0:Y:S08]  /*10410*/  MUFU.EX2 R8, R8 ;  /* 0x0000000800087308 */ /* 0x000e300000000800 */
[----:B------:R-:W0:Y:S08]  /*10420*/  MUFU.EX2 R179, R179 ;  /* 0x000000b300b37308 */ /* 0x000e300000000800 */
[----:B------:R-:W0:Y:S01]  /*10430*/  MUFU.EX2 R10, R10 ;  /* 0x0000000a000a7308 */ /* 0x000e220000000800 */
[----:B----4-:R-:W-:-:S07]  /*10440*/  FMNMX.FTZ R37, R27, R42, !PT ;  /* 0x0000002a1b257209 */ /* 0x010fce0007810000 */
[----:B------:R-:W4:Y:S01]  /*10450*/  MUFU.EX2 R173, R173 ;  /* 0x000000ad00ad7308 */ /* 0x000f220000000800 */
[-CC-:B------:R-:W-:Y:S01]  /*10460*/  FFMA.FTZ R42, R49, R34.reuse, -R30.reuse ;  /* 0x00000022312a7223 */ /* 0x180fe2000001081e */
[----:B------:R-:W-:Y:S01]  /*10470*/  FFMA.FTZ R30, R63, R34, -R30 ;  /* 0x000000223f1e7223 */ /* 0x000fe2000001081e */
[----:B------:R-:W3:Y:S05]  /*10480*/  SHFL.BFLY PT, R46, R37, 0x1, 0x1f ;  /* 0x0c201f00252e7f89 */ /* 0x000eea00000e0000 */
[----:B------:R-:W-:Y:S08]  /*10490*/  MUFU.EX2 R12, R12 ;  /* 0x0000000c000c7308 */ /* 0x000ff00000000800 */
[----:B------:R-:W-:Y:S08]  /*104a0*/  MUFU.EX2 R175, R175 ;  /* 0x000000af00af7308 */ /* 0x000ff00000000800 */
[----:B------:R-:W-:Y:S01]  /*104b0*/  MUFU.EX2 R14, R14 ;  /* 0x0000000e000e7308 */ /* 0x000fe20000000800 */
[----:B---3--:R-:W-:-:S04]  /*104c0*/  FMNMX.FTZ R35, R37, R46, !PT ;  /* 0x0000002e25237209 */ /* 0x008fc80007810000 */
        /* <DEDUP_REMOVED lines=15> */
[----:B-1----:R-:W-:Y:S01]  /*105c0*/  FADD.FTZ R36, R6, R45 ;  /* 0x0000002d06247221 */ /* 0x002fe20000010000 */
[-CC-:B------:R-:W-:Y:S01]  /*105d0*/  FFMA.FTZ R9, R73, R34.reuse, -R48.reuse ;  /* 0x0000002249097223 */ /* 0x180fe20000010830 */
[-CC-:B------:R-:W-:Y:S01]  /*105e0*/  FFMA.FTZ R172, R79, R34.reuse, -R48.reuse ;  /* 0x000000224fac7223 */ /* 0x180fe20000010830 */
[-C--:B------:R-:W-:Y:S01]  /*105f0*/  FFMA.FTZ R11, R81, R34.reuse, -R48 ;  /* 0x00000022510b7223 */ /* 0x080fe20000010830 */
[----:B0-----:R-:W-:Y:S01]  /*10600*/  FADD.FTZ R47, R177, R36 ;  /* 0x00000024b12f7221 */ /* 0x001fe20000010000 */
[----:B------:R-:W0:Y:S01]  /*10610*/  MUFU.EX2 R27, R27 ;  /* 0x0000001b001b7308 */ /* 0x000e220000000800 */
[-CC-:B------:R-:W-:Y:S01]  /*10620*/  FFMA.FTZ R174, R83, R34.reuse, -R48.reuse ;  /* 0x0000002253ae7223 */ /* 0x180fe20000010830 */
[-CC-:B------:R-:W-:Y:S01]  /*10630*/  FFMA.FTZ R37, R85, R34.reuse, -R48.reuse ;  /* 0x0000002255257223 */ /* 0x180fe20000010830 */
[----:B------:R-:W-:Y:S01]  /*10640*/  FADD.FTZ R36, R8, R47 ;  /* 0x0000002f08247221 */ /* 0x000fe20000010000 */
[-CC-:B------:R-:W-:Y:S01]  /*10650*/  FFMA.FTZ R168, R87, R34.reuse, -R48.reuse ;  /* 0x0000002257a87223 */ /* 0x180fe20000010830 */
[-CC-:B------:R-:W-:Y:S01]  /*10660*/  FFMA.FTZ R41, R95, R34.reuse, -R48.reuse ;  /* 0x000000225f297223 */ /* 0x180fe20000010830 */
[-C--:B------:R-:W-:Y:S01]  /*10670*/  FFMA.FTZ R170, R97, R34.reuse, -R48 ;  /* 0x0000002261aa7223 */ /* 0x080fe20000010830 */
[----:B------:R-:W-:Y:S01]  /*10680*/  FADD.FTZ R49, R179, R36 ;  /* 0x00000024b3317221 */ /* 0x000fe20000010000 */
[----:B------:R-:W1:Y:S01]  /*10690*/  MUFU.EX2 R182, R182 ;  /* 0x000000b600b67308 */ /* 0x000e620000000800 */
[-CC-:B------:R-:W-:Y:S01]  /*106a0*/  FFMA.FTZ R43, R99, R34.reuse, -R48.reuse ;  /* 0x00000022632b7223 */ /* 0x180fe20000010830 */
[-CC-:B------:R-:W-:Y:S01]  /*106b0*/  FFMA.FTZ R13, R13, R34.reuse, -R48.reuse ;  /* 0x000000220d0d7223 */ /* 0x180fe20000010830 */
[----:B------:R-:W-:Y:S01]  /*106c0*/  FADD.FTZ R50, R10, R49 ;  /* 0x000000310a327221 */ /* 0x000fe20000010000 */
[-CC-:B------:R-:W-:Y:S01]  /*106d0*/  FFMA.FTZ R152, R101, R34.reuse, -R48.reuse ;  /* 0x0000002265987223 */ /* 0x180fe20000010830 */
[-CC-:B------:R-:W-:Y:S01]  /*106e0*/  FFMA.FTZ R45, R93, R34.reuse, -R48.reuse ;  /* 0x000000225d2d7223 */ /* 0x180fe20000010830 */
[-C--:B------:R-:W-:Y:S01]  /*106f0*/  FFMA.FTZ R154, R91, R34.reuse, -R48 ;  /* 0x000000225b9a7223 */ /* 0x080fe20000010830 */
[----:B----4-:R-:W-:Y:S01]  /*10700*/  FADD.FTZ R49, R173, R50 ;  /* 0x00000032ad317221 */ /* 0x010fe20000010000 */
[----:B------:R-:W2:Y:S01]  /*10710*/  MUFU.EX2 R3, R3 ;  /* 0x0000000300037308 */ /* 0x000ea20000000800 */
[----:B0-----:R-:W-:Y:S01]  /*10720*/  FADD.FTZ R47, R180, R27 ;  /* 0x0000001bb42f7221 */ /* 0x001fe20000010000 */
[-CC-:B------:R-:W-:Y:S01]  /*10730*/  FFMA.FTZ R75, R75, R34.reuse, -R48.reuse ;  /* 0x000000224b4b7223 */ /* 0x180fe20000010830 */
[-CC-:B------:R-:W-:Y:S01]  /*10740*/  FFMA.FTZ R25, R25, R34.reuse, -R48.reuse ;  /* 0x0000002219197223 */ /* 0x180fe20000010830 */
[-CC-:B------:R-:W-:Y:S01]  /*10750*/  FFMA.FTZ R29, R29, R34.reuse, -R48.reuse ;  /* 0x000000221d1d7223 */ /* 0x180fe20000010830 */
[-CC-:B------:R-:W-:Y:S01]  /*10760*/  FFMA.FTZ R15, R15, R34.reuse, -R48.reuse ;  /* 0x000000220f0f7223 */ /* 0x180fe20000010830 */
[----:B------:R-:W-:Y:S01]  /*10770*/  F2FP.BF16.F32.PACK_AB R183, R6, R183 ;  /* 0x000000b706b7723e */ /* 0x000fe200000010ff */
[-CC-:B------:R-:W-:Y:S01]  /*10780*/  FFMA.FTZ R21, R21, R34.reuse, -R48.reuse ;  /* 0x0000002215157223 */ /* 0x180fe20000010830 */
[----:B------:R-:W0:Y:S01]  /*10790*/  MUFU.EX2 R176, R176 ;  /* 0x000000b000b07308 */ /* 0x000e220000000800 */
[----:B-1----:R-:W-:Y:S01]  /*107a0*/  FADD.FTZ R36, R182, R47 ;  /* 0x0000002fb6247221 */ /* 0x002fe20000010000 */
[-CC-:B------:R-:W-:Y:S01]  /*107b0*/  FFMA.FTZ R53, R53, R34.reuse, -R48.reuse ;  /* 0x0000002235357223 */ /* 0x180fe20000010830 */
[--C-:B------:R-:W-:Y:S01]  /*107c0*/  FFMA.FTZ R67, R67, R34, -R48.reuse ;  /* 0x0000002243437223 */ /* 0x100fe20000010830 */
[----:B------:R-:W-:Y:S01]  /*107d0*/  IMAD.MOV.U32 R50, RZ, RZ, R191 ;  /* 0x000000ffff327224 */ /* 0x000fe200078e00bf */
[----:B------:R-:W-:Y:S01]  /*107e0*/  @P2 SHF.R.U32.HI R50, RZ, R54, R51 ;  /* 0x00000036ff322219 */ /* 0x000fe20000011633 */
[-CC-:B------:R-:W-:Y:S01]  /*107f0*/  FFMA.FTZ R39, R39, R34.reuse, -R48.reuse ;  /* 0x0000002227277223 */ /* 0x180fe20000010830 */
[-C--:B------:R-:W-:Y:S01]  /*10800*/  FFMA.FTZ R71, R71, R34.reuse, -R48 ;  /* 0x0000002247477223 */ /* 0x080fe20000010830 */
[----:B------:R-:W1:Y:S01]  /*10810*/  MUFU.EX2 R5, R5 ;  /* 0x0000000500057308 */ /* 0x000e620000000800 */
[----:B--2---:R-:W-:Y:S01]  /*10820*/  FADD.FTZ R47, R3, R36 ;  /* 0x00000024032f7221 */ /* 0x004fe20000010000 */
[----:B------:R-:W-:Y:S01]  /*10830*/  FADD.FTZ R36, R12, R49 ;  /* 0x000000310c247221 */ /* 0x000fe20000010000 */
[----:B------:R-:W-:Y:S01]  /*10840*/  IADD3 R50, R50, R193, -R192 ;  /* 0x000000c132327210 */ /* 0x000fe20007ffe8c0 */
[-CC-:B------:R-:W-:Y:S01]  /*10850*/  FFMA.FTZ R33, R33, R34.reuse, -R48.reuse ;  /* 0x0000002221217223 */ /* 0x180fe20000010830 */
[-C--:B------:R-:W-:Y:S01]  /*10860*/  FFMA.FTZ R77, R77, R34.reuse, -R48 ;  /* 0x000000224d4d7223 */ /* 0x080fe20000010830 */
[----:B------:R-:W-:Y:S01]  /*10870*/  FADD.FTZ R49, R175, R36 ;  /* 0x00000024af317221 */ /* 0x000fe20000010000 */
[----:B------:R-:W-:Y:S01]  /*10880*/  SHF.R.S32.HI R51, RZ, 0x1f, R50 ;  /* 0x0000001fff337819 */ /* 0x000fe20000011432 */
[----:B------:R-:W2:Y:S01]  /*10890*/  MUFU.EX2 R178, R178 ;  /* 0x000000b200b27308 */ /* 0x000ea20000000800 */
[----:B0-----:R-:W-:Y:S01]  /*108a0*/  FADD.FTZ R0, R176, R47 ;  /* 0x0000002fb0007221 */ /* 0x001fe20000010000 */
[----:B------:R-:W-:Y:S01]  /*108b0*/  FADD.FTZ R36, R14, R49 ;  /* 0x000000310e247221 */ /* 0x000fe20000010000 */
[----:B------:R-:W-:Y:S01]  /*108c0*/  FFMA.FTZ R31, R31, R34, -R48 ;  /* 0x000000221f1f7223 */ /* 0x000fe20000010830 */
[----:B------:R-:W-:Y:S01]  /*108d0*/  F2FP.BF16.F32.PACK_AB R173, R12, R173 ;  /* 0x000000ad0cad723e */ /* 0x000fe200000010ff */
[----:B------:R-:W-:-:S02]  /*108e0*/  VIADD R12, R129, 0xfffffffe ;  /* 0xfffffffe810c7836 */ /* 0x000fc40000000000 */
[----:B------:R-:W-:Y:S01]  /*108f0*/  FADD.FTZ R49, R169, R36 ;  /* 0x00000024a9317221 */ /* 0x000fe20000010000 */
[----:B------:R-:W-:Y:S01]  /*10900*/  F2FP.BF16.F32.PACK_AB R182, R3, R182 ;  /* 0x000000b603b6723e */ /* 0x000fe200000010ff */
[----:B------:R-:W0:Y:S01]  /*10910*/  MUFU.EX2 R9, R9 ;  /* 0x0000000900097308 */ /* 0x000e220000000800 */
[C---:B-1----:R-:W-:Y:S01]  /*10920*/  FADD.FTZ R47, R5.reuse, R0 ;  /* 0x00000000052f7221 */ /* 0x042fe20000010000 */
[----:B------:R-:W-:Y:S01]  /*10930*/  FADD.FTZ R36, R20, R49 ;  /* 0x0000003114247221 */ /* 0x000fe20000010000 */
[----:B------:R-:W-:Y:S02]  /*10940*/  F2FP.BF16.F32.PACK_AB R176, R5, R176 ;  /* 0x000000b005b0723e */ /* 0x000fe400000010ff */
[----:B------:R-:W-:Y:S02]  /*10950*/  CS2R R128, SRZ ;  /* 0x0000000000807805 */ /* 0x000fe4000001ff00 */
[----:B------:R-:W-:Y:S02]  /*10960*/  F2FP.BF16.F32.PACK_AB R181, R26, R181 ;  /* 0x000000b51ab5723e */ /* 0x000fe400000010ff */
[----:B------:R-:W-:-:S02]  /*10970*/  CS2R R100, SRZ ;  /* 0x0000000000647805 */ /* 0x000fc4000001ff00 */
[----:B------:R-:W-:Y:S01]  /*10980*/  F2FP.BF16.F32.PACK_AB R177, R8, R177 ;  /* 0x000000b108b1723e */ /* 0x000fe200000010ff */
[----:B------:R-:W1:Y:S01]  /*10990*/  MUFU.EX2 R172, R172 ;  /* 0x000000ac00ac7308 */ /* 0x000e620000000800 */
[----:B--2---:R-:W-:Y:S01]  /*109a0*/  FADD.FTZ R0, R178, R47 ;  /* 0x0000002fb2007221 */ /* 0x004fe20000010000 */
[----:B------:R-:W-:Y:S02]  /*109b0*/  F2FP.BF16.F32.PACK_AB R179, R10, R179 ;  /* 0x000000b30ab3723e */ /* 0x000fe400000010ff */
[----:B------:R-:W-:Y:S02]  /*109c0*/  CS2R R98, SRZ ;  /* 0x0000000000627805 */ /* 0x000fe4000001ff00 */
[----:B------:R-:W-:Y:S02]  /*109d0*/  F2FP.BF16.F32.PACK_AB R175, R14, R175 ;  /* 0x000000af0eaf723e */ /* 0x000fe400000010ff */
[----:B------:R-:W-:Y:S02]  /*109e0*/  CS2R R96, SRZ ;  /* 0x0000000000607805 */ /* 0x000fe4000001ff00 */
[----:B------:R-:W-:-:S02]  /*109f0*/  F2FP.BF16.F32.PACK_AB R169, R20, R169 ;  /* 0x000000a914a9723e */ /* 0x000fc400000010ff */
[----:B------:R-:W-:Y:S01]  /*10a00*/  CS2R R94, SRZ ;  /* 0x00000000005e7805 */ /* 0x000fe2000001ff00 */
[----:B------:R-:W2:Y:S01]  /*10a10*/  MUFU.EX2 R171, R171 ;  /* 0x000000ab00ab7308 */ /* 0x000ea20000000800 */
[----:B0-----:R-:W-:Y:S01]  /*10a20*/  FADD.FTZ R47, R9, R0 ;  /* 0x00000000092f7221 */ /* 0x001fe20000010000 */
[----:B------:R-:W-:Y:S02]  /*10a30*/  F2FP.BF16.F32.PACK_AB R180, R27, R180 ;  /* 0x000000b41bb4723e */ /* 0x000fe400000010ff */
[----:B------:R-:W-:Y:S02]  /*10a40*/  CS2R R92, SRZ ;  /* 0x00000000005c7805 */ /* 0x000fe4000001ff00 */
[----:B------:R-:W-:Y:S02]  /*10a50*/  F2FP.BF16.F32.PACK_AB R178, R9, R178 ;  /* 0x000000b209b2723e */ /* 0x000fe400000010ff */
[----:B------:R-:W-:Y:S01]  /*10a60*/  CS2R R90, SRZ ;  /* 0x00000000005a7805 */ /* 0x000fe2000001ff00 */
        /* <DEDUP_REMOVED lines=14> */
[----:B------:R-:W-:Y:S01]  /*10b50*/  MUFU.EX2 R168, R168 ;  /* 0x000000a800a87308 */ /* 0x000fe20000000800 */
[----:B-1----:R-:W-:-:S07]  /*10b60*/  F2FP.BF16.F32.PACK_AB R174, R37, R174 ;  /* 0x000000ae25ae723e */ /* 0x002fce00000010ff */
[----:B------:R-:W0:Y:S01]  /*10b70*/  MUFU.EX2 R155, R155 ;  /* 0x0000009b009b7308 */ /* 0x000e220000000800 */
[C---:B--2---:R-:W-:Y:S01]  /*10b80*/  FADD.FTZ R36, R28.reuse, R47 ;  /* 0x0000002f1c247221 */ /* 0x044fe20000010000 */
[----:B------:R-:W-:-:S06]  /*10b90*/  F2FP.BF16.F32.PACK_AB R153, R28, R153 ;  /* 0x000000991c99723e */ /* 0x000fcc00000010ff */
[----:B------:R-:W-:Y:S08]  /*10ba0*/  MUFU.EX2 R41, R41 ;  /* 0x0000002900297308 */ /* 0x000ff00000000800 */
[----:B------:R-:W1:Y:S01]  /*10bb0*/  MUFU.EX2 R32, R32 ;  /* 0x0000002000207308 */ /* 0x000e620000000800 */
[----:B0-----:R-:W-:-:S07]  /*10bc0*/  FADD.FTZ R47, R155, R36 ;  /* 0x000000249b2f7221 */ /* 0x001fce0000010000 */
[----:B------:R-:W-:Y:S08]  /*10bd0*/  MUFU.EX2 R170, R170 ;  /* 0x000000aa00aa7308 */ /* 0x000ff00000000800 */
[----:B------:R-:W0:Y:S01]  /*10be0*/  MUFU.EX2 R157, R157 ;  /* 0x0000009d009d7308 */ /* 0x000e220000000800 */
[C---:B-1----:R-:W-:Y:S01]  /*10bf0*/  FADD.FTZ R36, R32.reuse, R47 ;  /* 0x0000002f20247221 */ /* 0x042fe20000010000 */
[----:B------:R-:W-:-:S06]  /*10c00*/  F2FP.BF16.F32.PACK_AB R155, R32, R155 ;  /* 0x0000009b209b723e */ /* 0x000fcc00000010ff */
[----:B------:R-:W-:Y:S08]  /*10c10*/  MUFU.EX2 R43, R43 ;  /* 0x0000002b002b7308 */ /* 0x000ff00000000800 */
[----:B------:R1:W-:Y:S01]  /*10c20*/  MUFU.EX2 R156, R13 ;  /* 0x0000000d009c7308 */ /* 0x0003e20000000800 */
[----:B0-----:R-:W-:-:S07]  /*10c30*/  FADD.FTZ R47, R157, R36 ;  /* 0x000000249d2f7221 */ /* 0x001fce0000010000 */
[----:B------:R-:W0:Y:S01]  /*10c40*/  MUFU.EX2 R38, R38 ;  /* 0x0000002600267308 */ /* 0x000e220000000800 */
[----:B-1----:R-:W-:-:S04]  /*10c50*/  FADD.FTZ R13, R37, R0 ;  /* 0x00000000250d7221 */ /* 0x002fc80000010000 */
[----:B------:R-:W-:Y:S01]  /*10c60*/  FADD.FTZ R0, R168, R13 ;  /* 0x0000000da8007221 */ /* 0x000fe20000010000 */
[C---:B------:R-:W-:Y:S02]  /*10c70*/  F2FP.BF16.F32.PACK_AB R168, R41.reuse, R168 ;  /* 0x000000a829a8723e */ /* 0x040fe400000010ff */
[----:B------:R-:W-:Y:S01]  /*10c80*/  MUFU.EX2 R152, R152 ;  /* 0x0000009800987308 */ /* 0x000fe20000000800 */
[----:B------:R-:W-:-:S04]  /*10c90*/  FADD.FTZ R13, R41, R0 ;  /* 0x00000000290d7221 */ /* 0x000fc80000010000 */
[----:B------:R-:W-:Y:S01]  /*10ca0*/  FADD.FTZ R0, R170, R13 ;  /* 0x0000000daa007221 */ /* 0x000fe20000010000 */
[----:B------:R-:W-:Y:S02]  /*10cb0*/  LEA.HI R13, R51, R50, RZ, 0x7 ;  /* 0x00000032330d7211 */ /* 0x000fe400078f38ff */
[----:B------:R-:W1:Y:S01]  /*10cc0*/  MUFU.EX2 R159, R159 ;  /* 0x0000009f009f7308 */ /* 0x000e620000000800 */
[C---:B0-----:R-:W-:Y:S01]  /*10cd0*/  FADD.FTZ R36, R38.reuse, R47 ;  /* 0x0000002f26247221 */ /* 0x041fe20000010000 */
[----:B------:R-:W-:Y:S02]  /*10ce0*/  SHF.R.S32.HI R5, RZ, 0x7, R13 ;  /* 0x00000007ff057819 */ /* 0x000fe4000001140d */
[----:B------:R-:W-:Y:S02]  /*10cf0*/  F2FP.BF16.F32.PACK_AB R157, R38, R157 ;  /* 0x0000009d269d723e */ /* 0x000fe400000010ff */
[----:B------:R-:W-:Y:S02]  /*10d00*/  VIMNMX R5, RZ, R5, !PT ;  /* 0x00000005ff057248 */ /* 0x000fe40007fe0100 */
[----:B------:R-:W-:Y:S01]  /*10d10*/  MUFU.EX2 R45, R45 ;  /* 0x0000002d002d7308 */ /* 0x000fe20000000800 */
[----:B------:R-:W-:-:S02]  /*10d20*/  F2FP.BF16.F32.PACK_AB R170, R43, R170 ;  /* 0x000000aa2baa723e */ /* 0x000fc400000010ff */
[----:B------:R-:W-:-:S05]  /*10d30*/  ISETP.GE.AND P3, PT, R12, R5, PT ;  /* 0x000000050c00720c */ /* 0x000fca0003f66270 */
[----:B------:R-:W0:Y:S01]  /*10d40*/  MUFU.EX2 R40, R40 ;  /* 0x0000002800287308 */ /* 0x000e220000000800 */
[----:B-1----:R-:W-:-:S07]  /*10d50*/  FADD.FTZ R47, R159, R36 ;  /* 0x000000249f2f7221 */ /* 0x002fce0000010000 */
[----:B------:R-:W1:Y:S08]  /*10d60*/  MUFU.EX2 R154, R154 ;  /* 0x0000009a009a7308 */ /* 0x000e700000000800 */
[----:B------:R-:W2:Y:S01]  /*10d70*/  MUFU.EX2 R161, R161 ;  /* 0x000000a100a17308 */ /* 0x000ea20000000800 */
[C---:B0-----:R-:W-:Y:S01]  /*10d80*/  FADD.FTZ R6, R40.reuse, R47 ;  /* 0x0000002f28067221 */ /* 0x041fe20000010000 */
[----:B------:R-:W-:-:S06]  /*10d90*/  F2FP.BF16.F32.PACK_AB R159, R40, R159 ;  /* 0x0000009f289f723e */ /* 0x000fcc00000010ff */
[----:B------:R-:W0:Y:S08]  /*10da0*/  MUFU.EX2 R75, R75 ;  /* 0x0000004b004b7308 */ /* 0x000e300000000800 */
[----:B------:R3:W-:Y:S08]  /*10db0*/  MUFU.EX2 R158, R25 ;  /* 0x00000019009e7308 */ /* 0x0007f00000000800 */
[----:B------:R-:W4:Y:S01]  /*10dc0*/  MUFU.EX2 R42, R42 ;  /* 0x0000002a002a7308 */ /* 0x000f220000000800 */
[----:B---3--:R-:W-:-:S04]  /*10dd0*/  FADD.FTZ R25, R43, R0 ;  /* 0x000000002b197221 */ /* 0x008fc80000010000 */
[----:B------:R-:W-:Y:S01]  /*10de0*/  FADD.FTZ R0, R152, R25 ;  /* 0x0000001998007221 */ /* 0x000fe20000010000 */
[C---:B------:R-:W-:Y:S02]  /*10df0*/  F2FP.BF16.F32.PACK_AB R152, R45.reuse, R152 ;  /* 0x000000982d98723e */ /* 0x040fe400000010ff */
[----:B------:R-:W3:Y:S01]  /*10e00*/  MUFU.EX2 R29, R29 ;  /* 0x0000001d001d7308 */ /* 0x000ee20000000800 */
[----:B------:R-:W-:-:S04]  /*10e10*/  FADD.FTZ R25, R45, R0 ;  /* 0x000000002d197221 */ /* 0x000fc80000010000 */
[----:B-1----:R-:W-:Y:S01]  /*10e20*/  FADD.FTZ R0, R154, R25 ;  /* 0x000000199a007221 */ /* 0x002fe20000010000 */
[----:B--2---:R-:W-:Y:S01]  /*10e30*/  FADD.FTZ R25, R161, R6 ;  /* 0x00000006a1197221 */ /* 0x004fe20000010000 */
[C---:B0-----:R-:W-:Y:S01]  /*10e40*/  F2FP.BF16.F32.PACK_AB R154, R75.reuse, R154 ;  /* 0x0000009a4b9a723e */ /* 0x041fe200000010ff */
[----:B------:R-:W0:Y:S01]  /*10e50*/  MUFU.EX2 R163, R163 ;  /* 0x000000a300a37308 */ /* 0x000e220000000800 */
[----:B------:R-:W-:Y:S01]  /*10e60*/  FADD.FTZ R0, R75, R0 ;  /* 0x000000004b007221 */ /* 0x000fe20000010000 */
[C---:B----4-:R-:W-:Y:S01]  /*10e70*/  FADD.FTZ R6, R42.reuse, R25 ;  /* 0x000000192a067221 */ /* 0x050fe20000010000 */
[----:B------:R-:W-:-:S05]  /*10e80*/  F2FP.BF16.F32.PACK_AB R161, R42, R161 ;  /* 0x000000a12aa1723e */ /* 0x000fca00000010ff */
[----:B------:R-:W1:Y:S01]  /*10e90*/  MUFU.EX2 R44, R44 ;  /* 0x0000002c002c7308 */ /* 0x000e620000000800 */
[----:B---3--:R-:W-:-:S04]  /*10ea0*/  FADD.FTZ R25, R29, R0 ;  /* 0x000000001d197221 */ /* 0x008fc80000010000 */
[C---:B------:R-:W-:Y:S01]  /*10eb0*/  FADD.FTZ R0, R156.reuse, R25 ;  /* 0x000000199c007221 */ /* 0x040fe20000010000 */
[----:B------:R-:W-:Y:S02]  /*10ec0*/  F2FP.BF16.F32.PACK_AB R156, R156, R29 ;  /* 0x0000001d9c9c723e */ /* 0x000fe400000010ff */
[----:B------:R-:W2:Y:S01]  /*10ed0*/  MUFU.EX2 R15, R15 ;  /* 0x0000000f000f7308 */ /* 0x000ea20000000800 */
[----:B0-----:R-:W-:-:S07]  /*10ee0*/  FADD.FTZ R47, R163, R6 ;  /* 0x00000006a32f7221 */ /* 0x001fce0000010000 */
[----:B------:R-:W-:Y:S01]  /*10ef0*/  MUFU.EX2 R165, R165 ;  /* 0x000000a500a57308 */ /* 0x000fe20000000800 */
[C---:B-1----:R-:W-:Y:S01]  /*10f00*/  FADD.FTZ R6, R44.reuse, R47 ;  /* 0x0000002f2c067221 */ /* 0x042fe20000010000 */
[----:B------:R-:W-:-:S06]  /*10f10*/  F2FP.BF16.F32.PACK_AB R163, R44, R163 ;  /* 0x000000a32ca3723e */ /* 0x000fcc00000010ff */
[----:B------:R-:W-:Y:S01]  /*10f20*/  MUFU.EX2 R46, R59 ;  /* 0x0000003b002e7308 */ /* 0x000fe20000000800 */
[----:B--2---:R-:W-:-:S04]  /*10f30*/  FADD.FTZ R25, R15, R0 ;  /* 0x000000000f197221 */ /* 0x004fc80000010000 */
[C---:B------:R-:W-:Y:S01]  /*10f40*/  FADD.FTZ R0, R158.reuse, R25 ;  /* 0x000000199e007221 */ /* 0x040fe20000010000 */
[----:B------:R-:W-:Y:S02]  /*10f50*/  F2FP.BF16.F32.PACK_AB R158, R158, R15 ;  /* 0x0000000f9e9e723e */ /* 0x000fe400000010ff */
[----:B------:R-:W0:Y:S08]  /*10f60*/  MUFU.EX2 R21, R21 ;  /* 0x0000001500157308 */ /* 0x000e300000000800 */
[----:B------:R-:W1:Y:S08]  /*10f70*/  MUFU.EX2 R167, R167 ;  /* 0x000000a700a77308 */ /* 0x000e700000000800 */
[----:B------:R-:W2:Y:S01]  /*10f80*/  MUFU.EX2 R160, R53 ;  /* 0x0000003500a07308 */ /* 0x000ea20000000800 */
[----:B0-----:R-:W-:-:S07]  /*10f90*/  FADD.FTZ R25, R21, R0 ;  /* 0x0000000015197221 */ /* 0x001fce0000010000 */
[----:B------:R-:W0:Y:S08]  /*10fa0*/  MUFU.EX2 R67, R67 ;  /* 0x0000004300437308 */ /* 0x000e300000000800 */
[----:B------:R3:W4:Y:S08]  /*10fb0*/  MUFU.EX2 R162, R39 ;  /* 0x0000002700a27308 */ /* 0x0007300000000800 */
[----:B------:R-:W4:Y:S01]  /*10fc0*/  MUFU.EX2 R71, R71 ;  /* 0x0000004700477308 */ /* 0x000f220000000800 */
[----:B---3--:R-:W-:Y:S01]  /*10fd0*/  FADD.FTZ R39, R165, R6 ;  /* 0x00000006a5277221 */ /* 0x008fe20000010000 */
[----:B------:R-:W-:-:S03]  /*10fe0*/  F2FP.BF16.F32.PACK_AB R165, R46, R165 ;  /* 0x000000a52ea5723e */ /* 0x000fc600000010ff */
[----:B------:R-:W-:-:S03]  /*10ff0*/  FADD.FTZ R6, R46, R39 ;  /* 0x000000272e067221 */ /* 0x000fc60000010000 */
[----:B------:R-:W3:Y:S01]  /*11000*/  MUFU.EX2 R164, R33 ;  /* 0x0000002100a47308 */ /* 0x000ee20000000800 */
[----:B-1----:R-:W-:Y:S01]  /*11010*/  FADD.FTZ R39, R167, R6 ;  /* 0x00000006a7277221 */ /* 0x002fe20000010000 */
[C---:B--2---:R-:W-:Y:S01]  /*11020*/  FADD.FTZ R6, R160.reuse, R25 ;  /* 0x00000019a0067221 */ /* 0x044fe20000010000 */
[----:B------:R-:W-:-:S03]  /*11030*/  F2FP.BF16.F32.PACK_AB R160, R160, R21 ;  /* 0x00000015a0a0723e */ /* 0x000fc600000010ff */
[----:B0-----:R-:W-:Y:S02]  /*11040*/  FADD.FTZ R25, R67, R6 ;  /* 0x0000000643197221 */ /* 0x001fe40000010000 */
[----:B------:R-:W0:Y:S02]  /*11050*/  MUFU.EX2 R77, R77 ;  /* 0x0000004d004d7308 */ /* 0x000e240000000800 */
[C---:B----4-:R-:W-:Y:S01]  /*11060*/  FADD.FTZ R6, R162.reuse, R25 ;  /* 0x00000019a2067221 */ /* 0x050fe20000010000 */
[----:B------:R-:W-:-:S03]  /*11070*/  F2FP.BF16.F32.PACK_AB R162, R162, R67 ;  /* 0x00000043a2a2723e */ /* 0x000fc600000010ff */
[----:B------:R-:W-:Y:S02]  /*11080*/  FADD.FTZ R3, R71, R6 ;  /* 0x0000000647037221 */ /* 0x000fe40000010000 */
[----:B------:R-:W1:Y:S02]  /*11090*/  MUFU.EX2 R166, R31 ;  /* 0x0000001f00a67308 */ /* 0x000e640000000800 */
[C---:B---3--:R-:W-:Y:S01]  /*110a0*/  FADD.FTZ R6, R164.reuse, R3 ;  /* 0x00000003a4067221 */ /* 0x048fe20000010000 */
[----:B------:R-:W-:-:S05]  /*110b0*/  F2FP.BF16.F32.PACK_AB R164, R164, R71 ;  /* 0x00000047a4a4723e */ /* 0x000fca00000010ff */
[----:B------:R-:W2:Y:S01]  /*110c0*/  MUFU.EX2 R30, R30 ;  /* 0x0000001e001e7308 */ /* 0x000ea20000000800 */
[----:B0-----:R-:W-:-:S04]  /*110d0*/  FADD.FTZ R3, R77, R6 ;  /* 0x000000064d037221 */ /* 0x001fc80000010000 */
[C---:B-1----:R-:W-:Y:S01]  /*110e0*/  FADD.FTZ R3, R166.reuse, R3 ;  /* 0x00000003a6037221 */ /* 0x042fe20000010000 */
[----:B------:R-:W-:Y:S01]  /*110f0*/  F2FP.BF16.F32.PACK_AB R166, R166, R77 ;  /* 0x0000004da6a6723e */ /* 0x000fe200000010ff */
[C---:B--2---:R-:W-:Y:S01]  /*11100*/  FADD.FTZ R0, R30.reuse, R39 ;  /* 0x000000271e007221 */ /* 0x044fe20000010000 */
[----:B------:R-:W-:Y:S01]  /*11110*/  F2FP.BF16.F32.PACK_AB R167, R30, R167 ;  /* 0x000000a71ea7723e */ /* 0x000fe200000010ff */
[----:B------:R-:W-:Y:S06]  /*11120*/  @!P3 BRA `(.L_x_2866) ;  /* 0x0000003000d4b947 */ /* 0x000fec0003800000 */
[----:B------:R-:W-:Y:S02]  /*11130*/  IMAD.MOV.U32 R10, RZ, RZ, R7 ;  /* 0x000000ffff0a7224 */ /* 0x000fe400078e0007 */
[----:B------:R-:W-:Y:S02]  /*11140*/  IMAD.MOV.U32 R11, RZ, RZ, R35 ;  /* 0x000000ffff0b7224 */ /* 0x000fe400078e0023 */
[----:B------:R-:W-:Y:S02]  /*11150*/  IMAD.MOV.U32 R14, RZ, RZ, R186 ;  /* 0x000000ffff0e7224 */ /* 0x000fe400078e00ba */
[----:B------:R-:W-:Y:S02]  /*11160*/  IMAD.MOV.U32 R13, RZ, RZ, R184 ;  /* 0x000000ffff0d7224 */ /* 0x000fe400078e00b8 */
[----:B------:R-:W-:-:S07]  /*11170*/  IMAD.MOV.U32 R151, RZ, RZ, RZ ;  /* 0x000000ffff977224 */ /* 0x000fce00078e00ff */
.L_x_2876:
[----:B------:R-:W-:Y:S01]  /*11180*/  ISETP.NE.AND P3, PT, R190, RZ, PT ;  /* 0x000000ffbe00720c */ /* 0x000fe20003f65270 */
[----:B------:R-:W-:Y:S01]  /*11190*/  VIADD R184, R13, 0x1 ;  /* 0x000000010db87836 */ /* 0x000fe20000000000 */
[----:B------:R-:W-:Y:S05]  /*111a0*/  YIELD ;  /* 0x0000000000007946 */ /* 0x000fea0003800000 */
[----:B------:R-:W-:-:S04]  /*111b0*/  ISETP.NE.AND P4, PT, R184, 0x2, PT ;  /* 0x00000002b800780c */ /* 0x000fc80003f85270 */
[----:B------:R-:W-:Y:S02]  /*111c0*/  SEL R7, RZ, 0x1, P4 ;  /* 0x00000001ff077807 */ /* 0x000fe40002000000 */
[----:B------:R-:W-:Y:S02]  /*111d0*/  SEL R184, R184, RZ, P4 ;  /* 0x000000ffb8b87207 */ /* 0x000fe40002000000 */
[----:B------:R-:W-:Y:S01]  /*111e0*/  LOP3.LUT R186, R14, R7, RZ, 0x3c, !PT ;  /* 0x000000070eba7212 */ /* 0x000fe200078e3cff */
[----:B------:R-:W-:Y:S06]  /*111f0*/  @P3 BRA `(.L_x_2867) ;  /* 0x0000000000303947 */ /* 0x000fec0003800000 */
[----:B------:R-:W-:Y:S05]  /*11200*/  @!P0 BRA `(.L_x_2868) ;  /* 0x0000000000048947 */ /* 0x000fea0003800000 */
[----:B------:R-:W-:Y:S01]  /*11210*/  BPT.TRAP 0x1 ;  /* 0x000000040000795c */ /* 0x000fe20000300000 */
.L_x_2868:
[----:B------:R-:W-:Y:S01]  /*11220*/  IMAD R6, R184, 0x8, R2 ;  /* 0x00000008b8067824 */ /* 0x000fe200078e0202 */
[----:B------:R-:W-:-:S04]  /*11230*/  SHF.L.U32 R7, R186, 0x1f, RZ ;  /* 0x0000001fba077819 */ /* 0x000fc800000006ff */
[----:B------:R0:W1:Y:S01]  /*11240*/  SYNCS.PHASECHK.TRANS64.TRYWAIT P4, [R6+URZ+0x28830], R7 ;  /* 0x02883007060075a7 */ /* 0x000062000808017f */
[----:B------:R-:W-:Y:S05]  /*11250*/  @!P0 BRA `(.L_x_2869) ;  /* 0x0000000000048947 */ /* 0x000fea0003800000 */
[----:B------:R-:W-:Y:S01]  /*11260*/  BPT.TRAP 0x1 ;  /* 0x000000040000795c */ /* 0x000fe20000300000 */
.L_x_2869:
[----:B------:R-:W-:Y:S04]  /*11270*/  BSSY B0, `(.L_x_2867) ;  /* 0x0000004000007945 */ /* 0x000fe80003800000 */
[----:B-1----:R-:W-:Y:S05]  /*11280*/  @P4 BRA `(.L_x_2870) ;  /* 0x0000000000084947 */ /* 0x002fea0003800000 */
[----:B------:R-:W1:Y:S02]  /*11290*/  SYNCS.PHASECHK.TRANS64.TRYWAIT P4, [R6+URZ+0x28830], R7 ;  /* 0x02883007060075a7 */ /* 0x000e64000808017f */
[----:B-1----:R-:W-:Y:S05]  /*112a0*/  @!P4 BRA `(.L_x_2871) ;  /* 0x0000011000a8c947 */ /* 0x002fea0003800000 */
.L_x_2870:
[----:B------:R-:W-:Y:S05]  /*112b0*/  BSYNC B0 ;  /* 0x0000000000007941 */ /* 0x000fea0003800000 */
.L_x_2867:
        /* <DEDUP_REMOVED lines=64> */
.L_x_2873:
[----:B------:R-:W-:Y:S01]  /*116c0*/  SHF.L.U32 R6, R14, 0x1f, RZ ;  /* 0x0000001f0e067819 */ /* 0x000fe200000006ff */
[----:B------:R-:W-:-:S04]  /*116d0*/  IMAD R7, R13, 0x8, R2 ;  /* 0x000000080d077824 */ /* 0x000fc800078e0202 */
[----:B------:R0:W1:Y:S01]  /*116e0*/  SYNCS.PHASECHK.TRANS64.TRYWAIT P3, [R7+URZ+0x28850], R6 ;  /* 0x02885006070075a7 */ /* 0x000062000806017f */
[----:B------:R-:W-:Y:S05]  /*116f0*/  @!P0 BRA `(.L_x_2874) ;  /* 0x0000000000048947 */ /* 0x000fea0003800000 */
[----:B------:R-:W-:Y:S01]  /*11700*/  BPT.TRAP 0x1 ;  /* 0x000000040000795c */ /* 0x000fe20000300000 */
.L_x_2874:
[----:B-1----:R-:W-:Y:S05]  /*11710*/  @P3 BRA `(.L_x_2872) ;  /* 0x0000000000083947 */ /* 0x002fea0003800000 */
[----:B------:R-:W1:Y:S02]  /*11720*/  SYNCS.PHASECHK.TRANS64.TRYWAIT P3, [R7+URZ+0x28850], R6 ;  /* 0x02885006070075a7 */ /* 0x000e64000806017f */
[----:B-1----:R-:W-:Y:S05]  /*11730*/  @!P3 BRA `(.L_x_2875) ;  /* 0x0000010c0098b947 */ /* 0x002fea0003800000 */
.L_x_2872:
[----:B01----:R-:W-:Y:S01]  /*11740*/  VIADD R6, R2, 0x400 ;  /* 0x0000040002067836 */ /* 0x003fe20000000000 */
[----:B------:R-:W-:Y:S05]  /*11750*/  WARPSYNC.ALL ;  /* 0x0000000000007948 */ /* 0x000fea0003800000 */
[----:B------:R-:W-:Y:S01]  /*11760*/  SHF.R.U32.HI R6, RZ, 0x4, R6 ;  /* 0x00000004ff067819 */ /* 0x000fe20000011606 */
[----:B------:R-:W-:Y:S01]  /*11770*/  IMAD.MOV.U32 R7, RZ, RZ, 0x40000040 ;  /* 0x40000040ff077424 */ /* 0x000fe200078e00ff */
[----:B------:R-:W-:Y:S01]  /*11780*/  WARPGROUP.ARRIVE ;  /* 0x00000000000079c5 */ /* 0x000fe20000000000 */
[----:B------:R-:W-:Y:S01]  /*11790*/  IMAD.MOV.U32 R9, RZ, RZ, 0x40000040 ;  /* 0x40000040ff097424 */ /* 0x000fe200078e00ff */
[----:B------:R-:W-:Y:S01]  /*117a0*/  LOP3.LUT R6, R6, 0x3fff, RZ, 0xc0, !PT ;  /* 0x00003fff06067812 */ /* 0x000fe200078ec0ff */
[----:B------:R-:W-:Y:S01]  /*117b0*/  FMUL.FTZ R14, R25, UR7 ;  /* 0x00000007190e7c20 */ /* 0x000fe20008410000 */
        /* <DEDUP_REMOVED lines=9> */
[----:B------:R-:W-:Y:S02]  /*11850*/  IMAD.IADD R49, R204, 0x1, R191 ;  /* 0x00000001cc317824 */ /* 0x000fe400078e02bf */
[----:B------:R-:W-:Y:S01]  /*11860*/  FMUL.FTZ R27, R32, UR7 ;  /* 0x00000007201b7c20 */ /* 0x000fe20008410000 */
[C---:B------:R-:W-:Y:S01]  /*11870*/  VIADD R8, R6.reuse, 0x80 ;  /* 0x0000008006087836 */ /* 0x040fe20000000000 */
[----:B------:R-:W-:Y:S01]  /*11880*/  R2UR UR10, R6 ;  /* 0x00000000060a72ca */ /* 0x000fe200000e0000 */
        /* <DEDUP_REMOVED lines=12> */
[----:B------:R-:W-:Y:S01]  /*11950*/  HGMMA.64x128x16.F32.BF16 R88, R180, gdesc[UR8].tnspB, R88, gsb0 ;  /* 0x41e00008b4587df0 */ /* 0x000fe20008001858 */
[----:B------:R-:W-:Y:S01]  /*11960*/  R2UR UR10, R8 ;  /* 0x00000000080a72ca */ /* 0x000fe200000e0000 */
[----:B------:R-:W-:Y:S01]  /*11970*/  VIADD R8, R6, 0x100 ;  /* 0x0000010006087836 */ /* 0x000fe20000000000 */
[----:B------:R-:W-:Y:S01]  /*11980*/  R2UR UR11, R9 ;  /* 0x00000000090b72ca */ /* 0x000fe200000e0000 */
[----:B------:R-:W-:Y:S01]  /*11990*/  IMAD.MOV.U32 R9, RZ, RZ, 0x40000040 ;  /* 0x40000040ff097424 */ /* 0x000fe200078e00ff */
        /* <DEDUP_REMOVED lines=29> */
[----:B------:R-:W4:Y:S01]  /*11b70*/  S2R R232, SR_TID.X ;  /* 0x0000000000e87919 */ /* 0x000f220000002100 */
[----:B------:R-:W-:-:S02]  /*11b80*/  @!P1 IMAD R13, R13, 0x8, R2 ;  /* 0x000000080d0d9824 */ /* 0x000fc400078e0202 */
[----:B------:R-:W5:Y:S02]  /*11b90*/  MUFU.TANH R30, R30 ;  /* 0x0000001e001e7308 */ /* 0x000f640000002400 */
[----:B------:R-:W-:-:S06]  /*11ba0*/  @!P1 VIADD R13, R13, 0x28860 ;  /* 0x000288600d0d9836 */ /* 0x000fcc0000000000 */
[----:B------:R-:W5:Y:S08]  /*11bb0*/  MUFU.TANH R32, R32 ;  /* 0x0000002000207308 */ /* 0x000f700000002400 */
[----:B------:R-:W5:Y:S08]  /*11bc0*/  MUFU.TANH R34, R34 ;  /* 0x0000002200227308 */ /* 0x000f700000002400 */
[----:B------:R-:W5:Y:S01]  /*11bd0*/  MUFU.TANH R35, R35 ;  /* 0x0000002300237308 */ /* 0x000f620000002400 */
[----:B----4-:R-:W-:-:S07]  /*11be0*/  SHF.R.U32.HI R232, RZ, 0x7, R232 ;  /* 0x00000007ffe87819 */ /* 0x010fce00000116e8 */
[----:B------:R-:W4:Y:S08]  /*11bf0*/  MUFU.TANH R36, R36 ;  /* 0x0000002400247308 */ /* 0x000f300000002400 */
        /* <DEDUP_REMOVED lines=17> */
[----:B------:R-:W-:Y:S02]  /*11d10*/  R2UR UR10, R8 ;  /* 0x00000000080a72ca */ /* 0x000fe400000e0000 */
[----:B------:R-:W-:Y:S01]  /*11d20*/  R2UR UR11, R9 ;  /* 0x00000000090b72ca */ /* 0x000fe200000e0000 */
[----:B------:R-:W0:Y:S03]  /*11d30*/  @P2 LDC R8, c[0x0][0x44c] ;  /* 0x00011300ff082b82 */ /* 0x000e260000000800 */
[----:B------:R-:W4:Y:S05]  /*11d40*/  MUFU.TANH R181, R181 ;  /* 0x000000b500b57308 */ /* 0x000f2a0000002400 */
[----:B------:R-:W1:Y:S03]  /*11d50*/  @P2 LDC R9, c[0x0][0x450] ;  /* 0x00011400ff092b82 */ /* 0x000e660000000800 */
[----:B------:R-:W-:Y:S08]  /*11d60*/  MUFU.TANH R183, R183 ;  /* 0x000000b700b77308 */ /* 0x000ff00000002400 */
[----:B------:R-:W-:Y:S01]  /*11d70*/  MUFU.TANH R237, R237 ;  /* 0x000000ed00ed7308 */ /* 0x000fe20000002400 */
[----:B0-----:R-:W-:-:S07]  /*11d80*/  @P2 IMAD.HI.U32 R8, R49, R8, RZ ;  /* 0x0000000831082227 */ /* 0x001fce00078e00ff */
[----:B------:R-:W-:Y:S01]  /*11d90*/  MUFU.TANH R80, R80 ;  /* 0x0000005000507308 */ /* 0x000fe20000002400 */
[----:B-1----:R-:W-:Y:S01]  /*11da0*/  @P2 SHF.R.U32.HI R49, RZ, R9, R8 ;  /* 0x00000009ff312219 */ /* 0x002fe20000011608 */
[----:B------:R-:W-:Y:S02]  /*11db0*/  IMAD.MOV.U32 R9, RZ, RZ, -0x80 ;  /* 0xffffff80ff097424 */ /* 0x000fe400078e00ff */
[----:B------:R-:W-:-:S04]  /*11dc0*/  VIADD R8, R6, 0x180 ;  /* 0x0000018006087836 */ /* 0x000fc80000000000 */
[----:B------:R-:W-:Y:S01]  /*11dd0*/  MUFU.TANH R84, R84 ;  /* 0x0000005400547308 */ /* 0x000fe20000002400 */
[----:B------:R-:W-:Y:S02]  /*11de0*/  IMAD R54, R12, R9, 0x1 ;  /* 0x000000010c367424 */ /* 0x000fe400078e0209 */
[----:B------:R-:W-:Y:S02]  /*11df0*/  IMAD.MOV.U32 R9, RZ, RZ, 0x40000040 ;  /* 0x40000040ff097424 */ /* 0x000fe400078e00ff */
[----:B------:R-:W-:-:S03]  /*11e00*/  IMAD R54, R203, -0x2, R54 ;  /* 0xfffffffecb367824 */ /* 0x000fc600078e0236 */
[----:B------:R-:W-:Y:S02]  /*11e10*/  MUFU.TANH R15, R15 ;  /* 0x0000000f000f7308 */ /* 0x000fe40000002400 */
[----:B------:R-:W-:-:S06]  /*11e20*/  IADD3 R54, -R192, R54, R193 ;  /* 0x00000036c0367210 */ /* 0x000fcc0007ffe1c1 */
        /* <DEDUP_REMOVED lines=19> */
[----:B------:R-:W-:Y:S01]  /*11f60*/  MUFU.TANH R44, R44 ;  /* 0x0000002c002c7308 */ /* 0x000fe20000002400 */
[----:B------:R-:W-:Y:S01]  /*11f70*/  R2UR UR14, R8 ;  /* 0x00000000080e72ca */ /* 0x000fe200000e0000 */
[----:B------:R-:W-:Y:S01]  /*11f80*/  FMUL.FTZ R8, R61, UR7 ;  /* 0x000000073d087c20 */ /* 0x000fe20008410000 */
[----:B------:R-:W-:Y:S01]  /*11f90*/  R2UR UR15, R9 ;  /* 0x00000000090f72ca */ /* 0x000fe200000e0000 */
[----:B------:R-:W-:Y:S01]  /*11fa0*/  FMUL.FTZ R9, R68, UR7 ;  /* 0x0000000744097c20 */ /* 0x000fe20008410000 */
[----:B------:R-:W-:-:S03]  /*11fb0*/  FMUL.FTZ R68, R83, UR7 ;  /* 0x0000000753447c20 */ /* 0x000fc60008410000 */
[----:B------:R-:W-:Y:S08]  /*11fc0*/  MUFU.TANH R47, R47 ;  /* 0x0000002f002f7308 */ /* 0x000ff00000002400 */
[----:B------:R-:W0:Y:S08]  /*11fd0*/  MUFU.TANH R8, R8 ;  /* 0x0000000800087308 */ /* 0x000e300000002400 */
[----:B------:R-:W1:Y:S08]  /*11fe0*/  MUFU.TANH R9, R9 ;  /* 0x0000000900097308 */ /* 0x000e700000002400 */
        /* <DEDUP_REMOVED lines=11> */
[----:B------:R-:W2:Y:S05]  /*120a0*/  SHFL.IDX PT, R173, R49, RZ, 0x1c1f ;  /* 0x001c1fff31ad7589 */ /* 0x000eaa00000e0000 */
[----:B------:R-:W-:Y:S01]  /*120b0*/  HGMMA.64x128x16.F32.BF16 R88, R168, gdesc[UR8].tnspB, R88, gsb0 ;  /* 0x41e00008a8587df0 */ /* 0x000fe20008001858 */
[----:B--2---:R-:W-:-:S05]  /*120c0*/  IMAD.IADD R57, R54, 0x1, R173 ;  /* 0x0000000136397824 */ /* 0x004fca00078e02ad */
[C---:B------:R-:W-:Y:S02]  /*120d0*/  ISETP.GT.AND P3, PT, R57.reuse, RZ, PT ;  /* 0x000000ff3900720c */ /* 0x040fe40003f64270 */
[----:B------:R-:W-:Y:S02]  /*120e0*/  ISETP.GT.AND P4, PT, R57, 0x1, PT ;  /* 0x000000013900780c */ /* 0x000fe40003f84270 */
[----:B------:R-:W-:Y:S02]  /*120f0*/  FSEL R7, R7, -INF , P3 ;  /* 0xff80000007077808 */ /* 0x000fe40001800000 */
[----:B------:R-:W-:Y:S02]  /*12100*/  FSEL R59, R14, -INF , P4 ;  /* 0xff8000000e3b7808 */ /* 0x000fe40002000000 */
[----:B------:R-:W-:Y:S02]  /*12110*/  ISETP.GT.AND P3, PT, R57, 0x8, PT ;  /* 0x000000083900780c */ /* 0x000fe40003f64270 */
[----:B------:R-:W-:-:S02]  /*12120*/  FMNMX.FTZ R14, R7, R11, !PT ;  /* 0x0000000b070e7209 */ /* 0x000fc40007810000 */
[----:B------:R-:W-:Y:S02]  /*12130*/  ISETP.GT.AND P4, PT, R57, 0x9, PT ;  /* 0x000000093900780c */ /* 0x000fe40003f84270 */
[----:B------:R-:W-:Y:S02]  /*12140*/  FSEL R21, R21, -INF , P3 ;  /* 0xff80000015157808 */ /* 0x000fe40001800000 */
[----:B------:R-:W-:Y:S02]  /*12150*/  FMNMX.FTZ R14, R59, R14, !PT ;  /* 0x0000000e3b0e7209 */ /* 0x000fe40007810000 */
[----:B------:R-:W-:Y:S02]  /*12160*/  ISETP.GT.AND P3, PT, R57, 0x10, PT ;  /* 0x000000103900780c */ /* 0x000fe40003f64270 */
[----:B------:R-:W-:Y:S02]  /*12170*/  FSEL R25, R25, -INF , P4 ;  /* 0xff80000019197808 */ /* 0x000fe40002000000 */
[----:B------:R-:W-:-:S02]  /*12180*/  FMNMX.FTZ R14, R21, R14, !PT ;  /* 0x0000000e150e7209 */ /* 0x000fc40007810000 */
[----:B------:R-:W-:Y:S02]  /*12190*/  ISETP.GT.AND P4, PT, R57, 0x11, PT ;  /* 0x000000113900780c */ /* 0x000fe40003f84270 */
[----:B---3--:R-:W-:Y:S02]  /*121a0*/  FSEL R27, R27, -INF , P3 ;  /* 0xff8000001b1b7808 */ /* 0x008fe40001800000 */
[----:B------:R-:W-:Y:S02]  /*121b0*/  FMNMX.FTZ R14, R25, R14, !PT ;  /* 0x0000000e190e7209 */ /* 0x000fe40007810000 */
[----:B------:R-:W-:Y:S02]  /*121c0*/  ISETP.GT.AND P3, PT, R57, 0x18, PT ;  /* 0x000000183900780c */ /* 0x000fe40003f64270 */
[----:B-----5:R-:W-:Y:S02]  /*121d0*/  FSEL R61, R30, -INF , P4 ;  /* 0xff8000001e3d7808 */ /* 0x020fe40002000000 */
[----:B------:R-:W-:-:S02]  /*121e0*/  FMNMX.FTZ R14, R27, R14, !PT ;  /* 0x0000000e1b0e7209 */ /* 0x000fc40007810000 */
[----:B------:R-:W-:Y:S02]  /*121f0*/  ISETP.GT.AND P4, PT, R57, 0x19, PT ;  /* 0x000000193900780c */ /* 0x000fe40003f84270 */
[----:B------:R-:W-:Y:S02]  /*12200*/  FSEL R65, R32, -INF , P3 ;  /* 0xff80000020417808 */ /* 0x000fe40001800000 */
[----:B------:R-:W-:Y:S02]  /*12210*/  FMNMX.FTZ R14, R61, R14, !PT ;  /* 0x0000000e3d0e7209 */ /* 0x000fe40007810000 */
[----:B------:R-:W-:Y:S02]  /*12220*/  ISETP.GT.AND P3, PT, R57, 0x20, PT ;  /* 0x000000203900780c */ /* 0x000fe40003f64270 */
[----:B------:R-:W-:Y:S01]  /*12230*/  FMNMX.FTZ R14, R65, R14, !PT ;  /* 0x0000000e410e7209 */ /* 0x000fe20007810000 */
[----:B------:R-:W-:Y:S02]  /*12240*/  WARPGROUP.DEPBAR.LE gsb0, 0x0 ;  /* 0x00008000000079c5 */ /* 0x000fe40000010000 */
[----:B------:R-:W-:Y:S01]  /*12250*/  FSEL R169, R34, -INF , P4 ;  /* 0xff80000022a97808 */ /* 0x000fe20002000000 */
[----:B------:R-:W-:Y:S01]  /*12260*/  WARPGROUP.ARRIVE ;  /* 0x00000000000079c5 */ /* 0x000fe20000000000 */
[----:B------:R-:W-:-:S02]  /*12270*/  ISETP.GT.AND P4, PT, R57, 0x21, PT ;  /* 0x000000213900780c */ /* 0x000fc40003f84270 */
[----:B------:R-:W-:Y:S02]  /*12280*/  FSEL R171, R35, -INF , P3 ;  /* 0xff80000023ab7808 */ /* 0x000fe40001800000 */
[----:B------:R-:W-:Y:S01]  /*12290*/  FMNMX.FTZ R14, R169, R14, !PT ;  /* 0x0000000ea90e7209 */ /* 0x000fe20007810000 */
[----:B------:R-:W-:Y:S01]  /*122a0*/  HGMMA.64x128x16.F32.BF16 R88, R152, gdesc[UR12].tnspB, R88, gsb0 ;  /* 0x41e0000c98587df0 */ /* 0x000fe20008001858 */
[----:B------:R-:W-:Y:S02]  /*122b0*/  ISETP.GT.AND P3, PT, R57, 0x28, PT ;  /* 0x000000283900780c */ /* 0x000fe40003f64270 */
[----:B----4-:R-:W-:Y:S01]  /*122c0*/  FSEL R173, R36, -INF , P4 ;  /* 0xff80000024ad7808 */ /* 0x010fe20002000000 */
[----:B------:R-:W-:Y:S01]  /*122d0*/  FMUL.FTZ R36, R62, UR7 ;  /* 0x000000073e247c20 */ /* 0x000fe20008410000 */
[----:B------:R-:W-:Y:S01]  /*122e0*/  FMNMX.FTZ R14, R171, R14, !PT ;  /* 0x0000000eab0e7209 */ /* 0x000fe20007810000 */
[----:B------:R-:W-:Y:S01]  /*122f0*/  FMUL.FTZ R62, R75, UR7 ;  /* 0x000000074b3e7c20 */ /* 0x000fe20008410000 */
[----:B------:R-:W-:Y:S01]  /*12300*/  ISETP.GT.AND P4, PT, R57, 0x29, PT ;  /* 0x000000293900780c */ /* 0x000fe20003f84270 */
[----:B------:R-:W2:Y:S01]  /*12310*/  SHFL.IDX PT, R75, R49, 0x1, 0x1c1f ;  /* 0x003c1f00314b7f89 */ /* 0x000ea200000e0000 */
[----:B------:R-:W-:Y:S01]  /*12320*/  FSEL R39, R39, -INF , P3 ;  /* 0xff80000027277808 */ /* 0x000fe20001800000 */
[----:B------:R-:W-:Y:S01]  /*12330*/  MUFU.TANH R36, R36 ;  /* 0x0000002400247308 */ /* 0x000fe20000002400 */
[----:B------:R-:W-:-:S02]  /*12340*/  FMNMX.FTZ R14, R173, R14, !PT ;  /* 0x0000000ead0e7209 */ /* 0x000fc40007810000 */
[----:B------:R-:W-:Y:S02]  /*12350*/  ISETP.GT.AND P3, PT, R57, 0x30, PT ;  /* 0x000000303900780c */ /* 0x000fe40003f64270 */
[----:B------:R-:W-:Y:S02]  /*12360*/  FSEL R69, R42, -INF , P4 ;  /* 0xff8000002a457808 */ /* 0x000fe40002000000 */
[----:B------:R-:W-:Y:S01]  /*12370*/  FMNMX.FTZ R14, R39, R14, !PT ;  /* 0x0000000e270e7209 */ /* 0x000fe20007810000 */
[----:B------:R-:W-:Y:S01]  /*12380*/  MUFU.TANH R62, R62 ;  /* 0x0000003e003e7308 */ /* 0x000fe20000002400 */
[----:B------:R-:W-:Y:S02]  /*12390*/  ISETP.GT.AND P4, PT, R57, 0x31, PT ;  /* 0x000000313900780c */ /* 0x000fe40003f84270 */
[----:B------:R-:W-:Y:S02]  /*123a0*/  FSEL R45, R45, -INF , P3 ;  /* 0xff8000002d2d7808 */ /* 0x000fe40001800000 */
[----:B------:R-:W-:-:S02]  /*123b0*/  FMNMX.FTZ R14, R69, R14, !PT ;  /* 0x0000000e450e7209 */ /* 0x000fc40007810000 */
[----:B------:R-:W-:Y:S02]  /*123c0*/  ISETP.GT.AND P3, PT, R57, 0x38, PT ;  /* 0x000000383900780c */ /* 0x000fe40003f64270 */
[----:B------:R-:W-:Y:S01]  /*123d0*/  FSEL R175, R46, -INF , P4 ;  /* 0xff8000002eaf7808 */ /* 0x000fe20002000000 */
[----:B------:R-:W-:Y:S01]  /*123e0*/  FMUL.FTZ R46, R63, UR7 ;  /* 0x000000073f2e7c20 */ /* 0x000fe20008410000 */
[----:B------:R-:W-:Y:S01]  /*123f0*/  FMNMX.FTZ R30, R45, R14, !PT ;  /* 0x0000000e2d1e7209 */ /* 0x000fe20007810000 */
[----:B------:R-:W-:Y:S01]  /*12400*/  FMUL.FTZ R14, R73, UR7 ;  /* 0x00000007490e7c20 */ /* 0x000fe20008410000 */
[----:B------:R-:W-:Y:S01]  /*12410*/  ISETP.GT.AND P4, PT, R57, 0x39, PT ;  /* 0x000000393900780c */ /* 0x000fe20003f84270 */
[----:B--2---:R-:W-:Y:S01]  /*12420*/  IMAD.IADD R54, R54, 0x1, R75 ;  /* 0x0000000136367824 */ /* 0x004fe200078e024b */
[----:B------:R-:W-:Y:S01]  /*12430*/  FSEL R73, R50, -INF , P3 ;  /* 0xff80000032497808 */ /* 0x000fe20001800000 */
[----:B------:R-:W-:Y:S01]  /*12440*/  FMUL.FTZ R50, R66, UR7 ;  /* 0x0000000742327c20 */ /* 0x000fe20008410000 */
[----:B------:R-:W-:Y:S01]  /*12450*/  FMNMX.FTZ R30, R175, R30, !PT ;  /* 0x0000001eaf1e7209 */ /* 0x000fe20007810000 */
[----:B------:R-:W2:Y:S01]  /*12460*/  MUFU.TANH R14, R14 ;  /* 0x0000000e000e7308 */ /* 0x000ea20000002400 */
[----:B------:R-:W-:Y:S01]  /*12470*/  ISETP.GT.AND P3, PT, R57, 0x40, PT ;  /* 0x000000403900780c */ /* 0x000fe20003f64270 */
[----:B------:R-:W-:Y:S01]  /*12480*/  FMUL.FTZ R66, R79, UR7 ;  /* 0x000000074f427c20 */ /* 0x000fe20008410000 */
[----:B------:R-:W-:-:S02]  /*12490*/  FSEL R51, R51, -INF , P4 ;  /* 0xff80000033337808 */ /* 0x000fc40002000000 */
[----:B------:R-:W-:Y:S01]  /*124a0*/  FMNMX.FTZ R32, R73, R30, !PT ;  /* 0x0000001e49207209 */ /* 0x000fe20007810000 */
[----:B------:R-:W-:Y:S01]  /*124b0*/  FMUL.FTZ R30, R76, UR7 ;  /* 0x000000074c1e7c20 */ /* 0x000fe20008410000 */
[----:B------:R-:W-:Y:S01]  /*124c0*/  ISETP.GT.AND P4, PT, R57, 0x41, PT ;  /* 0x000000413900780c */ /* 0x000fe20003f84270 */
[----:B------:R-:W-:Y:S01]  /*124d0*/  MUFU.TANH R46, R46 ;  /* 0x0000002e002e7308 */ /* 0x000fe20000002400 */
[----:B------:R-:W-:Y:S01]  /*124e0*/  FSEL R177, R52, -INF , P3 ;  /* 0xff80000034b17808 */ /* 0x000fe20001800000 */
[----:B------:R-:W-:Y:S01]  /*124f0*/  FMUL.FTZ R52, R67, UR7 ;  /* 0x0000000743347c20 */ /* 0x000fe20008410000 */
[----:B------:R-:W-:Y:S01]  /*12500*/  FMNMX.FTZ R32, R51, R32, !PT ;  /* 0x0000002033207209 */ /* 0x000fe20007810000 */
[----:B------:R-:W-:Y:S01]  /*12510*/  FMUL.FTZ R67, R82, UR7 ;  /* 0x0000000752437c20 */ /* 0x000fe20008410000 */
[----:B------:R-:W-:Y:S02]  /*12520*/  ISETP.GT.AND P3, PT, R57, 0x48, PT ;  /* 0x000000483900780c */ /* 0x000fe40003f64270 */
[----:B------:R-:W-:Y:S01]  /*12530*/  FSEL R179, R56, -INF , P4 ;  /* 0xff80000038b37808 */ /* 0x000fe20002000000 */
[----:B------:R-:W3:Y:S01]  /*12540*/  MUFU.TANH R30, R30 ;  /* 0x0000001e001e7308 */ /* 0x000ee20000002400 */
[----:B------:R-:W-:Y:S01]  /*12550*/  FMNMX.FTZ R34, R177, R32, !PT ;  /* 0x00000020b1227209 */ /* 0x000fe20007810000 */
[----:B------:R-:W-:Y:S01]  /*12560*/  FMUL.FTZ R32, R77, UR7 ;  /* 0x000000074d207c20 */ /* 0x000fe20008410000 */
[----:B------:R-:W-:Y:S01]  /*12570*/  ISETP.GT.AND P4, PT, R57, 0x49, PT ;  /* 0x000000493900780c */ /* 0x000fe20003f84270 */
[----:B------:R-:W-:Y:S01]  /*12580*/  FMUL.FTZ R56, R70, UR7 ;  /* 0x0000000746387c20 */ /* 0x000fe20008410000 */
[----:B------:R-:W-:-:S02]  /*12590*/  FSEL R181, R181, -INF , P3 ;  /* 0xff800000b5b57808 */ /* 0x000fc40001800000 */
[----:B------:R-:W-:Y:S01]  /*125a0*/  FMNMX.FTZ R34, R179, R34, !PT ;  /* 0x00000022b3227209 */ /* 0x000fe20007810000 */
[----:B------:R-:W4:Y:S01]  /*125b0*/  MUFU.TANH R32, R32 ;  /* 0x0000002000207308 */ /* 0x000f220000002400 */
[----:B------:R-:W-:Y:S02]  /*125c0*/  ISETP.GT.AND P3, PT, R57, 0x50, PT ;  /* 0x000000503900780c */ /* 0x000fe40003f64270 */
[----:B0-----:R-:W-:Y:S01]  /*125d0*/  FSEL R77, R8, -INF , P4 ;  /* 0xff800000084d7808 */ /* 0x001fe20002000000 */
[----:B------:R-:W-:Y:S01]  /*125e0*/  FMUL.FTZ R8, R81, UR7 ;  /* 0x0000000751087c20 */ /* 0x000fe20008410000 */
[----:B------:R-:W-:Y:S02]  /*125f0*/  FMNMX.FTZ R34, R181, R34, !PT ;  /* 0x00000022b5227209 */ /* 0x000fe40007810000 */
[----:B------:R-:W-:Y:S01]  /*12600*/  ISETP.GT.AND P4, PT, R57, 0x51, PT ;  /* 0x000000513900780c */ /* 0x000fe20003f84270 */
[----:B------:R0:W5:Y:S01]  /*12610*/  MUFU.TANH R42, R8 ;  /* 0x00000008002a7308 */ /* 0x0001620000002400 */
[----:B------:R-:W-:-:S02]  /*12620*/  FSEL R183, R183, -INF , P3 ;  /* 0xff800000b7b77808 */ /* 0x000fc40001800000 */
[----:B------:R-:W-:Y:S02]  /*12630*/  FMNMX.FTZ R34, R77, R34, !PT ;  /* 0x000000224d227209 */ /* 0x000fe40007810000 */
[----:B------:R-:W-:Y:S02]  /*12640*/  ISETP.GT.AND P3, PT, R57, 0x58, PT ;  /* 0x000000583900780c */ /* 0x000fe40003f64270 */
[----:B------:R-:W-:Y:S01]  /*12650*/  FSEL R233, R233, -INF , P4 ;  /* 0xff800000e9e97808 */ /* 0x000fe20002000000 */
[----:B------:R-:W-:Y:S01]  /*12660*/  MUFU.TANH R50, R50 ;  /* 0x0000003200327308 */ /* 0x000fe20000002400 */
[----:B------:R-:W-:Y:S01]  /*12670*/  FMNMX.FTZ R34, R183, R34, !PT ;  /* 0x00000022b7227209 */ /* 0x000fe20007810000 */
[----:B0-----:R-:W-:Y:S01]  /*12680*/  FMUL.FTZ R8, R85, UR7 ;  /* 0x0000000755087c20 */ /* 0x001fe20008410000 */
[----:B------:R-:W-:Y:S02]  /*12690*/  ISETP.GT.AND P4, PT, R57, 0x59, PT ;  /* 0x000000593900780c */ /* 0x000fe40003f84270 */
[----:B-1----:R-:W-:-:S02]  /*126a0*/  FSEL R81, R9, -INF , P3 ;  /* 0xff80000009517808 */ /* 0x002fc40001800000 */
[----:B------:R-:W-:Y:S01]  /*126b0*/  FMNMX.FTZ R34, R233, R34, !PT ;  /* 0x00000022e9227209 */ /* 0x000fe20007810000 */
[----:B------:R0:W1:Y:S01]  /*126c0*/  MUFU.TANH R35, R8 ;  /* 0x0000000800237308 */ /* 0x0000620000002400 */
[----:B------:R-:W-:Y:S02]  /*126d0*/  ISETP.GT.AND P3, PT, R57, 0x60, PT ;  /* 0x000000603900780c */ /* 0x000fe40003f64270 */
[----:B------:R-:W-:Y:S02]  /*126e0*/  FSEL R235, R235, -INF , P4 ;  /* 0xff800000ebeb7808 */ /* 0x000fe40002000000 */
[----:B------:R-:W-:Y:S02]  /*126f0*/  FMNMX.FTZ R34, R81, R34, !PT ;  /* 0x0000002251227209 */ /* 0x000fe40007810000 */
[----:B------:R-:W-:Y:S01]  /*12700*/  ISETP.GT.AND P4, PT, R57, 0x61, PT ;  /* 0x000000613900780c */ /* 0x000fe20003f84270 */
[----:B------:R-:W1:Y:S01]  /*12710*/  MUFU.TANH R52, R52 ;  /* 0x0000003400347308 */ /* 0x000e620000002400 */
[----:B------:R-:W-:-:S02]  /*12720*/  FSEL R237, R237, -INF , P3 ;  /* 0xff800000eded7808 */ /* 0x000fc40001800000 */
[----:B------:R-:W-:Y:S02]  /*12730*/  FMNMX.FTZ R34, R235, R34, !PT ;  /* 0x00000022eb227209 */ /* 0x000fe40007810000 */
[----:B------:R-:W-:Y:S02]  /*12740*/  ISETP.GT.AND P3, PT, R57, 0x68, PT ;  /* 0x000000683900780c */ /* 0x000fe40003f64270 */
[----:B--2---:R-:W-:Y:S01]  /*12750*/  FSEL R14, R14, -INF , P4 ;  /* 0xff8000000e0e7808 */ /* 0x004fe20002000000 */
[----:B------:R-:W2:Y:S01]  /*12760*/  MUFU.TANH R56, R56 ;  /* 0x0000003800387308 */ /* 0x000ea20000002400 */
[----:B------:R-:W-:Y:S02]  /*12770*/  FMNMX.FTZ R9, R237, R34, !PT ;  /* 0x00000022ed097209 */ /* 0x000fe40007810000 */
[----:B------:R-:W-:Y:S02]  /*12780*/  ISETP.GT.AND P4, PT, R57, 0x69, PT ;  /* 0x000000693900780c */ /* 0x000fe40003f84270 */
[----:B---3--:R-:W-:-:S02]  /*12790*/  FSEL R85, R30, -INF , P3 ;  /* 0xff8000001e557808 */ /* 0x008fc40001800000 */
[----:B------:R-:W-:Y:S01]  /*127a0*/  FMNMX.FTZ R34, R14, R9, !PT ;  /* 0x000000090e227209 */ /* 0x000fe20007810000 */
[----:B------:R-:W3:Y:S01]  /*127b0*/  MUFU.TANH R66, R66 ;  /* 0x0000004200427308 */ /* 0x000ee20000002400 */
[----:B------:R-:W-:Y:S02]  /*127c0*/  ISETP.GT.AND P3, PT, R57, 0x70, PT ;  /* 0x000000703900780c */ /* 0x000fe40003f64270 */
[----:B----4-:R-:W-:Y:S02]  /*127d0*/  FSEL R30, R32, -INF , P4 ;  /* 0xff800000201e7808 */ /* 0x010fe40002000000 */
[----:B------:R-:W-:Y:S01]  /*127e0*/  FMNMX.FTZ R9, R85, R34, !PT ;  /* 0x0000002255097209 */ /* 0x000fe20007810000 */
[----:B------:R-:W-:Y:S01]  /*127f0*/  IMAD.U32 R34, RZ, RZ, UR5 ;  /* 0x00000005ff227e24 */ /* 0x000fe2000f8e00ff */
[----:B------:R-:W-:Y:S01]  /*12800*/  ISETP.GT.AND P4, PT, R57, 0x71, PT ;  /* 0x000000713900780c */ /* 0x000fe20003f84270 */
[----:B------:R-:W4:Y:S01]  /*12810*/  MUFU.TANH R67, R67 ;  /* 0x0000004300437308 */ /* 0x000f220000002400 */
[----:B------:R-:W-:-:S02]  /*12820*/  FSEL R32, R80, -INF , P3 ;  /* 0xff80000050207808 */ /* 0x000fc40001800000 */
[----:B------:R-:W-:Y:S02]  /*12830*/  FMNMX.FTZ R9, R30, R9, !PT ;  /* 0x000000091e097209 */ /* 0x000fe40007810000 */
[C---:B------:R-:W-:Y:S02]  /*12840*/  ISETP.GT.AND P3, PT, R57.reuse, 0x78, PT ;  /* 0x000000783900780c */ /* 0x040fe40003f64270 */
[----:B-----5:R-:W-:Y:S02]  /*12850*/  FSEL R42, R42, -INF , P4 ;  /* 0xff8000002a2a7808 */ /* 0x020fe40002000000 */
[----:B------:R-:W-:Y:S02]  /*12860*/  FMNMX.FTZ R9, R32, R9, !PT ;  /* 0x0000000920097209 */ /* 0x000fe40007810000 */
[----:B------:R-:W-:Y:S02]  /*12870*/  ISETP.GT.AND P4, PT, R57, 0x79, PT ;  /* 0x000000793900780c */ /* 0x000fe40003f84270 */
[----:B------:R-:W-:-:S02]  /*12880*/  FSEL R57, R84, -INF , P3 ;  /* 0xff80000054397808 */ /* 0x000fc40001800000 */
[----:B0-----:R-:W-:Y:S02]  /*12890*/  FMNMX.FTZ R8, R42, R9, !PT ;  /* 0x000000092a087209 */ /* 0x001fe40007810000 */
[----:B-1----:R-:W-:Y:S02]  /*128a0*/  FSEL R63, R35, -INF , P4 ;  /* 0xff800000233f7808 */ /* 0x002fe40002000000 */
[----:B------:R-:W-:Y:S02]  /*128b0*/  FMNMX.FTZ R8, R57, R8, !PT ;  /* 0x0000000839087209 */ /* 0x000fe40007810000 */
[C---:B------:R-:W-:Y:S02]  /*128c0*/  ISETP.GT.AND P5, PT, R54.reuse, RZ, PT ;  /* 0x000000ff3600720c */ /* 0x040fe40003fa4270 */
[----:B------:R-:W-:Y:S02]  /*128d0*/  FMNMX.FTZ R8, R63, R8, !PT ;  /* 0x000000083f087209 */ /* 0x000fe40007810000 */
[----:B------:R-:W-:Y:S01]  /*128e0*/  ISETP.GT.AND P4, PT, R54, 0x1, PT ;  /* 0x000000013600780c */ /* 0x000fe20003f84270 */
[----:B------:R-:W-:-:S02]  /*128f0*/  WARPGROUP.DEPBAR.LE gsb0, 0x0 ;  /* 0x00008000000079c5 */ /* 0x000fc40000010000 */
[----:B------:R-:W0:Y:S01]  /*12900*/  SHFL.BFLY PT, R9, R8, 0x2, 0x1f ;  /* 0x0c401f0008097f89 */ /* 0x000e2200000e0000 */
[----:B------:R-:W-:Y:S01]  /*12910*/  WARPGROUP.ARRIVE ;  /* 0x00000000000079c5 */ /* 0x000fe20000000000 */
[----:B------:R-:W-:Y:S02]  /*12920*/  FSEL R15, R15, -INF , P5 ;  /* 0xff8000000f0f7808 */ /* 0x000fe40002800000 */
[----:B------:R-:W-:Y:S02]  /*12930*/  ISETP.GT.AND P5, PT, R54, 0x8, PT ;  /* 0x000000083600780c */ /* 0x000fe40003fa4270 */
[----:B0-----:R-:W-:-:S05]  /*12940*/  FMNMX.FTZ R9, R8, R9, !PT ;  /* 0x0000000908097209 */ /* 0x001fca0007810000 */
[----:B------:R-:W0:Y:S02]  /*12950*/  SHFL.BFLY PT, R8, R9, 0x1, 0x1f ;  /* 0x0c201f0009087f89 */ /* 0x000e2400000e0000 */
[----:B0-----:R-:W-:Y:S01]  /*12960*/  FMNMX.FTZ R35, R9, R8, !PT ;  /* 0x0000000809237209 */ /* 0x001fe20007810000 */
[----:B------:R-:W-:Y:S02]  /*12970*/  VIADD R8, R6, 0x280 ;  /* 0x0000028006087836 */ /* 0x000fe40000000000 */
[----:B------:R-:W-:Y:S01]  /*12980*/  IMAD.MOV.U32 R9, RZ, RZ, 0x40000040 ;  /* 0x40000040ff097424 */ /* 0x000fe200078e00ff */
[C---:B------:R-:W-:Y:S01]  /*12990*/  FSETP.NEU.FTZ.AND P3, PT, R35.reuse, -INF , PT ;  /* 0xff8000002300780b */ /* 0x040fe20003f7d000 */
[----:B------:R-:W-:Y:S01]  /*129a0*/  FMUL.FTZ R70, R35, R34 ;  /* 0x0000002223467220 */ /* 0x000fe20000410000 */
[----:B------:R-:W-:Y:S02]  /*129b0*/  R2UR UR10, R8 ;  /* 0x00000000080a72ca */ /* 0x000fe400000e0000 */
[----:B------:R-:W-:Y:S01]  /*129c0*/  R2UR UR11, R9 ;  /* 0x00000000090b72ca */ /* 0x000fe200000e0000 */
[----:B------:R-:W-:Y:S01]  /*129d0*/  IMAD.MOV.U32 R9, RZ, RZ, 0x40000040 ;  /* 0x40000040ff097424 */ /* 0x000fe200078e00ff */
[----:B------:R-:W-:-:S02]  /*129e0*/  FSEL R70, R70, RZ, P3 ;  /* 0x000000ff46467208 */ /* 0x000fc40001800000 */
[----:B------:R-:W-:-:S03]  /*129f0*/  FMNMX.FTZ R8, R15, R10, !PT ;  /* 0x0000000a0f087209 */ /* 0x000fc60007810000 */
[-CC-:B------:R-:W-:Y:S01]  /*12a00*/  FFMA.FTZ R49, R59, R34.reuse, -R70.reuse ;  /* 0x000000223b317223 */ /* 0x180fe20000010846 */
[----:B------:R-:W-:Y:S01]  /*12a10*/  FSEL R59, R20, -INF , P4 ;  /* 0xff800000143b7808 */ /* 0x000fe20002000000 */
[-CC-:B------:R-:W-:Y:S01]  /*12a20*/  FFMA.FTZ R182, R21, R34.reuse, -R70.reuse ;  /* 0x0000002215b67223 */ /* 0x180fe20000010846 */
[-CC-:B------:R-:W-:Y:S01]  /*12a30*/  FFMA.FTZ R21, R25, R34.reuse, -R70.reuse ;  /* 0x0000002219157223 */ /* 0x180fe20000010846 */
[----:B------:R-:W-:Y:S01]  /*12a40*/  ISETP.GT.AND P4, PT, R54, 0x9, PT ;  /* 0x000000093600780c */ /* 0x000fe20003f84270 */
[-CC-:B------:R-:W-:Y:S01]  /*12a50*/  FFMA.FTZ R176, R27, R34.reuse, -R70.reuse ;  /* 0x000000221bb07223 */ /* 0x180fe20000010846 */
[----:B------:R-:W-:Y:S01]  /*12a60*/  HGMMA.64x128x16.F32.BF16 R88, R156, gdesc[UR8].tnspB, R88, gsb0 ;  /* 0x41e000089c587df0 */ /* 0x000fe20008001858 */
[----:B------:R-:W-:Y:S01]  /*12a70*/  FSEL R25, R24, -INF , P5 ;  /* 0xff80000018197808 */ /* 0x000fe20002800000 */
[--C-:B------:R-:W-:Y:S01]  /*12a80*/  FFMA.FTZ R27, R61, R34, -R70.reuse ;  /* 0x000000223d1b7223 */ /* 0x100fe20000010846 */
[----:B------:R-:W-:Y:S01]  /*12a90*/  FMNMX.FTZ R8, R59, R8, !PT ;  /* 0x000000083b087209 */ /* 0x000fe20007810000 */
[-CC-:B------:R-:W-:Y:S01]  /*12aa0*/  FFMA.FTZ R178, R65, R34.reuse, -R70.reuse ;  /* 0x0000002241b27223 */ /* 0x180fe20000010846 */
[----:B------:R-:W-:Y:S01]  /*12ab0*/  ISETP.GT.AND P5, PT, R54, 0x10, PT ;  /* 0x000000103600780c */ /* 0x000fe20003fa4270 */
[-CC-:B------:R-:W-:Y:S01]  /*12ac0*/  FFMA.FTZ R174, R39, R34.reuse, -R70.reuse ;  /* 0x0000002227ae7223 */ /* 0x180fe20000010846 */
        /* <DEDUP_REMOVED lines=10> */
[C---:B------:R-:W-:Y:S01]  /*12b70*/  ISETP.GT.AND P5, PT, R54.reuse, 0x18, PT ;  /* 0x000000183600780c */ /* 0x040fe20003fa4270 */
[-CC-:B------:R-:W-:Y:S01]  /*12b80*/  FFMA.FTZ R152, R177, R34.reuse, -R70.reuse ;  /* 0x00000022b1987223 */ /* 0x180fe20000010846 */
[----:B------:R-:W-:Y:S01]  /*12b90*/  FSEL R83, R29, -INF , P4 ;  /* 0xff8000001d537808 */ /* 0x000fe20002000000 */
[--C-:B------:R-:W-:Y:S01]  /*12ba0*/  FFMA.FTZ R29, R169, R34, -R70.reuse ;  /* 0x00000022a91d7223 */ /* 0x100fe20000010846 */
[----:B------:R-:W-:Y:S01]  /*12bb0*/  FMNMX.FTZ R8, R79, R8, !PT ;  /* 0x000000084f087209 */ /* 0x000fe20007810000 */
[-CC-:B------:R-:W-:Y:S01]  /*12bc0*/  FFMA.FTZ R154, R181, R34.reuse, -R70.reuse ;  /* 0x00000022b59a7223 */ /* 0x180fe20000010846 */
[----:B------:R-:W-:Y:S01]  /*12bd0*/  ISETP.GT.AND P4, PT, R54, 0x19, PT ;  /* 0x000000193600780c */ /* 0x000fe20003f84270 */
[----:B------:R-:W-:Y:S01]  /*12be0*/  MUFU.EX2 R180, R180 ;  /* 0x000000b400b47308 */ /* 0x000fe20000000800 */
[----:B------:R-:W-:Y:S01]  /*12bf0*/  FSEL R31, R31, -INF , P5 ;  /* 0xff8000001f1f7808 */ /* 0x000fe20002800000 */
[--C-:B------:R-:W-:Y:S01]  /*12c00*/  FFMA.FTZ R24, R32, R34, -R70.reuse ;  /* 0x0000002220187223 */ /* 0x100fe20000010846 */
[----:B------:R-:W-:Y:S01]  /*12c10*/  FMNMX.FTZ R8, R83, R8, !PT ;  /* 0x0000000853087209 */ /* 0x000fe20007810000 */
[-CC-:B------:R-:W-:Y:S01]  /*12c20*/  FFMA.FTZ R170, R73, R34.reuse, -R70.reuse ;  /* 0x0000002249aa7223 */ /* 0x180fe20000010846 */
[C---:B------:R-:W-:Y:S01]  /*12c30*/  ISETP.GT.AND P5, PT, R54.reuse, 0x20, PT ;  /* 0x000000203600780c */ /* 0x040fe20003fa4270 */
[--C-:B------:R-:W-:Y:S01]  /*12c40*/  FFMA.FTZ R73, R233, R34, -R70.reuse ;  /* 0x00000022e9497223 */ /* 0x100fe20000010846 */
[----:B------:R-:W-:Y:S01]  /*12c50*/  FSEL R33, R33, -INF , P4 ;  /* 0xff80000021217808 */ /* 0x000fe20002000000 */
[----:B------:R-:W-:Y:S01]  /*12c60*/  MUFU.EX2 R49, R49 ;  /* 0x0000003100317308 */ /* 0x000fe20000000800 */
[----:B------:R-:W-:Y:S01]  /*12c70*/  FMNMX.FTZ R8, R31, R8, !PT ;  /* 0x000000081f087209 */ /* 0x000fe20007810000 */
[-CC-:B------:R-:W-:Y:S01]  /*12c80*/  FFMA.FTZ R51, R51, R34.reuse, -R70.reuse ;  /* 0x0000002233337223 */ /* 0x180fe20000010846 */
[----:B------:R-:W-:Y:S01]  /*12c90*/  ISETP.GT.AND P4, PT, R54, 0x21, PT ;  /* 0x000000213600780c */ /* 0x000fe20003f84270 */
[-CC-:B------:R-:W-:Y:S01]  /*12ca0*/  FFMA.FTZ R233, R42, R34.reuse, -R70.reuse ;  /* 0x000000222ae97223 */ /* 0x180fe20000010846 */
[----:B------:R-:W-:Y:S01]  /*12cb0*/  FSEL R61, R37, -INF , P5 ;  /* 0xff800000253d7808 */ /* 0x000fe20002800000 */
[--C-:B------:R-:W-:Y:S01]  /*12cc0*/  FFMA.FTZ R37, R173, R34, -R70.reuse ;  /* 0x00000022ad257223 */ /* 0x100fe20000010846 */
[----:B------:R-:W-:Y:S01]  /*12cd0*/  FMNMX.FTZ R8, R33, R8, !PT ;  /* 0x0000000821087209 */ /* 0x000fe20007810000 */
[----:B------:R-:W-:Y:S01]  /*12ce0*/  MUFU.EX2 R182, R182 ;  /* 0x000000b600b67308 */ /* 0x000fe20000000800 */
[----:B------:R-:W-:Y:S01]  /*12cf0*/  ISETP.GT.AND P5, PT, R54, 0x28, PT ;  /* 0x000000283600780c */ /* 0x000fe20003fa4270 */
[----:B------:R-:W-:Y:S01]  /*12d00*/  FFMA.FTZ R20, R237, R34, -R70 ;  /* 0x00000022ed147223 */ /* 0x000fe20000010846 */
[----:B------:R-:W-:-:S02]  /*12d10*/  FSEL R65, R38, -INF , P4 ;  /* 0xff80000026417808 */ /* 0x000fc40002000000 */
[----:B------:R-:W-:Y:S02]  /*12d20*/  FMNMX.FTZ R8, R61, R8, !PT ;  /* 0x000000083d087209 */ /* 0x000fe40007810000 */
[----:B------:R-:W-:Y:S01]  /*12d30*/  ISETP.GT.AND P4, PT, R54, 0x29, PT ;  /* 0x000000293600780c */ /* 0x000fe20003f84270 */
[----:B------:R-:W-:Y:S01]  /*12d40*/  MUFU.EX2 R21, R21 ;  /* 0x0000001500157308 */ /* 0x000fe20000000800 */
[----:B------:R-:W-:Y:S02]  /*12d50*/  FSEL R87, R40, -INF , P5 ;  /* 0xff80000028577808 */ /* 0x000fe40002800000 */
[----:B------:R-:W-:Y:S02]  /*12d60*/  FMNMX.FTZ R8, R65, R8, !PT ;  /* 0x0000000841087209 */ /* 0x000fe40007810000 */
[----:B------:R-:W-:Y:S02]  /*12d70*/  ISETP.GT.AND P5, PT, R54, 0x30, PT ;  /* 0x000000303600780c */ /* 0x000fe40003fa4270 */
[----:B------:R-:W-:Y:S01]  /*12d80*/  FSEL R41, R41, -INF , P4 ;  /* 0xff80000029297808 */ /* 0x000fe20002000000 */
[----:B------:R-:W-:Y:S01]  /*12d90*/  MUFU.EX2 R176, R176 ;  /* 0x000000b000b07308 */ /* 0x000fe20000000800 */
[----:B------:R-:W-:-:S02]  /*12da0*/  FMNMX.FTZ R8, R87, R8, !PT ;  /* 0x0000000857087209 */ /* 0x000fc40007810000 */
[C---:B------:R-:W-:Y:S02]  /*12db0*/  ISETP.GT.AND P4, PT, R54.reuse, 0x31, PT ;  /* 0x000000313600780c */ /* 0x040fe40003f84270 */
[----:B------:R-:W-:Y:S02]  /*12dc0*/  FSEL R43, R43, -INF , P5 ;  /* 0xff8000002b2b7808 */ /* 0x000fe40002800000 */
[----:B------:R-:W-:Y:S01]  /*12dd0*/  FMNMX.FTZ R8, R41, R8, !PT ;  /* 0x0000000829087209 */ /* 0x000fe20007810000 */
[----:B------:R-:W-:Y:S01]  /*12de0*/  MUFU.EX2 R27, R27 ;  /* 0x0000001b001b7308 */ /* 0x000fe20000000800 */
[----:B------:R-:W-:Y:S02]  /*12df0*/  ISETP.GT.AND P5, PT, R54, 0x38, PT ;  /* 0x000000383600780c */ /* 0x000fe40003fa4270 */
[----:B------:R-:W-:Y:S02]  /*12e00*/  FSEL R153, R44, -INF , P4 ;  /* 0xff8000002c997808 */ /* 0x000fe40002000000 */
[----:B------:R-:W-:-:S02]  /*12e10*/  FMNMX.FTZ R8, R43, R8, !PT ;  /* 0x000000082b087209 */ /* 0x000fc40007810000 */
[C---:B------:R-:W-:Y:S01]  /*12e20*/  ISETP.GT.AND P4, PT, R54.reuse, 0x39, PT ;  /* 0x000000393600780c */ /* 0x040fe20003f84270 */
        /* <DEDUP_REMOVED lines=14> */
[----:B------:R-:W-:Y:S01]  /*12f10*/  ISETP.GT.AND P4, PT, R54, 0x49, PT ;  /* 0x000000493600780c */ /* 0x000fe20003f84270 */
[----:B------:R-:W-:Y:S01]  /*12f20*/  MUFU.EX2 R37, R37 ;  /* 0x0000002500257308 */ /* 0x000fe20000000800 */
[----:B------:R-:W-:Y:S02]  /*12f30*/  FSEL R69, R36, -INF , P5 ;  /* 0xff80000024457808 */ /* 0x000fe40002800000 */
[----:B------:R-:W-:Y:S02]  /*12f40*/  FMNMX.FTZ R8, R55, R8, !PT ;  /* 0x0000000837087209 */ /* 0x000fe40007810000 */
[----:B------:R-:W-:Y:S02]  /*12f50*/  ISETP.GT.AND P5, PT, R54, 0x50, PT ;  /* 0x000000503600780c */ /* 0x000fe40003fa4270 */
[----:B------:R-:W-:Y:S01]  /*12f60*/  FMNMX.FTZ R8, R69, R8, !PT ;  /* 0x0000000845087209 */ /* 0x000fe20007810000 */
[----:B------:R-:W-:Y:S01]  /*12f70*/  MUFU.EX2 R174, R174 ;  /* 0x000000ae00ae7308 */ /* 0x000fe20000000800 */
[----:B------:R-:W-:Y:S01]  /*12f80*/  R2UR UR11, R9 ;  /* 0x00000000090b72ca */ /* 0x000fe200000e0000 */
[----:B------:R-:W-:Y:S01]  /*12f90*/  IMAD.MOV.U32 R9, RZ, RZ, 0x40000040 ;  /* 0x40000040ff097424 */ /* 0x000fe200078e00ff */
[----:B------:R-:W-:-:S02]  /*12fa0*/  FSEL R48, R35, RZ, P3 ;  /* 0x000000ff23307208 */ /* 0x000fc40001800000 */
[C---:B------:R-:W-:Y:S01]  /*12fb0*/  ISETP.GT.AND P3, PT, R12.reuse, R5, PT ;  /* 0x000000050c00720c */ /* 0x040fe20003f64270 */
[----:B------:R-:W-:Y:S02]  /*12fc0*/  VIADD R12, R12, 0xffffffff ;  /* 0xffffffff0c0c7836 */ /* 0x000fe40000000000 */
[----:B------:R-:W-:Y:S01]  /*12fd0*/  FADD.FTZ R11, -R48, R11 ;  /* 0x0000000b300b7221 */ /* 0x000fe20000010100 */
[----:B------:R-:W-:Y:S03]  /*12fe0*/  MUFU.EX2 R39, R39 ;  /* 0x0000002700277308 */ /* 0x000fe60000000800 */
[----:B------:R-:W-:-:S05]  /*12ff0*/  FMUL.FTZ R11, R11, R34 ;  /* 0x000000220b0b7220 */ /* 0x000fca0000410000 */
[----:B------:R-:W-:Y:S08]  /*13000*/  MUFU.EX2 R168, R168 ;  /* 0x000000a800a87308 */ /* 0x000ff00000000800 */
[----:B------:R-:W-:Y:S08]  /*13010*/  MUFU.EX2 R11, R11 ;  /* 0x0000000b000b7308 */ /* 0x000ff00000000800 */
[----:B------:R-:W-:Y:S01]  /*13020*/  MUFU.EX2 R45, R45 ;  /* 0x0000002d002d7308 */ /* 0x000fe20000000800 */
[----:B------:R-:W-:-:S02]  /*13030*/  WARPGROUP.DEPBAR.LE gsb0, 0x0 ;  /* 0x00008000000079c5 */ /* 0x000fc40000010000 */
[----:B------:R-:W-:Y:S01]  /*13040*/  FSEL R157, R46, -INF , P4 ;  /* 0xff8000002e9d7808 */ /* 0x000fe20002000000 */
[----:B------:R-:W-:Y:S01]  /*13050*/  WARPGROUP.ARRIVE ;  /* 0x00000000000079c5 */ /* 0x000fe20000000000 */
        /* <DEDUP_REMOVED lines=9> */
[----:B------:R-:W-:Y:S01]  /*130f0*/  FFMA.FTZ R156, R183, R34, -R70 ;  /* 0x00000022b79c7223 */ /* 0x000fe20000010846 */
[----:B------:R-:W-:Y:S01]  /*13100*/  FMNMX.FTZ R8, R159, R8, !PT ;  /* 0x000000089f087209 */ /* 0x000fe20007810000 */
[----:B------:R-:W-:Y:S01]  /*13110*/  MUFU.EX2 R170, R170 ;  /* 0x000000aa00aa7308 */ /* 0x000fe20000000800 */
[----:B------:R-:W-:-:S02]  /*13120*/  ISETP.GT.AND P4, PT, R54, 0x59, PT ;  /* 0x000000593600780c */ /* 0x000fc40003f84270 */
[----:B--2---:R-:W-:Y:S02]  /*13130*/  FSEL R171, R56, -INF , P5 ;  /* 0xff80000038ab7808 */ /* 0x004fe40002800000 */
[----:B------:R-:W-:Y:S02]  /*13140*/  FMNMX.FTZ R8, R169, R8, !PT ;  /* 0x00000008a9087209 */ /* 0x000fe40007810000 */
[----:B------:R-:W-:Y:S01]  /*13150*/  ISETP.GT.AND P5, PT, R54, 0x60, PT ;  /* 0x000000603600780c */ /* 0x000fe20003fa4270 */
[----:B------:R-:W-:Y:S01]  /*13160*/  MUFU.EX2 R51, R51 ;  /* 0x0000003300337308 */ /* 0x000fe20000000800 */
[----:B------:R-:W-:Y:S02]  /*13170*/  FSEL R173, R58, -INF , P4 ;  /* 0xff8000003aad7808 */ /* 0x000fe40002000000 */
[----:B------:R-:W-:Y:S02]  /*13180*/  FMNMX.FTZ R8, R171, R8, !PT ;  /* 0x00000008ab087209 */ /* 0x000fe40007810000 */
[----:B------:R-:W-:-:S02]  /*13190*/  ISETP.GT.AND P4, PT, R54, 0x61, PT ;  /* 0x000000613600780c */ /* 0x000fc40003f84270 */
[----:B------:R-:W-:Y:S01]  /*131a0*/  FSEL R175, R60, -INF , P5 ;  /* 0xff8000003caf7808 */ /* 0x000fe20002800000 */
[----:B------:R-:W-:Y:S01]  /*131b0*/  MUFU.EX2 R152, R152 ;  /* 0x0000009800987308 */ /* 0x000fe20000000800 */
[----:B------:R-:W-:Y:S02]  /*131c0*/  FMNMX.FTZ R8, R173, R8, !PT ;  /* 0x00000008ad087209 */ /* 0x000fe40007810000 */
[----:B------:R-:W-:Y:S02]  /*131d0*/  ISETP.GT.AND P5, PT, R54, 0x68, PT ;  /* 0x000000683600780c */ /* 0x000fe40003fa4270 */
[----:B------:R-:W-:Y:S02]  /*131e0*/  FSEL R62, R62, -INF , P4 ;  /* 0xff8000003e3e7808 */ /* 0x000fe40002000000 */
[----:B------:R-:W-:Y:S01]  /*131f0*/  FMNMX.FTZ R7, R175, R8, !PT ;  /* 0x00000008af077209 */ /* 0x000fe20007810000 */
[----:B------:R-:W-:Y:S01]  /*13200*/  MUFU.EX2 R154, R154 ;  /* 0x0000009a009a7308 */ /* 0x000fe20000000800 */
[----:B------:R-:W-:-:S02]  /*13210*/  ISETP.GT.AND P4, PT, R54, 0x69, PT ;  /* 0x000000693600780c */ /* 0x000fc40003f84270 */
[----:B------:R-:W-:Y:S02]  /*13220*/  FSEL R64, R64, -INF , P5 ;  /* 0xff80000040407808 */ /* 0x000fe40002800000 */
[----:B------:R-:W-:Y:S02]  /*13230*/  FMNMX.FTZ R7, R62, R7, !PT ;  /* 0x000000073e077209 */ /* 0x000fe40007810000 */
[----:B------:R-:W-:Y:S01]  /*13240*/  ISETP.GT.AND P5, PT, R54, 0x70, PT ;  /* 0x000000703600780c */ /* 0x000fe20003fa4270 */
[----:B------:R-:W-:Y:S01]  /*13250*/  MUFU.EX2 R156, R156 ;  /* 0x0000009c009c7308 */ /* 0x000fe20000000800 */
[----:B---3--:R-:W-:Y:S02]  /*13260*/  FSEL R66, R66, -INF , P4 ;  /* 0xff80000042427808 */ /* 0x008fe40002000000 */
[----:B------:R-:W-:Y:S02]  /*13270*/  FMNMX.FTZ R7, R64, R7, !PT ;  /* 0x0000000740077209 */ /* 0x000fe40007810000 */
[----:B------:R-:W-:-:S02]  /*13280*/  ISETP.GT.AND P4, PT, R54, 0x71, PT ;  /* 0x000000713600780c */ /* 0x000fc40003f84270 */
[----:B----4-:R-:W-:Y:S01]  /*13290*/  FSEL R177, R67, -INF , P5 ;  /* 0xff80000043b17808 */ /* 0x010fe20002800000 */
[--C-:B------:R-:W-:Y:S01]  /*132a0*/  FFMA.FTZ R67, R179, R34, -R70.reuse ;  /* 0x00000022b3437223 */ /* 0x100fe20000010846 */
[----:B------:R-:W-:Y:S01]  /*132b0*/  FMNMX.FTZ R8, R66, R7, !PT ;  /* 0x0000000742087209 */ /* 0x000fe20007810000 */
[----:B------:R-:W-:Y:S01]  /*132c0*/  MUFU.EX2 R73, R73 ;  /* 0x0000004900497308 */ /* 0x000fe20000000800 */
[----:B------:R-:W-:Y:S02]  /*132d0*/  ISETP.GT.AND P5, PT, R54, 0x78, PT ;  /* 0x000000783600780c */ /* 0x000fe40003fa4270 */
[----:B------:R-:W-:Y:S02]  /*132e0*/  FSEL R68, R68, -INF , P4 ;  /* 0xff80000044447808 */ /* 0x000fe40002000000 */
[----:B------:R-:W-:Y:S02]  /*132f0*/  FMNMX.FTZ R7, R177, R8, !PT ;  /* 0x00000008b1077209 */ /* 0x000fe40007810000 */
[----:B------:R-:W-:Y:S01]  /*13300*/  ISETP.GT.AND P4, PT, R54, 0x79, PT ;  /* 0x000000793600780c */ /* 0x000fe20003f84270 */
[----:B------:R-:W-:Y:S01]  /*13310*/  MUFU.EX2 R67, R67 ;  /* 0x0000004300437308 */ /* 0x000fe20000000800 */
[----:B------:R-:W-:Y:S01]  /*13320*/  FSEL R179, R71, -INF , P5 ;  /* 0xff80000047b37808 */ /* 0x000fe20002800000 */
[-CC-:B------:R-:W-:Y:S01]  /*13330*/  FFMA.FTZ R71, R77, R34.reuse, -R70.reuse ;  /* 0x000000224d477223 */ /* 0x180fe20000010846 */
[----:B------:R-:W-:Y:S01]  /*13340*/  FMNMX.FTZ R8, R68, R7, !PT ;  /* 0x0000000744087209 */ /* 0x000fe20007810000 */
[----:B------:R-:W-:Y:S01]  /*13350*/  FFMA.FTZ R77, R235, R34, -R70 ;  /* 0x00000022eb4d7223 */ /* 0x000fe20000010846 */
[----:B------:R-:W-:-:S02]  /*13360*/  FSEL R72, R72, -INF , P4 ;  /* 0xff80000048487808 */ /* 0x000fc40002000000 */
[----:B------:R-:W-:Y:S01]  /*13370*/  FMNMX.FTZ R7, R179, R8, !PT ;  /* 0x00000008b3077209 */ /* 0x000fe20007810000 */
[----:B------:R-:W-:Y:S03]  /*13380*/  MUFU.EX2 R71, R71 ;  /* 0x0000004700477308 */ /* 0x000fe60000000800 */
[----:B------:R-:W-:-:S05]  /*13390*/  FMNMX.FTZ R7, R72, R7, !PT ;  /* 0x0000000748077209 */ /* 0x000fca0007810000 */
[----:B------:R-:W0:Y:S01]  /*133a0*/  SHFL.BFLY PT, R8, R7, 0x2, 0x1f ;  /* 0x0c401f0007087f89 */ /* 0x000e2200000e0000 */
[----:B------:R-:W-:Y:S08]  /*133b0*/  MUFU.EX2 R158, R158 ;  /* 0x0000009e009e7308 */ /* 0x000ff00000000800 */
[----:B------:R-:W-:Y:S08]  /*133c0*/  MUFU.EX2 R77, R77 ;  /* 0x0000004d004d7308 */ /* 0x000ff00000000800 */
[----:B------:R-:W-:Y:S01]  /*133d0*/  MUFU.EX2 R20, R20 ;  /* 0x0000001400147308 */ /* 0x000fe20000000800 */
[----:B0-----:R-:W-:Y:S01]  /*133e0*/  FMNMX.FTZ R26, R7, R8, !PT ;  /* 0x00000008071a7209 */ /* 0x001fe20007810000 */
[----:B------:R-:W-:-:S06]  /*133f0*/  VIADD R8, R6, 0x300 ;  /* 0x0000030006087836 */ /* 0x000fcc0000000000 */
[----:B------:R-:W-:Y:S01]  /*13400*/  MUFU.EX2 R81, R81 ;  /* 0x0000005100517308 */ /* 0x000fe20000000800 */
[----:B------:R-:W0:Y:S01]  /*13410*/  SHFL.BFLY PT, R7, R26, 0x1, 0x1f ;  /* 0x0c201f001a077f89 */ /* 0x000e2200000e0000 */
[----:B------:R-:W-:Y:S01]  /*13420*/  R2UR UR10, R8 ;  /* 0x00000000080a72ca */ /* 0x000fe200000e0000 */
[----:B------:R-:W-:Y:S02]  /*13430*/  VIADD R8, R6, 0x380 ;  /* 0x0000038006087836 */ /* 0x000fe40000000000 */
[----:B------:R-:W-:-:S03]  /*13440*/  @!P1 IMAD R6, R184, 0x8, R2 ;  /* 0x00000008b8069824 */ /* 0x000fc600078e0202 */
[----:B------:R-:W-:Y:S01]  /*13450*/  MUFU.EX2 R14, R14 ;  /* 0x0000000e000e7308 */ /* 0x000fe20000000800 */
[----:B------:R-:W-:-:S07]  /*13460*/  @!P1 VIADD R6, R6, 0x28840 ;  /* 0x0002884006069836 */ /* 0x000fce0000000000 */
[----:B------:R-:W-:Y:S01]  /*13470*/  MUFU.EX2 R85, R85 ;  /* 0x0000005500557308 */ /* 0x000fe20000000800 */
[----:B------:R-:W-:Y:S01]  /*13480*/  HGMMA.64x128x16.F32.BF16 R88, R160, gdesc[UR8].tnspB, R88, gsb0 ;  /* 0x41e00008a0587df0 */ /* 0x000fe20008001858 */
[----:B------:R-:W-:Y:S02]  /*13490*/  R2UR UR10, R8 ;  /* 0x00000000080a72ca */ /* 0x000fe400000e0000 */
[----:B------:R-:W-:Y:S02]  /*134a0*/  R2UR UR11, R9 ;  /* 0x00000000090b72ca */ /* 0x000fe400000e0000 */
[----:B------:R-:W-:Y:S02]  /*134b0*/  IADD3 R8, -R232, 0xb, RZ ;  /* 0x0000000be8087810 */ /* 0x000fe40007ffe1ff */
[----:B------:R-:W-:Y:S01]  /*134c0*/  MUFU.EX2 R24, R24 ;  /* 0x0000001800187308 */ /* 0x000fe20000000800 */
[----:B0-----:R-:W-:Y:S01]  /*134d0*/  FMNMX.FTZ R7, R26, R7, !PT ;  /* 0x000000071a077209 */ /* 0x001fe20007810000 */
[-CC-:B------:R-:W-:Y:S01]  /*134e0*/  FFMA.FTZ R26, R57, R34.reuse, -R70.reuse ;  /* 0x00000022391a7223 */ /* 0x180fe20000010846 */
[----:B------:R-:W-:-:S02]  /*134f0*/  FFMA.FTZ R57, R63, R34, -R70 ;  /* 0x000000223f397223 */ /* 0x000fc40000010846 */
[C---:B------:R-:W-:Y:S01]  /*13500*/  FSETP.NEU.FTZ.AND P4, PT, R7.reuse, -INF , PT ;  /* 0xff8000000700780b */ /* 0x040fe20003f9d000 */
[----:B------:R-:W-:Y:S02]  /*13510*/  FMUL.FTZ R30, R7, R34 ;  /* 0x00000022071e7220 */ /* 0x000fe40000410000 */
[----:B------:R-:W-:Y:S03]  /*13520*/  MUFU.EX2 R233, R233 ;  /* 0x000000e900e97308 */ /* 0x000fe60000000800 */
[----:B------:R-:W-:-:S05]  /*13530*/  FSEL R30, R30, RZ, P4 ;  /* 0x000000ff1e1e7208 */ /* 0x000fca0002000000 */
[----:B------:R-:W-:Y:S01]  /*13540*/  MUFU.EX2 R26, R26 ;  /* 0x0000001a001a7308 */ /* 0x000fe20000000800 */
[-CC-:B------:R-:W-:Y:S01]  /*13550*/  FFMA.FTZ R40, R41, R34.reuse, -R30.reuse ;  /* 0x0000002229287223 */ /* 0x180fe2000001081e */
[----:B------:R-:W-:Y:S01]  /*13560*/  FSEL R41, R7, RZ, P4 ;  /* 0x000000ff07297208 */ /* 0x000fe20002000000 */
[-CC-:B------:R-:W-:Y:S01]  /*13570*/  FFMA.FTZ R28, R15, R34.reuse, -R30.reuse ;  /* 0x000000220f1c7223 */ /* 0x180fe2000001081e */
[-CC-:B------:R-:W-:Y:S01]  /*13580*/  FFMA.FTZ R181, R59, R34.reuse, -R30.reuse ;  /* 0x000000223bb57223 */ /* 0x180fe2000001081e */
[-CC-:B------:R-:W-:Y:S01]  /*13590*/  FFMA.FTZ R183, R25, R34.reuse, -R30.reuse ;  /* 0x0000002219b77223 */ /* 0x180fe2000001081e */
[-C--:B------:R-:W-:Y:S01]  /*135a0*/  FFMA.FTZ R46, R75, R34.reuse, -R30 ;  /* 0x000000224b2e7223 */ /* 0x080fe2000001081e */
[----:B------:R-:W-:Y:S01]  /*135b0*/  FADD.FTZ R41, -R41, R10 ;  /* 0x0000000a29297221 */ /* 0x000fe20000010100 */
[-C--:B------:R-:W-:Y:S01]  /*135c0*/  FFMA.FTZ R38, R79, R34.reuse, -R30 ;  /* 0x000000224f267223 */ /* 0x080fe2000001081e */
[----:B------:R-:W-:Y:S01]  /*135d0*/  MUFU.EX2 R28, R28 ;  /* 0x0000001c001c7308 */ /* 0x000fe20000000800 */
[----:B------:R-:W-:Y:S01]  /*135e0*/  @!P1 PRMT R10, RZ, 0x654, R6 ;  /* 0x00000654ff0a9816 */ /* 0x000fe20000000006 */
[-C--:B------:R-:W-:Y:S01]  /*135f0*/  FMUL.FTZ R9, R41, R34.reuse ;  /* 0x0000002229097220 */ /* 0x080fe20000410000 */
        /* <DEDUP_REMOVED lines=18> */
[----:B------:R-:W-:-:S03]  /*13720*/  FFMA.FTZ R68, R68, R34, -R30 ;  /* 0x0000002244447223 */ /* 0x000fc6000001081e */
[----:B------:R-:W-:Y:S01]  /*13730*/  MUFU.EX2 R183, R183 ;  /* 0x000000b700b77308 */ /* 0x000fe20000000800 */
[----:B0-----:R-:W-:-:S07]  /*13740*/  FFMA.FTZ R0, R9, R0, R28 ;  /* 0x0000000009007223 */ /* 0x001fce000001001c */
        /* <DEDUP_REMOVED lines=11> */
[----:B------:R-:W-:-:S05]  /*13800*/  WARPGROUP.ARRIVE ;  /* 0x00000000000079c5 */ /* 0x000fca0000000000 */
[----:B------:R-:W-:Y:S01]  /*13810*/  MUFU.EX2 R44, R44 ;  /* 0x0000002c002c7308 */ /* 0x000fe20000000800 */
[----:B------:R-:W-:Y:S01]  /*13820*/  FFMA.FTZ R161, R175, R34, -R30 ;  /* 0x00000022afa17223 */ /* 0x000fe2000001081e */
[----:B------:R-:W-:Y:S02]  /*13830*/  F2FP.BF16.F32.PACK_AB R162, R85, R14 ;  /* 0x0000000e55a2723e */ /* 0x000fe400000010ff */
[----:B0-----:R-:W-:Y:S01]  /*13840*/  F2FP.BF16.F32.PACK_AB R175, R40, R31 ;  /* 0x0000001f28af723e */ /* 0x001fe200000010ff */
[----:B------:R-:W-:Y:S01]  /*13850*/  HGMMA.64x128x16.F32.BF16 R88, R164, gdesc[UR8].tnspB, R88, gsb0 ;  /* 0x41e00008a4587df0 */ /* 0x000fe20008001858 */
[----:B------:R-:W-:Y:S02]  /*13860*/  F2FP.BF16.F32.PACK_AB R160, R81, R20 ;  /* 0x0000001451a0723e */ /* 0x000fe400000010ff */
        /* <DEDUP_REMOVED lines=10> */
[----:B0-----:R-:W-:Y:S01]  /*13910*/  F2FP.BF16.F32.PACK_AB R163, R66, R64 ;  /* 0x0000004042a3723e */ /* 0x001fe200000010ff */
[----:B------:R-:W-:-:S02]  /*13920*/  WARPGROUP.DEPBAR.LE gsb0, 0x0 ;  /* 0x00008000000079c5 */ /* 0x000fc40000010000 */
[----:B------:R0:W-:Y:S06]  /*13930*/  BAR.ARV R8, 0x100 ;  /* 0x000400080000751d */ /* 0x0001ec0000002000 */
[----:B------:R1:W-:Y:S01]  /*13940*/  @!P1 SYNCS.ARRIVE.TRANS64.RED.A1T0 RZ, [R10+URZ], RZ ;  /* 0x000000ff0aff99a7 */ /* 0x0003e2000810043f */
[-C--:B------:R-:W-:Y:S01]  /*13950*/  FMUL.FTZ R88, R88, R11.reuse ;  /* 0x0000000b58587220 */ /* 0x080fe20000410000 */
[----:B0-----:R-:W-:Y:S01]  /*13960*/  @!P1 PRMT R8, RZ, 0x654, R13 ;  /* 0x00000654ff089816 */ /* 0x001fe2000000000d */
[-C--:B------:R-:W-:Y:S01]  /*13970*/  FMUL.FTZ R89, R89, R11.reuse ;  /* 0x0000000b59597220 */ /* 0x080fe20000410000 */
[-C--:B------:R-:W-:Y:S01]  /*13980*/  FMUL.FTZ R92, R92, R11.reuse ;  /* 0x0000000b5c5c7220 */ /* 0x080fe20000410000 */
[-C--:B------:R-:W-:Y:S01]  /*13990*/  FMUL.FTZ R93, R93, R11.reuse ;  /* 0x0000000b5d5d7220 */ /* 0x080fe20000410000 */
[-C--:B------:R-:W-:Y:S01]  /*139a0*/  FMUL.FTZ R96, R96, R11.reuse ;  /* 0x0000000b60607220 */ /* 0x080fe20000410000 */
[----:B------:R-:W-:Y:S01]  /*139b0*/  FMUL.FTZ R97, R97, R11 ;  /* 0x0000000b61617220 */ /* 0x000fe20000410000 */
[----:B-1----:R-:W-:Y:S01]  /*139c0*/  FFMA.FTZ R10, R11, R3, R180 ;  /* 0x000000030b0a7223 */ /* 0x002fe200000100b4 */
[----:B------:R0:W-:Y:S01]  /*139d0*/  @!P1 SYNCS.ARRIVE.TRANS64.RED.A1T0 RZ, [R8+URZ], RZ ;  /* 0x000000ff08ff99a7 */ /* 0x0001e2000810043f */
        /* <DEDUP_REMOVED lines=8> */
[----:B------:R-:W-:Y:S01]  /*13a60*/  F2FP.BF16.F32.PACK_AB R182, R21, R182 ;  /* 0x000000b615b6723e */ /* 0x000fe200000010ff */
[----:B------:R-:W-:Y:S01]  /*13a70*/  FFMA.FTZ R157, R159, R34, -R30 ;  /* 0x000000229f9d7223 */ /* 0x000fe2000001081e */
[----:B------:R-:W-:Y:S01]  /*13a80*/  FADD.FTZ R13, R21, R48 ;  /* 0x00000030150d7221 */ /* 0x000fe20000010000 */
[C---:B------:R-:W-:Y:S01]  /*13a90*/  FADD.FTZ R3, R46.reuse, R3 ;  /* 0x000000032e037221 */ /* 0x040fe20000010000 */
[----:B------:R-:W1:Y:S01]  /*13aa0*/  MUFU.EX2 R0, R0 ;  /* 0x0000000000007308 */ /* 0x000e620000000800 */
[----:B------:R-:W-:Y:S01]  /*13ab0*/  F2FP.BF16.F32.PACK_AB R183, R46, R183 ;  /* 0x000000b72eb7723e */ /* 0x000fe200000010ff */
[----:B------:R-:W-:Y:S01]  /*13ac0*/  FADD.FTZ R10, R176, R13 ;  /* 0x0000000db00a7221 */ /* 0x000fe20000010000 */
[----:B------:R-:W-:Y:S01]  /*13ad0*/  FADD.FTZ R48, R38, R3 ;  /* 0x0000000326307221 */ /* 0x000fe20000010000 */
[----:B------:R-:W-:Y:S01]  /*13ae0*/  F2FP.BF16.F32.PACK_AB R176, R27, R176 ;  /* 0x000000b01bb0723e */ /* 0x000fe200000010ff */
[-C--:B0-----:R-:W-:Y:S01]  /*13af0*/  FFMA.FTZ R8, R169, R34.reuse, -R30 ;  /* 0x00000022a9087223 */ /* 0x081fe2000001081e */
[----:B------:R-:W-:Y:S01]  /*13b00*/  FADD.FTZ R3, R27, R10 ;  /* 0x0000000a1b037221 */ /* 0x000fe20000010000 */
[----:B------:R-:W-:Y:S01]  /*13b10*/  FADD.FTZ R13, R59, R48 ;  /* 0x000000303b0d7221 */ /* 0x000fe20000010000 */
[----:B------:R-:W0:Y:S01]  /*13b20*/  MUFU.EX2 R157, R157 ;  /* 0x0000009d009d7308 */ /* 0x000e220000000800 */
[-CC-:B------:R-:W-:Y:S01]  /*13b30*/  FFMA.FTZ R159, R171, R34.reuse, -R30.reuse ;  /* 0x00000022ab9f7223 */ /* 0x180fe2000001081e */
[----:B------:R-:W-:Y:S01]  /*13b40*/  FADD.FTZ R48, R178, R3 ;  /* 0x00000003b2307221 */ /* 0x000fe20000010000 */
[----:B------:R-:W-:Y:S01]  /*13b50*/  FADD.FTZ R50, R36, R13 ;  /* 0x0000000d24327221 */ /* 0x000fe20000010000 */
[----:B------:R-:W-:Y:S01]  /*13b60*/  FFMA.FTZ R10, R173, R34, -R30 ;  /* 0x00000022ad0a7223 */ /* 0x000fe2000001081e */
[----:B------:R-:W-:Y:S01]  /*13b70*/  F2FP.BF16.F32.PACK_AB R173, R33, R32 ;  /* 0x0000002021ad723e */ /* 0x000fe200000010ff */
[----:B------:R-:W-:Y:S01]  /*13b80*/  FADD.FTZ R3, R29, R48 ;  /* 0x000000301d037221 */ /* 0x000fe20000010000 */
[----:B------:R-:W-:Y:S01]  /*13b90*/  FADD.FTZ R13, R63, R50 ;  /* 0x000000323f0d7221 */ /* 0x000fe20000010000 */
[----:B------:R-:W2:Y:S01]  /*13ba0*/  MUFU.EX2 R8, R8 ;  /* 0x0000000800087308 */ /* 0x000ea20000000800 */
[----:B------:R-:W-:Y:S01]  /*13bb0*/  F2FP.BF16.F32.PACK_AB R169, R44, R25 ;  /* 0x000000192ca9723e */ /* 0x000fe200000010ff */
[----:B------:R-:W-:Y:S01]  /*13bc0*/  FADD.FTZ R48, R172, R3 ;  /* 0x00000003ac307221 */ /* 0x000fe20000010000 */
[----:B------:R-:W-:Y:S01]  /*13bd0*/  FADD.FTZ R50, R32, R13 ;  /* 0x0000000d20327221 */ /* 0x000fe20000010000 */
[----:B------:R-:W-:Y:S01]  /*13be0*/  FFMA.FTZ R13, R177, R34, -R30 ;  /* 0x00000022b10d7223 */ /* 0x000fe2000001081e */
[----:B------:R-:W-:Y:S01]  /*13bf0*/  F2FP.BF16.F32.PACK_AB R177, R59, R38 ;  /* 0x000000263bb1723e */ /* 0x000fe200000010ff */
[----:B------:R-:W-:Y:S01]  /*13c00*/  FADD.FTZ R3, R37, R48 ;  /* 0x0000003025037221 */ /* 0x000fe20000010000 */
[----:B------:R-:W-:Y:S01]  /*13c10*/  FADD.FTZ R50, R33, R50 ;  /* 0x0000003221327221 */ /* 0x000fe20000010000 */
[----:B------:R-:W3:Y:S01]  /*13c20*/  MUFU.EX2 R159, R159 ;  /* 0x0000009f009f7308 */ /* 0x000ee20000000800 */
[----:B------:R-:W-:Y:S01]  /*13c30*/  F2FP.BF16.F32.PACK_AB R171, R42, R15 ;  /* 0x0000000f2aab723e */ /* 0x000fe200000010ff */
[----:B------:R-:W-:Y:S01]  /*13c40*/  FADD.FTZ R48, R174, R3 ;  /* 0x00000003ae307221 */ /* 0x000fe20000010000 */
[----:B------:R-:W-:Y:S01]  /*13c50*/  FADD.FTZ R41, R31, R50 ;  /* 0x000000321f297221 */ /* 0x000fe20000010000 */
[----:B------:R-:W-:Y:S01]  /*13c60*/  FFMA.FTZ R3, R179, R34, -R30 ;  /* 0x00000022b3037223 */ /* 0x000fe2000001081e */
[----:B------:R-:W-:Y:S01]  /*13c70*/  F2FP.BF16.F32.PACK_AB R179, R63, R36 ;  /* 0x000000243fb3723e */ /* 0x000fe200000010ff */
[----:B------:R-:W-:Y:S01]  /*13c80*/  FADD.FTZ R43, R39, R48 ;  /* 0x00000030272b7221 */ /* 0x000fe20000010000 */
[----:B------:R-:W-:Y:S01]  /*13c90*/  FADD.FTZ R48, R40, R41 ;  /* 0x0000002928307221 */ /* 0x000fe20000010000 */
[----:B------:R-:W4:Y:S01]  /*13ca0*/  MUFU.EX2 R10, R10 ;  /* 0x0000000a000a7308 */ /* 0x000f220000000800 */
        /* <DEDUP_REMOVED lines=15> */
[----:B------:R-:W5:Y:S01]  /*13da0*/  MUFU.EX2 R28, R62 ;  /* 0x0000003e001c7308 */ /* 0x000f620000000800 */
[----:B------:R-:W-:Y:S01]  /*13db0*/  FMUL.FTZ R113, R113, R11 ;  /* 0x0000000b71717220 */ /* 0x000fe20000410000 */
[----:B------:R-:W-:Y:S01]  /*13dc0*/  FADD.FTZ R38, R152, R27 ;  /* 0x0000001b98267221 */ /* 0x000fe20000010000 */
[----:B------:R-:W-:Y:S01]  /*13dd0*/  FADD.FTZ R21, R153, R46 ;  /* 0x0000002e99157221 */ /* 0x000fe20000010000 */
[----:B------:R-:W-:Y:S01]  /*13de0*/  F2FP.BF16.F32.PACK_AB R153, R6, R153 ;  /* 0x000000990699723e */ /* 0x000fe200000010ff */
[-C--:B------:R-:W-:Y:S01]  /*13df0*/  FMUL.FTZ R116, R116, R11.reuse ;  /* 0x0000000b74747220 */ /* 0x080fe20000410000 */
[----:B------:R-:W-:Y:S01]  /*13e00*/  FADD.FTZ R27, R67, R38 ;  /* 0x00000026431b7221 */ /* 0x000fe20000010000 */
[----:B------:R-:W-:Y:S01]  /*13e10*/  FADD.FTZ R36, R6, R21 ;  /* 0x0000001506247221 */ /* 0x000fe20000010000 */
[-C--:B------:R-:W-:Y:S01]  /*13e20*/  FMUL.FTZ R117, R117, R11.reuse ;  /* 0x0000000b75757220 */ /* 0x080fe20000410000 */
[----:B------:R-:W-:Y:S01]  /*13e30*/  FMUL.FTZ R120, R120, R11 ;  /* 0x0000000b78787220 */ /* 0x000fe20000410000 */
[----:B------:R-:W-:Y:S01]  /*13e40*/  FADD.FTZ R38, R154, R27 ;  /* 0x0000001b9a267221 */ /* 0x000fe20000010000 */
[----:B------:R-:W-:Y:S01]  /*13e50*/  FADD.FTZ R21, R155, R36 ;  /* 0x000000249b157221 */ /* 0x000fe20000010000 */
[C---:B-1----:R-:W-:Y:S01]  /*13e60*/  F2FP.BF16.F32.PACK_AB R155, R0.reuse, R155 ;  /* 0x0000009b009b723e */ /* 0x042fe200000010ff */
[-C--:B------:R-:W-:Y:S01]  /*13e70*/  FMUL.FTZ R121, R121, R11.reuse ;  /* 0x0000000b79797220 */ /* 0x080fe20000410000 */
[----:B------:R-:W-:Y:S01]  /*13e80*/  FADD.FTZ R27, R71, R38 ;  /* 0x00000026471b7221 */ /* 0x000fe20000010000 */
[----:B------:R-:W-:Y:S01]  /*13e90*/  FADD.FTZ R32, R0, R21 ;  /* 0x0000001500207221 */ /* 0x000fe20000010000 */
[----:B------:R1:W5:Y:S01]  /*13ea0*/  MUFU.EX2 R38, R13 ;  /* 0x0000000d00267308 */ /* 0x0003620000000800 */
[-C--:B------:R-:W-:Y:S01]  /*13eb0*/  FMUL.FTZ R124, R124, R11.reuse ;  /* 0x0000000b7c7c7220 */ /* 0x080fe20000410000 */
[----:B------:R-:W-:Y:S01]  /*13ec0*/  FADD.FTZ R36, R156, R27 ;  /* 0x0000001b9c247221 */ /* 0x000fe20000010000 */
[----:B0-----:R-:W-:Y:S01]  /*13ed0*/  FADD.FTZ R21, R157, R32 ;  /* 0x000000209d157221 */ /* 0x001fe20000010000 */
[-C--:B------:R-:W-:Y:S01]  /*13ee0*/  FMUL.FTZ R125, R125, R11.reuse ;  /* 0x0000000b7d7d7220 */ /* 0x080fe20000410000 */
[-C--:B------:R-:W-:Y:S01]  /*13ef0*/  FMUL.FTZ R128, R128, R11.reuse ;  /* 0x0000000b80807220 */ /* 0x080fe20000410000 */
[----:B------:R-:W-:Y:S01]  /*13f00*/  FADD.FTZ R25, R73, R36 ;  /* 0x0000002449197221 */ /* 0x000fe20000010000 */
[----:B--2---:R-:W-:Y:S01]  /*13f10*/  FADD.FTZ R32, R8, R21 ;  /* 0x0000001508207221 */ /* 0x004fe20000010000 */
[-C--:B------:R-:W-:Y:S01]  /*13f20*/  FMUL.FTZ R129, R129, R11.reuse ;  /* 0x0000000b81817220 */ /* 0x080fe20000410000 */
[----:B------:R-:W-:Y:S01]  /*13f30*/  FMUL.FTZ R132, R132, R11 ;  /* 0x0000000b84847220 */ /* 0x000fe20000410000 */
[----:B------:R-:W-:Y:S01]  /*13f40*/  FADD.FTZ R36, R158, R25 ;  /* 0x000000199e247221 */ /* 0x000fe20000010000 */
[----:B---3--:R-:W-:Y:S01]  /*13f50*/  FADD.FTZ R15, R159, R32 ;  /* 0x000000209f0f7221 */ /* 0x008fe20000010000 */
[C---:B----4-:R-:W-:Y:S01]  /*13f60*/  F2FP.BF16.F32.PACK_AB R159, R10.reuse, R159 ;  /* 0x0000009f0a9f723e */ /* 0x050fe200000010ff */
[-C--:B------:R-:W-:Y:S01]  /*13f70*/  FMUL.FTZ R133, R133, R11.reuse ;  /* 0x0000000b85857220 */ /* 0x080fe20000410000 */
[----:B------:R-:W-:Y:S01]  /*13f80*/  FADD.FTZ R21, R77, R36 ;  /* 0x000000244d157221 */ /* 0x000fe20000010000 */
[----:B------:R-:W-:Y:S01]  /*13f90*/  FADD.FTZ R32, R10, R15 ;  /* 0x0000000f0a207221 */ /* 0x000fe20000010000 */
[-C--:B------:R-:W-:Y:S01]  /*13fa0*/  FMUL.FTZ R136, R136, R11.reuse ;  /* 0x0000000b88887220 */ /* 0x080fe20000410000 */
[-C--:B------:R-:W-:Y:S01]  /*13fb0*/  FMUL.FTZ R137, R137, R11.reuse ;  /* 0x0000000b89897220 */ /* 0x080fe20000410000 */
[----:B------:R-:W-:Y:S01]  /*13fc0*/  FADD.FTZ R6, R20, R21 ;  /* 0x0000001514067221 */ /* 0x000fe20000010000 */
[----:B-1----:R-:W-:Y:S01]  /*13fd0*/  FADD.FTZ R13, R161, R32 ;  /* 0x00000020a10d7221 */ /* 0x002fe20000010000 */
[-C--:B------:R-:W-:Y:S01]  /*13fe0*/  FMUL.FTZ R140, R140, R11.reuse ;  /* 0x0000000b8c8c7220 */ /* 0x080fe20000410000 */
[-C--:B------:R-:W-:Y:S01]  /*13ff0*/  FMUL.FTZ R141, R141, R11.reuse ;  /* 0x0000000b8d8d7220 */ /* 0x080fe20000410000 */
[----:B------:R-:W-:Y:S01]  /*14000*/  FADD.FTZ R15, R81, R6 ;  /* 0x00000006510f7221 */ /* 0x000fe20000010000 */
[----:B-----5:R-:W-:Y:S01]  /*14010*/  FADD.FTZ R13, R28, R13 ;  /* 0x0000000d1c0d7221 */ /* 0x020fe20000010000 */
[----:B------:R0:W1:Y:S01]  /*14020*/  MUFU.EX2 R6, R3 ;  /* 0x0000000300067308 */ /* 0x0000620000000800 */
        /* <DEDUP_REMOVED lines=13> */
[----:B0-----:R-:W-:Y:S01]  /*14100*/  FADD.FTZ R3, R233, R0 ;  /* 0x00000000e9037221 */ /* 0x001fe20000010000 */
[----:B------:R-:W-:Y:S01]  /*14110*/  FADD.FTZ R13, R68, R13 ;  /* 0x0000000d440d7221 */ /* 0x000fe20000010000 */
[----:B------:R-:W-:Y:S01]  /*14120*/  F2FP.BF16.F32.PACK_AB R172, R37, R172 ;  /* 0x000000ac25ac723e */ /* 0x000fe200000010ff */
[-C--:B------:R-:W-:Y:S01]  /*14130*/  FMUL.FTZ R91, R91, R9.reuse ;  /* 0x000000095b5b7220 */ /* 0x080fe20000410000 */
[----:B------:R-:W-:Y:S01]  /*14140*/  FADD.FTZ R0, R26, R3 ;  /* 0x000000031a007221 */ /* 0x000fe20000010000 */
[----:B-1----:R-:W-:Y:S01]  /*14150*/  FADD.FTZ R13, R6, R13 ;  /* 0x0000000d060d7221 */ /* 0x002fe20000010000 */
[----:B------:R-:W-:Y:S01]  /*14160*/  F2FP.BF16.F32.PACK_AB R174, R39, R174 ;  /* 0x000000ae27ae723e */ /* 0x000fe200000010ff */
[-C--:B------:R-:W-:Y:S01]  /*14170*/  FMUL.FTZ R94, R94, R9.reuse ;  /* 0x000000095e5e7220 */ /* 0x080fe20000410000 */
[----:B------:R-:W-:Y:S01]  /*14180*/  FADD.FTZ R3, R57, R0 ;  /* 0x0000000039037221 */ /* 0x000fe20000010000 */
        /* <DEDUP_REMOVED lines=44> */
[----:B------:R-:W-:Y:S02]  /*14450*/  IMAD.MOV.U32 R10, RZ, RZ, R7 ;  /* 0x000000ffff0a7224 */ /* 0x000fe400078e0007 */
[----:B------:R-:W-:Y:S01]  /*14460*/  IMAD.MOV.U32 R11, RZ, RZ, R35 ;  /* 0x000000ffff0b7224 */ /* 0x000fe200078e0023 */
[----:B------:R-:W-:Y:S06]  /*14470*/  @P3 BRA `(.L_x_2876) ;  /* 0xffffffcc00403947 */ /* 0x000fec000383ffff */
.L_x_2866:
[----:B------:R-:W-:-:S13]  /*14480*/  ISETP.GE.AND P2, PT, R12, RZ, PT ;  /* 0x000000ff0c00720c */ /* 0x000fda0003f46270 */
[----:B------:R-:W-:Y:S05]  /*14490*/  @!P2 BRA `(.L_x_2877) ;  /* 0x000000280084a947 */ /* 0x000fea0003800000 */
[----:B------:R-:W-:Y:S02]  /*144a0*/  IMAD.MOV.U32 R5, RZ, RZ, R7 ;  /* 0x000000ffff057224 */ /* 0x000fe400078e0007 */
[----:B------:R-:W-:Y:S02]  /*144b0*/  IMAD.MOV.U32 R10, RZ, RZ, R35 ;  /* 0x000000ffff0a7224 */ /* 0x000fe400078e0023 */
[----:B------:R-:W-:Y:S02]  /*144c0*/  IMAD.MOV.U32 R13, RZ, RZ, R186 ;  /* 0x000000ffff0d7224 */ /* 0x000fe400078e00ba */
[----:B------:R-:W-:-:S07]  /*144d0*/  IMAD.MOV.U32 R11, RZ, RZ, R184 ;  /* 0x000000ffff0b7224 */ /* 0x000fce00078e00b8 */
.L_x_2887:
        /* <DEDUP_REMOVED lines=10> */
.L_x_2879:
[----:B------:R-:W-:Y:S01]  /*14580*/  IMAD R6, R184, 0x8, R2 ;  /* 0x00000008b8067824 */ /* 0x000fe200078e0202 */
[----:B------:R-:W-:-:S04]  /*14590*/  SHF.L.U32 R7, R186, 0x1f, RZ ;  /* 0x0000001fba077819 */ /* 0x000fc800000006ff */
[----:B------:R0:W1:Y:S01]  /*145a0*/  SYNCS.PHASECHK.TRANS64.TRYWAIT P3, [R6+URZ+0x28830], R7 ;  /* 0x02883007060075a7 */ /* 0x000062000806017f */
[----:B------:R-:W-:Y:S05]  /*145b0*/  @!P0 BRA `(.L_x_2880) ;  /* 0x0000000000048947 */ /* 0x000fea0003800000 */
[----:B------:R-:W-:Y:S01]  /*145c0*/  BPT.TRAP 0x1 ;  /* 0x000000040000795c */ /* 0x000fe20000300000 */
.L_x_2880:
[----:B------:R-:W-:Y:S04]  /*145d0*/  BSSY B0, `(.L_x_2878) ;  /* 0x0000004000007945 */ /* 0x000fe80003800000 */
[----:B-1----:R-:W-:Y:S05]  /*145e0*/  @P3 BRA `(.L_x_2881) ;  /* 0x0000000000083947 */ /* 0x002fea0003800000 */
[----:B------:R-:W1:Y:S02]  /*145f0*/  SYNCS.PHASECHK.TRANS64.TRYWAIT P3, [R6+URZ+0x28830], R7 ;  /* 0x02883007060075a7 */ /* 0x000e64000806017f */
[----:B-1----:R-:W-:Y:S05]  /*14600*/  @!P3 BRA `(.L_x_2882) ;  /* 0x000000dc00f8b947 */ /* 0x002fea0003800000 */
.L_x_2881:
[----:B------:R-:W-:Y:S05]  /*14610*/  BSYNC B0 ;  /* 0x0000000000007941 */ /* 0x000fea0003800000 */
.L_x_2878:
        /* <DEDUP_REMOVED lines=64> */
.L_x_2884:
[----:B------:R-:W-:Y:S01]  /*14a20*/  SHF.L.U32 R6, R13, 0x1f, RZ ;  /* 0x0000001f0d067819 */ /* 0x000fe200000006ff */
[----:B------:R-:W-:-:S04]  /*14a30*/  IMAD R7, R11, 0x8, R2 ;  /* 0x000000080b077824 */ /* 0x000fc800078e0202 */
[----:B------:R0:W1:Y:S01]  /*14a40*/  SYNCS.PHASECHK.TRANS64.TRYWAIT P2, [R7+URZ+0x28850], R6 ;  /* 0x02885006070075a7 */ /* 0x000062000804017f */
[----:B------:R-:W-:Y:S05]  /*14a50*/  @!P0 BRA `(.L_x_2885) ;  /* 0x0000000000048947 */ /* 0x000fea0003800000 */
[----:B------:R-:W-:Y:S01]  /*14a60*/  BPT.TRAP 0x1 ;  /* 0x000000040000795c */ /* 0x000fe20000300000 */
.L_x_2885:
[----:B-1----:R-:W-:Y:S05]  /*14a70*/  @P2 BRA `(.L_x_2883) ;  /* 0x0000000000082947 */ /* 0x002fea0003800000 */
[----:B------:R-:W1:Y:S02]  /*14a80*/  SYNCS.PHASECHK.TRANS64.TRYWAIT P2, [R7+URZ+0x28850], R6 ;  /* 0x02885006070075a7 */ /* 0x000e64000804017f */
[----:B-1----:R-:W-:Y:S05]  /*14a90*/  @!P2 BRA `(.L_x_2886) ;  /* 0x000000d800e8a947 */ /* 0x002fea0003800000 */
.L_x_2883:
        /* <DEDUP_REMOVED lines=13> */
[----:B------:R-:W0:Y:S01]  /*14b70*/  MUFU.TANH R13, R13 ;  /* 0x0000000d000d7308 */ /* 0x000e220000002400 */
[----:B------:R-:W-:Y:S01]  /*14b80*/  FMUL.FTZ R21, R29, UR6 ;  /* 0x000000061d157c20 */ /* 0x000fe20008410000 */
[----:B------:R-:W-:-:S02]  /*14b90*/  IMAD R6, R11, 0x800, R6 ;  /* 0x000008000b067824 */ /* 0x000fc400078e0206 */
[----:B------:R-:W-:Y:S01]  /*14ba0*/  FMUL.FTZ R14, R26, UR6 ;  /* 0x000000061a0e7c20 */ /* 0x000fe20008410000 */
[----:B------:R-:W-:Y:S01]  /*14bb0*/  FMUL.FTZ R26, R32, UR6 ;  /* 0x00000006201a7c20 */ /* 0x000fe20008410000 */
[----:B------:R-:W-:Y:S01]  /*14bc0*/  FMUL.FTZ R15, R27, UR6 ;  /* 0x000000061b0f7c20 */ /* 0x000fe20008410000 */
[C---:B------:R-:W-:Y:S01]  /*14bd0*/  VIADD R8, R6.reuse, 0x80 ;  /* 0x0000008006087836 */ /* 0x040fe20000000000 */
[----:B------:R-:W-:Y:S01]  /*14be0*/  R2UR UR10, R6 ;  /* 0x00000000060a72ca */ /* 0x000fe200000e0000 */
        /* <DEDUP_REMOVED lines=12> */
[----:B------:R-:W-:Y:S01]  /*14cb0*/  HGMMA.64x128x16.F32.BF16 R88, R180, gdesc[UR8].tnspB, R88, gsb0 ;  /* 0x41e00008b4587df0 */ /* 0x000fe20008001858 */
[----:B------:R-:W-:Y:S01]  /*14cc0*/  R2UR UR10, R8 ;  /* 0x00000000080a72ca */ /* 0x000fe200000e0000 */
[----:B------:R-:W-:Y:S01]  /*14cd0*/  FMUL.FTZ R36, R60, UR6 ;  /* 0x000000063c247c20 */ /* 0x000fe20008410000 */
[----:B------:R-:W-:Y:S01]  /*14ce0*/  R2UR UR11, R9 ;  /* 0x00000000090b72ca */ /* 0x000fe200000e0000 */
[----:B------:R-:W3:Y:S01]  /*14cf0*/  MUFU.TANH R21, R21 ;  /* 0x0000001500157308 */ /* 0x000ee20000002400 */
[----:B0-----:R-:W-:Y:S01]  /*14d00*/  FMNMX.FTZ R8, R13, R10, !PT ;  /* 0x0000000a0d087209 */ /* 0x001fe20007810000 */
[----:B------:R-:W-:Y:S01]  /*14d10*/  FMUL.FTZ R25, R31, UR6 ;  /* 0x000000061f197c20 */ /* 0x000fe20008410000 */
[----:B------:R-:W-:Y:S01]  /*14d20*/  FMUL.FTZ R31, R38, UR6 ;  /* 0x00000006261f7c20 */ /* 0x000fe20008410000 */
[----:B------:R-:W-:Y:S01]  /*14d30*/  FMUL.FTZ R38, R61, UR6 ;  /* 0x000000063d267c20 */ /* 0x000fe20008410000 */
[----:B-1----:R-:W-:Y:S01]  /*14d40*/  FMNMX.FTZ R9, R7, R8, !PT ;  /* 0x0000000807097209 */ /* 0x002fe20007810000 */
[----:B------:R-:W-:-:S02]  /*14d50*/  VIADD R8, R6, 0x100 ;  /* 0x0000010006087836 */ /* 0x000fc40000000000 */
[----:B------:R-:W-:Y:S01]  /*14d60*/  FMUL.FTZ R40, R64, UR6 ;  /* 0x0000000640287c20 */ /* 0x000fe20008410000 */
[----:B------:R-:W0:Y:S01]  /*14d70*/  MUFU.TANH R26, R26 ;  /* 0x0000001a001a7308 */ /* 0x000e220000002400 */
[----:B--2---:R-:W-:Y:S01]  /*14d80*/  FMNMX.FTZ R34, R20, R9, !PT ;  /* 0x0000000914227209 */ /* 0x004fe20007810000 */
[----:B------:R-:W-:Y:S02]  /*14d90*/  IMAD.MOV.U32 R9, RZ, RZ, 0x40000040 ;  /* 0x40000040ff097424 */ /* 0x000fe400078e00ff */
        /* <DEDUP_REMOVED lines=27> */
[----:B------:R-:W5:Y:S01]  /*14f50*/  S2R R192, SR_TID.X ;  /* 0x0000000000c07919 */ /* 0x000f620000002100 */
[C---:B------:R-:W-:Y:S01]  /*14f60*/  ISETP.GT.AND P2, PT, R12.reuse, RZ, PT ;  /* 0x000000ff0c00720c */ /* 0x040fe20003f44270 */
[----:B------:R-:W4:Y:S01]  /*14f70*/  MUFU.TANH R37, R37 ;  /* 0x0000002500257308 */ /* 0x000f220000002400 */
[----:B------:R-:W-:-:S07]  /*14f80*/  VIADD R12, R12, 0xffffffff ;  /* 0xffffffff0c0c7836 */ /* 0x000fce0000000000 */
[----:B------:R-:W4:Y:S08]  /*14f90*/  MUFU.TANH R41, R41 ;  /* 0x0000002900297308 */ /* 0x000f300000002400 */
[----:B------:R-:W-:Y:S08]  /*14fa0*/  MUFU.TANH R193, R193 ;  /* 0x000000c100c17308 */ /* 0x000ff00000002400 */
[----:B------:R-:W-:Y:S01]  /*14fb0*/  MUFU.TANH R233, R233 ;  /* 0x000000e900e97308 */ /* 0x000fe20000002400 */
[----:B-----5:R-:W-:-:S07]  /*14fc0*/  SHF.R.U32.HI R192, RZ, 0x7, R192 ;  /* 0x00000007ffc07819 */ /* 0x020fce00000116c0 */
        /* <DEDUP_REMOVED lines=17> */
[----:B------:R-:W-:Y:S01]  /*150e0*/  R2UR UR10, R8 ;  /* 0x00000000080a72ca */ /* 0x000fe200000e0000 */
[----:B------:R-:W5:Y:S01]  /*150f0*/  MUFU.TANH R181, R181 ;  /* 0x000000b500b57308 */ /* 0x000f620000002400 */
[----:B------:R-:W-:Y:S01]  /*15100*/  R2UR UR11, R9 ;  /* 0x00000000090b72ca */ /* 0x000fe200000e0000 */
[----:B------:R-:W-:Y:S01]  /*15110*/  FMUL.FTZ R77, R81, UR6 ;  /* 0x00000006514d7c20 */ /* 0x000fe20008410000 */
[----:B---3--:R-:W-:Y:S01]  /*15120*/  FMNMX.FTZ R9, R21, R34, !PT ;  /* 0x0000002215097209 */ /* 0x008fe20007810000 */
[----:B------:R-:W-:Y:S01]  /*15130*/  FMUL.FTZ R81, R85, UR6 ;  /* 0x0000000655517c20 */ /* 0x000fe20008410000 */
[----:B------:R-:W-:-:S02]  /*15140*/  IMAD.U32 R34, RZ, RZ, UR4 ;  /* 0x00000004ff227e24 */ /* 0x000fc4000f8e00ff */
[----:B------:R-:W-:Y:S01]  /*15150*/  FMUL.FTZ R85, R66, UR6 ;  /* 0x0000000642557c20 */ /* 0x000fe20008410000 */
[----:B0-----:R-:W-:Y:S01]  /*15160*/  FMNMX.FTZ R8, R26, R9, !PT ;  /* 0x000000091a087209 */ /* 0x001fe20007810000 */
[----:B------:R-:W0:Y:S03]  /*15170*/  MUFU.TANH R183, R183 ;  /* 0x000000b700b77308 */ /* 0x000e260000002400 */
[----:B-1----:R-:W-:-:S04]  /*15180*/  FMNMX.FTZ R9, R27, R8, !PT ;  /* 0x000000081b097209 */ /* 0x002fc80007810000 */
[----:B--2---:R-:W-:Y:S01]  /*15190*/  FMNMX.FTZ R9, R30, R9, !PT ;  /* 0x000000091e097209 */ /* 0x004fe20007810000 */
[----:B------:R-:W-:Y:S03]  /*151a0*/  MUFU.TANH R44, R44 ;  /* 0x0000002c002c7308 */ /* 0x000fe60000002400 */
[----:B----4-:R-:W-:-:S04]  /*151b0*/  FMNMX.FTZ R8, R32, R9, !PT ;  /* 0x0000000920087209 */ /* 0x010fc80007810000 */
[----:B------:R-:W-:Y:S01]  /*151c0*/  FMNMX.FTZ R8, R37, R8, !PT ;  /* 0x0000000825087209 */ /* 0x000fe20007810000 */
[----:B------:R-:W-:Y:S03]  /*151d0*/  MUFU.TANH R46, R46 ;  /* 0x0000002e002e7308 */ /* 0x000fe60000002400 */
[----:B------:R-:W-:-:S04]  /*151e0*/  FMNMX.FTZ R8, R41, R8, !PT ;  /* 0x0000000829087209 */ /* 0x000fc80007810000 */
[----:B-----5:R-:W-:Y:S01]  /*151f0*/  FMNMX.FTZ R8, R181, R8, !PT ;  /* 0x00000008b5087209 */ /* 0x020fe20007810000 */
[----:B------:R-:W-:Y:S03]  /*15200*/  MUFU.TANH R77, R77 ;  /* 0x0000004d004d7308 */ /* 0x000fe60000002400 */
[----:B0-----:R-:W-:-:S05]  /*15210*/  FMNMX.FTZ R8, R183, R8, !PT ;  /* 0x00000008b7087209 */ /* 0x001fca0007810000 */
        /* <DEDUP_REMOVED lines=21> */
[----:B------:R-:W-:-:S06]  /*15370*/  FMUL.FTZ R50, R78, UR6 ;  /* 0x000000064e327c20 */ /* 0x000fcc0008410000 */
[----:B------:R-:W0:Y:S08]  /*15380*/  MUFU.TANH R177, R177 ;  /* 0x000000b100b17308 */ /* 0x000e300000002400 */
[----:B------:R-:W1:Y:S08]  /*15390*/  MUFU.TANH R179, R179 ;  /* 0x000000b300b37308 */ /* 0x000e700000002400 */
[----:B------:R-:W-:Y:S01]  /*153a0*/  MUFU.TANH R48, R48 ;  /* 0x0000003000307308 */ /* 0x000fe20000002400 */
[----:B0-----:R-:W-:-:S07]  /*153b0*/  FMNMX.FTZ R8, R177, R8, !PT ;  /* 0x00000008b1087209 */ /* 0x001fce0007810000 */
[----:B------:R-:W-:Y:S01]  /*153c0*/  MUFU.TANH R49, R49 ;  /* 0x0000003100317308 */ /* 0x000fe20000002400 */
[----:B-1----:R-:W-:-:S04]  /*153d0*/  FMNMX.FTZ R8, R179, R8, !PT ;  /* 0x00000008b3087209 */ /* 0x002fc80007810000 */
        /* <DEDUP_REMOVED lines=11> */
[----:B------:R-:W-:-:S07]  /*15490*/  FMNMX.FTZ R8, R65, R8, !PT ;  /* 0x0000000841087209 */ /* 0x000fce0007810000 */
        /* <DEDUP_REMOVED lines=18> */
[----:B------:R-:W-:-:S03]  /*155c0*/  FMNMX.FTZ R8, R69, R8, !PT ;  /* 0x0000000845087209 */ /* 0x000fc60007810000 */
[----:B------:R-:W-:Y:S01]  /*155d0*/  MUFU.TANH R87, R87 ;  /* 0x0000005700577308 */ /* 0x000fe20000002400 */
[----:B-1----:R-:W-:-:S04]  /*155e0*/  FMNMX.FTZ R8, R175, R8, !PT ;  /* 0x00000008af087209 */ /* 0x002fc80007810000 */
[----:B------:R-:W-:Y:S01]  /*155f0*/  FMNMX.FTZ R9, R73, R8, !PT ;  /* 0x0000000849097209 */ /* 0x000fe20007810000 */
[----:B------:R-:W-:-:S03]  /*15600*/  VIADD R8, R6, 0x180 ;  /* 0x0000018006087836 */ /* 0x000fc60000000000 */
[----:B------:R-:W-:Y:S01]  /*15610*/  FMNMX.FTZ R35, R42, R9, !PT ;  /* 0x000000092a237209 */ /* 0x000fe20007810000 */
[----:B------:R-:W-:Y:S01]  /*15620*/  IMAD.MOV.U32 R9, RZ, RZ, 0x40000040 ;  /* 0x40000040ff097424 */ /* 0x000fe200078e00ff */
[----:B------:R-:W-:Y:S02]  /*15630*/  R2UR UR10, R8 ;  /* 0x00000000080a72ca */ /* 0x000fe400000e0000 */
[----:B------:R-:W-:Y:S02]  /*15640*/  FMNMX.FTZ R35, R44, R35, !PT ;  /* 0x000000232c237209 */ /* 0x000fe40007810000 */
[----:B------:R-:W-:Y:S02]  /*15650*/  R2UR UR11, R9 ;  /* 0x00000000090b72ca */ /* 0x000fe400000e0000 */
[----:B------:R-:W-:-:S04]  /*15660*/  FMNMX.FTZ R8, R46, R35, !PT ;  /* 0x000000232e087209 */ /* 0x000fc80007810000 */
[----:B------:R-:W-:-:S04]  /*15670*/  FMNMX.FTZ R9, R77, R8, !PT ;  /* 0x000000084d097209 */ /* 0x000fc80007810000 */
[----:B------:R-:W-:-:S03]  /*15680*/  FMNMX.FTZ R8, R48, R9, !PT ;  /* 0x0000000930087209 */ /* 0x000fc60007810000 */
[----:B------:R-:W-:Y:S01]  /*15690*/  HGMMA.64x128x16.F32.BF16 R88, R168, gdesc[UR8].tnspB, R88, gsb0 ;  /* 0x41e00008a8587df0 */ /* 0x000fe20008001858 */
[----:B------:R-:W-:-:S05]  /*156a0*/  FMNMX.FTZ R8, R81, R8, !PT ;  /* 0x0000000851087209 */ /* 0x000fca0007810000 */
[----:B------:R-:W0:Y:S02]  /*156b0*/  SHFL.BFLY PT, R9, R8, 0x2, 0x1f ;  /* 0x0c401f0008097f89 */ /* 0x000e2400000e0000 */
[----:B0-----:R-:W-:-:S05]  /*156c0*/  FMNMX.FTZ R9, R8, R9, !PT ;  /* 0x0000000908097209 */ /* 0x001fca0007810000 */
[----:B------:R-:W0:Y:S02]  /*156d0*/  SHFL.BFLY PT, R8, R9, 0x1, 0x1f ;  /* 0x0c201f0009087f89 */ /* 0x000e2400000e0000 */
[----:B0-----:R-:W-:Y:S01]  /*156e0*/  FMNMX.FTZ R35, R9, R8, !PT ;  /* 0x0000000809237209 */ /* 0x001fe20007810000 */
[----:B------:R-:W-:-:S04]  /*156f0*/  VIADD R8, R6, 0x200 ;  /* 0x0000020006087836 */ /* 0x000fc80000000000 */
[C---:B------:R-:W-:Y:S01]  /*15700*/  FADD.FTZ R9, -R35.reuse, R10 ;  /* 0x0000000a23097221 */ /* 0x040fe20000010100 */
[----:B------:R-:W-:Y:S01]  /*15710*/  R2UR UR10, R8 ;  /* 0x00000000080a72ca */ /* 0x000fe200000e0000 */
[-C--:B------:R-:W-:Y:S01]  /*15720*/  FMUL.FTZ R56, R35, R34.reuse ;  /* 0x0000002223387220 */ /* 0x080fe20000410000 */
[----:B------:R-:W-:Y:S01]  /*15730*/  FMNMX.FTZ R8, R14, R5, !PT ;  /* 0x000000050e087209 */ /* 0x000fe20007810000 */
[-C--:B------:R-:W-:Y:S01]  /*15740*/  FMUL.FTZ R10, R9, R34.reuse ;  /* 0x00000022090a7220 */ /* 0x080fe20000410000 */
[----:B------:R-:W-:Y:S02]  /*15750*/  IMAD.MOV.U32 R9, RZ, RZ, 0x40000040 ;  /* 0x40000040ff097424 */ /* 0x000fe400078e00ff */
[--C-:B------:R-:W-:Y:S01]  /*15760*/  FFMA.FTZ R180, R7, R34, -R56.reuse ;  /* 0x0000002207b47223 */ /* 0x100fe20000010838 */
[----:B------:R-:W-:Y:S01]  /*15770*/  FMNMX.FTZ R7, R15, R8, !PT ;  /* 0x000000080f077209 */ /* 0x000fe20007810000 */
[-CC-:B------:R-:W-:Y:S01]  /*15780*/  FFMA.FTZ R182, R20, R34.reuse, -R56.reuse ;  /* 0x0000002214b67223 */ /* 0x180fe20000010838 */
[-CC-:B------:R-:W-:Y:S01]  /*15790*/  FFMA.FTZ R172, R37, R34.reuse, -R56.reuse ;  /* 0x0000002225ac7223 */ /* 0x180fe20000010838 */
[----:B------:R-:W-:Y:S01]  /*157a0*/  R2UR UR11, R9 ;  /* 0x00000000090b72ca */ /* 0x000fe200000e0000 */
[----:B------:R-:W-:Y:S01]  /*157b0*/  IMAD.MOV.U32 R9, RZ, RZ, 0x40000040 ;  /* 0x40000040ff097424 */ /* 0x000fe200078e00ff */
[----:B------:R-:W-:Y:S01]  /*157c0*/  FMNMX.FTZ R8, R24, R7, !PT ;  /* 0x0000000718087209 */ /* 0x000fe20007810000 */
[-CC-:B------:R-:W-:Y:S01]  /*157d0*/  FFMA.FTZ R176, R26, R34.reuse, -R56.reuse ;  /* 0x000000221ab07223 */ /* 0x180fe20000010838 */
[-CC-:B------:R-:W-:Y:S01]  /*157e0*/  FFMA.FTZ R178, R30, R34.reuse, -R56.reuse ;  /* 0x000000221eb27223 */ /* 0x180fe20000010838 */
        /* <DEDUP_REMOVED lines=8> */
[--C-:B------:R-:W-:Y:S01]  /*15870*/  FFMA.FTZ R26, R42, R34, -R56.reuse ;  /* 0x000000222a1a7223 */ /* 0x100fe20000010838 */
        /* <DEDUP_REMOVED lines=9> */
[----:B------:R-:W1:Y:S01]  /*15910*/  MUFU.EX2 R180, R180 ;  /* 0x000000b400b47308 */ /* 0x000e620000000800 */
[----:B------:R-:W-:-:S04]  /*15920*/  FMNMX.FTZ R8, R45, R8, !PT ;  /* 0x000000082d087209 */ /* 0x000fc80007810000 */
[----:B------:R-:W-:-:S03]  /*15930*/  FMNMX.FTZ R8, R47, R8, !PT ;  /* 0x000000082f087209 */ /* 0x000fc60007810000 */
[----:B------:R-:W-:Y:S01]  /*15940*/  MUFU.EX2 R182, R182 ;  /* 0x000000b600b67308 */ /* 0x000fe20000000800 */
[----:B------:R-:W-:Y:S01]  /*15950*/  FMNMX.FTZ R8, R49, R8, !PT ;  /* 0x0000000831087209 */ /* 0x000fe20007810000 */
[----:B0-----:R-:W-:-:S03]  /*15960*/  FFMA.FTZ R3, R10, R3, R13 ;  /* 0x000000030a037223 */ /* 0x001fc6000001000d */
[----:B------:R-:W-:-:S03]  /*15970*/  FMNMX.FTZ R8, R51, R8, !PT ;  /* 0x0000000833087209 */ /* 0x000fc60007810000 */
[----:B------:R-:W-:Y:S01]  /*15980*/  MUFU.EX2 R21, R21 ;  /* 0x0000001500157308 */ /* 0x000fe20000000800 */
[----:B------:R-:W-:Y:S01]  /*15990*/  FMNMX.FTZ R8, R53, R8, !PT ;  /* 0x0000000835087209 */ /* 0x000fe20007810000 */
[C---:B-1----:R-:W-:Y:S01]  /*159a0*/  FADD.FTZ R3, R180.reuse, R3 ;  /* 0x00000003b4037221 */ /* 0x042fe20000010000 */
[----:B------:R-:W-:Y:S02]  /*159b0*/  F2FP.BF16.F32.PACK_AB R180, R180, R13 ;  /* 0x0000000db4b4723e */ /* 0x000fe400000010ff */
[----:B------:R-:W-:-:S03]  /*159c0*/  FMNMX.FTZ R8, R55, R8, !PT ;  /* 0x0000000837087209 */ /* 0x000fc60007810000 */
[----:B------:R-:W-:Y:S01]  /*159d0*/  MUFU.EX2 R176, R176 ;  /* 0x000000b000b07308 */ /* 0x000fe20000000800 */
[----:B------:R-:W-:-:S04]  /*159e0*/  FMNMX.FTZ R8, R57, R8, !PT ;  /* 0x0000000839087209 */ /* 0x000fc80007810000 */
[----:B------:R-:W-:Y:S01]  /*159f0*/  FMNMX.FTZ R20, R59, R8, !PT ;  /* 0x000000083b147209 */ /* 0x000fe20007810000 */
[----:B------:R-:W-:Y:S02]  /*15a00*/  VIADD R8, R6, 0x280 ;  /* 0x0000028006087836 */ /* 0x000fe40000000000 */
[----:B------:R-:W-:Y:S01]  /*15a10*/  MUFU.EX2 R178, R178 ;  /* 0x000000b200b27308 */ /* 0x000fe20000000800 */
[----:B------:R-:W-:Y:S01]  /*15a20*/  FMNMX.FTZ R20, R61, R20, !PT ;  /* 0x000000143d147209 */ /* 0x000fe20007810000 */
        /* <DEDUP_REMOVED lines=14> */
[----:B------:R-:W-:-:S02]  /*15b10*/  FFMA.FTZ R233, R237, R34, -R56 ;  /* 0x00000022ede97223 */ /* 0x000fc40000010838 */
[----:B------:R-:W-:Y:S01]  /*15b20*/  FMNMX.FTZ R20, R67, R20, !PT ;  /* 0x0000001443147209 */ /* 0x000fe20007810000 */
[----:B------:R-:W1:Y:S08]  /*15b30*/  MUFU.TANH R171, R171 ;  /* 0x000000ab00ab7308 */ /* 0x000e700000002400 */
[----:B------:R-:W-:Y:S01]  /*15b40*/  MUFU.EX2 R172, R172 ;  /* 0x000000ac00ac7308 */ /* 0x000fe20000000800 */
[----:B0-----:R-:W-:-:S04]  /*15b50*/  FMNMX.FTZ R20, R169, R20, !PT ;  /* 0x00000014a9147209 */ /* 0x001fc80007810000 */
[----:B------:R-:W-:-:S03]  /*15b60*/  FMNMX.FTZ R20, R71, R20, !PT ;  /* 0x0000001447147209 */ /* 0x000fc60007810000 */
[----:B------:R-:W-:Y:S01]  /*15b70*/  MUFU.EX2 R37, R37 ;  /* 0x0000002500257308 */ /* 0x000fe20000000800 */
[----:B-1----:R-:W-:-:S04]  /*15b80*/  FMNMX.FTZ R20, R171, R20, !PT ;  /* 0x00000014ab147209 */ /* 0x002fc80007810000 */
[----:B------:R-:W-:Y:S01]  /*15b90*/  FMNMX.FTZ R7, R75, R20, !PT ;  /* 0x000000144b077209 */ /* 0x000fe20007810000 */
[----:B------:R-:W-:Y:S02]  /*15ba0*/  FFMA.FTZ R20, R175, R34, -R56 ;  /* 0x00000022af147223 */ /* 0x000fe40000010838 */
        /* <DEDUP_REMOVED lines=14> */
[----:B0-----:R-:W-:Y:S01]  /*15c90*/  FMNMX.FTZ R7, R8, R7, !PT ;  /* 0x0000000708077209 */ /* 0x001fe20007810000 */
[----:B------:R-:W-:-:S06]  /*15ca0*/  VIADD R8, R6, 0x300 ;  /* 0x0000030006087836 */ /* 0x000fcc0000000000 */
        /* <DEDUP_REMOVED lines=8> */
[----:B------:R-:W0:Y:S01]  /*15d30*/  SHFL.BFLY PT, R36, R7, 0x1, 0x1f ;  /* 0x0c201f0007247f89 */ /* 0x000e2200000e0000 */
[-CC-:B------:R-:W-:Y:S01]  /*15d40*/  FFMA.FTZ R27, R32, R34.reuse, -R56.reuse ;  /* 0x00000022201b7223 */ /* 0x180fe20000010838 */
[-CC-:B------:R-:W-:Y:S01]  /*15d50*/  FFMA.FTZ R155, R183, R34.reuse, -R56.reuse ;  /* 0x00000022b79b7223 */ /* 0x180fe20000010838 */
[----:B------:R-:W-:Y:S01]  /*15d60*/  HGMMA.64x128x16.F32.BF16 R88, R156, gdesc[UR8].tnspB, R88, gsb0 ;  /* 0x41e000089c587df0 */ /* 0x000fe20008001858 */
[----:B------:R-:W-:Y:S01]  /*15d70*/  R2UR UR10, R8 ;  /* 0x00000000080a72ca */ /* 0x000fe200000e0000 */
[-CC-:B------:R-:W-:Y:S01]  /*15d80*/  FFMA.FTZ R152, R235, R34.reuse, -R56.reuse ;  /* 0x00000022eb987223 */ /* 0x180fe20000010838 */
[----:B------:R-:W-:Y:S01]  /*15d90*/  R2UR UR11, R9 ;  /* 0x00000000090b72ca */ /* 0x000fe200000e0000 */
[----:B------:R-:W-:Y:S01]  /*15da0*/  FFMA.FTZ R32, R48, R34, -R56 ;  /* 0x0000002230207223 */ /* 0x000fe20000010838 */
[----:B------:R-:W-:Y:S01]  /*15db0*/  VIADD R8, R6, 0x380 ;  /* 0x0000038006087836 */ /* 0x000fe20000000000 */
[----:B------:R-:W-:Y:S01]  /*15dc0*/  MUFU.EX2 R153, R153 ;  /* 0x0000009900997308 */ /* 0x000fe20000000800 */
[----:B------:R-:W-:Y:S01]  /*15dd0*/  FADD.FTZ R48, R182, R3 ;  /* 0x00000003b6307221 */ /* 0x000fe20000010000 */
[----:B------:R-:W-:-:S06]  /*15de0*/  F2FP.BF16.F32.PACK_AB R182, R21, R182 ;  /* 0x000000b615b6723e */ /* 0x000fcc00000010ff */
[----:B------:R-:W-:Y:S01]  /*15df0*/  MUFU.EX2 R27, R27 ;  /* 0x0000001b001b7308 */ /* 0x000fe20000000800 */
[----:B0-----:R-:W-:-:S07]  /*15e00*/  FMNMX.FTZ R7, R7, R36, !PT ;  /* 0x0000002407077209 */ /* 0x001fce0007810000 */
[----:B------:R-:W-:Y:S01]  /*15e10*/  MUFU.EX2 R155, R155 ;  /* 0x0000009b009b7308 */ /* 0x000fe20000000800 */
[C---:B------:R-:W-:Y:S01]  /*15e20*/  FADD.FTZ R9, -R7.reuse, R5 ;  /* 0x0000000507097221 */ /* 0x040fe20000010100 */
[----:B------:R-:W-:-:S03]  /*15e30*/  FMUL.FTZ R36, R7, R34 ;  /* 0x0000002207247220 */ /* 0x000fc60000410000 */
[-C--:B------:R-:W-:Y:S01]  /*15e40*/  FMUL.FTZ R9, R9, R34.reuse ;  /* 0x0000002209097220 */ /* 0x080fe20000410000 */
[-CC-:B------:R-:W-:Y:S01]  /*15e50*/  FFMA.FTZ R14, R14, R34.reuse, -R36.reuse ;  /* 0x000000220e0e7223 */ /* 0x180fe20000010824 */
[-CC-:B------:R-:W-:Y:S01]  /*15e60*/  FFMA.FTZ R181, R15, R34.reuse, -R36.reuse ;  /* 0x000000220fb57223 */ /* 0x180fe20000010824 */
[-CC-:B------:R-:W-:Y:S01]  /*15e70*/  FFMA.FTZ R183, R24, R34.reuse, -R36.reuse ;  /* 0x0000002218b77223 */ /* 0x180fe20000010824 */
[-C--:B------:R-:W-:Y:S01]  /*15e80*/  FFMA.FTZ R24, R25, R34.reuse, -R36 ;  /* 0x0000002219187223 */ /* 0x080fe20000010824 */
[----:B------:R-:W-:Y:S02]  /*15e90*/  @!P1 IMAD R25, R184, 0x8, R2 ;  /* 0x00000008b8199824 */ /* 0x000fe400078e0202 */
[-CC-:B------:R-:W-:Y:S01]  /*15ea0*/  FFMA.FTZ R177, R28, R34.reuse, -R36.reuse ;  /* 0x000000221cb17223 */ /* 0x180fe20000010824 */
[----:B------:R-:W-:Y:S01]  /*15eb0*/  MUFU.EX2 R14, R14 ;  /* 0x0000000e000e7308 */ /* 0x000fe20000000800 */
[----:B------:R-:W-:Y:S01]  /*15ec0*/  FFMA.FTZ R28, R29, R34, -R36 ;  /* 0x000000221d1c7223 */ /* 0x000fe20000010824 */
[----:B------:R-:W-:-:S02]  /*15ed0*/  @!P1 VIADD R29, R25, 0x28840 ;  /* 0x00028840191d9836 */ /* 0x000fc40000000000 */
[-CC-:B------:R-:W-:Y:S01]  /*15ee0*/  FFMA.FTZ R179, R31, R34.reuse, -R36.reuse ;  /* 0x000000221fb37223 */ /* 0x180fe20000010824 */
[----:B------:R-:W-:Y:S01]  /*15ef0*/  IADD3 R31, -R192, 0xb, RZ ;  /* 0x0000000bc01f7810 */ /* 0x000fe20007ffe1ff */
[-CC-:B------:R-:W-:Y:S01]  /*15f00*/  FFMA.FTZ R175, R45, R34.reuse, -R36.reuse ;  /* 0x000000222daf7223 */ /* 0x180fe20000010824 */
[-CC-:B------:R-:W-:Y:S01]  /*15f10*/  FFMA.FTZ R42, R47, R34.reuse, -R36.reuse ;  /* 0x000000222f2a7223 */ /* 0x180fe20000010824 */
[----:B------:R-:W-:Y:S01]  /*15f20*/  @!P1 PRMT R29, RZ, 0x654, R29 ;  /* 0x00000654ff1d9816 */ /* 0x000fe2000000001d */
        /* <DEDUP_REMOVED lines=12> */
[----:B------:R-:W-:-:S04]  /*15ff0*/  FFMA.FTZ R54, R54, R34, -R36 ;  /* 0x0000002236367223 */ /* 0x000fc80000010824 */
        /* <DEDUP_REMOVED lines=19> */
[-CC-:B------:R-:W-:Y:S01]  /*16130*/  FFMA.FTZ R73, R44, R34.reuse, -R56.reuse ;  /* 0x000000222c497223 */ /* 0x180fe20000010838 */
[-C--:B------:R-:W-:Y:S01]  /*16140*/  FFMA.FTZ R56, R81, R34.reuse, -R56 ;  /* 0x0000002251387223 */ /* 0x080fe20000010838 */
[----:B------:R-:W-:Y:S01]  /*16150*/  R2UR UR10, R8 ;  /* 0x00000000080a72ca */ /* 0x000fe200000e0000 */
[----:B------:R0:W1:Y:S01]  /*16160*/  MUFU.EX2 R81, R9 ;  /* 0x0000000900517308 */ /* 0x0000620000000800 */
[-CC-:B------:R-:W-:Y:S01]  /*16170*/  FFMA.FTZ R38, R33, R34.reuse, -R36.reuse ;  /* 0x0000002221267223 */ /* 0x180fe20000010824 */
[-CC-:B------:R-:W-:Y:S01]  /*16180*/  FFMA.FTZ R173, R39, R34.reuse, -R36.reuse ;  /* 0x0000002227ad7223 */ /* 0x180fe20000010824 */
[-CC-:B------:R-:W-:Y:S01]  /*16190*/  FFMA.FTZ R40, R43, R34.reuse, -R36.reuse ;  /* 0x000000222b287223 */ /* 0x180fe20000010824 */
[-CC-:B------:R-:W-:Y:S01]  /*161a0*/  FFMA.FTZ R44, R51, R34.reuse, -R36.reuse ;  /* 0x00000022332c7223 */ /* 0x180fe20000010824 */
[----:B------:R-:W-:-:S03]  /*161b0*/  FFMA.FTZ R8, R57, R34, -R36 ;  /* 0x0000002239087223 */ /* 0x000fc60000010824 */
[----:B------:R-:W-:Y:S01]  /*161c0*/  MUFU.EX2 R38, R38 ;  /* 0x0000002600267308 */ /* 0x000fe20000000800 */
[----:B0-----:R-:W-:-:S05]  /*161d0*/  IMAD.MOV.U32 R9, RZ, RZ, 0x40000040 ;  /* 0x40000040ff097424 */ /* 0x001fca00078e00ff */
[----:B------:R-:W-:Y:S01]  /*161e0*/  R2UR UR11, R9 ;  /* 0x00000000090b72ca */ /* 0x000fe200000e0000 */
[----:B------:R-:W-:Y:S01]  /*161f0*/  FFMA.FTZ R9, R55, R34, -R36 ;  /* 0x0000002237097223 */ /* 0x000fe20000010824 */
[----:B------:R-:W-:Y:S01]  /*16200*/  MUFU.EX2 R173, R173 ;  /* 0x000000ad00ad7308 */ /* 0x000fe20000000800 */
[----:B-1----:R-:W-:-:S04]  /*16210*/  FFMA.FTZ R46, R81, R0, R14 ;  /* 0x00000000512e7223 */ /* 0x002fc8000001000e */
[C---:B------:R-:W-:Y:S01]  /*16220*/  FADD.FTZ R46, R181.reuse, R46 ;  /* 0x0000002eb52e7221 */ /* 0x040fe20000010000 */
[----:B------:R-:W-:Y:S02]  /*16230*/  F2FP.BF16.F32.PACK_AB R181, R181, R14 ;  /* 0x0000000eb5b5723e */ /* 0x000fe400000010ff */
[----:B------:R-:W-:Y:S08]  /*16240*/  MUFU.EX2 R5, R56 ;  /* 0x0000003800057308 */ /* 0x000ff00000000800 */
[----:B------:R-:W-:Y:S08]  /*16250*/  MUFU.EX2 R40, R40 ;  /* 0x0000002800287308 */ /* 0x000ff00000000800 */
[----:B------:R-:W-:Y:S08]  /*16260*/  MUFU.EX2 R44, R44 ;  /* 0x0000002c002c7308 */ /* 0x000ff00000000800 */
[----:B------:R-:W0:Y:S08]  /*16270*/  MUFU.EX2 R9, R9 ;  /* 0x0000000900097308 */ /* 0x000e300000000800 */
[----:B------:R-:W-:Y:S08]  /*16280*/  MUFU.EX2 R8, R8 ;  /* 0x0000000800087308 */ /* 0x000ff00000000800 */
[----:B------:R-:W-:Y:S08]  /*16290*/  MUFU.EX2 R0, R61 ;  /* 0x0000003d00007308 */ /* 0x000ff00000000800 */
[----:B------:R-:W-:Y:S08]  /*162a0*/  MUFU.EX2 R157, R157 ;  /* 0x0000009d009d7308 */ /* 0x000ff00000000800 */
[----:B------:R-:W-:Y:S08]  /*162b0*/  MUFU.EX2 R3, R3 ;  /* 0x0000000300037308 */ /* 0x000ff00000000800 */
[----:B------:R-:W-:Y:S08]  /*162c0*/  MUFU.EX2 R156, R156 ;  /* 0x0000009c009c7308 */ /* 0x000ff00000000800 */
[----:B------:R-:W-:Y:S08]  /*162d0*/  MUFU.EX2 R158, R158 ;  /* 0x0000009e009e7308 */ /* 0x000ff00000000800 */
[----:B------:R-:W-:Y:S08]  /*162e0*/  MUFU.EX2 R159, R159 ;  /* 0x0000009f009f7308 */ /* 0x000ff00000000800 */
[----:B------:R-:W1:Y:S08]  /*162f0*/  MUFU.EX2 R69, R69 ;  /* 0x0000004500457308 */ /* 0x000e700000000800 */
[----:B------:R-:W-:Y:S08]  /*16300*/  MUFU.EX2 R50, R50 ;  /* 0x0000003200327308 */ /* 0x000ff00000000800 */
[----:B------:R-:W2:Y:S08]  /*16310*/  MUFU.EX2 R73, R73 ;  /* 0x0000004900497308 */ /* 0x000eb00000000800 */
[----:B------:R-:W3:Y:S01]  /*16320*/  MUFU.EX2 R79, R79 ;  /* 0x0000004f004f7308 */ /* 0x000ee20000000800 */
[----:B------:R-:W-:-:S02]  /*16330*/  WARPGROUP.DEPBAR.LE gsb0, 0x0 ;  /* 0x00008000000079c5 */ /* 0x000fc40000010000 */
[----:B------:R-:W-:Y:S01]  /*16340*/  WARPGROUP.ARRIVE ;  /* 0x00000000000079c5 */ /* 0x000fe20000000000 */
[----:B------:R-:W-:Y:S01]  /*16350*/  FFMA.FTZ R161, R171, R34, -R36 ;  /* 0x00000022aba17223 */ /* 0x000fe20000010824 */
[----:B0-----:R-:W-:-:S03]  /*16360*/  F2FP.BF16.F32.PACK_AB R171, R9, R6 ;  /* 0x0000000609ab723e */ /* 0x001fc600000010ff */
[----:B------:R-:W-:Y:S01]  /*16370*/  MUFU.EX2 R52, R52 ;  /* 0x0000003400347308 */ /* 0x000fe20000000800 */
[----:B-1----:R-:W-:Y:S01]  /*16380*/  F2FP.BF16.F32.PACK_AB R160, R69, R20 ;  /* 0x0000001445a0723e */ /* 0x002fe200000010ff */
[----:B------:R-:W-:Y:S01]  /*16390*/  HGMMA.64x128x16.F32.BF16 R88, R164, gdesc[UR8].tnspB, R88, gsb0 ;  /* 0x41e00008a4587df0 */ /* 0x000fe20008001858 */
[----:B--2---:R-:W-:-:S05]  /*163a0*/  F2FP.BF16.F32.PACK_AB R162, R73, R26 ;  /* 0x0000001a49a2723e */ /* 0x004fca00000010ff */
[----:B------:R-:W-:Y:S01]  /*163b0*/  MUFU.EX2 R161, R161 ;  /* 0x000000a100a17308 */ /* 0x000fe20000000800 */
[----:B---3--:R-:W-:-:S07]  /*163c0*/  F2FP.BF16.F32.PACK_AB R163, R79, R50 ;  /* 0x000000324fa3723e */ /* 0x008fce00000010ff */
[----:B------:R-:W-:Y:S08]  /*163d0*/  MUFU.EX2 R83, R83 ;  /* 0x0000005300537308 */ /* 0x000ff00000000800 */
[----:B------:R-:W0:Y:S08]  /*163e0*/  MUFU.EX2 R32, R32 ;  /* 0x0000002000207308 */ /* 0x000e300000000800 */
[----:B------:R-:W-:Y:S01]  /*163f0*/  MUFU.EX2 R54, R54 ;  /* 0x0000003600367308 */ /* 0x000fe20000000800 */
[----:B------:R-:W-:-:S02]  /*16400*/  WARPGROUP.DEPBAR.LE gsb0, 0x0 ;  /* 0x00008000000079c5 */ /* 0x000fc40000010000 */
[----:B------:R1:W-:Y:S06]  /*16410*/  BAR.ARV R31, 0x100 ;  /* 0x0004001f0000751d */ /* 0x0003ec0000002000 */
[----:B------:R2:W-:Y:S01]  /*16420*/  @!P1 SYNCS.ARRIVE.TRANS64.RED.A1T0 RZ, [R29+URZ], RZ ;  /* 0x000000ff1dff99a7 */ /* 0x0005e2000810043f */
[----:B0-----:R-:W-:Y:S01]  /*16430*/  F2FP.BF16.F32.PACK_AB R166, R5, R32 ;  /* 0x0000002005a6723e */ /* 0x001fe200000010ff */
[-C--:B------:R-:W-:Y:S01]  /*16440*/  FMUL.FTZ R88, R88, R10.reuse ;  /* 0x0000000a58587220 */ /* 0x080fe20000410000 */
[-C--:B------:R-:W-:Y:S01]  /*16450*/  FMUL.FTZ R89, R89, R10.reuse ;  /* 0x0000000a59597220 */ /* 0x080fe20000410000 */
[-C--:B------:R-:W-:Y:S01]  /*16460*/  FMUL.FTZ R92, R92, R10.reuse ;  /* 0x0000000a5c5c7220 */ /* 0x080fe20000410000 */
[-C--:B------:R-:W-:Y:S01]  /*16470*/  FMUL.FTZ R93, R93, R10.reuse ;  /* 0x0000000a5d5d7220 */ /* 0x080fe20000410000 */
[-C--:B------:R-:W-:Y:S01]  /*16480*/  FMUL.FTZ R96, R96, R10.reuse ;  /* 0x0000000a60607220 */ /* 0x080fe20000410000 */
[----:B------:R-:W-:Y:S01]  /*16490*/  FMUL.FTZ R97, R97, R10 ;  /* 0x0000000a61617220 */ /* 0x000fe20000410000 */
[----:B--2---:R-:W-:-:S02]  /*164a0*/  @!P1 IMAD R29, R11, 0x8, R2 ;  /* 0x000000080b1d9824 */ /* 0x004fc400078e0202 */
[----:B------:R-:W-:Y:S01]  /*164b0*/  FADD.FTZ R11, R183, R46 ;  /* 0x0000002eb70b7221 */ /* 0x000fe20000010000 */
[----:B------:R-:W-:Y:S01]  /*164c0*/  F2FP.BF16.F32.PACK_AB R183, R24, R183 ;  /* 0x000000b718b7723e */ /* 0x000fe200000010ff */
[----:B------:R-:W-:Y:S01]  /*164d0*/  FMUL.FTZ R100, R100, R10 ;  /* 0x0000000a64647220 */ /* 0x000fe20000410000 */
[----:B------:R-:W-:Y:S02]  /*164e0*/  @!P1 VIADD R29, R29, 0x28860 ;  /* 0x000288601d1d9836 */ /* 0x000fe40000000000 */
[----:B------:R-:W-:Y:S01]  /*164f0*/  FADD.FTZ R46, R24, R11 ;  /* 0x0000000b182e7221 */ /* 0x000fe20000010000 */
[----:B------:R-:W-:Y:S01]  /*16500*/  FFMA.FTZ R11, R85, R34, -R36 ;  /* 0x00000022550b7223 */ /* 0x000fe20000010824 */
[-C--:B------:R-:W-:Y:S01]  /*16510*/  FMUL.FTZ R101, R101, R10.reuse ;  /* 0x0000000a65657220 */ /* 0x080fe20000410000 */
[-C--:B------:R-:W-:Y:S01]  /*16520*/  FMUL.FTZ R104, R104, R10.reuse ;  /* 0x0000000a68687220 */ /* 0x080fe20000410000 */
[----:B-1----:R-:W-:Y:S01]  /*16530*/  @!P1 PRMT R31, RZ, 0x654, R29 ;  /* 0x00000654ff1f9816 */ /* 0x002fe2000000001d */
[----:B------:R-:W-:Y:S01]  /*16540*/  FADD.FTZ R29, R21, R48 ;  /* 0x00000030151d7221 */ /* 0x000fe20000010000 */
[----:B------:R-:W-:Y:S01]  /*16550*/  FMUL.FTZ R105, R105, R10 ;  /* 0x0000000a69697220 */ /* 0x000fe20000410000 */
[----:B------:R-:W-:Y:S01]  /*16560*/  MUFU.EX2 R11, R11 ;  /* 0x0000000b000b7308 */ /* 0x000fe20000000800 */
[----:B------:R0:W-:Y:S01]  /*16570*/  @!P1 SYNCS.ARRIVE.TRANS64.RED.A1T0 RZ, [R31+URZ], RZ ;  /* 0x000000ff1fff99a7 */ /* 0x0001e2000810043f */
[----:B------:R-:W-:Y:S01]  /*16580*/  FADD.FTZ R48, R176, R29 ;  /* 0x0000001db0307221 */ /* 0x000fe20000010000 */
[----:B------:R-:W-:Y:S01]  /*16590*/  FADD.FTZ R29, R177, R46 ;  /* 0x0000002eb11d7221 */ /* 0x000fe20000010000 */
[--C-:B------:R-:W-:Y:S01]  /*165a0*/  FFMA.FTZ R46, R67, R34, -R36.reuse ;  /* 0x00000022432e7223 */ /* 0x100fe20000010824 */
[----:B------:R-:W-:Y:S01]  /*165b0*/  F2FP.BF16.F32.PACK_AB R177, R28, R177 ;  /* 0x000000b11cb1723e */ /* 0x000fe200000010ff */
[----:B------:R-:W-:Y:S01]  /*165c0*/  FMUL.FTZ R108, R108, R10 ;  /* 0x0000000a6c6c7220 */ /* 0x000fe20000410000 */
[----:B------:R-:W-:Y:S01]  /*165d0*/  FADD.FTZ R56, R28, R29 ;  /* 0x0000001d1c387221 */ /* 0x000fe20000010000 */
[-C--:B------:R-:W-:Y:S01]  /*165e0*/  FFMA.FTZ R29, R169, R34.reuse, -R36 ;  /* 0x00000022a91d7223 */ /* 0x080fe20000010824 */
[----:B0-----:R-:W-:Y:S01]  /*165f0*/  FADD.FTZ R31, R153, R48 ;  /* 0x00000030991f7221 */ /* 0x001fe20000010000 */
[----:B------:R-:W0:Y:S01]  /*16600*/  MUFU.EX2 R46, R46 ;  /* 0x0000002e002e7308 */ /* 0x000e220000000800 */
[----:B------:R-:W-:Y:S01]  /*16610*/  FFMA.FTZ R48, R71, R34, -R36 ;  /* 0x0000002247307223 */ /* 0x000fe20000010824 */
[----:B------:R-:W-:Y:S01]  /*16620*/  F2FP.BF16.F32.PACK_AB R169, R44, R15 ;  /* 0x0000000f2ca9723e */ /* 0x000fe200000010ff */
[----:B------:R-:W-:Y:S01]  /*16630*/  FADD.FTZ R58, R178, R31 ;  /* 0x0000001fb23a7221 */ /* 0x000fe20000010000 */
[----:B------:R-:W-:Y:S01]  /*16640*/  FADD.FTZ R31, R179, R56 ;  /* 0x00000038b31f7221 */ /* 0x000fe20000010000 */
[----:B------:R-:W-:Y:S01]  /*16650*/  F2FP.BF16.F32.PACK_AB R176, R153, R176 ;  /* 0x000000b099b0723e */ /* 0x000fe200000010ff */
[----:B------:R-:W-:Y:S01]  /*16660*/  FFMA.FTZ R36, R87, R34, -R36 ;  /* 0x0000002257247223 */ /* 0x000fe20000010824 */
[----:B------:R-:W-:Y:S01]  /*16670*/  FADD.FTZ R33, R27, R58 ;  /* 0x0000003a1b217221 */ /* 0x000fe20000010000 */
[----:B------:R-:W-:Y:S01]  /*16680*/  FADD.FTZ R56, R38, R31 ;  /* 0x0000001f26387221 */ /* 0x000fe20000010000 */
[----:B------:R-:W1:Y:S01]  /*16690*/  MUFU.EX2 R29, R29 ;  /* 0x0000001d001d7308 */ /* 0x000e620000000800 */
[----:B------:R-:W-:Y:S01]  /*166a0*/  F2FP.BF16.F32.PACK_AB R153, R25, R8 ;  /* 0x000000081999723e */ /* 0x000fe200000010ff */
        /* <DEDUP_REMOVED lines=10> */
[C---:B------:R-:W-:Y:S01]  /*16750*/  F2FP.BF16.F32.PACK_AB R174, R155.reuse, R174 ;  /* 0x000000ae9bae723e */ /* 0x040fe200000010ff */
[----:B------:R-:W-:Y:S01]  /*16760*/  FMUL.FTZ R116, R116, R10 ;  /* 0x0000000a74747220 */ /* 0x000fe20000410000 */
[----:B------:R-:W-:Y:S01]  /*16770*/  FADD.FTZ R33, R155, R58 ;  /* 0x0000003a9b217221 */ /* 0x000fe20000010000 */
[----:B------:R-:W-:Y:S01]  /*16780*/  FADD.FTZ R56, R42, R31 ;  /* 0x0000001f2a387221 */ /* 0x000fe20000010000 */
[----:B------:R-:W-:Y:S01]  /*16790*/  F2FP.BF16.F32.PACK_AB R155, R3, R0 ;  /* 0x00000000039b723e */ /* 0x000fe200000010ff */
[----:B------:R-:W-:Y:S01]  /*167a0*/  MUFU.EX2 R36, R36 ;  /* 0x0000002400247308 */ /* 0x000fe20000000800 */
        /* <DEDUP_REMOVED lines=14> */
[----:B------:R-:W3:Y:S01]  /*16890*/  MUFU.EX2 R14, R75 ;  /* 0x0000004b000e7308 */ /* 0x000ee20000000800 */
        /* <DEDUP_REMOVED lines=26> */
[----:B-1----:R-:W-:Y:S01]  /*16a40*/  FADD.FTZ R9, R29, R24 ;  /* 0x000000181d097221 */ /* 0x002fe20000010000 */
[C---:B------:R-:W-:Y:S01]  /*16a50*/  F2FP.BF16.F32.PACK_AB R158, R159.reuse, R158 ;  /* 0x0000009e9f9e723e */ /* 0x040fe200000010ff */
[-C--:B------:R-:W-:Y:S01]  /*16a60*/  FMUL.FTZ R90, R90, R81.reuse ;  /* 0x000000515a5a7220 */ /* 0x080fe20000410000 */
[----:B------:R-:W-:Y:S01]  /*16a70*/  FADD.FTZ R13, R159, R28 ;  /* 0x0000001c9f0d7221 */ /* 0x000fe20000010000 */
[----:B--2---:R-:W-:Y:S01]  /*16a80*/  FADD.FTZ R6, R48, R9 ;  /* 0x0000000930067221 */ /* 0x004fe20000010000 */
[----:B------:R-:W-:Y:S01]  /*16a90*/  F2FP.BF16.F32.PACK_AB R178, R27, R178 ;  /* 0x000000b21bb2723e */ /* 0x000fe200000010ff */
[----:B------:R-:W-:Y:S01]  /*16aa0*/  FMUL.FTZ R91, R91, R81 ;  /* 0x000000515b5b7220 */ /* 0x000fe20000410000 */
[----:B------:R-:W-:Y:S01]  /*16ab0*/  FADD.FTZ R8, R20, R13 ;  /* 0x0000000d14087221 */ /* 0x000fe20000010000 */
[----:B------:R-:W-:Y:S01]  /*16ac0*/  FADD.FTZ R9, R161, R6 ;  /* 0x00000006a1097221 */ /* 0x000fe20000010000 */
[----:B------:R-:W-:Y:S01]  /*16ad0*/  F2FP.BF16.F32.PACK_AB R179, R38, R179 ;  /* 0x000000b326b3723e */ /* 0x000fe200000010ff */
[-C--:B------:R-:W-:Y:S01]  /*16ae0*/  FMUL.FTZ R94, R94, R81.reuse ;  /* 0x000000515e5e7220 */ /* 0x080fe20000410000 */
[----:B------:R-:W-:Y:S01]  /*16af0*/  FADD.FTZ R3, R69, R8 ;  /* 0x0000000845037221 */ /* 0x000fe20000010000 */
[----:B---3--:R-:W-:Y:S01]  /*16b00*/  FADD.FTZ R9, R14, R9 ;  /* 0x000000090e097221 */ /* 0x008fe20000010000 */
        /* <DEDUP_REMOVED lines=23> */
[----:B------:R-:W-:Y:S01]  /*16c80*/  F2FP.BF16.F32.PACK_AB R156, R65, R156 ;  /* 0x0000009c419c723e */ /* 0x000fe200000010ff */
[----:B------:R-:W-:Y:S01]  /*16c90*/  FADD.FTZ R0, R36, R9 ;  /* 0x0000000924007221 */ /* 0x000fe20000010000 */
        /* <DEDUP_REMOVED lines=33> */
.L_x_2877:
[----:B------:R-:W-:Y:S05]  /*16eb0*/  WARPSYNC.ALL ;  /* 0x0000000000007948 */ /* 0x000fea0003800000 */
[----:B------:R-:W-:Y:S06]  /*16ec0*/  BAR.ARV 0x8, 0x180 ;  /* 0x0206000000007b1d */ /* 0x000fec0000002000 */
[----:B------:R-:W-:Y:S05]  /*16ed0*/  @!P0 BRA `(.L_x_2888) ;  /* 0x0000000000048947 */ /* 0x000fea0003800000 */
[----:B------:R-:W-:Y:S01]  /*16ee0*/  BPT.TRAP 0x1 ;  /* 0x000000040000795c */ /* 0x000fe20000300000 */
.L_x_2888:
[----:B------:R-:W-:Y:S01]  /*16ef0*/  IMAD R11, R184, 0x8, R2 ;  /* 0x00000008b80b7824 */ /* 0x000fe200078e0202 */
[----:B------:R-:W-:-:S04]  /*16f00*/  SHF.L.U32 R4, R186, 0x1f, RZ ;  /* 0x0000001fba047819 */ /* 0x000fc800000006ff */
[----:B------:R0:W1:Y:S01]  /*16f10*/  SYNCS.PHASECHK.TRANS64.TRYWAIT P2, [R11+URZ+0x28850], R4 ;  /* 0x028850040b0075a7 */ /* 0x000062000804017f */
[----:B------:R-:W-:Y:S05]  /*16f20*/  @!P0 BRA `(.L_x_2889) ;  /* 0x0000000000048947 */ /* 0x000fea0003800000 */
[----:B------:R-:W-:Y:S01]  /*16f30*/  BPT.TRAP 0x1 ;  /* 0x000000040000795c */ /* 0x000fe20000300000 */
.L_x_2889:
[----:B------:R-:W-:-:S05]  /*16f40*/  VIADD R2, R2, 0x400 ;  /* 0x0000040002027836 */ /* 0x000fca0000000000 */
[----:B------:R-:W-:-:S04]  /*16f50*/  SHF.R.U32.HI R2, RZ, 0x4, R2 ;  /* 0x00000004ff027819 */ /* 0x000fc80000011602 */
[----:B------:R-:W-:-:S04]  /*16f60*/  LOP3.LUT R2, R2, 0x3fff, RZ, 0xc0, !PT ;  /* 0x00003fff02027812 */ /* 0x000fc800078ec0ff */
[----:B------:R-:W-:Y:S01]  /*16f70*/  LOP3.LUT R5, R2, 0x4000000, RZ, 0xfc, !PT ;  /* 0x0400000002057812 */ /* 0x000fe200078efcff */
[----:B-1----:R-:W-:Y:S06]  /*16f80*/  @P2 BRA `(.L_x_2890) ;  /* 0x0000000000082947 */ /* 0x002fec0003800000 */
[----:B------:R-:W1:Y:S02]  /*16f90*/  SYNCS.PHASECHK.TRANS64.TRYWAIT P0, [R11+URZ+0x28850], R4 ;  /* 0x028850040b0075a7 */ /* 0x000e64000800017f */
[----:B-1----:R-:W-:Y:S05]  /*16fa0*/  @!P0 BRA `(.L_x_2891) ;  /* 0x000000b400b88947 */ /* 0x002fea0003800000 */
.L_x_2890:
        /* <DEDUP_REMOVED lines=10> */
[----:B------:R-:W-:Y:S02]  /*17050*/  VIADD R184, R184, 0x1 ;  /* 0x00000001b8b87836 */ /* 0x000fe40000000000 */
[----:B------:R-:W-:Y:S02]  /*17060*/  @!P1 VIADD R10, R11, 0x28860 ;  /* 0x000288600b0a9836 */ /* 0x000fe40000000000 */
[----:B------:R-:W-:Y:S01]  /*17070*/  VIADD R214, R214, 0x1 ;  /* 0x00000001d6d67836 */ /* 0x000fe20000000000 */
[----:B------:R-:W-:Y:S02]  /*17080*/  ISETP.NE.AND P0, PT, R184, 0x2, PT ;  /* 0x00000002b800780c */ /* 0x000fe40003f05270 */
[----:B------:R-:W-:Y:S01]  /*17090*/  @!P1 PRMT R10, RZ, 0x654, R10 ;  /* 0x00000654ff0a9816 */ /* 0x000fe2000000000a */
        /* <DEDUP_REMOVED lines=65> */
[----:B------:R-:W-:-:S03]  /*174b0*/  @P2 FFMA.FTZ R3, R2, R35, R9 ;  /* 0x0000002302032223 */ /* 0x000fc60000010009 */
        /* <DEDUP_REMOVED lines=40> */
[----:B------:R-:W-:Y:S01]  /*17740*/  PLOP3.LUT P1, PT, PT, PT, PT, 0x8, 0x0 ;  /* 0x000000000000781c */ /* 0x000fe20003f2e170 */
        /* <DEDUP_REMOVED lines=31> */
[----:B------:R-:W-:-:S07]  /*17940*/  FMUL.FTZ R151, R151, R4 ;  /* 0x0000000497977220 */ /* 0x000fce0000410000 */
.L_x_2808:
        /* <DEDUP_REMOVED lines=13> */
[----:B------:R-:W-:Y:S01]  /*17a20*/  F2FP.BF16.F32.PACK_AB R10, R93, R10 ;  /* 0x0000000a5d0a723e */ /* 0x000fe200000010ff */
[----:B------:R-:W-:Y:S01]  /*17a30*/  IMAD.MOV.U32 R48, RZ, RZ, RZ ;  /* 0x000000ffff307224 */ /* 0x000fe200078e00ff */
[----:B------:R-:W-:Y:S02]  /*17a40*/  F2FP.BF16.F32.PACK_AB R11, R11, R94 ;  /* 0x0000005e0b0b723e */ /* 0x000fe400000010ff */
[----:B------:R-:W-:Y:S01]  /*17a50*/  F2FP.BF16.F32.PACK_AB R34, R133, R34 ;  /* 0x000000228522723e */ /* 0x000fe200000010ff */
[----:B------:R-:W-:Y:S01]  /*17a60*/  ULDC.64 UR4, c[0x0][0xc00] ;  /* 0x0003000000047ab9 */ /* 0x000fe20000000a00 */
[----:B------:R-:W-:Y:S01]  /*17a70*/  F2FP.BF16.F32.PACK_AB R36, R137, R36 ;  /* 0x000000248924723e */ /* 0x000fe200000010ff */
[----:B------:R-:W3:Y:S01]  /*17a80*/  LDC R55, c[0x0][0xbe8] ;  /* 0x0002fa00ff377b82 */ /* 0x000ee20000000800 */
[----:B------:R-:W-:-:S02]  /*17a90*/  F2FP.BF16.F32.PACK_AB R38, R141, R38 ;  /* 0x000000268d26723e */ /* 0x000fc400000010ff */
        /* <DEDUP_REMOVED lines=8> */
[C---:B------:R-:W-:Y:S02]  /*17b20*/  IADD3 R53, P5, R8.reuse, 0x4060, RZ ;  /* 0x0000406008357810 */ /* 0x040fe40007fbe0ff */
[----:B------:R-:W-:Y:S01]  /*17b30*/  IADD3 R45, P1, R8, 0x60, RZ ;  /* 0x00000060082d7810 */ /* 0x000fe20007f3e0ff */
[----:B------:R-:W-:Y:S01]  /*17b40*/  IMAD.X R7, RZ, RZ, R9, P0 ;  /* 0x000000ffff077224 */ /* 0x000fe200000e0609 */
[----:B-1----:R-:W-:-:S02]  /*17b50*/  LOP3.LUT R28, R53, 0x380, RZ, 0xc0, !PT ;  /* 0x00000380351c7812 */ /* 0x002fc400078ec0ff */
[----:B------:R-:W-:Y:S01]  /*17b60*/  SHF.R.U64 R33, R33, 0x3, RZ ;  /* 0x0000000321217819 */ /* 0x000fe200000012ff */
[--C-:B------:R-:W-:Y:S01]  /*17b70*/  IMAD.X R13, RZ, RZ, R9.reuse, P1 ;  /* 0x000000ffff0d7224 */ /* 0x100fe200008e0609 */
[----:B------:R-:W-:Y:S02]  /*17b80*/  LOP3.LUT R4, R41, 0x380, RZ, 0xc0, !PT ;  /* 0x0000038029047812 */ /* 0x000fe400078ec0ff */
[----:B------:R-:W-:Y:S02]  /*17b90*/  LOP3.LUT R6, R43, 0x380, RZ, 0xc0, !PT ;  /* 0x000003802b067812 */ /* 0x000fe400078ec0ff */
[C---:B------:R-:W-:Y:S02]  /*17ba0*/  IADD3 R47, P2, R8.reuse, 0x4000, RZ ;  /* 0x00004000082f7810 */ /* 0x040fe40007f5e0ff */
[C---:B------:R-:W-:Y:S02]  /*17bb0*/  IADD3 R49, P3, R8.reuse, 0x4020, RZ ;  /* 0x0000402008317810 */ /* 0x040fe40007f7e0ff */
[----:B------:R-:W-:Y:S01]  /*17bc0*/  IADD3 R51, P4, R8, 0x4040, RZ ;  /* 0x0000404008337810 */ /* 0x000fe20007f9e0ff */
[--C-:B------:R-:W-:Y:S01]  /*17bd0*/  IMAD.X R15, RZ, RZ, R9.reuse, P2 ;  /* 0x000000ffff0f7224 */ /* 0x100fe200010e0609 */
[----:B------:R-:W-:Y:S01]  /*17be0*/  SHF.R.U64 R28, R28, 0x3, RZ ;  /* 0x000000031c1c7819 */ /* 0x000fe200000012ff */
[--C-:B------:R-:W-:Y:S01]  /*17bf0*/  IMAD.X R25, RZ, RZ, R9.reuse, P3 ;  /* 0x000000ffff197224 */ /* 0x100fe200018e0609 */
[----:B------:R-:W-:Y:S01]  /*17c00*/  LOP3.LUT R12, R45, 0x380, RZ, 0xc0, !PT ;  /* 0x000003802d0c7812 */ /* 0x000fe200078ec0ff */
[--C-:B------:R-:W-:Y:S01]  /*17c10*/  IMAD.X R27, RZ, RZ, R9.reuse, P4 ;  /* 0x000000ffff1b7224 */ /* 0x100fe200020e0609 */
[----:B------:R-:W-:Y:S01]  /*17c20*/  LOP3.LUT R8, R33, R8, RZ, 0x3c, !PT ;  /* 0x0000000821087212 */ /* 0x000fe200078e3cff */
[----:B------:R-:W-:Y:S01]  /*17c30*/  IMAD.X R33, RZ, RZ, R9, P5 ;  /* 0x000000ffff217224 */ /* 0x000fe200028e0609 */
[----:B------:R-:W-:-:S02]  /*17c40*/  SHF.R.U64 R4, R4, 0x3, RZ ;  /* 0x0000000304047819 */ /* 0x000fc400000012ff */
[----:B------:R-:W-:Y:S02]  /*17c50*/  SHF.R.U64 R6, R6, 0x3, RZ ;  /* 0x0000000306067819 */ /* 0x000fe400000012ff */
[----:B------:R-:W-:Y:S02]  /*17c60*/  LOP3.LUT R14, R47, 0x380, RZ, 0xc0, !PT ;  /* 0x000003802f0e7812 */ /* 0x000fe400078ec0ff */
[----:B------:R-:W-:Y:S02]  /*17c70*/  LOP3.LUT R32, R28, R53, RZ, 0x3c, !PT ;  /* 0x000000351c207212 */ /* 0x000fe400078e3cff */
[----:B------:R-:W-:Y:S02]  /*17c80*/  SHF.R.U64 R12, R12, 0x3, RZ ;  /* 0x000000030c0c7819 */ /* 0x000fe400000012ff */
[----:B------:R-:W-:Y:S02]  /*17c90*/  LOP3.LUT R24, R49, 0x380, RZ, 0xc0, !PT ;  /* 0x0000038031187812 */ /* 0x000fe400078ec0ff */
[----:B------:R-:W-:-:S02]  /*17ca0*/  LOP3.LUT R26, R51, 0x380, RZ, 0xc0, !PT ;  /* 0x00000380331a7812 */ /* 0x000fc400078ec0ff */
[----:B------:R-:W-:Y:S02]  /*17cb0*/  MOV R28, R8 ;  /* 0x00000008001c7202 */ /* 0x000fe40000000f00 */
[----:B------:R-:W-:Y:S02]  /*17cc0*/  LOP3.LUT R4, R4, R41, RZ, 0x3c, !PT ;  /* 0x0000002904047212 */ /* 0x000fe400078e3cff */
[----:B------:R-:W-:Y:S02]  /*17cd0*/  LOP3.LUT R6, R6, R43, RZ, 0x3c, !PT ;  /* 0x0000002b06067212 */ /* 0x000fe400078e3cff */
[----:B------:R-:W-:Y:S02]  /*17ce0*/  F2FP.BF16.F32.PACK_AB R8, R89, R88 ;  /* 0x000000585908723e */ /* 0x000fe400000010ff */
[----:B------:R-:W-:Y:S02]  /*17cf0*/  F2FP.BF16.F32.PACK_AB R9, R91, R90 ;  /* 0x0000005a5b09723e */ /* 0x000fe400000010ff */
[----:B------:R-:W-:-:S02]  /*17d00*/  SHF.R.U64 R14, R14, 0x3, RZ ;  /* 0x000000030e0e7819 */ /* 0x000fc400000012ff */
[----:B------:R-:W-:Y:S01]  /*17d10*/  LOP3.LUT R12, R12, R45, RZ, 0x3c, !PT ;  /* 0x0000002d0c0c7212 */ /* 0x000fe200078e3cff */
[----:B------:R1:W-:Y:S01]  /*17d20*/  STSM.16.M88.4 [R28], R8 ;  /* 0x000000081c007844 */ /* 0x0003e20000000200 */
[----:B------:R-:W-:Y:S02]  /*17d30*/  SHF.R.U64 R24, R24, 0x3, RZ ;  /* 0x0000000318187819 */ /* 0x000fe400000012ff */
[----:B------:R-:W-:Y:S02]  /*17d40*/  SHF.R.U64 R26, R26, 0x3, RZ ;  /* 0x000000031a1a7819 */ /* 0x000fe400000012ff */
[----:B------:R-:W-:Y:S02]  /*17d50*/  MOV R45, R4 ;  /* 0x00000004002d7202 */ /* 0x000fe40000000f00 */
[----:B------:R-:W-:Y:S02]  /*17d60*/  MOV R44, R6 ;  /* 0x00000006002c7202 */ /* 0x000fe40000000f00 */
[----:B------:R-:W-:-:S02]  /*17d70*/  F2FP.BF16.F32.PACK_AB R4, R97, R96 ;  /* 0x000000606104723e */ /* 0x000fc400000010ff */
[----:B------:R-:W-:Y:S02]  /*17d80*/  F2FP.BF16.F32.PACK_AB R5, R99, R98 ;  /* 0x000000626305723e */ /* 0x000fe400000010ff */
[----:B------:R-:W-:Y:S02]  /*17d90*/  F2FP.BF16.F32.PACK_AB R6, R101, R100 ;  /* 0x000000646506723e */ /* 0x000fe400000010ff */
[----:B------:R-:W-:Y:S02]  /*17da0*/  F2FP.BF16.F32.PACK_AB R7, R103, R102 ;  /* 0x000000666707723e */ /* 0x000fe400000010ff */
[----:B------:R-:W-:Y:S02]  /*17db0*/  LOP3.LUT R14, R14, R47, RZ, 0x3c, !PT ;  /* 0x0000002f0e0e7212 */ /* 0x000fe400078e3cff */
[----:B-1----:R-:W-:Y:S01]  /*17dc0*/  F2FP.BF16.F32.PACK_AB R8, R105, R104 ;  /* 0x000000686908723e */ /* 0x002fe200000010ff */
[----:B------:R-:W-:Y:S01]  /*17dd0*/  STSM.16.M88.4 [R45], R4 ;  /* 0x000000042d007844 */ /* 0x000fe20000000200 */
[----:B------:R-:W-:-:S02]  /*17de0*/  F2FP.BF16.F32.PACK_AB R9, R107, R106 ;  /* 0x0000006a6b09723e */ /* 0x000fc400000010ff */
[----:B------:R-:W-:Y:S02]  /*17df0*/  F2FP.BF16.F32.PACK_AB R10, R109, R108 ;  /* 0x0000006c6d0a723e */ /* 0x000fe400000010ff */
[----:B------:R-:W-:Y:S02]  /*17e00*/  F2FP.BF16.F32.PACK_AB R11, R111, R110 ;  /* 0x0000006e6f0b723e */ /* 0x000fe400000010ff */
[----:B------:R-:W-:Y:S02]  /*17e10*/  LOP3.LUT R24, R24, R49, RZ, 0x3c, !PT ;  /* 0x0000003118187212 */ /* 0x000fe400078e3cff */
[----:B------:R-:W-:Y:S01]  /*17e20*/  LOP3.LUT R26, R26, R51, RZ, 0x3c, !PT ;  /* 0x000000331a1a7212 */ /* 0x000fe200078e3cff */
[----:B------:R1:W-:Y:S01]  /*17e30*/  STSM.16.M88.4 [R44], R8 ;  /* 0x000000082c007844 */ /* 0x0003e20000000200 */
[----:B------:R-:W-:Y:S02]  /*17e40*/  MOV R43, R12 ;  /* 0x0000000c002b7202 */ /* 0x000fe40000000f00 */
        /* <DEDUP_REMOVED lines=9> */
[----:B------:R-:W-:Y:S01]  /*17ee0*/  STSM.16.M88.4 [R43], R12 ;  /* 0x0000000c2b007844 */ /* 0x000fe20000000200 */
[----:B------:R-:W-:Y:S02]  /*17ef0*/  F2FP.BF16.F32.PACK_AB R25, R123, R122 ;  /* 0x0000007a7b19723e */ /* 0x000fe400000010ff */
[----:B------:R-:W-:Y:S02]  /*17f00*/  F2FP.BF16.F32.PACK_AB R26, R125, R124 ;  /* 0x0000007c7d1a723e */ /* 0x000fe400000010ff */
[----:B------:R-:W-:Y:S02]  /*17f10*/  F2FP.BF16.F32.PACK_AB R27, R127, R126 ;  /* 0x0000007e7f1b723e */ /* 0x000fe400000010ff */
[----:B------:R-:W-:-:S02]  /*17f20*/  F2FP.BF16.F32.PACK_AB R32, R35, R128 ;  /* 0x000000802320723e */ /* 0x000fc400000010ff */
[----:B------:R-:W-:Y:S01]  /*17f30*/  ISETP.NE.U32.AND P0, PT, RZ, UR4, PT ;  /* 0x00000004ff007c0c */ /* 0x000fe2000bf05070 */
[----:B------:R-:W-:Y:S01]  /*17f40*/  STSM.16.M88.4 [R42], R24 ;  /* 0x000000182a007844 */ /* 0x000fe20000000200 */
[----:B-1----:R-:W-:Y:S02]  /*17f50*/  IADD3 R8, P1, R208, UR4, RZ ;  /* 0x00000004d0087c10 */ /* 0x002fe4000ff3e0ff */
[----:B------:R-:W-:Y:S02]  /*17f60*/  F2FP.BF16.F32.PACK_AB R33, R131, R130 ;  /* 0x000000828321723e */ /* 0x000fe400000010ff */
[----:B------:R-:W-:Y:S02]  /*17f70*/  F2FP.BF16.F32.PACK_AB R35, R135, R134 ;  /* 0x000000868723723e */ /* 0x000fe400000010ff */
[----:B------:R-:W-:Y:S02]  /*17f80*/  F2FP.BF16.F32.PACK_AB R37, R139, R138 ;  /* 0x0000008a8b25723e */ /* 0x000fe400000010ff */
[----:B------:R-:W-:Y:S01]  /*17f90*/  F2FP.BF16.F32.PACK_AB R4, R145, R144 ;  /* 0x000000909104723e */ /* 0x000fe200000010ff */
[----:B------:R-:W-:Y:S01]  /*17fa0*/  STSM.16.M88.4 [R41], R32 ;  /* 0x0000002029007844 */ /* 0x000fe20000000200 */
[----:B------:R-:W-:-:S02]  /*17fb0*/  F2FP.BF16.F32.PACK_AB R5, R147, R146 ;  /* 0x000000929305723e */ /* 0x000fc400000010ff */
[----:B------:R-:W-:Y:S01]  /*17fc0*/  F2FP.BF16.F32.PACK_AB R6, R149, R148 ;  /* 0x000000949506723e */ /* 0x000fe200000010ff */
[----:B------:R-:W-:Y:S01]  /*17fd0*/  STSM.16.M88.4 [R40], R36 ;  /* 0x0000002428007844 */ /* 0x000fe20000000200 */
[----:B------:R-:W-:Y:S02]  /*17fe0*/  F2FP.BF16.F32.PACK_AB R7, R151, R150 ;  /* 0x000000969707723e */ /* 0x000fe400000010ff */
[----:B------:R-:W-:Y:S02]  /*17ff0*/  ISETP.NE.AND.EX P0, PT, RZ, UR5, PT, P0 ;  /* 0x00000005ff007c0c */ /* 0x000fe4000bf05300 */
[----:B------:R-:W-:Y:S01]  /*18000*/  IADD3.X R9, R209, UR5, RZ, P1, !PT ;  /* 0x00000005d1097c10 */ /* 0x000fe20008ffe4ff */
[----:B------:R-:W-:Y:S01]  /*18010*/  ULDC.64 UR4, c[0x0][0xc08] ;  /* 0x0003020000047ab9 */ /* 0x000fe20000000a00 */
[----:B------:R1:W-:Y:S01]  /*18020*/  STSM.16.M88.4 [R28], R4 ;  /* 0x000000041c007844 */ /* 0x0003e20000000200 */
[----:B------:R-:W-:Y:S01]  /*18030*/  BAR.SYNC.DEFER_BLOCKING 0x1, 0x100 ;  /* 0x0044000000007b1d */ /* 0x000fe20000010000 */
[----:B------:R-:W-:-:S04]  /*18040*/  ISETP.NE.U32.AND P2, PT, RZ, UR4, PT ;  /* 0x00000004ff007c0c */ /* 0x000fc8000bf45070 */
[----:B------:R-:W-:-:S13]  /*18050*/  ISETP.NE.AND.EX P2, PT, RZ, UR5, PT, P2 ;  /* 0x00000005ff007c0c */ /* 0x000fda000bf45320 */
[----:B------:R-:W-:Y:S01]  /*18060*/  @P2 IADD3 R208, P3, R208, UR4, RZ ;  /* 0x00000004d0d02c10 */ /* 0x000fe2000ff7e0ff */
[----:B------:R-:W-:Y:S02]  /*18070*/  ULDC UR4, c[0x0][0xa88] ;  /* 0x0002a20000047ab9 */ /* 0x000fe40000000800 */
[----:B-1----:R-:W-:Y:S01]  /*18080*/  IMAD.U32 R6, RZ, RZ, UR4 ;  /* 0x00000004ff067e24 */ /* 0x002fe2000f8e00ff */
[----:B------:R-:W-:Y:S01]  /*18090*/  @P2 IADD3.X R209, R209, UR5, RZ, P3, !PT ;  /* 0x00000005d1d12c10 */ /* 0x000fe20009ffe4ff */
[----:B------:R1:W5:Y:S01]  /*180a0*/  @P0 LDG.E R48, desc[UR40][R8.64] ;  /* 0x0000002808300981 */ /* 0x000362000c1e1900 */
[----:B---3--:R-:W-:Y:S01]  /*180b0*/  ISETP.NE.AND P1, PT, R55, 0x1, PT ;  /* 0x000000013700780c */ /* 0x008fe20003f25270 */
[----:B------:R-:W-:Y:S02]  /*180c0*/  IMAD.IADD R13, R204, 0x1, R191 ;  /* 0x00000001cc0d7824 */ /* 0x000fe400078e02bf */
        /* <DEDUP_REMOVED lines=8> */
.L_x_2894:
[----:B------:R-:W-:Y:S01]  /*18150*/  SHF.R.S32.HI R28, RZ, 0x1f, R207 ;  /* 0x0000001fff1c7819 */ /* 0x000fe200000114cf */
[----:B--2---:R-:W-:Y:S01]  /*18160*/  @P1 IMAD.HI.U32 R4, R13, R10, RZ ;  /* 0x0000000a0d041227 */ /* 0x004fe200078e00ff */
[----:B------:R-:W-:Y:S01]  /*18170*/  ULDC.64 UR4, c[0x0][0xb90] ;  /* 0x0002e40000047ab9 */ /* 0x000fe20000000a00 */
[----:B-----5:R-:W-:Y:S02]  /*18180*/  SHF.R.S32.HI R49, RZ, 0x1f, R48 ;  /* 0x0000001fff317819 */ /* 0x020fe40000011430 */
[----:B------:R-:W-:Y:S01]  /*18190*/  IMAD R8, R28, UR4, RZ ;  /* 0x000000041c087c24 */ /* 0x000fe2000f8e02ff */
[----:B------:R-:W-:Y:S01]  /*181a0*/  SEL R217, R217, RZ, !P0 ;  /* 0x000000ffd9d97207 */ /* 0x000fe20004000000 */
[----:B------:R-:W-:Y:S01]  /*181b0*/  IMAD.MOV.U32 R7, RZ, RZ, R13 ;  /* 0x000000ffff077224 */ /* 0x000fe200078e000d */
[----:B---3--:R-:W-:Y:S01]  /*181c0*/  @P1 SHF.R.U32.HI R7, RZ, R11, R4 ;  /* 0x0000000bff071219 */ /* 0x008fe20000011604 */
[----:B------:R-:W-:Y:S01]  /*181d0*/  IMAD.WIDE.U32 R4, R207, UR4, R48 ;  /* 0x00000004cf047c25 */ /* 0x000fe2000f8e0030 */
[----:B------:R-:W-:-:S03]  /*181e0*/  SEL R57, R210, RZ, !P0 ;  /* 0x000000ffd2397207 */ /* 0x000fc60004000000 */
[----:B------:R-:W-:Y:S01]  /*181f0*/  IMAD R9, R207, UR5, R8 ;  /* 0x00000005cf097c24 */ /* 0x000fe2000f8e0208 */
[----:B------:R-:W-:Y:S01]  /*18200*/  ULDC.64 UR4, c[0x0][0xb98] ;  /* 0x0002e60000047ab9 */ /* 0x000fe20000000a00 */
[----:B------:R-:W-:Y:S02]  /*18210*/  IMAD.MOV R8, RZ, RZ, -R7 ;  /* 0x000000ffff087224 */ /* 0x000fe400078e0a07 */
[----:B------:R-:W-:Y:S02]  /*18220*/  IMAD.IADD R5, R5, 0x1, R9 ;  /* 0x0000000105057824 */ /* 0x000fe400078e0209 */
[----:B------:R-:W-:Y:S02]  /*18230*/  IMAD R9, R55, R8, R13 ;  /* 0x0000000837097224 */ /* 0x000fe400078e020d */
[----:B------:R-:W-:Y:S02]  /*18240*/  IMAD.IADD R11, R16, 0x1, R227 ;  /* 0x00000001100b7824 */ /* 0x000fe400078e02e3 */
        /* <DEDUP_REMOVED lines=57> */
[----:B------:R-:W-:Y:S01]  /*185e0*/  IMAD R3, R49, UR4, RZ ;  /* 0x0000000431037c24 */ /* 0x000fe2000f8e02ff */
[----:B------:R-:W-:Y:S01]  /*185f0*/  SHF.R.U64 R7, R7, 0x3, RZ ;  /* 0x0000000307077819 */ /* 0x000fe200000012ff */
[----:B--2---:R2:W-:Y:S01]  /*18600*/  @!P0 ST.E desc[UR40][R52.64], R0 ;  /* 0x0000000034008985 */ /* 0x0045e2000c101928 */
[----:B------:R-:W-:Y:S02]  /*18610*/  SHF.R.U64 R4, R4, 0x3, RZ ;  /* 0x0000000304047819 */ /* 0x000fe400000012ff */
[----:B------:R-:W-:Y:S02]  /*18620*/  SHF.R.U64 R36, R36, 0x3, RZ ;  /* 0x0000000324247819 */ /* 0x000fe400000012ff */
[----:B------:R-:W3:Y:S01]  /*18630*/  @P1 LDC R49, c[0x0][0xbf0] ;  /* 0x0002fc00ff311b82 */ /* 0x000ee20000000800 */
[----:B------:R-:W-:Y:S01]  /*18640*/  SHF.R.U64 R40, R40, 0x3, RZ ;  /* 0x0000000328287819 */ /* 0x000fe200000012ff */
[----:B------:R-:W-:Y:S01]  /*18650*/  IMAD R3, R48, UR5, R3 ;  /* 0x0000000530037c24 */ /* 0x000fe2000f8e0203 */
[----:B------:R-:W-:Y:S01]  /*18660*/  LOP3.LUT R20, R7, R20, RZ, 0x3c, !PT ;  /* 0x0000001407147212 */ /* 0x000fe200078e3cff */
[----:B------:R-:W5:Y:S01]  /*18670*/  LD.E.128 R8, desc[UR40][R8.64] ;  /* 0x0000002808087980 */ /* 0x000f62000c101d00 */
        /* <DEDUP_REMOVED lines=21> */
[----:B-1----:R-:W-:Y:S01]  /*187d0*/  @P1 IMAD.HI.U32 R0, R48, R51, RZ ;  /* 0x0000003330001227 */ /* 0x002fe200078e00ff */
[----:B------:R-:W-:Y:S01]  /*187e0*/  @!PT LDS RZ, [RZ] ;  /* 0x00000000fffff984 */ /* 0x000fe20000000800 */
[----:B------:R-:W-:Y:S01]  /*187f0*/  @!PT LDS RZ, [RZ] ;  /* 0x00000000fffff984 */ /* 0x000fe20000000800 */
[----:B------:R-:W-:Y:S01]  /*18800*/  @!PT LDS RZ, [RZ] ;  /* 0x00000000fffff984 */ /* 0x000fe20000000800 */
[----:B------:R-:W-:Y:S01]  /*18810*/  @!PT LDS RZ, [RZ] ;  /* 0x00000000fffff984 */ /* 0x000fe20000000800 */
[----:B------:R1:W-:Y:S06]  /*18820*/  MEMBAR.ALL.CTA ;  /* 0x0000000000007992 */ /* 0x0003ec0000008000 */
[----:B-1----:R-:W1:Y:S01]  /*18830*/  FENCE.VIEW.ASYNC.S ;  /* 0x00000000000073c6 */ /* 0x002e620000000000 */
[----:B------:R-:W-:Y:S02]  /*18840*/  IMAD.IADD R21, R21, 0x1, R3 ;  /* 0x0000000115157824 */ /* 0x000fe400078e0203 */
[----:B------:R-:W-:Y:S01]  /*18850*/  IMAD.MOV.U32 R3, RZ, RZ, R48 ;  /* 0x000000ffff037224 */ /* 0x000fe200078e0030 */
[----:B---3--:R-:W-:Y:S01]  /*18860*/  @P1 SHF.R.U32.HI R3, RZ, R49, R0 ;  /* 0x00000031ff031219 */ /* 0x008fe20000011600 */
[----:B------:R-:W-:-:S02]  /*18870*/  IMAD R28, R217, UR4, RZ ;  /* 0x00000004d91c7c24 */ /* 0x000fc4000f8e02ff */
        /* <DEDUP_REMOVED lines=14> */
[----:B------:R-:W-:Y:S02]  /*18960*/  IMAD R28, R0, UR4, RZ ;  /* 0x00000004001c7c24 */ /* 0x000fe4000f8e02ff */
[----:B------:R-:W-:-:S02]  /*18970*/  VIADD R0, R50, 0x20 ;  /* 0x0000002032007836 */ /* 0x000fc40000000000 */
[C---:B------:R-:W-:Y:S02]  /*18980*/  IMAD R51, R49.reuse, UR5, R28 ;  /* 0x0000000531337c24 */ /* 0x040fe4000f8e021c */
[----:B------:R-:W-:Y:S01]  /*18990*/  IMAD.WIDE.U32 R20, R49, UR4, R20 ;  /* 0x0000000431147c25 */ /* 0x000fe2000f8e0014 */
[-C--:B------:R-:W-:Y:S01]  /*189a0*/  ISETP.GE.AND P0, PT, R0, R59.reuse, PT ;  /* 0x0000003b0000720c */ /* 0x080fe20003f06270 */
[----:B------:R-:W-:Y:S01]  /*189b0*/  ULDC.64 UR4, c[0x0][0xa80] ;  /* 0x0002a00000047ab9 */ /* 0x000fe20000000a00 */
[----:B------:R-:W-:Y:S01]  /*189c0*/  ISETP.GE.AND P2, PT, R50, R59, PT ;  /* 0x0000003b3200720c */ /* 0x000fe20003f46270 */
[----:B------:R-:W-:Y:S02]  /*189d0*/  VIADD R0, R2, 0x28820 ;  /* 0x0002882002007836 */ /* 0x000fe40000000000 */
[----:B------:R-:W-:Y:S01]  /*189e0*/  VIADD R3, R50, 0x40 ;  /* 0x0000004032037836 */ /* 0x000fe20000000000 */
[----:B------:R-:W-:Y:S01]  /*189f0*/  LEA R28, P3, R20, UR4, 0x1 ;  /* 0x00000004141c7c11 */ /* 0x000fe2000f8608ff */
[----:B------:R-:W-:Y:S01]  /*18a00*/  IMAD.IADD R21, R21, 0x1, R51 ;  /* 0x0000000115157824 */ /* 0x000fe200078e0233 */
[----:B------:R-:W-:-:S02]  /*18a10*/  PRMT R0, RZ, 0x654, R0 ;  /* 0x00000654ff007816 */ /* 0x000fc40000000000 */
[----:B------:R-:W-:Y:S02]  /*18a20*/  ISETP.GE.AND P1, PT, R3, R59, PT ;  /* 0x0000003b0300720c */ /* 0x000fe40003f26270 */
[----:B------:R-:W-:Y:S01]  /*18a30*/  LEA.HI.X R3, R20, UR5, R21, 0x1, P3 ;  /* 0x0000000514037c11 */ /* 0x000fe200098f0c15 */
[----:B-1----:R1:W-:Y:S01]  /*18a40*/  SYNCS.ARRIVE.TRANS64.RED.A1T0 RZ, [R0+URZ], RZ ;  /* 0x000000ff00ff79a7 */ /* 0x0023e2000810043f */
[----:B------:R2:W3:Y:S01]  /*18a50*/  SHFL.IDX PT, R48, R28, RZ, 0x181f ;  /* 0x00181fff1c307589 */ /* 0x0004e200000e0000 */
[----:B------:R-:W-:Y:S03]  /*18a60*/  BSSY B1, `(.L_x_2895) ;  /* 0x000000c000017945 */ /* 0x000fe60003800000 */
[----:B-1----:R2:W1:Y:S01]  /*18a70*/  SHFL.IDX PT, R0, R3, RZ, 0x181f ;  /* 0x00181fff03007589 */ /* 0x00246200000e0000 */
[----:B------:R-:W-:Y:S05]  /*18a80*/  @P2 BRA `(.L_x_2896) ;  /* 0x0000000000242947 */ /* 0x000fea0003800000 */
[----:B------:R-:W-:Y:S02]  /*18a90*/  ULDC UR4, c[0x0][0xac8] ;  /* 0x0002b20000047ab9 */ /* 0x000fe40000000800 */
[----:B------:R-:W-:Y:S02]  /*18aa0*/  ISETP.GE.AND P2, PT, R16, UR4, PT ;  /* 0x0000000410007c0c */ /* 0x000fe4000bf46270 */
[----:B------:R-:W-:-:S11]  /*18ab0*/  ISETP.GE.AND P3, PT, R187, UR4, PT ;  /* 0x00000004bb007c0c */ /* 0x000fd6000bf66270 */
[CC--:B---3--:R-:W-:Y:S02]  /*18ac0*/  @!P2 LEA R20, P4, R16.reuse, R48.reuse, 0x1 ;  /* 0x000000301014a211 */ /* 0x0c8fe400078808ff */
[C---:B------:R-:W-:Y:S02]  /*18ad0*/  @!P3 LEA R48, P5, R187.reuse, R48, 0x1 ;  /* 0x00000030bb30b211 */ /* 0x040fe400078a08ff */
[-C--:B-1----:R-:W-:Y:S02]  /*18ae0*/  @!P2 LEA.HI.X R21, R16, R0.reuse, R17, 0x1, P4 ;  /* 0x000000001015a211 */ /* 0x082fe400020f0c11 */
[----:B------:R-:W-:-:S03]  /*18af0*/  @!P3 LEA.HI.X R49, R187, R0, R215, 0x1, P5 ;  /* 0x00000000bb31b211 */ /* 0x000fc600028f0cd7 */
[----:B-----5:R4:W-:Y:S04]  /*18b00*/  @!P2 ST.E.128 desc[UR40][R20.64], R4 ;  /* 0x000000041400a985 */ /* 0x0209e8000c101d28 */
[----:B------:R4:W-:Y:S02]  /*18b10*/  @!P3 ST.E.128 desc[UR40][R48.64], R32 ;  /* 0x000000203000b985 */ /* 0x0009e4000c101d28 */
.L_x_2896:
[----:B------:R-:W-:Y:S05]  /*18b20*/  BSYNC B1 ;  /* 0x0000000000017941 */ /* 0x000fea0003800000 */
.L_x_2895:
[----:B-1----:R1:W0:Y:S01]  /*18b30*/  SHFL.IDX PT, R0, R3, 0x1, 0x181f ;  /* 0x00381f0003007f89 */ /* 0x00222200000e0000 */
[----:B------:R-:W-:Y:S03]  /*18b40*/  BSSY B1, `(.L_x_2897) ;  /* 0x000000c000017945 */ /* 0x000fe60003800000 */
[----:B----45:R1:W4:Y:S01]  /*18b50*/  SHFL.IDX PT, R6, R28, 0x1, 0x181f ;  /* 0x00381f001c067f89 */ /* 0x03032200000e0000 */
[----:B------:R-:W-:Y:S05]  /*18b60*/  @P0 BRA `(.L_x_2898) ;  /* 0x0000000000240947 */ /* 0x000fea0003800000 */
[----:B------:R-:W-:Y:S02]  /*18b70*/  ULDC UR4, c[0x0][0xac8] ;  /* 0x0002b20000047ab9 */ /* 0x000fe40000000800 */
[----:B------:R-:W-:Y:S02]  /*18b80*/  ISETP.GE.AND P3, PT, R16, UR4, PT ;  /* 0x0000000410007c0c */ /* 0x000fe4000bf66270 */
[----:B------:R-:W-:-:S11]  /*18b90*/  ISETP.GE.AND P4, PT, R187, UR4, PT ;  /* 0x00000004bb007c0c */ /* 0x000fd6000bf86270 */
[CC--:B----4-:R-:W-:Y:S02]  /*18ba0*/  @!P3 LEA R4, P0, R16.reuse, R6.reuse, 0x1 ;  /* 0x000000061004b211 */ /* 0x0d0fe400078008ff */
[C---:B------:R-:W-:Y:S02]  /*18bb0*/  @!P4 LEA R6, P2, R187.reuse, R6, 0x1 ;  /* 0x00000006bb06c211 */ /* 0x040fe400078408ff */
[-C--:B0-----:R-:W-:Y:S02]  /*18bc0*/  @!P3 LEA.HI.X R5, R16, R0.reuse, R17, 0x1, P0 ;  /* 0x000000001005b211 */ /* 0x081fe400000f0c11 */
[----:B------:R-:W-:-:S03]  /*18bd0*/  @!P4 LEA.HI.X R7, R187, R0, R215, 0x1, P2 ;  /* 0x00000000bb07c211 */ /* 0x000fc600010f0cd7 */
[----:B------:R0:W-:Y:S04]  /*18be0*/  @!P3 ST.E.128 desc[UR40][R4.64], R8 ;  /* 0x000000080400b985 */ /* 0x0001e8000c101d28 */
[----:B------:R0:W-:Y:S02]  /*18bf0*/  @!P4 ST.E.128 desc[UR40][R6.64], R36 ;  /* 0x000000240600c985 */ /* 0x0001e4000c101d28 */
.L_x_2898:
[----:B------:R-:W-:Y:S05]  /*18c00*/  BSYNC B1 ;  /* 0x0000000000017941 */ /* 0x000fea0003800000 */
.L_x_2897:
[----:B0-----:R0:W0:Y:S01]  /*18c10*/  SHFL.IDX PT, R0, R3, 0x2, 0x181f ;  /* 0x00581f0003007f89 */ /* 0x00102200000e0000 */
[----:B------:R-:W-:Y:S03]  /*18c20*/  BSSY B1, `(.L_x_2899) ;  /* 0x000000c000017945 */ /* 0x000fe60003800000 */
[----:B----4-:R4:W0:Y:S01]  /*18c30*/  SHFL.IDX PT, R6, R28, 0x2, 0x181f ;  /* 0x00581f001c067f89 */ /* 0x01082200000e0000 */
[----:B------:R-:W-:Y:S05]  /*18c40*/  @P1 BRA `(.L_x_2900) ;  /* 0x0000000000241947 */ /* 0x000fea0003800000 */
[----:B------:R-:W-:Y:S02]  /*18c50*/  ULDC UR4, c[0x0][0xac8] ;  /* 0x0002b20000047ab9 */ /* 0x000fe40000000800 */
[----:B------:R-:W-:Y:S02]  /*18c60*/  ISETP.GE.AND P2, PT, R16, UR4, PT ;  /* 0x0000000410007c0c */ /* 0x000fe4000bf46270 */
[----:B------:R-:W-:-:S11]  /*18c70*/  ISETP.GE.AND P3, PT, R187, UR4, PT ;  /* 0x00000004bb007c0c */ /* 0x000fd6000bf66270 */
[CC--:B0-----:R-:W-:Y:S02]  /*18c80*/  @!P2 LEA R4, P0, R16.reuse, R6.reuse, 0x1 ;  /* 0x000000061004a211 */ /* 0x0c1fe400078008ff */
[C---:B------:R-:W-:Y:S02]  /*18c90*/  @!P3 LEA R6, P1, R187.reuse, R6, 0x1 ;  /* 0x00000006bb06b211 */ /* 0x040fe400078208ff */
[-C--:B------:R-:W-:Y:S02]  /*18ca0*/  @!P2 LEA.HI.X R5, R16, R0.reuse, R17, 0x1, P0 ;  /* 0x000000001005a211 */ /* 0x080fe400000f0c11 */
[----:B------:R-:W-:-:S03]  /*18cb0*/  @!P3 LEA.HI.X R7, R187, R0, R215, 0x1, P1 ;  /* 0x00000000bb07b211 */ /* 0x000fc600008f0cd7 */
[----:B------:R0:W-:Y:S04]  /*18cc0*/  @!P2 ST.E.128 desc[UR40][R4.64], R12 ;  /* 0x0000000c0400a985 */ /* 0x0001e8000c101d28 */
[----:B------:R0:W-:Y:S02]  /*18cd0*/  @!P3 ST.E.128 desc[UR40][R6.64], R40 ;  /* 0x000000280600b985 */ /* 0x0001e4000c101d28 */
.L_x_2900:
[----:B------:R-:W-:Y:S05]  /*18ce0*/  BSYNC B1 ;  /* 0x0000000000017941 */ /* 0x000fea0003800000 */
.L_x_2899:
[----:B0-----:R-:W-:Y:S01]  /*18cf0*/  VIADD R0, R50, 0x60 ;  /* 0x0000006032007836 */ /* 0x001fe20000000000 */
[----:B------:R0:W0:Y:S04]  /*18d00*/  SHFL.IDX PT, R6, R3, 0x3, 0x181f ;  /* 0x00781f0003067f89 */ /* 0x00002800000e0000 */
[----:B------:R-:W-:Y:S01]  /*18d10*/  ISETP.GE.AND P0, PT, R0, R59, PT ;  /* 0x0000003b0000720c */ /* 0x000fe20003f06270 */
[----:B-12-4-:R-:W2:-:S12]  /*18d20*/  SHFL.IDX PT, R28, R28, 0x3, 0x181f ;  /* 0x00781f001c1c7f89 */ /* 0x016e9800000e0000 */
        /* <DEDUP_REMOVED lines=12> */
.L_x_2893:
[----:B------:R-:W-:Y:S01]  /*18df0*/  ULDC.64 UR4, c[0x0][0xc00] ;  /* 0x0003000000047ab9 */ /* 0x000fe20000000a00 */
[----:B------:R-:W-:Y:S01]  /*18e00*/  IMAD.MOV.U32 R0, RZ, RZ, RZ ;  /* 0x000000ffff007224 */ /* 0x000fe200078e00ff */
[----:B------:R-:W-:Y:S01]  /*18e10*/  ISETP.NE.U32.AND P0, PT, RZ, UR4, PT ;  /* 0x00000004ff007c0c */ /* 0x000fe2000bf05070 */
[----:B------:R-:W2:Y:S01]  /*18e20*/  LDC R25, c[0x0][0xbe8] ;  /* 0x0002fa00ff197b82 */ /* 0x000ea20000000800 */
[----:B------:R-:W-:Y:S02]  /*18e30*/  IADD3 R4, P1, R208, UR4, RZ ;  /* 0x00000004d0047c10 */ /* 0x000fe4000ff3e0ff */
[----:B------:R-:W-:Y:S02]  /*18e40*/  ISETP.NE.AND.EX P0, PT, RZ, UR5, PT, P0 ;  /* 0x00000005ff007c0c */ /* 0x000fe4000bf05300 */
[----:B------:R-:W-:Y:S01]  /*18e50*/  IADD3.X R5, R209, UR5, RZ, P1, !PT ;  /* 0x00000005d1057c10 */ /* 0x000fe20008ffe4ff */
[----:B------:R-:W-:Y:S02]  /*18e60*/  ULDC.64 UR4, c[0x0][0xc08] ;  /* 0x0003020000047ab9 */ /* 0x000fe40000000a00 */
[----:B------:R-:W-:-:S04]  /*18e70*/  ISETP.NE.U32.AND P1, PT, RZ, UR4, PT ;  /* 0x00000004ff007c0c */ /* 0x000fc8000bf25070 */
[----:B------:R-:W-:-:S04]  /*18e80*/  ISETP.NE.AND.EX P1, PT, RZ, UR5, PT, P1 ;  /* 0x00000005ff007c0c */ /* 0x000fc8000bf25310 */
[----:B------:R3:W5:Y:S09]  /*18e90*/  @P0 LDG.E R0, desc[UR40][R4.64] ;  /* 0x0000002804000981 */ /* 0x000772000c1e1900 */
[----:B------:R-:W-:Y:S01]  /*18ea0*/  @P1 IADD3 R208, P2, R208, UR4, RZ ;  /* 0x00000004d0d01c10 */ /* 0x000fe2000ff5e0ff */
[----:B------:R-:W-:-:S02]  /*18eb0*/  ULDC UR4, c[0x0][0xa88] ;  /* 0x0002a20000047ab9 */ /* 0x000fc40000000800 */
[----:B------:R-:W-:Y:S01]  /*18ec0*/  IMAD.U32 R8, RZ, RZ, UR4 ;  /* 0x00000004ff087e24 */ /* 0x000fe2000f8e00ff */
[----:B------:R-:W-:-:S05]  /*18ed0*/  @P1 IADD3.X R209, R209, UR5, RZ, P2, !PT ;  /* 0x00000005d1d11c10 */ /* 0x000fca00097fe4ff */
[----:B------:R3:W5:Y:S01]  /*18ee0*/  @P1 LDG.E R8, desc[UR40][R208.64] ;  /* 0x00000028d0081981 */ /* 0x000762000c1e1900 */
[----:B--2---:R-:W-:Y:S02]  /*18ef0*/  ISETP.NE.AND P2, PT, R25, 0x1, PT ;  /* 0x000000011900780c */ /* 0x004fe40003f45270 */
[----:B------:R-:W-:-:S11]  /*18f00*/  ISETP.GE.AND P3, PT, R231, 0x80, PT ;  /* 0x00000080e700780c */ /* 0x000fd60003f66270 */
[----:B------:R-:W2:Y:S01]  /*18f10*/  @P2 LDC R27, c[0x0][0xbec] ;  /* 0x0002fb00ff1b2b82 */ /* 0x000ea20000000800 */
[----:B---3--:R-:W-:Y:S05]  /*18f20*/  @P1 BRA `(.L_x_2902) ;  /* 0x0000000000101947 */ /* 0x008fea0003800000 */
[----:B------:R-:W-:Y:S05]  /*18f30*/  @!P0 BRA `(.L_x_2902) ;  /* 0x00000000000c8947 */ /* 0x000fea0003800000 */
[----:B------:R-:W3:Y:S04]  /*18f40*/  LDG.E R3, desc[UR40][R4.64] ;  /* 0x0000002804037981 */ /* 0x000ee8000c1e1900 */
[----:B-----5:R-:W3:Y:S02]  /*18f50*/  LDG.E R8, desc[UR40][R4.64+0x4] ;  /* 0x0000042804087981 */ /* 0x020ee4000c1e1900 */
[----:B---3--:R-:W-:-:S07]  /*18f60*/  IMAD.IADD R8, R8, 0x1, -R3 ;  /* 0x0000000108087824 */ /* 0x008fce00078e0a03 */
.L_x_2902:
        /* <DEDUP_REMOVED lines=19> */
[----:B------:R-:W3:Y:S08]  /*190a0*/  @P0 LDC R7, c[0x0][0xbec] ;  /* 0x0002fb00ff070b82 */ /* 0x000ef00000000800 */
[----:B------:R-:W4:Y:S01]  /*190b0*/  @P0 LDC R21, c[0x0][0xbf0] ;  /* 0x0002fc00ff150b82 */ /* 0x000f220000000800 */
[----:B---3--:R-:W-:-:S04]  /*190c0*/  @P0 IMAD.HI.U32 R6, R12, R7, RZ ;  /* 0x000000070c060227 */ /* 0x008fc800078e00ff */
[----:B------:R-:W-:Y:S01]  /*190d0*/  IMAD R7, R207, UR5, R10 ;  /* 0x00000005cf077c24 */ /* 0x000fe2000f8e020a */
[----:B------:R-:W-:Y:S01]  /*190e0*/  ULDC.64 UR4, c[0x0][0xb98] ;  /* 0x0002e60000047ab9 */ /* 0x000fe20000000a00 */
[----:B----4-:R-:W-:Y:S02]  /*190f0*/  @P0 SHF.R.U32.HI R3, RZ, R21, R6 ;  /* 0x00000015ff030219 */ /* 0x010fe40000011606 */
[----:B------:R-:W-:Y:S02]  /*19100*/  IMAD.IADD R5, R5, 0x1, R7 ;  /* 0x0000000105057824 */ /* 0x000fe400078e0207 */
[----:B------:R-:W-:Y:S02]  /*19110*/  IMAD R6, R217, UR4, RZ ;  /* 0x00000004d9067c24 */ /* 0x000fe4000f8e02ff */
[----:B------:R-:W-:Y:S02]  /*19120*/  IMAD.MOV R7, RZ, RZ, -R3 ;  /* 0x000000ffff077224 */ /* 0x000fe400078e0a03 */
[----:B------:R-:W-:-:S04]  /*19130*/  IMAD.WIDE.U32 R4, R15, UR4, R4 ;  /* 0x000000040f047c25 */ /* 0x000fc8000f8e0004 */
[----:B------:R-:W-:Y:S01]  /*19140*/  IMAD R7, R9, R7, R12 ;  /* 0x0000000709077224 */ /* 0x000fe200078e020c */
[----:B------:R-:W-:Y:S01]  /*19150*/  SHF.R.S32.HI R9, RZ, 0x1f, R3 ;  /* 0x0000001fff097819 */ /* 0x000fe20000011403 */
[----:B------:R-:W-:Y:S01]  /*19160*/  IMAD R6, R15, UR5, R6 ;  /* 0x000000050f067c24 */ /* 0x000fe2000f8e0206 */
[----:B------:R-:W-:Y:S01]  /*19170*/  IADD3 R4, P0, R3, R4, RZ ;  /* 0x0000000403047210 */ /* 0x000fe20007f1e0ff */
[----:B------:R-:W-:Y:S01]  /*19180*/  ULDC.64 UR4, c[0x0][0xb88] ;  /* 0x0002e20000047ab9 */ /* 0x000fe20000000a00 */
        /* <DEDUP_REMOVED lines=11> */
.L_x_2904:
[----:B------:R-:W-:Y:S05]  /*19240*/  BSYNC B1 ;  /* 0x0000000000017941 */ /* 0x000fea0003800000 */
.L_x_2903:
[----:B------:R-:W4:Y:S01]  /*19250*/  @P2 LDC R9, c[0x0][0xbf0] ;  /* 0x0002fc00ff092b82 */ /* 0x000f220000000800 */
[----:B------:R-:W-:Y:S01]  /*19260*/  ULDC.64 UR4, c[0x0][0xaa0] ;  /* 0x0002a80000047ab9 */ /* 0x000fe20000000a00 */
[----:B---3--:R-:W-:Y:S02]  /*19270*/  IMAD R6, R206, 0x20, R22 ;  /* 0x00000020ce067824 */ /* 0x008fe400078e0216 */
[----:B------:R-:W-:Y:S02]  /*19280*/  IMAD R3, R11, UR4, RZ ;  /* 0x000000040b037c24 */ /* 0x000fe4000f8e02ff */
[----:B------:R-:W-:-:S04]  /*19290*/  IMAD.WIDE.U32 R4, R0, UR4, RZ ;  /* 0x0000000400047c25 */ /* 0x000fc8000f8e00ff */
[----:B------:R-:W-:Y:S01]  /*192a0*/  IMAD R3, R0, UR5, R3 ;  /* 0x0000000500037c24 */ /* 0x000fe2000f8e0203 */
[----:B------:R-:W-:Y:S01]  /*192b0*/  ULDC.64 UR4, c[0x0][0xae8] ;  /* 0x0002ba0000047ab9 */ /* 0x000fe20000000a00 */
[----:B------:R-:W-:Y:S02]  /*192c0*/  IMAD.IADD R10, R191, 0x1, R6 ;  /* 0x00000001bf0a7824 */ /* 0x000fe400078e0206 */
[----:B------:R-:W-:Y:S02]  /*192d0*/  IMAD R0, R13, UR4, RZ ;  /* 0x000000040d007c24 */ /* 0x000fe4000f8e02ff */
[----:B------:R-:W-:Y:S02]  /*192e0*/  IMAD.IADD R5, R5, 0x1, R3 ;  /* 0x0000000105057824 */ /* 0x000fe400078e0203 */
[----:B------:R-:W-:Y:S02]  /*192f0*/  IMAD R7, R207, UR5, R0 ;  /* 0x00000005cf077c24 */ /* 0x000fe4000f8e0200 */
[----:B--2---:R-:W-:-:S04]  /*19300*/  @P2 IMAD.HI.U32 R0, R10, R27, RZ ;  /* 0x0000001b0a002227 */ /* 0x004fc800078e00ff */
        /* <DEDUP_REMOVED lines=24> */
[----:B------:R-:W-:Y:S01]  /*19490*/  LEA R3, P0, R4, UR4, 0x1 ;  /* 0x0000000404037c11 */ /* 0x000fe2000f8008ff */
[----:B------:R-:W-:Y:S01]  /*194a0*/  UMOV UR4, 0xffffffff ;  /* 0xffffffff00047882 */ /* 0x000fe20000000000 */
[----:B------:R-:W-:Y:S02]  /*194b0*/  IMAD.IADD R191, R22, 0x1, R191 ;  /* 0x0000000116bf7824 */ /* 0x000fe400078e02bf */
[----:B------:R-:W-:Y:S01]  /*194c0*/  LEA.HI.X R4, R4, UR5, R5, 0x1, P0 ;  /* 0x0000000504047c11 */ /* 0x000fe200080f0c05 */
[----:B------:R-:W-:Y:S08]  /*194d0*/  BRA.DIV UR4, `(.L_x_2905) ;  /* 0x0000009204807947 */ /* 0x000ff0000b800000 */
[----:B------:R2:W3:Y:S04]  /*194e0*/  SHFL.IDX PT, R0, R4, RZ, 0x181f ;  /* 0x00181fff04007589 */ /* 0x0004e800000e0000 */
[----:B------:R2:W4:Y:S02]  /*194f0*/  SHFL.IDX PT, R14, R3, RZ, 0x181f ;  /* 0x00181fff030e7589 */ /* 0x00052400000e0000 */
.L_x_3126:
[----:B------:R-:W-:Y:S01]  /*19500*/  IMAD R8, R8, R25, RZ ;  /* 0x0000001908087224 */ /* 0x000fe200078e02ff */
[----:B------:R-:W-:Y:S04]  /*19510*/  BSSY B1, `(.L_x_2906) ;  /* 0x000000c000017945 */ /* 0x000fe80003800000 */
[----:B------:R-:W-:-:S13]  /*19520*/  ISETP.GE.AND P0, PT, R191, R8, PT ;  /* 0x00000008bf00720c */ /* 0x000fda0003f06270 */
[----:B------:R-:W-:Y:S05]  /*19530*/  @P0 BRA `(.L_x_2907) ;  /* 0x0000000000240947 */ /* 0x000fea0003800000 */
[----:B------:R-:W-:Y:S02]  /*19540*/  ULDC UR4, c[0x0][0xac8] ;  /* 0x0002b20000047ab9 */ /* 0x000fe40000000800 */
[----:B------:R-:W-:Y:S02]  /*19550*/  ISETP.GE.AND P2, PT, R16, UR4, PT ;  /* 0x0000000410007c0c */ /* 0x000fe4000bf46270 */
[----:B------:R-:W-:-:S11]  /*19560*/  ISETP.GE.AND P3, PT, R187, UR4, PT ;  /* 0x00000004bb007c0c */ /* 0x000fd6000bf66270 */
[CC--:B----4-:R-:W-:Y:S02]  /*19570*/  @!P2 LEA R6, P0, R16.reuse, R14.reuse, 0x1 ;  /* 0x0000000e1006a211 */ /* 0x0d0fe400078008ff */
[C---:B------:R-:W-:Y:S02]  /*19580*/  @!P3 LEA R14, P1, R187.reuse, R14, 0x1 ;  /* 0x0000000ebb0eb211 */ /* 0x040fe400078208ff */
[-C--:B---3--:R-:W-:Y:S02]  /*19590*/  @!P2 LEA.HI.X R7, R16, R0.reuse, R17, 0x1, P0 ;  /* 0x000000001007a211 */ /* 0x088fe400000f0c11 */
[----:B------:R-:W-:-:S03]  /*195a0*/  @!P3 LEA.HI.X R15, R187, R0, R215, 0x1, P1 ;  /* 0x00000000bb0fb211 */ /* 0x000fc600008f0cd7 */
[----:B------:R3:W-:Y:S04]  /*195b0*/  @!P2 ST.E.128 desc[UR40][R6.64], RZ ;  /* 0x000000ff0600a985 */ /* 0x0007e8000c101d28 */
[----:B------:R3:W-:Y:S02]  /*195c0*/  @!P3 ST.E.128 desc[UR40][R14.64], RZ ;  /* 0x000000ff0e00b985 */ /* 0x0007e4000c101d28 */
.L_x_2907:
[----:B------:R-:W-:Y:S05]  /*195d0*/  BSYNC B1 ;  /* 0x0000000000017941 */ /* 0x000fea0003800000 */
.L_x_2906:
[----:B------:R-:W-:-:S03]  /*195e0*/  UMOV UR4, 0xffffffff ;  /* 0xffffffff00047882 */ /* 0x000fc60000000000 */
[----:B------:R-:W-:Y:S05]  /*195f0*/  BRA.DIV UR4, `(.L_x_2908) ;  /* 0x00000092046c7947 */ /* 0x000fea000b800000 */
[----:B---3--:R3:W0:Y:S04]  /*19600*/  SHFL.IDX PT, R0, R4, 0x1, 0x181f ;  /* 0x00381f0004007f89 */ /* 0x00862800000e0000 */
[----:B----4-:R3:W4:Y:S02]  /*19610*/  SHFL.IDX PT, R14, R3, 0x1, 0x181f ;  /* 0x00381f00030e7f89 */ /* 0x01072400000e0000 */
.L_x_3130:
[----:B------:R-:W-:Y:S01]  /*19620*/  VIADD R5, R191, 0x20 ;  /* 0x00000020bf057836 */ /* 0x000fe20000000000 */
        /* <DEDUP_REMOVED lines=10> */
[----:B------:R0:W-:Y:S04]  /*196d0*/  @!P2 ST.E.128 desc[UR40][R6.64], RZ ;  /* 0x000000ff0600a985 */ /* 0x0001e8000c101d28 */
[----:B------:R0:W-:Y:S02]  /*196e0*/  @!P3 ST.E.128 desc[UR40][R14.64], RZ ;  /* 0x000000ff0e00b985 */ /* 0x0001e4000c101d28 */
.L_x_2910:
[----:B------:R-:W-:Y:S05]  /*196f0*/  BSYNC B1 ;  /* 0x0000000000017941 */ /* 0x000fea0003800000 */
.L_x_2909:
[----:B------:R-:W-:-:S03]  /*19700*/  UMOV UR4, 0xffffffff ;  /* 0xffffffff00047882 */ /* 0x000fc60000000000 */
[----:B------:R-:W-:Y:S05]  /*19710*/  BRA.DIV UR4, `(.L_x_2911) ;  /* 0x00000092046c7947 */ /* 0x000fea000b800000 */
[----:B0-----:R0:W0:Y:S04]  /*19720*/  SHFL.IDX PT, R0, R4, 0x2, 0x181f ;  /* 0x00581f0004007f89 */ /* 0x00102800000e0000 */
[----:B----4-:R4:W0:Y:S02]  /*19730*/  SHFL.IDX PT, R14, R3, 0x2, 0x181f ;  /* 0x00581f00030e7f89 */ /* 0x01082400000e0000 */
.L_x_3134:
[----:B------:R-:W-:Y:S01]  /*19740*/  VIADD R5, R191, 0x40 ;  /* 0x00000040bf057836 */ /* 0x000fe20000000000 */
[----:B------:R-:W-:Y:S04]  /*19750*/  BSSY B1, `(.L_x_2912) ;  /* 0x000000c000017945 */ /* 0x000fe80003800000 */
[----:B------:R-:W-:-:S13]  /*19760*/  ISETP.GE.AND P0, PT, R5, R8, PT ;  /* 0x000000080500720c */ /* 0x000fda0003f06270 */
        /* <DEDUP_REMOVED lines=8> */
[----:B------:R0:W-:Y:S04]  /*197f0*/  @!P2 ST.E.128 desc[UR40][R6.64], RZ ;  /* 0x000000ff0600a985 */ /* 0x0001e8000c101d28 */
[----:B------:R0:W-:Y:S02]  /*19800*/  @!P3 ST.E.128 desc[UR40][R14.64], RZ ;  /* 0x000000ff0e00b985 */ /* 0x0001e4000c101d28 */
.L_x_2913:
[----:B------:R-:W-:Y:S05]  /*19810*/  BSYNC B1 ;  /* 0x0000000000017941 */ /* 0x000fea0003800000 */
.L_x_2912:
[----:B------:R-:W-:-:S03]  /*19820*/  UMOV UR4, 0xffffffff ;  /* 0xffffffff00047882 */ /* 0x000fc60000000000 */
[----:B------:R-:W-:Y:S05]  /*19830*/  BRA.DIV UR4, `(.L_x_2914) ;  /* 0x00000092046c7947 */ /* 0x000fea000b800000 */
[----:B0-----:R0:W0:Y:S04]  /*19840*/  SHFL.IDX PT, R0, R4, 0x3, 0x181f ;  /* 0x00781f0004007f89 */ /* 0x00102800000e0000 */
[----:B------:R0:W0:Y:S02]  /*19850*/  SHFL.IDX PT, R14, R3, 0x3, 0x181f ;  /* 0x00781f00030e7f89 */ /* 0x00002400000e0000 */
.L_x_3138:
[----:B0-234-:R-:W-:-:S05]  /*19860*/  VIADD R3, R191, 0x60 ;  /* 0x00000060bf037836 */ /* 0x01dfca0000000000 */
[----:B------:R-:W-:-:S13]  /*19870*/  ISETP.GE.AND P0, PT, R3, R8, PT ;  /* 0x000000080300720c */ /* 0x000fda0003f06270 */
[----:B------:R-:W-:Y:S05]  /*19880*/  @P0 BRA `(.L_x_2901) ;  /* 0x0000000000240947 */ /* 0x000fea0003800000 */
[----:B------:R-:W-:Y:S02]  /*19890*/  ULDC UR4, c[0x0][0xac8] ;  /* 0x0002b20000047ab9 */ /* 0x000fe40000000800 */
[----:B------:R-:W-:Y:S02]  /*198a0*/  ISETP.GE.AND P2, PT, R16, UR4, PT ;  /* 0x0000000410007c0c */ /* 0x000fe4000bf46270 */
[----:B------:R-:W-:-:S11]  /*198b0*/  ISETP.GE.AND P3, PT, R187, UR4, PT ;  /* 0x00000004bb007c0c */ /* 0x000fd6000bf66270 */
[CC--:B------:R-:W-:Y:S02]  /*198c0*/  @!P2 LEA R4, P0, R16.reuse, R14.reuse, 0x1 ;  /* 0x0000000e1004a211 */ /* 0x0c0fe400078008ff */
[C---:B------:R-:W-:Y:S02]  /*198d0*/  @!P3 LEA R14, P1, R187.reuse, R14, 0x1 ;  /* 0x0000000ebb0eb211 */ /* 0x040fe400078208ff */
[-C--:B------:R-:W-:Y:S02]  /*198e0*/  @!P2 LEA.HI.X R5, R16, R0.reuse, R17, 0x1, P0 ;  /* 0x000000001005a211 */ /* 0x080fe400000f0c11 */
[----:B------:R-:W-:-:S03]  /*198f0*/  @!P3 LEA.HI.X R15, R187, R0, R215, 0x1, P1 ;  /* 0x00000000bb0fb211 */ /* 0x000fc600008f0cd7 */
[----:B------:R0:W-:Y:S04]  /*19900*/  @!P2 ST.E.128 desc[UR40][R4.64], RZ ;  /* 0x000000ff0400a985 */ /* 0x0001e8000c101d28 */
[----:B------:R0:W-:Y:S02]  /*19910*/  @!P3 ST.E.128 desc[UR40][R14.64], RZ ;  /* 0x000000ff0e00b985 */ /* 0x0001e4000c101d28 */
.L_x_2901:
[----:B------:R-:W-:Y:S05]  /*19920*/  BSYNC B0 ;  /* 0x0000000000007941 */ /* 0x000fea0003800000 */
.L_x_2892:
[----:B------:R-:W-:Y:S02]  /*19930*/  ULDC UR4, c[0x0][0xc3c] ;  /* 0x00030f0000047ab9 */ /* 0x000fe40000000800 */
[----:B-1----:R-:W-:-:S13]  /*19940*/  ISETP.GE.AND P0, PT, R31, UR4, PT ;  /* 0x000000041f007c0c */ /* 0x002fda000bf06270 */
[----:B------:R-:W-:Y:S05]  /*19950*/  @!P0 BRA `(.L_x_2915) ;  /* 0xfffffe7800048947 */ /* 0x000fea000383ffff */
[----:B------:R-:W-:Y:S05]  /*19960*/  BRA `(.L_x_2712) ;  /* 0x00000074009c7947 */ /* 0x000fea0003800000 */
.L_x_2710:
        /* <DEDUP_REMOVED lines=18> */
.L_x_2916:
        /* <DEDUP_REMOVED lines=41> */
.L_x_2922:
        /* <DEDUP_REMOVED lines=12> */
.L_x_2921:
[----:B------:R-:W-:Y:S05]  /*19de0*/  BSYNC B0 ;  /* 0x0000000000007941 */ /* 0x000fea0003800000 */
.L_x_2920:
        /* <DEDUP_REMOVED lines=21> */
.L_x_2918:
        /* <DEDUP_REMOVED lines=20> */
.L_x_2923:
        /* <DEDUP_REMOVED lines=56> */
.L_x_2919:
[----:B------:R-:W-:Y:S02]  /*1a400*/  IMAD.MOV.U32 R17, RZ, RZ, RZ ;  /* 0x000000ffff117224 */ /* 0x000fe400078e00ff */
[----:B------:R-:W-:Y:S02]  /*1a410*/  IMAD.U32 R16, RZ, RZ, UR6 ;  /* 0x00000006ff107e24 */ /* 0x000fe4000f8e00ff */
[----:B------:R-:W-:-:S07]  /*1a420*/  IMAD.MOV.U32 R18, RZ, RZ, RZ ;  /* 0x000000ffff127224 */ /* 0x000fce00078e00ff */
.L_x_2924:
[----:B------:R-:W-:-:S13]  /*1a430*/  ISETP.NE.AND P0, PT, R0, RZ, PT ;  /* 0x000000ff0000720c */ /* 0x000fda0003f05270 */
[----:B------:R-:W1:Y:S01]  /*1a440*/  @!P0 S2R R3, SR_CgaCtaId ;  /* 0x0000000000038919 */ /* 0x000e620000008800 */
[----:B------:R-:W-:-:S04]  /*1a450*/  @!P0 MOV R0, 0x400 ;  /* 0x0000040000008802 */ /* 0x000fc80000000f00 */
[----:B-1----:R-:W-:-:S05]  /*1a460*/  @!P0 LEA R0, R3, R0, 0x18 ;  /* 0x0000000003008211 */ /* 0x002fca00078ec0ff */
[----:B------:R1:W-:Y:S01]  /*1a470*/  @!P0 STS.128 [R0+0x288d0], R16 ;  /* 0x0288d01000008388 */ /* 0x0003e20000000c00 */
[----:B------:R-:W-:Y:S06]  /*1a480*/  BAR.ARV 0x5, 0x180 ;  /* 0x0146000000007b1d */ /* 0x000fec0000002000 */
.L_x_2917:
        /* <DEDUP_REMOVED lines=25> */
[----:B------:R0:W-:Y:S02]  /*1a620*/  STL [R1+0x4], R3 ;  /* 0x0000040301007387 */ /* 0x0001e40000100800 */
        /* <DEDUP_REMOVED lines=8> */
.L_x_3060:
[----:B0-----:R-:W0:Y:S02]  /*1a6b0*/  LDC.64 R2, c[0x0][0xc88] ;  /* 0x00032200ff027b82 */ /* 0x001e240000000a00 */
        /* <DEDUP_REMOVED lines=9> */
[----:B------:R-:W-:Y:S01]  /*1a750*/  ISETP.NE.AND.EX P0, PT, RZ, UR5, PT, P0 ;  /* 0x00000005ff007c0c */ /* 0x000fe2000bf05300 */
[----:B------:R-:W-:Y:S01]  /*1a760*/  ULDC.64 UR6, c[0x0][0xa08] ;  /* 0x0002820000067ab9 */ /* 0x000fe20000000a00 */
[----:B--2---:R-:W-:Y:S01]  /*1a770*/  SHF.R.S32.HI R5, RZ, 0x1f, R4 ;  /* 0x0000001fff057819 */ /* 0x004fe20000011404 */
[----:B------:R-:W-:-:S10]  /*1a780*/  IMAD.SHL.U32 R15, R4, 0x4, RZ ;  /* 0x00000004040f7824 */ /* 0x000fd400078e00ff */
[C---:B------:R-:W-:Y:S01]  /*1a790*/  @P0 LEA R2, P1, R4.reuse, UR4, 0x2 ;  /* 0x0000000404020c11 */ /* 0x040fe2000f8210ff */
[----:B------:R0:W-:Y:S03]  /*1a7a0*/  STL [R1+0x30], R4 ;  /* 0x0000300401007387 */ /* 0x0001e60000100800 */
[C-C-:B------:R-:W-:Y:S01]  /*1a7b0*/  @P0 LEA.HI.X R3, R4.reuse, UR5, R5.reuse, 0x2, P1 ;  /* 0x0000000504030c11 */ /* 0x140fe200088f1405 */
[----:B------:R-:W-:Y:S01]  /*1a7c0*/  ULDC.64 UR4, c[0x0][0xa00] ;  /* 0x0002800000047ab9 */ /* 0x000fe20000000a00 */
[----:B------:R-:W-:Y:S01]  /*1a7d0*/  SHF.L.U64.HI R14, R4, 0x2, R5 ;  /* 0x00000002040e7819 */ /* 0x000fe20000010205 */
[----:B-1----:R1:W-:Y:S01]  /*1a7e0*/  STL [R1+0x40], R5 ;  /* 0x0000400501007387 */ /* 0x0023e20000100800 */
[----:B------:R-:W-:-:S03]  /*1a7f0*/  ISETP.NE.U32.AND P2, PT, RZ, UR4, PT ;  /* 0x00000004ff007c0c */ /* 0x000fc6000bf45070 */
[----:B-----5:R2:W5:Y:S01]  /*1a800*/  @P0 LDG.E R0, desc[UR40][R2.64] ;  /* 0x0000002802000981 */ /* 0x020562000c1e1900 */
        /* <DEDUP_REMOVED lines=14> */
[----:B-1----:R-:W-:Y:S01]  /*1a8f0*/  IADD3.X R5, R14, UR9, RZ, P4, !PT ;  /* 0x000000090e057c10 */ /* 0x002fe2000a7fe4ff */
[----:B------:R-:W-:Y:S01]  /*1a900*/  ULDC UR4, c[0x0][0x288] ;  /* 0x0000a20000047ab9 */ /* 0x000fe20000000800 */
[----:B---3--:R-:W-:Y:S01]  /*1a910*/  IADD3 R6, P5, R15, UR6, RZ ;  /* 0x000000060f067c10 */ /* 0x008fe2000ffbe0ff */
[----:B------:R-:W-:Y:S01]  /*1a920*/  IMAD.U32 R12, RZ, RZ, UR4 ;  /* 0x00000004ff0c7e24 */ /* 0x000fe2000f8e00ff */
[----:B------:R-:W-:-:S02]  /*1a930*/  ULDC.64 UR4, c[0x0][0x418] ;  /* 0x0001060000047ab9 */ /* 0x000fc40000000a00 */
[----:B------:R-:W-:-:S05]  /*1a940*/  IADD3.X R7, R14, UR7, RZ, P5, !PT ;  /* 0x000000070e077c10 */ /* 0x000fca000affe4ff */
[----:B------:R0:W5:Y:S04]  /*1a950*/  @P0 LDG.E R11, desc[UR40][R6.64] ;  /* 0x00000028060b0981 */ /* 0x000168000c1e1900 */
[----:B------:R0:W5:Y:S04]  /*1a960*/  @P1 LDG.E R10, desc[UR40][R4.64] ;  /* 0x00000028040a1981 */ /* 0x000168000c1e1900 */
[----:B--2---:R1:W-:Y:S02]  /*1a970*/  STL [R1+0x38], R8 ;  /* 0x0000380801007387 */ /* 0x0043e40000100800 */
[----:B-1----:R-:W-:-:S04]  /*1a980*/  @P3 IADD3 R8, P4, R15, UR10, RZ ;  /* 0x0000000a0f083c10 */ /* 0x002fc8000ff9e0ff */
[----:B------:R-:W-:-:S05]  /*1a990*/  @P3 IADD3.X R9, R14, UR11, RZ, P4, !PT ;  /* 0x0000000b0e093c10 */ /* 0x000fca000a7fe4ff */
[----:B------:R-:W2:Y:S01]  /*1a9a0*/  @P3 LDG.E R12, desc[UR40][R8.64] ;  /* 0x00000028080c3981 */ /* 0x000ea2000c1e1900 */
[----:B------:R-:W-:-:S03]  /*1a9b0*/  UISETP.NE.U32.AND UP0, UPT, UR4, URZ, UPT ;  /* 0x0000003f0400728c */ /* 0x000fc6000bf05070 */
[----:B------:R-:W-:Y:S01]  /*1a9c0*/  ULDC UR4, c[0x0][0x424] ;  /* 0x0001090000047ab9 */ /* 0x000fe20000000800 */
[----:B------:R-:W-:-:S03]  /*1a9d0*/  UISETP.NE.AND.EX UP0, UPT, UR5, URZ, UPT, UP0 ;  /* 0x0000003f0500728c */ /* 0x000fc6000bf05300 */
[----:B------:R-:W-:Y:S01]  /*1a9e0*/  ULDC UR5, c[0x0][0x2f0] ;  /* 0x0000bc0000057ab9 */ /* 0x000fe20000000800 */
[----:B------:R-:W-:Y:S01]  /*1a9f0*/  USEL UR4, UR4, 0x1, UP0 ;  /* 0x0000000104047887 */ /* 0x000fe20008000000 */
[----:B--2---:R0:W-:Y:S04]  /*1aa00*/  STL [R1+0x3c], R12 ;  /* 0x00003c0c01007387 */ /* 0x0041e80000100800 */
[----:B------:R0:W5:Y:S01]  /*1aa10*/  LDL R13, [R1+0x3c] ;  /* 0x00003c00010d7983 */ /* 0x0001620000100800 */
[----:B------:R-:W-:-:S03]  /*1aa20*/  UIMAD UR4, UR4, UR5, URZ ;  /* 0x00000005040472a4 */ /* 0x000fc6000f8e023f */
[----:B------:R-:W-:Y:S02]  /*1aa30*/  ULDC UR5, c[0x0][0x348] ;  /* 0x0000d20000057ab9 */ /* 0x000fe40000000800 */
[----:B------:R-:W-:Y:S02]  /*1aa40*/  IMAD.U32 R8, RZ, RZ, UR5 ;  /* 0x00000005ff087e24 */ /* 0x000fe4000f8e00ff */
[----:B------:R-:W-:Y:S01]  /*1aa50*/  IMAD.U32 R9, RZ, RZ, UR4 ;  /* 0x00000004ff097e24 */ /* 0x000fe2000f8e00ff */
[----:B0-----:R-:W-:Y:S06]  /*1aa60*/  @P3 BRA `(.L_x_2926) ;  /* 0x0000000000143947 */ /* 0x001fec0003800000 */
[----:B------:R-:W-:Y:S05]  /*1aa70*/  @!P2 BRA `(.L_x_2926) ;  /* 0x000000000010a947 */ /* 0x000fea0003800000 */
[----:B------:R-:W2:Y:S04]  /*1aa80*/  LDG.E R12, desc[UR40][R2.64] ;  /* 0x00000028020c7981 */ /* 0x000ea8000c1e1900 */
[----:B------:R-:W2:Y:S02]  /*1aa90*/  LDG.E R2, desc[UR40][R2.64+0x4] ;  /* 0x0000042802027981 */ /* 0x000ea4000c1e1900 */
[----:B--2--5:R-:W-:-:S05]  /*1aaa0*/  IMAD.IADD R13, R2, 0x1, -R12 ;  /* 0x00000001020d7824 */ /* 0x024fca00078e0a0c */
[----:B------:R0:W-:Y:S02]  /*1aab0*/  STL [R1+0x3c], R13 ;  /* 0x00003c0d01007387 */ /* 0x0001e40000100800 */
.L_x_2926:
[----:B------:R-:W2:Y:S01]  /*1aac0*/  LDL R12, [R1+0x30] ;  /* 0x00003000010c7983 */ /* 0x000ea20000100800 */
[----:B-----5:R-:W-:Y:S01]  /*1aad0*/  IMAD.IADD R2, R11, 0x1, R0 ;  /* 0x000000010b027824 */ /* 0x020fe200078e0200 */
[----:B------:R-:W-:Y:S02]  /*1aae0*/  ULDC.64 UR4, c[0x0][0xa20] ;  /* 0x0002880000047ab9 */ /* 0x000fe40000000a00 */
[----:B------:R-:W-:Y:S02]  /*1aaf0*/  ISETP.NE.U32.AND P2, PT, RZ, UR4, PT ;  /* 0x00000004ff007c0c */ /* 0x000fe4000bf45070 */
[----:B------:R1:W-:Y:S02]  /*1ab00*/  STL [R1+0x18], R2 ;  /* 0x0000180201007387 */ /* 0x0003e40000100800 */
[----:B------:R-:W-:Y:S02]  /*1ab10*/  ISETP.NE.AND.EX P2, PT, RZ, UR5, PT, P2 ;  /* 0x00000005ff007c0c */ /* 0x000fe4000bf45320 */
[----:B--2---:R1:W-:Y:S11]  /*1ab20*/  STL [R1+0x10], R12 ;  /* 0x0000100c01007387 */ /* 0x0043f60000100800 */
[----:B------:R-:W-:Y:S05]  /*1ab30*/  @!P2 BRA `(.L_x_2927) ;  /* 0x000000000010a947 */ /* 0x000fea0003800000 */
[----:B-1----:R-:W-:-:S04]  /*1ab40*/  IADD3 R2, P0, R15, UR4, RZ ;  /* 0x000000040f027c10 */ /* 0x002fc8000ff1e0ff */
[----:B------:R-:W-:-:S05]  /*1ab50*/  IADD3.X R3, R14, UR5, RZ, P0, !PT ;  /* 0x000000050e037c10 */ /* 0x000fca00087fe4ff */
[----:B------:R1:W5:Y:S01]  /*1ab60*/  LDG.E R9, desc[UR40][R2.64] ;  /* 0x0000002802097981 */ /* 0x000362000c1e1900 */
[----:B------:R-:W-:Y:S05]  /*1ab70*/  BRA `(.L_x_2928) ;  /* 0x0000000000107947 */ /* 0x000fea0003800000 */
.L_x_2927:
[----:B------:R-:W-:Y:S05]  /*1ab80*/  @!P0 BRA `(.L_x_2928) ;  /* 0x00000000000c8947 */ /* 0x000fea0003800000 */
[----:B------:R-:W2:Y:S04]  /*1ab90*/  LDG.E R9, desc[UR40][R6.64] ;  /* 0x0000002806097981 */ /* 0x000ea8000c1e1900 */
[----:B------:R-:W2:Y:S02]  /*1aba0*/  LDG.E R6, desc[UR40][R6.64+0x4] ;  /* 0x0000042806067981 */ /* 0x000ea4000c1e1900 */
[----:B--2---:R-:W-:-:S07]  /*1abb0*/  IMAD.IADD R9, R6, 0x1, -R9 ;  /* 0x0000000106097824 */ /* 0x004fce00078e0a09 */
.L_x_2928:
[----:B-1----:R-:W2:Y:S01]  /*1abc0*/  @P1 LDG.E R2, desc[UR40][R4.64] ;  /* 0x0000002804021981 */ /* 0x002ea2000c1e1900 */
[----:B------:R-:W1:Y:S01]  /*1abd0*/  LDC R3, c[0x0][0x448] ;  /* 0x00011200ff037b82 */ /* 0x000e620000000800 */
[----:B-----5:R-:W-:Y:S02]  /*1abe0*/  IMAD.IADD R0, R9, 0x1, -R0 ;  /* 0x0000000109007824 */ /* 0x020fe400078e0a00 */
[----:B------:R3:W2:Y:S01]  /*1abf0*/  @P1 LDG.E R4, desc[UR40][R4.64+0x4] ;  /* 0x0000042804041981 */ /* 0x0006a2000c1e1900 */
[----:B-1----:R-:W-:-:S13]  /*1ac00*/  ISETP.NE.AND P0, PT, R3, 0x1, PT ;  /* 0x000000010300780c */ /* 0x002fda0003f05270 */
[----:B---3--:R-:W1:Y:S01]  /*1ac10*/  @P0 LDC R5, c[0x0][0x450] ;  /* 0x00011400ff050b82 */ /* 0x008e620000000800 */
[----:B------:R-:W-:Y:S01]  /*1ac20*/  BSSY B0, `(.L_x_2929) ;  /* 0x0000139000007945 */ /* 0x000fe20003800000 */
[----:B--2---:R-:W-:-:S06]  /*1ac30*/  @P1 IMAD.IADD R8, R4, 0x1, -R2 ;  /* 0x0000000104081824 */ /* 0x004fcc00078e0a02 */
[----:B------:R-:W2:Y:S01]  /*1ac40*/  @P0 LDC R4, c[0x0][0x44c] ;  /* 0x00011300ff040b82 */ /* 0x000ea20000000800 */
[----:B------:R-:W-:-:S04]  /*1ac50*/  IMAD.SHL.U32 R2, R17, 0x80, RZ ;  /* 0x0000008011027824 */ /* 0x000fc800078e00ff */
[----:B------:R-:W-:-:S04]  /*1ac60*/  VIADD R2, R2, 0x7f ;  /* 0x0000007f02027836 */ /* 0x000fc80000000000 */
[----:B------:R-:W-:Y:S02]  /*1ac70*/  IMAD.MOV.U32 R3, RZ, RZ, R2 ;  /* 0x000000ffff037224 */ /* 0x000fe400078e0002 */
[----:B--2---:R-:W-:-:S04]  /*1ac80*/  @P0 IMAD.HI.U32 R4, R2, R4, RZ ;  /* 0x0000000402040227 */ /* 0x004fc800078e00ff */
[----:B------:R-:W-:Y:S01]  /*1ac90*/  IMAD.IADD R2, R0, 0x1, R8 ;  /* 0x0000000100027824 */ /* 0x000fe200078e0208 */
[----:B-1----:R-:W-:-:S03]  /*1aca0*/  @P0 SHF.R.U32.HI R3, RZ, R5, R4 ;  /* 0x00000005ff030219 */ /* 0x002fc60000011604 */
[C---:B------:R-:W-:Y:S01]  /*1acb0*/  VIADD R4, R2.reuse, 0x7f ;  /* 0x0000007f02047836 */ /* 0x040fe20000000000 */
[----:B------:R-:W-:-:S05]  /*1acc0*/  IADD3 R21, R2, 0x80, -R13 ;  /* 0x0000008002157810 */ /* 0x000fca0007ffe80d */
[----:B------:R-:W-:Y:S01]  /*1acd0*/  IMAD.IADD R2, R21, 0x1, R3 ;  /* 0x0000000115027824 */ /* 0x000fe200078e0203 */
[----:B------:R-:W-:-:S04]  /*1ace0*/  SHF.R.S32.HI R3, RZ, 0x1f, R4 ;  /* 0x0000001fff037819 */ /* 0x000fc80000011404 */
[----:B------:R-:W-:Y:S02]  /*1acf0*/  LEA.HI R20, R3, R4, RZ, 0x7 ;  /* 0x0000000403147211 */ /* 0x000fe400078f38ff */
[----:B------:R-:W-:-:S04]  /*1ad00*/  SHF.R.S32.HI R3, RZ, 0x1f, R2 ;  /* 0x0000001fff037819 */ /* 0x000fc80000011402 */
[----:B------:R-:W-:Y:S02]  /*1ad10*/  LEA.HI R2, R3, R2, RZ, 0x7 ;  /* 0x0000000203027211 */ /* 0x000fe400078f38ff */
[----:B------:R-:W-:Y:S02]  /*1ad20*/  SHF.R.S32.HI R20, RZ, 0x7, R20 ;  /* 0x00000007ff147819 */ /* 0x000fe40000011414 */
[----:B------:R-:W-:-:S04]  /*1ad30*/  SHF.R.S32.HI R2, RZ, 0x7, R2 ;  /* 0x00000007ff027819 */ /* 0x000fc80000011402 */
[----:B------:R-:W-:Y:S01]  /*1ad40*/  VIMNMX R2, R20, R2, PT ;  /* 0x0000000214027248 */ /* 0x000fe20003fe0100 */
[----:B------:R-:W-:-:S04]  /*1ad50*/  IMAD.MOV R3, RZ, RZ, -R0 ;  /* 0x000000ffff037224 */ /* 0x000fc800078e0a00 */
[----:B------:R-:W-:-:S05]  /*1ad60*/  IMAD R2, R2, 0x80, -R0 ;  /* 0x0000008002027824 */ /* 0x000fca00078e0a00 */
[----:B------:R-:W-:Y:S02]  /*1ad70*/  VIMNMX R0, R2, R8, PT ;  /* 0x0000000802007248 */ /* 0x000fe40003fe0100 */
[----:B------:R-:W-:-:S04]  /*1ad80*/  VIMNMX R2, RZ, R3, !PT ;  /* 0x00000003ff027248 */ /* 0x000fc80007fe0100 */
[----:B------:R-:W-:Y:S02]  /*1ad90*/  ISETP.GT.AND P0, PT, R0, R2, PT ;  /* 0x000000020000720c */ /* 0x000fe40003f04270 */
[----:B------:R-:W-:-:S11]  /*1ada0*/  SHF.R.U32.HI R2, RZ, 0x7, R2 ;  /* 0x00000007ff027819 */ /* 0x000fd60000011602 */
[----:B------:R-:W-:-:S05]  /*1adb0*/  @P0 VIADD R0, R0, 0x7f ;  /* 0x0000007f00000836 */ /* 0x000fca0000000000 */
[----:B------:R-:W-:Y:S01]  /*1adc0*/  @P0 SHF.R.S32.HI R3, RZ, 0x1f, R0 ;  /* 0x0000001fff030819 */ /* 0x000fe20000011400 */
[----:B------:R-:W-:-:S03]  /*1add0*/  IMAD.MOV.U32 R7, RZ, RZ, R2 ;  /* 0x000000ffff077224 */ /* 0x000fc600078e0002 */
[----:B------:R-:W-:-:S04]  /*1ade0*/  @P0 LEA.HI R0, R3, R0, RZ, 0x7 ;  /* 0x0000000003000211 */ /* 0x000fc800078f38ff */
[----:B------:R-:W-:-:S04]  /*1adf0*/  @P0 SHF.R.S32.HI R7, RZ, 0x7, R0 ;  /* 0x00000007ff070819 */ /* 0x000fc80000011400 */
[----:B------:R-:W-:Y:S02]  /*1ae00*/  ISETP.GT.AND P2, PT, R7, R2, PT ;  /* 0x000000020700720c */ /* 0x000fe40003f44270 */
[----:B------:R-:W-:-:S11]  /*1ae10*/  PLOP3.LUT P0, PT, PT, PT, PT, 0x80, 0x0 ;  /* 0x000000000000781c */ /* 0x000fd60003f0f070 */
        /* <DEDUP_REMOVED lines=8> */
.L_x_3141:
[----:B--2---:R-:W-:Y:S02]  /*1aea0*/  ISETP.NE.AND P0, PT, R14, RZ, PT ;  /* 0x000000ff0e00720c */ /* 0x004fe40003f05270 */
[----:B------:R-:W-:-:S11]  /*1aeb0*/  PLOP3.LUT P6, PT, PT, PT, PT, 0x8, 0x0 ;  /* 0x000000000000781c */ /* 0x000fd60003fce170 */
[----:B------:R-:W-:Y:S05]  /*1aec0*/  @P0 BRA `(.L_x_2932) ;  /* 0x00000000000c0947 */ /* 0x000fea0003800000 */
[----:B------:R-:W-:-:S03]  /*1aed0*/  UMOV UR4, 0xffffffff ;  /* 0xffffffff00047882 */ /* 0x000fc60000000000 */
[----:B------:R-:W-:Y:S05]  /*1aee0*/  BRA.DIV UR4, `(.L_x_2933) ;  /* 0x0000007e043c7947 */ /* 0x000fea000b800000 */
[----:B------:R-:W-:-:S13]  /*1aef0*/  ELECT P6, URZ, PT ;  /* 0x00000000003f782f */ /* 0x000fda00038c0000 */
.L_x_2932:
[----:B-1----:R-:W2:Y:S04]  /*1af00*/  LDL R3, [R1+0x50] ;  /* 0x0000500001037983 */ /* 0x002ea80000100800 */
[----:B------:R-:W3:Y:S01]  /*1af10*/  LDL R5, [R1+0x4] ;  /* 0x0000040001057983 */ /* 0x000ee20000100800 */
        /* <DEDUP_REMOVED lines=8> */
.L_x_3144:
[----:B------:R-:W-:Y:S05]  /*1afa0*/  BSYNC B1 ;  /* 0x0000000000017941 */ /* 0x000fea0003800000 */
.L_x_2934:
[----:B------:R-:W-:Y:S04]  /*1afb0*/  BSSY B1, `(.L_x_2936) ;  /* 0x0000074000017945 */ /* 0x000fe80003800000 */
[----:B------:R-:W-:Y:S05]  /*1afc0*/  @!P6 BRA `(.L_x_2937) ;  /* 0x0000000400c8e947 */ /* 0x000fea0003800000 */
[----:B------:R-:W2:Y:S04]  /*1afd0*/  LDL R8, [R1+0x4] ;  /* 0x0000040001087983 */ /* 0x000ea80000100800 */
        /* <DEDUP_REMOVED lines=10> */
.L_x_3145:
[----:B------:R-:W-:Y:S05]  /*1b080*/  BSYNC B2 ;  /* 0x0000000000027941 */ /* 0x000fea0003800000 */
.L_x_2938:
        /* <DEDUP_REMOVED lines=9> */
.L_x_2941:
[----:B------:R-:W-:Y:S05]  /*1b120*/  BSYNC B2 ;  /* 0x0000000000027941 */ /* 0x000fea0003800000 */
.L_x_2940:
        /* <DEDUP_REMOVED lines=12> */
[----:B------:R-:W-:Y:S02]  /*1b1f0*/  IMAD.SHL.U32 R11, R3, 0x4000, RZ ;  /* 0x00004000030b7824 */ /* 0x000fe400078e00ff */
[----:B------:R-:W-:Y:S02]  /*1b200*/  VIADD R3, R5, 0x28890 ;  /* 0x0002889005037836 */ /* 0x000fe40000000000 */
[----:B------:R-:W-:-:S07]  /*1b210*/  VIADD R6, R8, 0x18400 ;  /* 0x0001840008067836 */ /* 0x000fce0000000000 */
.L_x_2942:
        /* <DEDUP_REMOVED lines=10> */
[----:B0-----:R-:W-:Y:S01]  /*1b2c0*/  IMAD.MOV.U32 R13, RZ, RZ, 0x40 ;  /* 0x00000040ff0d7424 */ /* 0x001fe200078e00ff */
[----:B------:R-:W-:Y:S01]  /*1b2d0*/  PLOP3.LUT P0, PT, PT, PT, PT, 0x80, 0x0 ;  /* 0x000000000000781c */ /* 0x000fe20003f0f070 */
[----:B------:R-:W-:Y:S01]  /*1b2e0*/  VIADD R6, R8, 0x1c400 ;  /* 0x0001c40008067836 */ /* 0x000fe20000000000 */
[----:B------:R-:W-:Y:S01]  /*1b2f0*/  UMOV UR6, 0x0 ;  /* 0x0000000000067882 */ /* 0x000fe20000000000 */
[----:B------:R-:W-:Y:S01]  /*1b300*/  UMOV UR7, 0x12f00000 ;  /* 0x12f0000000077882 */ /* 0x000fe20000000000 */
[----:B------:R-:W-:-:S15]  /*1b310*/  R2UR UR10, R13 ;  /* 0x000000000d0a72ca */ /* 0x000fde00000e0000 */
.L_x_2943:
        /* <DEDUP_REMOVED lines=13> */
.L_x_3146:
[----:B------:R-:W-:Y:S05]  /*1b3f0*/  BSYNC B2 ;  /* 0x0000000000027941 */ /* 0x000fea0003800000 */
.L_x_2944:
[----:B------:R-:W-:Y:S01]  /*1b400*/  BSSY B2, `(.L_x_2946) ;  /* 0x000000b000027945 */ /* 0x000fe20003800000 */
[----:B------:R-:W-:Y:S02]  /*1b410*/  IMAD.MOV.U32 R8, RZ, RZ, 0x0 ;  /* 0x00000000ff087424 */ /* 0x000fe400078e00ff */
[----:B01----:R-:W-:Y:S01]  /*1b420*/  IMAD.MOV.U32 R9, RZ, RZ, 0x12f00000 ;  /* 0x12f00000ff097424 */ /* 0x003fe200078e00ff */
[----:B------:R-:W-:Y:S06]  /*1b430*/  @P1 BRA `(.L_x_2947) ;  /* 0x00000000001c1947 */ /* 0x000fec0003800000 */
[----:B------:R-:W0:Y:S01]  /*1b440*/  S2R R6, SR_TID.X ;  /* 0x0000000000067919 */ /* 0x000e220000002100 */
[----:B------:R-:W-:-:S04]  /*1b450*/  IMAD.MOV.U32 R3, RZ, RZ, 0x8000 ;  /* 0x00008000ff037424 */ /* 0x000fc800078e00ff */
[----:B------:R1:W-:Y:S01]  /*1b460*/  SYNCS.ARRIVE.TRANS64 RZ, [R5+URZ+0x288b0], R3 ;  /* 0x0288b00305ff79a7 */ /* 0x0003e2000800003f */
[----:B0-----:R-:W-:-:S04]  /*1b470*/  LOP3.LUT R6, R6, 0x1f, RZ, 0xc0, !PT ;  /* 0x0000001f06067812 */ /* 0x001fc800078ec0ff */
[----:B------:R-:W-:-:S13]  /*1b480*/  ISETP.NE.AND P0, PT, R6, RZ, PT ;  /* 0x000000ff0600720c */ /* 0x000fda0003f05270 */
[----:B-1----:R-:W-:Y:S05]  /*1b490*/  @!P0 BRA `(.L_x_2947) ;  /* 0x0000000000048947 */ /* 0x002fea0003800000 */
[----:B------:R-:W-:Y:S01]  /*1b4a0*/  BPT.TRAP 0x1 ;  /* 0x000000040000795c */ /* 0x000fe20000300000 */
.L_x_2947:
[----:B------:R-:W-:Y:S05]  /*1b4b0*/  BSYNC B2 ;  /* 0x0000000000027941 */ /* 0x000fea0003800000 */
.L_x_2946:
[----:B------:R-:W2:Y:S01]  /*1b4c0*/  LDL R3, [R1+0x4] ;  /* 0x0000040001037983 */ /* 0x000ea20000100800 */
[----:B------:R-:W-:Y:S01]  /*1b4d0*/  R2UR UR10, R12 ;  /* 0x000000000c0a72ca */ /* 0x000fe200000e0000 */
[----:B------:R-:W-:Y:S01]  /*1b4e0*/  UIADD3 UR4, UP0, UR38, 0x670, URZ ;  /* 0x0000067026047890 */ /* 0x000fe2000ff1e03f */
[----:B------:R-:W-:Y:S01]  /*1b4f0*/  R2UR UR6, R8 ;  /* 0x00000000080672ca */ /* 0x000fe200000e0000 */
[----:B------:R-:W-:Y:S01]  /*1b500*/  VIADD R5, R5, 0x288b0 ;  /* 0x000288b005057836 */ /* 0x000fe20000000000 */
[----:B------:R-:W-:Y:S01]  /*1b510*/  R2UR UR7, R9 ;  /* 0x00000000090772ca */ /* 0x000fe200000e0000 */
[----:B------:R-:W-:Y:S01]  /*1b520*/  UIADD3.X UR5, URZ, UR39, URZ, UP0, !UPT ;  /* 0x000000273f057290 */ /* 0x000fe200087fe43f */
[----:B------:R-:W-:Y:S01]  /*1b530*/  PLOP3.LUT P0, PT, PT, PT, PT, 0x80, 0x0 ;  /* 0x000000000000781c */ /* 0x000fe20003f0f070 */
[----:B--2---:R-:W-:-:S04]  /*1b540*/  IMAD R6, R11, 0x2, R3 ;  /* 0x000000020b067824 */ /* 0x004fc800078e0203 */
[----:B------:R-:W-:-:S08]  /*1b550*/  VIADD R3, R6, 0x400 ;  /* 0x0000040006037836 */ /* 0x000fd00000000000 */
.L_x_2948:
        /* <DEDUP_REMOVED lines=15> */
.L_x_2949:
        /* <DEDUP_REMOVED lines=10> */
.L_x_2937:
[----:B------:R-:W-:Y:S05]  /*1b6f0*/  BSYNC B1 ;  /* 0x0000000000017941 */ /* 0x000fea0003800000 */
.L_x_2936:
[----:B------:R-:W1:Y:S04]  /*1b700*/  LDL.LU R8, [R1+0x1c] ;  /* 0x00001c0001087983 */ /* 0x000e680000300800 */
[----:B------:R-:W2:Y:S01]  /*1b710*/  LDL.LU R6, [R1+0x20] ;  /* 0x0000200001067983 */ /* 0x000ea20000300800 */
[----:B------:R-:W-:Y:S01]  /*1b720*/  PLOP3.LUT P0, PT, PT, PT, PT, 0x8, 0x0 ;  /* 0x000000000000781c */ /* 0x000fe20003f0e170 */
[----:B-1----:R-:W-:Y:S02]  /*1b730*/  VIADD R3, R8, 0x1 ;  /* 0x0000000108037836 */ /* 0x002fe40000000000 */
        /* <DEDUP_REMOVED lines=9> */
.L_x_2964:
[----:B------:R-:W-:Y:S05]  /*1b7d0*/  YIELD ;  /* 0x0000000000007946 */ /* 0x000fea0003800000 */
[----:B------:R-:W-:Y:S04]  /*1b7e0*/  BSSY B1, `(.L_x_2950) ;  /* 0x0000070000017945 */ /* 0x000fe80003800000 */
[----:B--2---:R-:W-:Y:S05]  /*1b7f0*/  @!P6 BRA `(.L_x_2951) ;  /* 0x0000000400b8e947 */ /* 0x004fea0003800000 */
[----:B-1----:R-:W2:Y:S04]  /*1b800*/  LDL R6, [R1+0x4] ;  /* 0x0000040001067983 */ /* 0x002ea80000100800 */
[----:B------:R-:W2:Y:S04]  /*1b810*/  LDL R5, [R1+0x1c] ;  /* 0x00001c0001057983 */ /* 0x000ea80000100800 */
[----:B------:R-:W3:Y:S01]  /*1b820*/  LDL R4, [R1+0x20] ;  /* 0x0000200001047983 */ /* 0x000ee20000100800 */
[----:B------:R-:W-:Y:S01]  /*1b830*/  BSSY B2, `(.L_x_2952) ;  /* 0x0000008000027945 */ /* 0x000fe20003800000 */
[----:B------:R-:W1:Y:S02]  /*1b840*/  S2R R3, SR_TID.X ;  /* 0x0000000000037919 */ /* 0x000e640000002100 */
[----:B-1----:R-:W-:-:S04]  /*1b850*/  LOP3.LUT R3, R3, 0x7f, RZ, 0xc0, !PT ;  /* 0x0000007f03037812 */ /* 0x002fc800078ec0ff */
[----:B------:R-:W-:Y:S01]  /*1b860*/  ISETP.NE.AND P2, PT, R3, RZ, PT ;  /* 0x000000ff0300720c */ /* 0x000fe20003f45270 */
[----:B--2---:R-:W-:Y:S01]  /*1b870*/  IMAD R7, R5, 0x8, R6 ;  /* 0x0000000805077824 */ /* 0x004fe200078e0206 */
[----:B---3--:R-:W-:-:S04]  /*1b880*/  SHF.L.U32 R6, R4, 0x1f, RZ ;  /* 0x0000001f04067819 */ /* 0x008fc800000006ff */
[----:B------:R-:W1:Y:S02]  /*1b890*/  SYNCS.PHASECHK.TRANS64.TRYWAIT P1, [R7+URZ+0x288a0], R6 ;  /* 0x0288a006070075a7 */ /* 0x000e64000802017f */
[----:B-1----:R-:W-:Y:S05]  /*1b8a0*/  @!P1 BRA `(.L_x_2953) ;  /* 0x00000074002c9947 */ /* 0x002fea0003800000 */
.L_x_3147:
[----:B------:R-:W-:Y:S05]  /*1b8b0*/  BSYNC B2 ;  /* 0x0000000000027941 */ /* 0x000fea0003800000 */
.L_x_2952:
        /* <DEDUP_REMOVED lines=9> */
.L_x_2955:
[----:B------:R-:W-:Y:S05]  /*1b950*/  BSYNC B2 ;  /* 0x0000000000027941 */ /* 0x000fea0003800000 */
.L_x_2954:
        /* <DEDUP_REMOVED lines=13> */
.L_x_2956:
        /* <DEDUP_REMOVED lines=16> */
.L_x_2957:
        /* <DEDUP_REMOVED lines=13> */
.L_x_3148:
[----:B------:R-:W-:Y:S05]  /*1bc00*/  BSYNC B2 ;  /* 0x0000000000027941 */ /* 0x000fea0003800000 */
.L_x_2958:
        /* <DEDUP_REMOVED lines=11> */
.L_x_2961:
[----:B------:R-:W-:Y:S05]  /*1bcc0*/  BSYNC B2 ;  /* 0x0000000000027941 */ /* 0x000fea0003800000 */
.L_x_2960:
        /* <DEDUP_REMOVED lines=8> */
.L_x_2962:
        /* <DEDUP_REMOVED lines=15> */
.L_x_2963:
        /* <DEDUP_REMOVED lines=10> */
.L_x_2951:
[----:B------:R-:W-:Y:S05]  /*1bee0*/  BSYNC B1 ;  /* 0x0000000000017941 */ /* 0x000fea0003800000 */
.L_x_2950:
        /* <DEDUP_REMOVED lines=12> */
.L_x_2930:
[----:B------:R-:W-:Y:S05]  /*1bfb0*/  BSYNC B0 ;  /* 0x0000000000007941 */ /* 0x000fea0003800000 */
.L_x_2929:
[----:B------:R-:W3:Y:S01]  /*1bfc0*/  LDC R0, c[0x0][0x448] ;  /* 0x00011200ff007b82 */ /* 0x000ee20000000800 */
[----:B------:R-:W-:Y:S05]  /*1bfd0*/  @!P0 WARPSYNC.ALL ;  /* 0x0000000000008948 */ /* 0x000fea0003800000 */
[----:B------:R-:W-:Y:S02]  /*1bfe0*/  BSSY B7, `(.L_x_2965) ;  /* 0x00003fe000077945 */ /* 0x000fe40003800000 */
[----:B------:R-:W-:Y:S01]  /*1bff0*/  @!P0 BAR.SYNC.DEFER_BLOCKING 0xc, 0x180 ;  /* 0x0306000000008b1d */ /* 0x000fe20000010000 */
[----:B---3--:R-:W-:Y:S02]  /*1c000*/  ISETP.NE.AND P1, PT, R0, 0x1, PT ;  /* 0x000000010000780c */ /* 0x008fe40003f25270 */
[----:B------:R-:W-:-:S11]  /*1c010*/  LEA R0, R17, 0x7f, 0x7 ;  /* 0x0000007f11007811 */ /* 0x000fd600078e38ff */
[----:B------:R-:W3:Y:S08]  /*1c020*/  @P1 LDC R2, c[0x0][0x44c] ;  /* 0x00011300ff021b82 */ /* 0x000ef00000000800 */
[----:B-12---:R-:W1:Y:S01]  /*1c030*/  @P1 LDC R3, c[0x0][0x450] ;  /* 0x00011400ff031b82 */ /* 0x006e620000000800 */
[----:B---3--:R-:W-:-:S05]  /*1c040*/  @P1 IMAD.HI.U32 R2, R0, R2, RZ ;  /* 0x0000000200021227 */ /* 0x008fca00078e00ff */
[----:B-1----:R-:W-:-:S05]  /*1c050*/  @P1 SHF.R.U32.HI R0, RZ, R3, R2 ;  /* 0x00000003ff001219 */ /* 0x002fca0000011602 */
[----:B------:R-:W-:-:S05]  /*1c060*/  IMAD.IADD R0, R21, 0x1, R0 ;  /* 0x0000000115007824 */ /* 0x000fca00078e0200 */
[----:B------:R-:W-:-:S04]  /*1c070*/  SHF.R.S32.HI R2, RZ, 0x1f, R0 ;  /* 0x0000001fff027819 */ /* 0x000fc80000011400 */
[----:B------:R-:W-:-:S04]  /*1c080*/  LEA.HI R0, R2, R0, RZ, 0x7 ;  /* 0x0000000002007211 */ /* 0x000fc800078f38ff */
[----:B------:R-:W-:-:S04]  /*1c090*/  SHF.R.S32.HI R0, RZ, 0x7, R0 ;  /* 0x00000007ff007819 */ /* 0x000fc80000011400 */
[----:B------:R-:W-:-:S04]  /*1c0a0*/  VIMNMX R4, R20, R0, PT ;  /* 0x0000000014047248 */ /* 0x000fc80003fe0100 */
[----:B------:R-:W-:Y:S01]  /*1c0b0*/  ISETP.GT.AND P0, PT, R4, RZ, PT ;  /* 0x000000ff0400720c */ /* 0x000fe20003f04270 */
        /* <DEDUP_REMOVED lines=19> */
.L_x_2966:
        /* <DEDUP_REMOVED lines=21> */
.L_x_2969:
[----:B------:R-:W-:Y:S05]  /*1c340*/  BSYNC B6 ;  /* 0x0000000000067941 */ /* 0x000fea0003800000 */
.L_x_2968:
        /* <DEDUP_REMOVED lines=18> */
[----:B01----:R-:W-:-:S07]  /*1c470*/  IMAD.MOV.U32 R13, RZ, RZ, RZ ;  /* 0x000000ffff0d7224 */ /* 0x003fce00078e00ff */
[----:B------:R-:W-:-:S07]  /*1c480*/  LEPC R20, `(.L_x_2972) ;  /* 0x000000001014794e */ /* 0x000fce0000000000 */
[----:B--2---:R-:W-:Y:S05]  /*1c490*/  CALL.ABS.NOINC R2 ;  /* 0x0000000002007343 */ /* 0x004fea0003c00000 */
.L_x_2972:
        /* <DEDUP_REMOVED lines=16> */
.L_x_2971:
[----:B------:R-:W-:Y:S05]  /*1c5a0*/  BSYNC B6 ;  /* 0x0000000000067941 */ /* 0x000fea0003800000 */
.L_x_2970:
[----:B------:R-:W2:Y:S01]  /*1c5b0*/  LDL.LU R2, [R1] ;  /* 0x0000000001027983 */ /* 0x000ea20000300800 */
[----:B------:R-:W-:-:S03]  /*1c5c0*/  ULDC.64 UR4, c[0x0][0x9f8] ;  /* 0x00027e0000047ab9 */ /* 0x000fc60000000a00 */
[----:B------:R-:W3:Y:S04]  /*1c5d0*/  LDL.LU R4, [R1+0xc] ;  /* 0x00000c0001047983 */ /* 0x000ee80000300800 */
[----:B------:R-:W4:Y:S01]  /*1c5e0*/  LDL R7, [R1+0x10] ;  /* 0x0000100001077983 */ /* 0x000f220000100800 */
[----:B------:R-:W-:-:S03]  /*1c5f0*/  ISETP.NE.U32.AND P0, PT, RZ, UR4, PT ;  /* 0x00000004ff007c0c */ /* 0x000fc6000bf05070 */
[----:B------:R-:W5:Y:S01]  /*1c600*/  LDL R0, [R1+0x34] ;  /* 0x0000340001007983 */ /* 0x000f620000100800 */
[----:B------:R-:W-:-:S13]  /*1c610*/  ISETP.NE.AND.EX P0, PT, RZ, UR5, PT, P0 ;  /* 0x00000005ff007c0c */ /* 0x000fda000bf05300 */
[----:B--2---:R-:W-:-:S04]  /*1c620*/  @P0 IADD3 R2, P1, R2, UR4, RZ ;  /* 0x0000000402020c10 */ /* 0x004fc8000ff3e0ff */
[----:B---3--:R-:W-:Y:S01]  /*1c630*/  @P0 IADD3.X R3, R4, UR5, RZ, P1, !PT ;  /* 0x0000000504030c10 */ /* 0x008fe20008ffe4ff */
[----:B------:R-:W-:-:S04]  /*1c640*/  ULDC.64 UR4, c[0x0][0xa08] ;  /* 0x0002820000047ab9 */ /* 0x000fc80000000a00 */
[----:B----4-:R1:W2:Y:S02]  /*1c650*/  @P0 LDG.E R7, desc[UR40][R2.64] ;  /* 0x0000002802070981 */ /* 0x0102a4000c1e1900 */
[----:B-1----:R-:W1:Y:S01]  /*1c660*/  LDC.64 R2, c[0x0][0x418] ;  /* 0x00010600ff027b82 */ /* 0x002e620000000a00 */
[----:B-----5:R-:W-:Y:S01]  /*1c670*/  VIADD R4, R0, 0xffffffff ;  /* 0xffffffff00047836 */ /* 0x020fe20000000000 */
[----:B--2---:R-:W-:Y:S01]  /*1c680*/  SHF.R.S32.HI R8, RZ, 0x1f, R7 ;  /* 0x0000001fff087819 */ /* 0x004fe20000011407 */
[----:B------:R2:W-:Y:S04]  /*1c690*/  @P0 STL [R1+0x10], R7 ;  /* 0x0000100701000387 */ /* 0x0005e80000100800 */
        /* <DEDUP_REMOVED lines=10> */
.L_x_3151:
[----:B-1----:R-:W3:Y:S01]  /*1c740*/  LDL.LU R5, [R1+0x24] ;  /* 0x0000240001057983 */ /* 0x002ee20000300800 */
[----:B------:R-:W-:Y:S02]  /*1c750*/  PLOP3.LUT P1, PT, PT, PT, PT, 0x8, 0x0 ;  /* 0x000000000000781c */ /* 0x000fe40003f2e170 */
[----:B--2---:R-:W-:Y:S01]  /*1c760*/  ISETP.NE.AND P0, PT, R14, RZ, PT ;  /* 0x000000ff0e00720c */ /* 0x004fe20003f05270 */
[----:B------:R1:W-:Y:S04]  /*1c770*/  STL [R1], R0 ;  /* 0x0000000001007387 */ /* 0x0003e80000100800 */
[----:B------:R1:W-:Y:S01]  /*1c780*/  STL [R1+0xc], R4 ;  /* 0x00000c0401007387 */ /* 0x0003e20000100800 */
[----:B---3--:R-:W-:-:S05]  /*1c790*/  LOP3.LUT R5, R5, 0xfffffffe, RZ, 0xc0, !PT ;  /* 0xfffffffe05057812 */ /* 0x008fca00078ec0ff */
[----:B------:R-:W-:-:S05]  /*1c7a0*/  @P1 LOP3.LUT R5, R5, 0x1, RZ, 0xfc, !PT ;  /* 0x0000000105051812 */ /* 0x000fca00078efcff */
[----:B------:R1:W-:Y:S01]  /*1c7b0*/  STL [R1+0x24], R5 ;  /* 0x0000240501007387 */ /* 0x0003e20000100800 */
[----:B------:R-:W-:Y:S05]  /*1c7c0*/  @P0 BRA `(.L_x_2974) ;  /* 0x0000000400380947 */ /* 0x000fea0003800000 */
[----:B------:R-:W-:-:S03]  /*1c7d0*/  UMOV UR4, 0xffffffff ;  /* 0xffffffff00047882 */ /* 0x000fc60000000000 */
[----:B------:R-:W-:Y:S05]  /*1c7e0*/  BRA.DIV UR4, `(.L_x_2975) ;  /* 0x0000006604b87947 */ /* 0x000fea000b800000 */
[----:B------:R-:W-:-:S13]  /*1c7f0*/  ELECT P6, URZ, PT ;  /* 0x00000000003f782f */ /* 0x000fda00038c0000 */
.L_x_3154:
[----:B------:R-:W-:Y:S05]  /*1c800*/  @!P6 BRA `(.L_x_2974) ;  /* 0x000000040028e947 */ /* 0x000fea0003800000 */
[----:B------:R-:W-:-:S04]  /*1c810*/  ISETP.NE.U32.AND P0, PT, R2, RZ, PT ;  /* 0x000000ff0200720c */ /* 0x000fc80003f05070 */
[----:B------:R-:W-:-:S13]  /*1c820*/  ISETP.NE.AND.EX P0, PT, R3, RZ, PT, P0 ;  /* 0x000000ff0300720c */ /* 0x000fda0003f05300 */
[----:B------:R-:W-:Y:S05]  /*1c830*/  @!P0 BRA `(.L_x_2976) ;  /* 0x0000000000548947 */ /* 0x000fea0003800000 */
[----:B------:R-:W2:Y:S01]  /*1c840*/  LDC R6, c[0x0][0x43c] ;  /* 0x00010f00ff067b82 */ /* 0x000ea20000000800 */
[----:B------:R-:W-:Y:S01]  /*1c850*/  IMAD.MOV.U32 R9, RZ, RZ, R4 ;  /* 0x000000ffff097224 */ /* 0x000fe200078e0004 */
[----:B------:R-:W-:-:S03]  /*1c860*/  ULDC.64 UR4, c[0x0][0x428] ;  /* 0x00010a0000047ab9 */ /* 0x000fc60000000a00 */
[----:B-1----:R-:W-:Y:S01]  /*1c870*/  IMAD.MOV.U32 R0, RZ, RZ, R9 ;  /* 0x000000ffff007224 */ /* 0x002fe200078e0009 */
[----:B--2---:R-:W-:-:S13]  /*1c880*/  ISETP.NE.AND P0, PT, R6, 0x1, PT ;  /* 0x000000010600780c */ /* 0x004fda0003f05270 */
[----:B------:R-:W1:Y:S02]  /*1c890*/  @P0 LDC.64 R4, c[0x0][0x440] ;  /* 0x00011000ff040b82 */ /* 0x000e640000000a00 */
[----:B-1----:R-:W-:-:S05]  /*1c8a0*/  @P0 IMAD.HI.U32 R4, R9, R4, RZ ;  /* 0x0000000409040227 */ /* 0x002fca00078e00ff */
        /* <DEDUP_REMOVED lines=12> */
[----:B------:R-:W3:Y:S04]  /*1c970*/  LDG.E R0, desc[UR40][R2.64] ;  /* 0x0000002802007981 */ /* 0x000ee8000c1e1900 */
[----:B---3--:R2:W-:Y:S02]  /*1c980*/  STL [R1], R0 ;  /* 0x0000000001007387 */ /* 0x0085e40000100800 */
.L_x_2976:
[----:B------:R-:W3:Y:S04]  /*1c990*/  LDL R7, [R1+0x4] ;  /* 0x0000040001077983 */ /* 0x000ee80000100800 */
[----:B-12---:R-:W3:Y:S04]  /*1c9a0*/  LDL R0, [R1+0x8] ;  /* 0x0000080001007983 */ /* 0x006ee80000100800 */
[----:B------:R-:W2:Y:S01]  /*1c9b0*/  LDL R2, [R1+0x14] ;  /* 0x0000140001027983 */ /* 0x000ea20000100800 */
[----:B---3--:R-:W-:Y:S01]  /*1c9c0*/  IMAD R0, R0, 0x8, R7 ;  /* 0x0000000800007824 */ /* 0x008fe200078e0207 */
[----:B--2---:R-:W-:-:S04]  /*1c9d0*/  SHF.L.U32 R2, R2, 0x1f, RZ ;  /* 0x0000001f02027819 */ /* 0x004fc800000006ff */
[----:B------:R-:W1:Y:S02]  /*1c9e0*/  SYNCS.PHASECHK.TRANS64.TRYWAIT P0, [R0+URZ+0x28840], R2 ;  /* 0x02884002000075a7 */ /* 0x000e64000800017f */
[----:B-1----:R-:W-:Y:S05]  /*1c9f0*/  @!P0 BRA `(.L_x_2977) ;  /* 0x0000006400548947 */ /* 0x002fea0003800000 */
.L_x_3155:
        /* <DEDUP_REMOVED lines=11> */
.L_x_2978:
[----:B------:R-:W2:Y:S04]  /*1cab0*/  LDL R6, [R1+0x4] ;  /* 0x0000040001067983 */ /* 0x000ea80000100800 */
[----:B------:R-:W2:Y:S04]  /*1cac0*/  LDL R5, [R1+0x8] ;  /* 0x0000080001057983 */ /* 0x000ea80000100800 */
[----:B------:R-:W3:Y:S04]  /*1cad0*/  LDL R7, [R1+0xc] ;  /* 0x00000c0001077983 */ /* 0x000ee80000100800 */
[----:B------:R-:W4:Y:S04]  /*1cae0*/  LDL R4, [R1+0x18] ;  /* 0x0000180001047983 */ /* 0x000f280000100800 */
[----:B------:R-:W5:Y:S04]  /*1caf0*/  LDL R3, [R1] ;  /* 0x0000000001037983 */ /* 0x000f680000100800 */
[----:B-1----:R-:W5:Y:S01]  /*1cb00*/  LDL.LU R2, [R1+0x24] ;  /* 0x0000240001027983 */ /* 0x002f620000300800 */
[----:B------:R-:W-:-:S02]  /*1cb10*/  R2UR UR9, R0 ;  /* 0x00000000000972ca */ /* 0x000fc400000e0000 */
[----:B------:R-:W-:Y:S01]  /*1cb20*/  PLOP3.LUT P0, PT, PT, PT, PT, 0x80, 0x0 ;  /* 0x000000000000781c */ /* 0x000fe20003f0f070 */
[----:B------:R-:W-:Y:S01]  /*1cb30*/  UIADD3 UR4, UP0, UR38, 0x370, URZ ;  /* 0x0000037026047890 */ /* 0x000fe2000ff1e03f */
[----:B------:R-:W-:Y:S01]  /*1cb40*/  R2UR UR12, R18 ;  /* 0x00000000120c72ca */ /* 0x000fe200000e0000 */
[----:B------:R-:W-:Y:S01]  /*1cb50*/  UMOV UR10, URZ ;  /* 0x0000003f000a7c82 */ /* 0x000fe20008000000 */
[----:B------:R-:W-:-:S07]  /*1cb60*/  UMOV UR7, 0x14f00000 ;  /* 0x14f0000000077882 */ /* 0x000fce0000000000 */
[----:B------:R-:W-:Y:S01]  /*1cb70*/  UIADD3 UR9, UR9, 0x28830, URZ ;  /* 0x0002883009097890 */ /* 0x000fe2000fffe03f */
[----:B------:R-:W-:Y:S01]  /*1cb80*/  UMOV UR15, 0x40 ;  /* 0x00000040000f7882 */ /* 0x000fe20000000000 */
[----:B--2---:R-:W-:Y:S01]  /*1cb90*/  IMAD R0, R5, 0x8000, R6 ;  /* 0x0000800005007824 */ /* 0x004fe200078e0206 */
[----:B---3--:R-:W-:-:S04]  /*1cba0*/  R2UR UR11, R7 ;  /* 0x00000000070b72ca */ /* 0x008fc800000e0000 */
[----:B------:R-:W-:Y:S02]  /*1cbb0*/  R2UR UR6, R0 ;  /* 0x00000000000672ca */ /* 0x000fe400000e0000 */
[----:B----4-:R-:W-:Y:S02]  /*1cbc0*/  R2UR UR5, R4 ;  /* 0x00000000040572ca */ /* 0x010fe400000e0000 */
[----:B-----5:R-:W-:Y:S02]  /*1cbd0*/  R2UR UR13, R3 ;  /* 0x00000000030d72ca */ /* 0x020fe400000e0000 */
[----:B------:R-:W-:-:S07]  /*1cbe0*/  LOP3.LUT R2, R2, 0xfffffffe, RZ, 0xc0, !PT ;  /* 0xfffffffe02027812 */ /* 0x000fce00078ec0ff */
        /* <DEDUP_REMOVED lines=12> */
.L_x_2974:
[----:B--2---:R-:W2:Y:S04]  /*1ccb0*/  LDL R2, [R1+0x4] ;  /* 0x0000040001027983 */ /* 0x004ea80000100800 */
[----:B------:R-:W3:Y:S04]  /*1ccc0*/  LDL.LU R3, [R1+0x38] ;  /* 0x0000380001037983 */ /* 0x000ee80000300800 */
[----:B-1----:R-:W4:Y:S04]  /*1ccd0*/  LDL.LU R5, [R1+0x30] ;  /* 0x0000300001057983 */ /* 0x002f280000300800 */
[----:B------:R-:W5:Y:S01]  /*1cce0*/  LDL.LU R4, [R1+0x40] ;  /* 0x0000400001047983 */ /* 0x000f620000300800 */
        /* <DEDUP_REMOVED lines=39> */
.L_x_2980:
[----:B------:R-:W-:Y:S05]  /*1cf60*/  BSYNC B6 ;  /* 0x0000000000067941 */ /* 0x000fea0003800000 */
.L_x_2979:
[----:B------:R-:W3:Y:S01]  /*1cf70*/  LDL.LU R6, [R1+0x38] ;  /* 0x0000380001067983 */ /* 0x000ee20000300800 */
[----:B------:R-:W-:Y:S01]  /*1cf80*/  ULDC.64 UR4, c[0x0][0x2d8] ;  /* 0x0000b60000047ab9 */ /* 0x000fe20000000a00 */
[----:B------:R-:W1:Y:S01]  /*1cf90*/  LDC R7, c[0x0][0x448] ;  /* 0x00011200ff077b82 */ /* 0x000e620000000800 */
[----:B------:R-:W-:Y:S01]  /*1cfa0*/  ULDC.64 UR6, c[0x0][0x280] ;  /* 0x0000a00000067ab9 */ /* 0x000fe20000000a00 */
[----:B--2---:R-:W3:Y:S04]  /*1cfb0*/  LDL.LU.64 R2, [R1+0x48] ;  /* 0x0000480001027983 */ /* 0x004ee80000300a00 */
[----:B------:R-:W2:Y:S04]  /*1cfc0*/  LDL.LU R0, [R1+0x40] ;  /* 0x0000400001007983 */ /* 0x000ea80000300800 */
[----:B------:R-:W4:Y:S04]  /*1cfd0*/  LDL.LU R4, [R1+0x54] ;  /* 0x0000540001047983 */ /* 0x000f280000300800 */
[----:B------:R-:W4:Y:S01]  /*1cfe0*/  LDL.LU R5, [R1+0x30] ;  /* 0x0000300001057983 */ /* 0x000f220000300800 */
[----:B------:R-:W0:Y:S03]  /*1cff0*/  S2R R8, SR_TID.X ;  /* 0x0000000000087919 */ /* 0x000e260000002100 */
[----:B------:R0:W5:Y:S01]  /*1d000*/  LDL R10, [R1+0x3c] ;  /* 0x00003c00010a7983 */ /* 0x0001620000100800 */
[----:B-1----:R-:W-:Y:S01]  /*1d010*/  ISETP.NE.AND P0, PT, R7, 0x1, PT ;  /* 0x000000010700780c */ /* 0x002fe20003f05270 */
[----:B0-----:R-:W-:-:S05]  /*1d020*/  IMAD.SHL.U32 R8, R8, 0x8, RZ ;  /* 0x0000000808087824 */ /* 0x001fca00078e00ff */
[----:B------:R-:W-:-:S04]  /*1d030*/  LOP3.LUT R8, R8, 0x38, RZ, 0xc0, !PT ;  /* 0x0000003808087812 */ /* 0x000fc800078ec0ff */
        /* <DEDUP_REMOVED lines=9> */
[----:B------:R-:W1:Y:S01]  /*1d0d0*/  S2R R4, SR_TID.X ;  /* 0x0000000000047919 */ /* 0x000e620000002100 */
[----:B------:R-:W-:-:S04]  /*1d0e0*/  IMAD.WIDE.U32 R2, R5, UR4, R2 ;  /* 0x0000000405027c25 */ /* 0x000fc8000f8e0002 */
[----:B------:R-:W-:Y:S01]  /*1d0f0*/  IMAD R0, R5, UR5, R0 ;  /* 0x0000000505007c24 */ /* 0x000fe2000f8e0200 */
[----:B------:R-:W-:-:S03]  /*1d100*/  ULDC.64 UR4, c[0x0][0x2d0] ;  /* 0x0000b40000047ab9 */ /* 0x000fc60000000a00 */
[----:B------:R-:W-:Y:S01]  /*1d110*/  IMAD.IADD R3, R3, 0x1, R0 ;  /* 0x0000000103037824 */ /* 0x000fe200078e0200 */
[----:B-1----:R-:W-:-:S04]  /*1d120*/  LOP3.LUT R4, R4, 0x7f, RZ, 0xc0, !PT ;  /* 0x0000007f04047812 */ /* 0x002fc800078ec0ff */
[----:B------:R-:W-:Y:S02]  /*1d130*/  SHF.R.U32.HI R5, RZ, 0x3, R4 ;  /* 0x00000003ff057819 */ /* 0x000fe40000011604 */
[----:B------:R-:W1:Y:S02]  /*1d140*/  S2R R4, SR_TID.X ;  /* 0x0000000000047919 */ /* 0x000e640000002100 */
[----:B-1----:R-:W-:-:S05]  /*1d150*/  IMAD.SHL.U32 R4, R4, 0x10, RZ ;  /* 0x0000001004047824 */ /* 0x002fca00078e00ff */
[----:B------:R-:W-:Y:S02]  /*1d160*/  LOP3.LUT R4, R5, 0x70, R4, 0xf8, !PT ;  /* 0x0000007005047812 */ /* 0x000fe400078ef804 */
[----:B------:R-:W1:Y:S03]  /*1d170*/  @P0 LDC R5, c[0x0][0x44c] ;  /* 0x00011300ff050b82 */ /* 0x000e660000000800 */
[----:B------:R-:W-:-:S04]  /*1d180*/  IMAD R4, R17, 0x80, R4 ;  /* 0x0000008011047824 */ /* 0x000fc800078e0204 */
[----:B------:R-:W-:Y:S02]  /*1d190*/  IMAD.MOV.U32 R0, RZ, RZ, R4 ;  /* 0x000000ffff007224 */ /* 0x000fe400078e0004 */
[----:B-1----:R-:W-:-:S05]  /*1d1a0*/  @P0 IMAD.HI.U32 R5, R4, R5, RZ ;  /* 0x0000000504050227 */ /* 0x002fca00078e00ff */
[----:B0-----:R-:W-:-:S05]  /*1d1b0*/  @P0 SHF.R.U32.HI R0, RZ, R6, R5 ;  /* 0x00000006ff000219 */ /* 0x001fca0000011605 */
        /* <DEDUP_REMOVED lines=25> */
[----:B-----5:R-:W-:Y:S01]  /*1d350*/  IMAD R0, R10, R7, RZ ;  /* 0x000000070a007224 */ /* 0x020fe200078e02ff */
[----:B------:R-:W-:Y:S04]  /*1d360*/  SHFL.IDX PT, R6, R3, 0x1, 0x181f ;  /* 0x00381f0003067f89 */ /* 0x000fe800000e0000 */
[----:B------:R-:W-:Y:S01]  /*1d370*/  SHFL.IDX PT, R7, R2, 0x1, 0x181f ;  /* 0x00381f0002077f89 */ /* 0x000fe200000e0000 */
[----:B0-----:R-:W-:-:S04]  /*1d380*/  LOP3.LUT R5, R5, 0x7f, RZ, 0xc0, !PT ;  /* 0x0000007f05057812 */ /* 0x001fc800078ec0ff */
[----:B------:R-:W-:-:S05]  /*1d390*/  SHF.R.U32.HI R5, RZ, 0x3, R5 ;  /* 0x00000003ff057819 */ /* 0x000fca0000011605 */
[----:B------:R-:W-:Y:S02]  /*1d3a0*/  IMAD R17, R17, 0x80, R5 ;  /* 0x0000008011117824 */ /* 0x000fe400078e0205 */
[----:B------:R-:W0:Y:S02]  /*1d3b0*/  SHFL.IDX PT, R5, R3, RZ, 0x181f ;  /* 0x00181fff03057589 */ /* 0x000e2400000e0000 */
[C---:B------:R-:W-:Y:S01]  /*1d3c0*/  VIADD R4, R17.reuse, 0x10 ;  /* 0x0000001011047836 */ /* 0x040fe20000000000 */
[----:B------:R-:W-:-:S04]  /*1d3d0*/  ISETP.GE.AND P4, PT, R17, R0, PT ;  /* 0x000000001100720c */ /* 0x000fc80003f86270 */
[----:B------:R-:W-:Y:S02]  /*1d3e0*/  ISETP.GE.AND P2, PT, R4, R0, PT ;  /* 0x000000000400720c */ /* 0x000fe40003f46270 */
[----:B------:R-:W1:Y:S07]  /*1d3f0*/  SHFL.IDX PT, R4, R2, RZ, 0x181f ;  /* 0x00181fff02047589 */ /* 0x000e6e00000e0000 */
[----:B0-----:R-:W-:-:S05]  /*1d400*/  @!P4 LEA R5, P3, R9, R5, 0x1 ;  /* 0x000000050905c211 */ /* 0x001fca00078608ff */
[----:B-1----:R-:W-:-:S05]  /*1d410*/  @!P4 IMAD.X R4, RZ, RZ, R4, P3 ;  /* 0x000000ffff04c224 */ /* 0x002fca00018e0604 */
[----:B------:R-:W-:-:S04]  /*1d420*/  @!P4 LOP3.LUT R5, R5, R4, RZ, 0x3c, !PT ;  /* 0x000000040505c212 */ /* 0x000fc800078e3cff */
[----:B------:R-:W-:-:S04]  /*1d430*/  @!P4 LOP3.LUT R4, R5, R4, RZ, 0x3c, !PT ;  /* 0x000000040504c212 */ /* 0x000fc800078e3cff */
[----:B------:R-:W-:-:S05]  /*1d440*/  @!P4 LOP3.LUT R5, R5, R4, RZ, 0x3c, !PT ;  /* 0x000000040505c212 */ /* 0x000fca00078e3cff */
[----:B------:R-:W-:Y:S04]  /*1d450*/  @!P4 LDGSTS.E.BYPASS.LTC128B.128 [R8+0x10400], desc[UR40][R4.64], !P0 ;  /* 0x104000000408cfae */ /* 0x000fe8000c101d68 */
[----:B------:R0:W-:Y:S02]  /*1d460*/  @!P4 LDGSTS.E.BYPASS.LTC128B.128 [R8+0x14400], desc[UR40][R4.64+0x80], !P1 ;  /* 0x144000800408cfae */ /* 0x0001e4000c901d68 */
[----:B0-----:R-:W-:Y:S02]  /*1d470*/  @!P2 LEA R5, P3, R9, R6, 0x1 ;  /* 0x000000060905a211 */ /* 0x001fe400078608ff */
[----:B------:R-:W-:Y:S03]  /*1d480*/  SHFL.IDX PT, R6, R2, 0x2, 0x181f ;  /* 0x00581f0002067f89 */ /* 0x000fe600000e0000 */
[----:B------:R-:W-:-:S05]  /*1d490*/  @!P2 IMAD.X R4, RZ, RZ, R7, P3 ;  /* 0x000000ffff04a224 */ /* 0x000fca00018e0607 */
[----:B------:R-:W-:-:S04]  /*1d4a0*/  @!P2 LOP3.LUT R5, R5, R4, RZ, 0x3c, !PT ;  /* 0x000000040505a212 */ /* 0x000fc800078e3cff */
[----:B------:R-:W-:-:S04]  /*1d4b0*/  @!P2 LOP3.LUT R4, R5, R4, RZ, 0x3c, !PT ;  /* 0x000000040504a212 */ /* 0x000fc800078e3cff */
[----:B------:R-:W-:-:S05]  /*1d4c0*/  @!P2 LOP3.LUT R5, R5, R4, RZ, 0x3c, !PT ;  /* 0x000000040505a212 */ /* 0x000fca00078e3cff */
[----:B------:R-:W-:Y:S04]  /*1d4d0*/  @!P2 LDGSTS.E.BYPASS.LTC128B.128 [R8+0x10c00], desc[UR40][R4.64], !P0 ;  /* 0x10c000000408afae */ /* 0x000fe8000c101d68 */
[----:B------:R0:W-:Y:S02]  /*1d4e0*/  @!P2 LDGSTS.E.BYPASS.LTC128B.128 [R8+0x14c00], desc[UR40][R4.64+0x80], !P1 ;  /* 0x14c000800408afae */ /* 0x0001e4000c901d68 */
[----:B0-----:R-:W-:-:S05]  /*1d4f0*/  VIADD R4, R17, 0x20 ;  /* 0x0000002011047836 */ /* 0x001fca0000000000 */
[----:B------:R-:W-:Y:S02]  /*1d500*/  ISETP.GE.AND P2, PT, R4, R0, PT ;  /* 0x000000000400720c */ /* 0x000fe40003f46270 */
[----:B------:R-:W0:Y:S11]  /*1d510*/  SHFL.IDX PT, R4, R3, 0x2, 0x181f ;  /* 0x00581f0003047f89 */ /* 0x000e3600000e0000 */
[----:B0-----:R-:W-:-:S05]  /*1d520*/  @!P2 LEA R5, P3, R9, R4, 0x1 ;  /* 0x000000040905a211 */ /* 0x001fca00078608ff */
[----:B------:R-:W-:Y:S02]  /*1d530*/  @!P2 IMAD.X R4, RZ, RZ, R6, P3 ;  /* 0x000000ffff04a224 */ /* 0x000fe400018e0606 */
[----:B------:R-:W-:Y:S03]  /*1d540*/  SHFL.IDX PT, R6, R2, 0x3, 0x181f ;  /* 0x00781f0002067f89 */ /* 0x000fe600000e0000 */
        /* <DEDUP_REMOVED lines=40> */
[----:B------:R-:W0:Y:S04]  /*1d7d0*/  SHFL.IDX PT, R4, R3, 0x6, 0x181f ;  /* 0x00d81f0003047f89 */ /* 0x000e2800000e0000 */
[----:B------:R-:W1:Y:S07]  /*1d7e0*/  SHFL.IDX PT, R3, R3, 0x7, 0x181f ;  /* 0x00f81f0003037f89 */ /* 0x000e6e00000e0000 */
[----:B0-----:R-:W-:-:S05]  /*1d7f0*/  @!P2 LEA R5, P3, R9, R4, 0x1 ;  /* 0x000000040905a211 */ /* 0x001fca00078608ff */
[----:B------:R-:W-:-:S05]  /*1d800*/  @!P2 IMAD.X R4, RZ, RZ, R6, P3 ;  /* 0x000000ffff04a224 */ /* 0x000fca00018e0606 */
[----:B------:R-:W-:-:S04]  /*1d810*/  @!P2 LOP3.LUT R5, R5, R4, RZ, 0x3c, !PT ;  /* 0x000000040505a212 */ /* 0x000fc800078e3cff */
[----:B------:R-:W-:-:S04]  /*1d820*/  @!P2 LOP3.LUT R4, R5, R4, RZ, 0x3c, !PT ;  /* 0x000000040504a212 */ /* 0x000fc800078e3cff */
[----:B------:R-:W-:-:S05]  /*1d830*/  @!P2 LOP3.LUT R5, R5, R4, RZ, 0x3c, !PT ;  /* 0x000000040505a212 */ /* 0x000fca00078e3cff */
[----:B------:R-:W-:Y:S04]  /*1d840*/  @!P2 LDGSTS.E.BYPASS.LTC128B.128 [R8+0x13400], desc[UR40][R4.64], !P0 ;  /* 0x134000000408afae */ /* 0x000fe8000c101d68 */
[----:B------:R0:W-:Y:S04]  /*1d850*/  @!P2 LDGSTS.E.BYPASS.LTC128B.128 [R8+0x17400], desc[UR40][R4.64+0x80], !P1 ;  /* 0x174000800408afae */ /* 0x0001e8000c901d68 */
[----:B01----:R0:W2:Y:S02]  /*1d860*/  SHFL.IDX PT, R4, R2, 0x7, 0x181f ;  /* 0x00f81f0002047f89 */ /* 0x0030a400000e0000 */
.L_x_3172:
[----:B------:R-:W-:Y:S01]  /*1d870*/  VIADD R17, R17, 0x70 ;  /* 0x0000007011117836 */ /* 0x000fe20000000000 */
[----:B------:R-:W-:Y:S04]  /*1d880*/  BSSY B0, `(.L_x_2982) ;  /* 0x000000a000007945 */ /* 0x000fe80003800000 */
[----:B------:R-:W-:-:S13]  /*1d890*/  ISETP.GE.AND P2, PT, R17, R0, PT ;  /* 0x000000001100720c */ /* 0x000fda0003f46270 */
[----:B------:R-:W-:Y:S05]  /*1d8a0*/  @P2 BRA `(.L_x_2983) ;  /* 0x00000000001c2947 */ /* 0x000fea0003800000 */
[----:B0-----:R-:W-:-:S05]  /*1d8b0*/  LEA R2, P2, R9, R3, 0x1 ;  /* 0x0000000309027211 */ /* 0x001fca00078408ff */
[----:B--2---:R-:W-:-:S05]  /*1d8c0*/  IMAD.X R3, RZ, RZ, R4, P2 ;  /* 0x000000ffff037224 */ /* 0x004fca00010e0604 */
[----:B------:R-:W-:Y:S01]  /*1d8d0*/  @!PT LDS RZ, [RZ] ;  /* 0x00000000fffff984 */ /* 0x000fe20000000800 */
[----:B------:R-:W-:Y:S01]  /*1d8e0*/  @!PT LDS RZ, [RZ] ;  /* 0x00000000fffff984 */ /* 0x000fe20000000800 */
[----:B------:R-:W-:Y:S01]  /*1d8f0*/  @!PT LDS RZ, [RZ] ;  /* 0x00000000fffff984 */ /* 0x000fe20000000800 */
[----:B------:R1:W-:Y:S04]  /*1d900*/  LDGSTS.E.BYPASS.LTC128B.128 [R8+0x13c00], desc[UR40][R2.64], !P0 ;  /* 0x13c0000002087fae */ /* 0x0003e8000c101d68 */
[----:B------:R1:W-:Y:S02]  /*1d910*/  LDGSTS.E.BYPASS.LTC128B.128 [R8+0x17c00], desc[UR40][R2.64+0x80], !P1 ;  /* 0x17c0008002087fae */ /* 0x0003e4000c901d68 */
.L_x_2983:
[----:B------:R-:W-:Y:S05]  /*1d920*/  BSYNC B0 ;  /* 0x0000000000007941 */ /* 0x000fea0003800000 */
.L_x_2982:
[----:B-1----:R-:W3:Y:S01]  /*1d930*/  LDL R8, [R1+0x4] ;  /* 0x0000040001087983 */ /* 0x002ee20000100800 */
[----:B------:R-:W-:Y:S01]  /*1d940*/  PLOP3.LUT P0, PT, PT, PT, PT, 0x80, 0x0 ;  /* 0x000000000000781c */ /* 0x000fe20003f0f070 */
[----:B------:R-:W-:Y:S01]  /*1d950*/  NOP ;  /* 0x0000000000007918 */ /* 0x000fe20000000000 */
[----:B---3--:R-:W-:-:S11]  /*1d960*/  VIADD R10, R8, 0x28800 ;  /* 0x00028800080a7836 */ /* 0x008fd60000000000 */
.L_x_2984:
[----:B0-----:R-:W3:Y:S01]  /*1d970*/  LDL R2, [R1+0x4] ;  /* 0x0000040001027983 */ /* 0x001ee20000100800 */
[----:B------:R-:W-:Y:S02]  /*1d980*/  PLOP3.LUT P1, PT, P1, P0, PT, 0xa2, 0x0 ;  /* 0x000000000000781c */ /* 0x000fe40000f21472 */
[----:B---3--:R-:W-:-:S08]  /*1d990*/  @P0 R2UR P1, UR4, R2 ;  /* 0x00000000020402ca */ /* 0x008fd00000020000 */
[----:B------:R-:W-:-:S05]  /*1d9a0*/  @P0 PLOP3.LUT P0, PT, P1, PT, PT, 0x80, 0x0 ;  /* 0x000000000000081c */ /* 0x000fca0000f0f070 */
[----:B------:R-:W-:Y:S01]  /*1d9b0*/  @!P1 SYNCS.ARRIVE.TRANS64.RED.A0T1 RZ, [UR4+0x28800], RZ ;  /* 0x028800ffffff99a7 */ /* 0x000fe20008200404 */
[----:B------:R-:W-:Y:S07]  /*1d9c0*/  @!P1 ARRIVES.LDGSTSBAR.64.TRANSCNT [UR4+0x28800] ;  /* 0x02880000ff0099b0 */ /* 0x000fee0008000a84 */
[----:B------:R-:W-:Y:S05]  /*1d9d0*/  @P0 BRA.U.ANY `(.L_x_2984) ;  /* 0xfffffffd00e40947 */ /* 0x000fea000393ffff */
[----:B------:R-:W3:Y:S02]  /*1d9e0*/  LDL.LU R3, [R1+0x50] ;  /* 0x0000500001037983 */ /* 0x000ee40000300800 */
        /* <DEDUP_REMOVED lines=11> */
.L_x_3173:
[----:B------:R-:W-:Y:S05]  /*1daa0*/  BSYNC B0 ;  /* 0x0000000000007941 */ /* 0x000fea0003800000 */
.L_x_2985:
[----:B0-----:R-:W3:Y:S01]  /*1dab0*/  LDL R2, [R1+0x34] ;  /* 0x0000340001027983 */ /* 0x001ee20000100800 */
[----:B------:R-:W-:Y:S01]  /*1dac0*/  BSSY B0, `(.L_x_2987) ;  /* 0x00001f2000007945 */ /* 0x000fe20003800000 */
[----:B---3--:R-:W-:-:S13]  /*1dad0*/  ISETP.GE.AND P0, PT, R2, 0x2, PT ;  /* 0x000000020200780c */ /* 0x008fda0003f06270 */
[----:B------:R-:W-:Y:S05]  /*1dae0*/  @!P0 BRA `(.L_x_2988) ;  /* 0x0000001c00bc8947 */ /* 0x000fea0003800000 */
[C---:B------:R-:W-:Y:S01]  /*1daf0*/  LOP3.LUT R0, R2.reuse, 0x1, RZ, 0xc0, !PT ;  /* 0x0000000102007812 */ /* 0x040fe200078ec0ff */
[----:B------:R-:W-:Y:S01]  /*1db00*/  VIADD R2, R2, 0xfffffffe ;  /* 0xfffffffe02027836 */ /* 0x000fe20000000000 */
[----:B------:R-:W-:Y:S02]  /*1db10*/  BSSY B2, `(.L_x_2989) ;  /* 0x00000aa000027945 */ /* 0x000fe40003800000 */
[----:B------:R-:W-:Y:S01]  /*1db20*/  ISETP.NE.U32.AND P0, PT, R0, 0x1, PT ;  /* 0x000000010000780c */ /* 0x000fe20003f05070 */
[----:B------:R-:W-:-:S12]  /*1db30*/  IMAD.MOV.U32 R0, RZ, RZ, R2 ;  /* 0x000000ffff007224 */ /* 0x000fd800078e0002 */
[----:B------:R-:W-:Y:S05]  /*1db40*/  @!P0 BRA `(.L_x_2990) ;  /* 0x0000000800988947 */ /* 0x000fea0003800000 */
        /* <DEDUP_REMOVED lines=27> */
[--C-:B------:R-:W-:Y:S02]  /*1dd00*/  IMAD.MOV R6, RZ, RZ, -R0.reuse ;  /* 0x000000ffff067224 */ /* 0x100fe400078e0a00 */
[----:B------:R-:W-:Y:S02]  /*1dd10*/  IMAD.MOV.U32 R4, RZ, RZ, R0 ;  /* 0x000000ffff047224 */ /* 0x000fe400078e0000 */
        /* <DEDUP_REMOVED lines=8> */
.L_x_2993:
[----:B------:R-:W2:Y:S01]  /*1dda0*/  LDL R0, [R1+0x4] ;  /* 0x0000040001007983 */ /* 0x000ea20000100800 */
[----:B------:R-:W-:Y:S01]  /*1ddb0*/  BSSY B3, `(.L_x_2994) ;  /* 0x0000005000037945 */ /* 0x000fe20003800000 */
[----:B--2---:R-:W-:Y:S01]  /*1ddc0*/  IMAD R3, R7, 0x8, R0 ;  /* 0x0000000807037824 */ /* 0x004fe200078e0200 */
[----:B------:R-:W-:-:S04]  /*1ddd0*/  SHF.L.U32 R0, R11, 0x1f, RZ ;  /* 0x0000001f0b007819 */ /* 0x000fc800000006ff */
[----:B------:R-:W1:Y:S02]  /*1dde0*/  SYNCS.PHASECHK.TRANS64.TRYWAIT P0, [R3+URZ+0x28840], R0 ;  /* 0x02884000030075a7 */ /* 0x000e64000800017f */
[----:B-1----:R-:W-:Y:S05]  /*1ddf0*/  @!P0 BRA `(.L_x_2995) ;  /* 0x0000005c004c8947 */ /* 0x002fea0003800000 */
.L_x_3174:
[----:B------:R-:W-:Y:S05]  /*1de00*/  BSYNC B3 ;  /* 0x0000000000037941 */ /* 0x000fea0003800000 */
.L_x_2994:
        /* <DEDUP_REMOVED lines=12> */
.L_x_2997:
[----:B------:R-:W-:Y:S05]  /*1ded0*/  BSYNC B3 ;  /* 0x0000000000037941 */ /* 0x000fea0003800000 */
.L_x_2996:
[----:B------:R-:W2:Y:S04]  /*1dee0*/  LDL R5, [R1+0x4] ;  /* 0x0000040001057983 */ /* 0x000ea80000100800 */
[----:B-1----:R-:W3:Y:S01]  /*1def0*/  LDL R0, [R1+0x18] ;  /* 0x0000180001007983 */ /* 0x002ee20000100800 */
[----:B0-----:R-:W-:Y:S01]  /*1df00*/  IMAD.MOV.U32 R9, RZ, RZ, RZ ;  /* 0x000000ffff097224 */ /* 0x001fe200078e00ff */
        /* <DEDUP_REMOVED lines=10> */
.L_x_2998:
        /* <DEDUP_REMOVED lines=16> */
.L_x_2999:
        /* <DEDUP_REMOVED lines=17> */
.L_x_3175:
[----:B------:R-:W-:Y:S05]  /*1e1c0*/  BSYNC B3 ;  /* 0x0000000000037941 */ /* 0x000fea0003800000 */
.L_x_3000:
        /* <DEDUP_REMOVED lines=14> */
.L_x_3003:
[----:B------:R-:W-:Y:S05]  /*1e2b0*/  BSYNC B3 ;  /* 0x0000000000037941 */ /* 0x000fea0003800000 */
.L_x_3002:
[----:B------:R-:W2:Y:S04]  /*1e2c0*/  LDL R5, [R1+0x18] ;  /* 0x0000180001057983 */ /* 0x000ea80000100800 */
[----:B0-----:R-:W2:Y:S01]  /*1e2d0*/  LDL.LU R3, [R1+0xc] ;  /* 0x00000c0001037983 */ /* 0x001ea20000300800 */
[----:B------:R-:W-:Y:S01]  /*1e2e0*/  R2UR UR10, R9 ;  /* 0x00000000090a72ca */ /* 0x000fe200000e0000 */
[--C-:B-----5:R-:W-:Y:S01]  /*1e2f0*/  IMAD R0, R8, 0x8, R15.reuse ;  /* 0x0000000808007824 */ /* 0x120fe200078e020f */
        /* <DEDUP_REMOVED lines=9> */
.L_x_3004:
        /* <DEDUP_REMOVED lines=16> */
.L_x_3005:
        /* <DEDUP_REMOVED lines=13> */
.L_x_2992:
[----:B------:R-:W-:Y:S05]  /*1e560*/  BSYNC B1 ;  /* 0x0000000000017941 */ /* 0x000fea0003800000 */
.L_x_2991:
[----:B------:R-:W2:Y:S04]  /*1e570*/  LDL.LU R0, [R1+0x34] ;  /* 0x0000340001007983 */ /* 0x000ea80000300800 */
[----:B------:R3:W-:Y:S04]  /*1e580*/  STL [R1+0x8], R7 ;  /* 0x0000080701007387 */ /* 0x0007e80000100800 */
[----:B------:R3:W-:Y:S02]  /*1e590*/  STL [R1+0x14], R11 ;  /* 0x0000140b01007387 */ /* 0x0007e40000100800 */
[----:B--23--:R-:W-:-:S07]  /*1e5a0*/  VIADD R0, R0, 0xfffffffd ;  /* 0xfffffffd00007836 */ /* 0x00cfce0000000000 */
.L_x_2990:
[----:B------:R-:W-:Y:S05]  /*1e5b0*/  BSYNC B2 ;  /* 0x0000000000027941 */ /* 0x000fea0003800000 */
.L_x_2989:
[----:B------:R-:W-:-:S13]  /*1e5c0*/  ISETP.NE.AND P0, PT, R2, RZ, PT ;  /* 0x000000ff0200720c */ /* 0x000fda0003f05270 */
[----:B------:R-:W-:Y:S05]  /*1e5d0*/  @!P0 BRA `(.L_x_2988) ;  /* 0x0000001400008947 */ /* 0x000fea0003800000 */
[----:B------:R3:W5:Y:S02]  /*1e5e0*/  LDL R7, [R1] ;  /* 0x0000000001077983 */ /* 0x0007640000100800 */
.L_x_3036:
[----:B0-2---:R-:W2:Y:S04]  /*1e5f0*/  LDL R4, [R1+0x24] ;  /* 0x0000240001047983 */ /* 0x005ea80000100800 */
[----:B------:R-:W4:Y:S04]  /*1e600*/  LDL R3, [R1+0x8] ;  /* 0x0000080001037983 */ /* 0x000f280000100800 */
[----:B---3--:R-:W3:Y:S01]  /*1e610*/  LDL R2, [R1+0x14] ;  /* 0x0000140001027983 */ /* 0x008ee20000100800 */
[----:B------:R-:W-:Y:S05]  /*1e620*/  YIELD ;  /* 0x0000000000007946 */ /* 0x000fea0003800000 */
[----:B------:R-:W-:Y:S01]  /*1e630*/  BSSY B1, `(.L_x_3006) ;  /* 0x000009a000017945 */ /* 0x000fe20003800000 */
[----:B--2---:R-:W-:Y:S01]  /*1e640*/  LOP3.LUT P1, RZ, R4, 0x1, RZ, 0xc0, !PT ;  /* 0x0000000104ff7812 */ /* 0x004fe2000782c0ff */
[----:B----4-:R-:W-:-:S05]  /*1e650*/  VIADD R4, R3, 0x1 ;  /* 0x0000000103047836 */ /* 0x010fca0000000000 */
[----:B------:R-:W-:-:S04]  /*1e660*/  ISETP.NE.AND P0, PT, R4, 0x2, PT ;  /* 0x000000020400780c */ /* 0x000fc80003f05270 */
[----:B------:R-:W-:Y:S02]  /*1e670*/  SEL R5, RZ, 0x1, P0 ;  /* 0x00000001ff057807 */ /* 0x000fe40000000000 */
[----:B------:R-:W-:Y:S02]  /*1e680*/  SEL R4, R4, RZ, P0 ;  /* 0x000000ff04047207 */ /* 0x000fe40000000000 */
[----:B---3--:R-:W-:Y:S01]  /*1e690*/  LOP3.LUT R5, R2, R5, RZ, 0x3c, !PT ;  /* 0x0000000502057212 */ /* 0x008fe200078e3cff */
        /* <DEDUP_REMOVED lines=25> */
.L_x_3008:
[----:B------:R-:W2:Y:S01]  /*1e830*/  LDL R2, [R1+0x4] ;  /* 0x0000040001027983 */ /* 0x000ea20000100800 */
[----:B------:R-:W-:Y:S01]  /*1e840*/  BSSY B2, `(.L_x_3009) ;  /* 0x0000005000027945 */ /* 0x000fe20003800000 */
[----:B--2---:R-:W-:Y:S01]  /*1e850*/  IMAD R3, R4, 0x8, R2 ;  /* 0x0000000804037824 */ /* 0x004fe200078e0202 */
[----:B------:R-:W-:-:S04]  /*1e860*/  SHF.L.U32 R2, R5, 0x1f, RZ ;  /* 0x0000001f05027819 */ /* 0x000fc800000006ff */
[----:B------:R-:W2:Y:S02]  /*1e870*/  SYNCS.PHASECHK.TRANS64.TRYWAIT P0, [R3+URZ+0x28840], R2 ;  /* 0x02884002030075a7 */ /* 0x000ea4000800017f */
[----:B--2---:R-:W-:Y:S05]  /*1e880*/  @!P0 BRA `(.L_x_3010) ;  /* 0x0000005000d08947 */ /* 0x004fea0003800000 */
.L_x_3176:
[----:B------:R-:W-:Y:S05]  /*1e890*/  BSYNC B2 ;  /* 0x0000000000027941 */ /* 0x000fea0003800000 */
.L_x_3009:
        /* <DEDUP_REMOVED lines=12> */
.L_x_3012:
[----:B------:R-:W-:Y:S05]  /*1e960*/  BSYNC B2 ;  /* 0x0000000000027941 */ /* 0x000fea0003800000 */
.L_x_3011:
        /* <DEDUP_REMOVED lines=13> */
.L_x_3013:
        /* <DEDUP_REMOVED lines=16> */
.L_x_3014:
        /* <DEDUP_REMOVED lines=17> */
.L_x_3177:
[----:B------:R-:W-:Y:S05]  /*1ec50*/  BSYNC B2 ;  /* 0x0000000000027941 */ /* 0x000fea0003800000 */
.L_x_3015:
        /* <DEDUP_REMOVED lines=11> */
.L_x_3018:
[----:B------:R-:W-:Y:S05]  /*1ed10*/  BSYNC B2 ;  /* 0x0000000000027941 */ /* 0x000fea0003800000 */
.L_x_3017:
        /* <DEDUP_REMOVED lines=14> */
.L_x_3019:
        /* <DEDUP_REMOVED lines=16> */
.L_x_3020:
        /* <DEDUP_REMOVED lines=13> */
.L_x_3007:
[----:B------:R-:W-:Y:S05]  /*1efd0*/  BSYNC B1 ;  /* 0x0000000000017941 */ /* 0x000fea0003800000 */
.L_x_3006:
        /* <DEDUP_REMOVED lines=12> */
[----:B------:R-:W-:Y:S01]  /*1f0a0*/  VIADD R6, R0, 0xffffffff ;  /* 0xffffffff00067836 */ /* 0x000fe20000000000 */
        /* <DEDUP_REMOVED lines=22> */
.L_x_3023:
[----:B------:R-:W4:Y:S01]  /*1f210*/  LDL R2, [R1+0x4] ;  /* 0x0000040001027983 */ /* 0x000f220000100800 */
[----:B------:R-:W-:Y:S01]  /*1f220*/  SHF.L.U32 R3, R11, 0x1f, RZ ;  /* 0x0000001f0b037819 */ /* 0x000fe200000006ff */
[----:B------:R-:W-:Y:S01]  /*1f230*/  BSSY B2, `(.L_x_3024) ;  /* 0x0000004000027945 */ /* 0x000fe20003800000 */
[----:B----4-:R-:W-:-:S04]  /*1f240*/  IMAD R2, R12, 0x8, R2 ;  /* 0x000000080c027824 */ /* 0x010fc800078e0202 */
[----:B------:R-:W4:Y:S02]  /*1f250*/  SYNCS.PHASECHK.TRANS64.TRYWAIT P0, [R2+URZ+0x28840], R3 ;  /* 0x02884003020075a7 */ /* 0x000f24000800017f */
[----:B----4-:R-:W-:Y:S05]  /*1f260*/  @!P0 BRA `(.L_x_3025) ;  /* 0x0000004800808947 */ /* 0x010fea0003800000 */
.L_x_3178:
[----:B------:R-:W-:Y:S05]  /*1f270*/  BSYNC B2 ;  /* 0x0000000000027941 */ /* 0x000fea0003800000 */
.L_x_3024:
        /* <DEDUP_REMOVED lines=12> */
.L_x_3027:
[----:B------:R-:W-:Y:S05]  /*1f340*/  BSYNC B2 ;  /* 0x0000000000027941 */ /* 0x000fea0003800000 */
.L_x_3026:
[----:B----4-:R-:W3:Y:S04]  /*1f350*/  LDL R2, [R1+0x8] ;  /* 0x0000080001027983 */ /* 0x010ee80000100800 */
[----:B------:R-:W4:Y:S04]  /*1f360*/  LDL R9, [R1+0x4] ;  /* 0x0000040001097983 */ /* 0x000f280000100800 */
        /* <DEDUP_REMOVED lines=13> */
.L_x_3028:
        /* <DEDUP_REMOVED lines=16> */
.L_x_3029:
        /* <DEDUP_REMOVED lines=15> */
.L_x_3179:
[----:B------:R-:W-:Y:S05]  /*1f630*/  BSYNC B2 ;  /* 0x0000000000027941 */ /* 0x000fea0003800000 */
.L_x_3030:
        /* <DEDUP_REMOVED lines=11> */
.L_x_3033:
[----:B------:R-:W-:Y:S05]  /*1f6f0*/  BSYNC B2 ;  /* 0x0000000000027941 */ /* 0x000fea0003800000 */
.L_x_3032:
        /* <DEDUP_REMOVED lines=13> */
.L_x_3034:
        /* <DEDUP_REMOVED lines=16> */
.L_x_3035:
        /* <DEDUP_REMOVED lines=13> */
.L_x_3022:
[----:B------:R-:W-:Y:S05]  /*1f9a0*/  BSYNC B1 ;  /* 0x0000000000017941 */ /* 0x000fea0003800000 */
.L_x_3021:
[C---:B------:R-:W-:Y:S01]  /*1f9b0*/  ISETP.GT.AND P0, PT, R0.reuse, 0x1, PT ;  /* 0x000000010000780c */ /* 0x040fe20003f04270 */
[----:B------:R-:W-:-:S12]  /*1f9c0*/  VIADD R0, R0, 0xfffffffe ;  /* 0xfffffffe00007836 */ /* 0x000fd80000000000 */
[----:B------:R-:W-:Y:S05]  /*1f9d0*/  @P0 BRA `(.L_x_3036) ;  /* 0xffffffec00040947 */ /* 0x000fea000383ffff */
.L_x_2988:
[----:B------:R-:W-:Y:S05]  /*1f9e0*/  BSYNC B0 ;  /* 0x0000000000007941 */ /* 0x000fea0003800000 */
.L_x_2987:
[----:B------:R-:W4:Y:S01]  /*1f9f0*/  S2R R3, SR_TID.X ;  /* 0x0000000000037919 */ /* 0x000f220000002100 */
[----:B------:R-:W-:Y:S01]  /*1fa00*/  BSSY B0, `(.L_x_3037) ;  /* 0x0000010000007945 */ /* 0x000fe20003800000 */
[----:B----4-:R-:W-:-:S04]  /*1fa10*/  LOP3.LUT R3, R3, 0x7f, RZ, 0xc0, !PT ;  /* 0x0000007f03037812 */ /* 0x010fc800078ec0ff */
[----:B------:R-:W-:-:S13]  /*1fa20*/  ISETP.NE.AND P0, PT, R3, RZ, PT ;  /* 0x000000ff0300720c */ /* 0x000fda0003f05270 */
[----:B------:R-:W-:Y:S05]  /*1fa30*/  @P0 BRA `(.L_x_3038) ;  /* 0x0000000000300947 */ /* 0x000fea0003800000 */
[----:B------:R-:W4:Y:S01]  /*1fa40*/  S2R R2, SR_LANEID ;  /* 0x0000000000027919 */ /* 0x000f220000000000 */
[----:B------:R-:W-:Y:S01]  /*1fa50*/  VOTEU.ANY UR4, UPT, PT ;  /* 0x0000000000047886 */ /* 0x000fe200038e0100 */
[----:B0-2---:R-:W0:Y:S01]  /*1fa60*/  LDC.64 R4, c[0x0][0xc60] ;  /* 0x00031800ff047b82 */ /* 0x005e220000000a00 */
[----:B------:R-:W4:Y:S02]  /*1fa70*/  FLO.U32 R0, UR4 ;  /* 0x0000000400007d00 */ /* 0x000f2400080e0000 */
[----:B----4-:R-:W-:-:S06]  /*1fa80*/  ISETP.EQ.U32.AND P0, PT, R0, R2, PT ;  /* 0x000000020000720c */ /* 0x010fcc0003f02070 */
[----:B------:R-:W0:Y:S07]  /*1fa90*/  POPC R2, UR4 ;  /* 0x0000000400027d09 */ /* 0x000e2e0008000000 */
[----:B0-----:R-:W2:Y:S04]  /*1faa0*/  @P0 ATOMG.E.ADD.STRONG.GPU PT, R2, desc[UR40][R4.64], R2 ;  /* 0x00000002040209a8 */ /* 0x001ea800081ee1e8 */
[----:B--2---:R0:W2:Y:S02]  /*1fab0*/  SHFL.IDX PT, R2, R2, R0, 0x1f ;  /* 0x00001f0002027589 */ /* 0x0040a400000e0000 */
[----:B0-----:R-:W0:Y:S02]  /*1fac0*/  S2R R0, SR_LTMASK ;  /* 0x0000000000007919 */ /* 0x001e240000003900 */
[----:B0-----:R-:W-:-:S06]  /*1fad0*/  LOP3.LUT R0, R0, UR4, RZ, 0xc0, !PT ;  /* 0x0000000400007c12 */ /* 0x001fcc000f8ec0ff */
[----:B------:R-:W2:Y:S02]  /*1fae0*/  POPC R0, R0 ;  /* 0x0000000000007309 */ /* 0x000ea40000000000 */
[----:B--2---:R-:W-:-:S07]  /*1faf0*/  IADD3 R16, R2, UR36, R0 ;  /* 0x0000002402107c10 */ /* 0x004fce000fffe000 */
.L_x_3038:
[----:B------:R-:W-:Y:S05]  /*1fb00*/  BSYNC B0 ;  /* 0x0000000000007941 */ /* 0x000fea0003800000 */
.L_x_3037:
[----:B------:R-:W4:Y:S01]  /*1fb10*/  LDL R0, [R1+0x24] ;  /* 0x0000240001007983 */ /* 0x000f220000100800 */
[----:B------:R-:W-:Y:S01]  /*1fb20*/  BSSY B0, `(.L_x_3039) ;  /* 0x0000040000007945 */ /* 0x000fe20003800000 */
[----:B----4-:R-:W-:-:S13]  /*1fb30*/  LOP3.LUT P0, RZ, R0, 0x1, RZ, 0xc0, !PT ;  /* 0x0000000100ff7812 */ /* 0x010fda000780c0ff */
[----:B------:R-:W-:Y:S05]  /*1fb40*/  @!P0 BRA `(.L_x_3040) ;  /* 0x0000000000f48947 */ /* 0x000fea0003800000 */
[----:B0-2---:R-:W2:Y:S04]  /*1fb50*/  LDL R4, [R1+0x4] ;  /* 0x0000040001047983 */ /* 0x005ea80000100800 */
[----:B------:R-:W2:Y:S04]  /*1fb60*/  LDL R0, [R1+0x8] ;  /* 0x0000080001007983 */ /* 0x000ea80000100800 */
[----:B------:R-:W4:Y:S01]  /*1fb70*/  LDL R2, [R1+0x14] ;  /* 0x0000140001027983 */ /* 0x000f220000100800 */
[----:B------:R-:W-:Y:S01]  /*1fb80*/  BSSY B1, `(.L_x_3041) ;  /* 0x0000006000017945 */ /* 0x000fe20003800000 */
[----:B------:R-:W-:Y:S01]  /*1fb90*/  ISETP.NE.AND P1, PT, R3, RZ, PT ;  /* 0x000000ff0300720c */ /* 0x000fe20003f25270 */
[----:B--2---:R-:W-:Y:S01]  /*1fba0*/  IMAD R0, R0, 0x8, R4 ;  /* 0x0000000800007824 */ /* 0x004fe200078e0204 */
[----:B----4-:R-:W-:-:S04]  /*1fbb0*/  SHF.L.U32 R2, R2, 0x1f, RZ ;  /* 0x0000001f02027819 */ /* 0x010fc800000006ff */
[----:B------:R-:W0:Y:S02]  /*1fbc0*/  SYNCS.PHASECHK.TRANS64.TRYWAIT P0, [R0+URZ+0x28860], R2 ;  /* 0x02886002000075a7 */ /* 0x000e24000800017f */
[----:B0-----:R-:W-:Y:S05]  /*1fbd0*/  @!P0 BRA `(.L_x_3042) ;  /* 0x00000040004c8947 */ /* 0x001fea0003800000 */
.L_x_3180:
[----:B------:R-:W-:Y:S05]  /*1fbe0*/  BSYNC B1 ;  /* 0x0000000000017941 */ /* 0x000fea0003800000 */
.L_x_3041:
        /* <DEDUP_REMOVED lines=9> */
.L_x_3044:
[----:B------:R-:W-:Y:S05]  /*1fc80*/  BSYNC B1 ;  /* 0x0000000000017941 */ /* 0x000fea0003800000 */
.L_x_3043:
        /* <DEDUP_REMOVED lines=14> */
.L_x_3045:
        /* <DEDUP_REMOVED lines=16> */
.L_x_3046:
        /* <DEDUP_REMOVED lines=11> */
.L_x_3040:
[----:B------:R-:W-:Y:S05]  /*1ff20*/  BSYNC B0 ;  /* 0x0000000000007941 */ /* 0x000fea0003800000 */
.L_x_3039:
[----:B------:R-:W4:Y:S04]  /*1ff30*/  LDL.LU R5, [R1+0x8] ;  /* 0x0000080001057983 */ /* 0x000f280000300800 */
[----:B0-2---:R-:W2:Y:S01]  /*1ff40*/  LDL.LU R4, [R1+0x14] ;  /* 0x0000140001047983 */ /* 0x005ea20000300800 */
[----:B----4-:R-:W-:-:S05]  /*1ff50*/  VIADD R0, R5, 0x1 ;  /* 0x0000000105007836 */ /* 0x010fca0000000000 */
[----:B------:R-:W-:-:S04]  /*1ff60*/  ISETP.NE.AND P0, PT, R0, 0x2, PT ;  /* 0x000000020000780c */ /* 0x000fc80003f05270 */
[----:B------:R-:W-:Y:S02]  /*1ff70*/  SEL R2, RZ, 0x1, P0 ;  /* 0x00000001ff027807 */ /* 0x000fe40000000000 */
[----:B------:R-:W-:Y:S02]  /*1ff80*/  SEL R0, R0, RZ, P0 ;  /* 0x000000ff00007207 */ /* 0x000fe40000000000 */
[----:B--2---:R-:W-:-:S03]  /*1ff90*/  LOP3.LUT R4, R4, R2, RZ, 0x3c, !PT ;  /* 0x0000000204047212 */ /* 0x004fc600078e3cff */
[----:B------:R0:W-:Y:S04]  /*1ffa0*/  STL [R1+0x8], R0 ;  /* 0x0000080001007387 */ /* 0x0001e80000100800 */
[----:B------:R0:W-:Y:S02]  /*1ffb0*/  STL [R1+0x14], R4 ;  /* 0x0000140401007387 */ /* 0x0001e40000100800 */
.L_x_2967:
[----:B------:R-:W-:Y:S05]  /*1ffc0*/  BSYNC B7 ;  /* 0x0000000000077941 */ /* 0x000fea0003800000 */
.L_x_2965:
[----:B0-----:R-:W2:Y:S02]  /*1ffd0*/  LDL R0, [R1+0x24] ;  /* 0x0000240001007983 */ /* 0x001ea40000100800 */
[----:B--2---:R-:W-:-:S13]  /*1ffe0*/  LOP3.LUT P0, RZ, R0, 0x2, RZ, 0xc0, !PT ;  /* 0x0000000200ff7812 */ /* 0x004fda000780c0ff */
[----:B------:R-:W-:Y:S05]  /*1fff0*/  @!P0 BRA `(.L_x_3047) ;  /* 0x0000000000288947 */ /* 0x000fea0003800000 */
[----:B------:R-:W-:Y:S05]  /*20000*/  WARPSYNC.ALL ;  /* 0x0000000000007948 */ /* 0x000fea0003800000 */
[----:B------:R-:W0:Y:S08]  /*20010*/  S2UR UR5, SR_CgaCtaId ;  /* 0x00000000000579c3 */ /* 0x000e300000008800 */
[----:B------:R-:W-:Y:S06]  /*20020*/  BAR.SYNC.DEFER_BLOCKING 0x5, 0x180 ;  /* 0x0146000000007b1d */ /* 0x000fec0000010000 */
[----:B------:R-:W-:-:S02]  /*20030*/  UMOV UR4, 0x400 ;  /* 0x0000040000047882 */ /* 0x000fc40000000000 */
[----:B0-----:R-:W-:-:S06]  /*20040*/  ULEA UR4, UR5, UR4, 0x18 ;  /* 0x0000000405047291 */ /* 0x001fcc000f8ec03f */
[----:B------:R-:W-:-:S05]  /*20050*/  IMAD.U32 R0, RZ, RZ, UR4 ;  /* 0x00000004ff007e24 */ /* 0x000fca000f8e00ff */
[----:B------:R2:W4:Y:S04]  /*20060*/  LDS.128 R16, [R0+0x288d0] ;  /* 0x0288d00000107984 */ /* 0x0005280000000c00 */
[----:B------:R2:W-:Y:S01]  /*20070*/  STL [R1+0x4], R0 ;  /* 0x0000040001007387 */ /* 0x0005e20000100800 */
[----:B------:R-:W-:Y:S06]  /*20080*/  BAR.ARV 0x4, 0x180 ;  /* 0x0106000000007b1d */ /* 0x000fec0000002000 */
[----:B------:R-:W-:Y:S05]  /*20090*/  BRA `(.L_x_3048) ;  /* 0x0000000800d87947 */ /* 0x000fea0003800000 */
.L_x_3047:
[----:B---3--:R-:W0:Y:S01]  /*200a0*/  S2R R6, SR_TID.X ;  /* 0x0000000000067919 */ /* 0x008e220000002100 */
[----:B------:R-:W-:Y:S01]  /*200b0*/  UMOV UR4, 0xffffffff ;  /* 0xffffffff00047882 */ /* 0x000fe20000000000 */
[----:B0-----:R-:W-:-:S04]  /*200c0*/  LOP3.LUT R6, R6, 0x1f, RZ, 0xc0, !PT ;  /* 0x0000001f06067812 */ /* 0x001fc800078ec0ff */
[----:B------:R-:W-:Y:S01]  /*200d0*/  ISETP.NE.AND P0, PT, R6, 0x1f, PT ;  /* 0x0000001f0600780c */ /* 0x000fe20003f05270 */
[----:B------:R-:W-:-:S12]  /*200e0*/  BRA.DIV UR4, `(.L_x_3049) ;  /* 0x0000003e041c7947 */ /* 0x000fd8000b800000 */
[----:B------:R-:W-:Y:S01]  /*200f0*/  IMAD.IADD R5, R19, 0x1, R6 ;  /* 0x0000000113057824 */ /* 0x000fe200078e0206 */
[----:B------:R-:W-:-:S04]  /*20100*/  ULDC UR4, c[0x0][0xc3c] ;  /* 0x00030f0000047ab9 */ /* 0x000fc80000000800 */
[----:B------:R-:W-:-:S13]  /*20110*/  ISETP.GE.OR P1, PT, R5, UR4, !P0 ;  /* 0x0000000405007c0c */ /* 0x000fda000c726670 */
[----:B------:R-:W0:Y:S02]  /*20120*/  @!P1 LDC.64 R2, c[0x0][0xc80] ;  /* 0x00032000ff029b82 */ /* 0x000e240000000a00 */
        /* <DEDUP_REMOVED lines=9> */
[----:B------:R-:W0:Y:S02]  /*201c0*/  SHFL.UP PT, R2, R3, 0x1, RZ ;  /* 0x0420000003027989 */ /* 0x000e2400000e00ff */
[----:B0-----:R-:W-:-:S05]  /*201d0*/  SEL R0, R2, RZ, P1 ;  /* 0x000000ff02007207 */ /* 0x001fca0000800000 */
[----:B------:R-:W-:Y:S02]  /*201e0*/  IMAD.IADD R2, R3, 0x1, R0 ;  /* 0x0000000103027824 */ /* 0x000fe400078e0200 */
[----:B------:R-:W-:Y:S04]  /*201f0*/  SHFL.IDX PT, R0, R16, RZ, 0x1f ;  /* 0x00001fff10007589 */ /* 0x000fe800000e0000 */
        /* <DEDUP_REMOVED lines=11> */
[----:B------:R-:W-:Y:S02]  /*202b0*/  IMAD.IADD R2, R2, 0x1, R5 ;  /* 0x0000000102027824 */ /* 0x000fe400078e0205 */
[----:B------:R0:W2:Y:S04]  /*202c0*/  SHFL.IDX PT, R5, R16, 0x1, 0x1f ;  /* 0x00201f0010057f89 */ /* 0x0000a800000e0000 */
[----:B------:R0:W3:Y:S02]  /*202d0*/  SHFL.IDX PT, R16, R2, 0x1f, 0x1f ;  /* 0x03e01f0002107f89 */ /* 0x0000e400000e0000 */
.L_x_3190:
[----:B------:R-:W-:Y:S02]  /*202e0*/  ULDC UR4, c[0x0][0xc38] ;  /* 0x00030e0000047ab9 */ /* 0x000fe40000000800 */
[----:B------:R-:W-:-:S04]  /*202f0*/  IMAD.U32 R4, RZ, RZ, UR4 ;  /* 0x00000004ff047e24 */ /* 0x000fc8000f8e00ff */
[----:B0--3--:R-:W-:-:S04]  /*20300*/  IMAD R16, R16, R4, RZ ;  /* 0x0000000410107224 */ /* 0x009fc800078e02ff */
[----:B--2---:R-:W-:-:S05]  /*20310*/  IMAD.IADD R5, R5, 0x1, R16 ;  /* 0x0000000105057824 */ /* 0x004fca00078e0210 */
[----:B------:R-:W-:-:S13]  /*20320*/  ISETP.GT.AND P6, PT, R5, R0, PT ;  /* 0x000000000500720c */ /* 0x000fda0003fc4270 */
[----:B------:R-:W-:Y:S05]  /*20330*/  @P6 BRA `(.L_x_3050) ;  /* 0x00000000009c6947 */ /* 0x000fea0003800000 */
.L_x_3055:
        /* <DEDUP_REMOVED lines=11> */
[----:B------:R-:W0:Y:S02]  /*203f0*/  LDC.64 R2, c[0x0][0xc80] ;  /* 0x00032000ff027b82 */ /* 0x000e240000000a00 */
[----:B0-----:R-:W-:-:S06]  /*20400*/  IMAD.WIDE R2, R4, 0x4, R2 ;  /* 0x0000000404027825 */ /* 0x001fcc00078e0202 */
[----:B------:R0:W5:Y:S02]  /*20410*/  LDG.E R3, desc[UR40][R2.64] ;  /* 0x0000002802037981 */ /* 0x000164000c1e1900 */
.L_x_3053:
[----:B------:R-:W-:Y:S05]  /*20420*/  BSYNC B0 ;  /* 0x0000000000007941 */ /* 0x000fea0003800000 */
.L_x_3052:
        /* <DEDUP_REMOVED lines=17> */
[----:B------:R0:W2:Y:S02]  /*20540*/  SHFL.IDX PT, R16, R2, 0x1f, 0x1f ;  /* 0x03e01f0002107f89 */ /* 0x0000a400000e0000 */
.L_x_3198:
[----:B------:R-:W-:Y:S02]  /*20550*/  ULDC UR4, c[0x0][0xc38] ;  /* 0x00030e0000047ab9 */ /* 0x000fe40000000800 */
[----:B------:R-:W-:-:S04]  /*20560*/  IMAD.U32 R4, RZ, RZ, UR4 ;  /* 0x00000004ff047e24 */ /* 0x000fc8000f8e00ff */
[----:B--2---:R-:W-:-:S04]  /*20570*/  IMAD R16, R16, R4, RZ ;  /* 0x0000000410107224 */ /* 0x004fc800078e02ff */
[----:B------:R-:W-:-:S05]  /*20580*/  IMAD.IADD R5, R16, 0x1, R5 ;  /* 0x0000000110057824 */ /* 0x000fca00078e0205 */
[----:B------:R-:W-:-:S13]  /*20590*/  ISETP.GT.AND P6, PT, R5, R0, PT ;  /* 0x000000000500720c */ /* 0x000fda0003fc4270 */
[----:B------:R-:W-:Y:S05]  /*205a0*/  @!P6 BRA `(.L_x_3055) ;  /* 0xfffffffc0064e947 */ /* 0x000fea000383ffff */
.L_x_3050:
        /* <DEDUP_REMOVED lines=8> */
.L_x_3202:
[----:B------:R-:W-:Y:S01]  /*20630*/  ISETP.NE.AND P0, PT, R5, RZ, PT ;  /* 0x000000ff0500720c */ /* 0x000fe20003f05270 */
[----:B------:R-:W-:-:S12]  /*20640*/  IMAD.MOV.U32 R5, RZ, RZ, RZ ;  /* 0x000000ffff057224 */ /* 0x000fd800078e00ff */
[----:B------:R-:W-:Y:S05]  /*20650*/  @!P0 BRA `(.L_x_3057) ;  /* 0x0000000000148947 */ /* 0x000fea0003800000 */
[----:B------:R-:W-:Y:S01]  /*20660*/  UMOV UR4, 0xffffffff ;  /* 0xffffffff00047882 */ /* 0x000fe20000000000 */
[----:B------:R-:W-:Y:S02]  /*20670*/  VIADD R12, R6, 0xffffffff ;  /* 0xffffffff060c7836 */ /* 0x000fe40000000000 */
[----:B------:R-:W-:Y:S05]  /*20680*/  BRA.DIV UR4, `(.L_x_3058) ;  /* 0x00000042040c7947 */ /* 0x000fea000b800000 */
[----:B0-----:R0:W4:Y:S02]  /*20690*/  SHFL.IDX PT, R2, R2, R12, 0x1f ;  /* 0x00001f0c02027589 */ /* 0x00112400000e0000 */
.L_x_3205:
[----:B----4-:R-:W-:-:S07]  /*206a0*/  IMAD.MOV.U32 R5, RZ, RZ, R2 ;  /* 0x000000ffff057224 */ /* 0x010fce00078e0002 */
.L_x_3057:
[----:B0-2---:R-:W0:Y:S01]  /*206b0*/  LDC.64 R2, c[0x0][0xc90] ;  /* 0x00032400ff027b82 */ /* 0x005e220000000a00 */
[----:B------:R-:W-:-:S04]  /*206c0*/  IMAD.IADD R19, R6, 0x1, R19 ;  /* 0x0000000106137824 */ /* 0x000fc800078e0213 */
[----:B0-----:R-:W-:-:S05]  /*206d0*/  IMAD.WIDE R2, R19, 0x4, R2 ;  /* 0x0000000413027825 */ /* 0x001fca00078e0202 */
[----:B-----5:R-:W3:Y:S01]  /*206e0*/  LDG.E R7, desc[UR40][R2.64] ;  /* 0x0000002802077981 */ /* 0x020ee2000c1e1900 */
[----:B------:R-:W-:-:S04]  /*206f0*/  IMAD R16, R5, R4, R16 ;  /* 0x0000000405107224 */ /* 0x000fc800078e0210 */
[----:B------:R-:W-:Y:S02]  /*20700*/  IMAD.IADD R0, R0, 0x1, -R16 ;  /* 0x0000000100007824 */ /* 0x000fe400078e0a10 */
[----:B---3--:R-:W-:-:S05]  /*20710*/  IMAD R6, R17, R7, RZ ;  /* 0x0000000711067224 */ /* 0x008fca00078e02ff */
        /* <DEDUP_REMOVED lines=59> */
.L_x_3051:
[----:B------:R-:W-:Y:S01]  /*20ad0*/  UMOV UR4, URZ ;  /* 0x0000003f00047c82 */ /* 0x000fe20008000000 */
[----:B------:R-:W-:Y:S01]  /*20ae0*/  UMOV UR5, URZ ;  /* 0x0000003f00057c82 */ /* 0x000fe20008000000 */
[----:B------:R-:W-:Y:S01]  /*20af0*/  ULDC UR6, c[0x0][0xc3c] ;  /* 0x00030f0000067ab9 */ /* 0x000fe20000000800 */
[----:B------:R-:W-:Y:S02]  /*20b00*/  IMAD.MOV.U32 R16, RZ, RZ, R0 ;  /* 0x000000ffff107224 */ /* 0x000fe400078e0000 */
[----:B------:R-:W-:Y:S02]  /*20b10*/  IMAD.U32 R17, RZ, RZ, UR4 ;  /* 0x00000004ff117e24 */ /* 0x000fe4000f8e00ff */
[----:B------:R-:W-:Y:S02]  /*20b20*/  IMAD.U32 R18, RZ, RZ, UR5 ;  /* 0x00000005ff127e24 */ /* 0x000fe4000f8e00ff */
[----:B------:R-:W-:-:S07]  /*20b30*/  IMAD.U32 R19, RZ, RZ, UR6 ;  /* 0x00000006ff137e24 */ /* 0x000fce000f8e00ff */
.L_x_3059:
        /* <DEDUP_REMOVED lines=12> */
.L_x_3048:
[----:B------:R-:W-:Y:S02]  /*20c00*/  ULDC UR4, c[0x0][0xc3c] ;  /* 0x00030f0000047ab9 */ /* 0x000fe40000000800 */
[----:B----4-:R-:W-:-:S13]  /*20c10*/  ISETP.GE.AND P0, PT, R19, UR4, PT ;  /* 0x0000000413007c0c */ /* 0x010fda000bf06270 */
[----:B------:R-:W-:Y:S05]  /*20c20*/  @!P0 BRA `(.L_x_3060) ;  /* 0xffffff9800a08947 */ /* 0x000fea000383ffff */
[----:B------:R-:W-:Y:S05]  /*20c30*/  BSYNC B8 ;  /* 0x0000000000087941 */ /* 0x000fea0003800000 */
.L_x_2925:
        /* <DEDUP_REMOVED lines=12> */
.L_x_3206:
[----:B------:R-:W-:Y:S05]  /*20d00*/  BSYNC B0 ;  /* 0x0000000000007941 */ /* 0x000fea0003800000 */
.L_x_3061:
[----:B------:R-:W-:-:S03]  /*20d10*/  UMOV UR4, 0xffffffff ;  /* 0xffffffff00047882 */ /* 0x000fc60000000000 */
[----:B------:R-:W-:Y:S05]  /*20d20*/  BRA.DIV UR4, `(.L_x_3063) ;  /* 0x0000003a04a07947 */ /* 0x000fea000b800000 */
[----:B------:R-:W2:Y:S02]  /*20d30*/  S2R R2, SR_TID.X ;  /* 0x0000000000027919 */ /* 0x000ea40000002100 */
[----:B--2---:R-:W-:-:S04]  /*20d40*/  SHF.R.U32.HI R2, RZ, 0x5, R2 ;  /* 0x00000005ff027819 */ /* 0x004fc80000011602 */
[----:B------:R-:W-:-:S05]  /*20d50*/  LOP3.LUT R2, R2, 0x3, RZ, 0xc0, !PT ;  /* 0x0000000302027812 */ /* 0x000fca00078ec0ff */
[----:B------:R2:W4:Y:S02]  /*20d60*/  SHFL.IDX PT, R14, R2, RZ, 0x1f ;  /* 0x00001fff020e7589 */ /* 0x00052400000e0000 */
.L_x_3209:
[----:B----4-:R-:W-:-:S13]  /*20d70*/  ISETP.NE.AND P0, PT, R14, RZ, PT ;  /* 0x000000ff0e00720c */ /* 0x010fda0003f05270 */
[----:B------:R-:W-:Y:S05]  /*20d80*/  @P0 BRA `(.L_x_2712) ;  /* 0x0000000000940947 */ /* 0x000fea0003800000 */
[----:B------:R-:W-:-:S03]  /*20d90*/  UMOV UR4, 0xffffffff ;  /* 0xffffffff00047882 */ /* 0x000fc60000000000 */
[----:B------:R-:W-:Y:S05]  /*20da0*/  BRA.DIV UR4, `(.L_x_3064) ;  /* 0x0000003a04b47947 */ /* 0x000fea000b800000 */
[----:B------:R-:W-:-:S13]  /*20db0*/  ELECT P6, URZ, PT ;  /* 0x00000000003f782f */ /* 0x000fda00038c0000 */
.L_x_3212:
[----:B------:R-:W-:Y:S05]  /*20dc0*/  @!P6 BRA `(.L_x_2712) ;  /* 0x000000000084e947 */ /* 0x000fea0003800000 */
[----:B--2---:R-:W2:Y:S02]  /*20dd0*/  LDL.LU R2, [R1+0x58] ;  /* 0x0000580001027983 */ /* 0x004ea40000300800 */
[----:B--2---:R-:W-:-:S04]  /*20de0*/  LOP3.LUT R2, R2, 0x2, RZ, 0xfc, !PT ;  /* 0x0000000202027812 */ /* 0x004fc800078efcff */
[----:B------:R-:W-:-:S13]  /*20df0*/  ISETP.NE.AND P2, PT, R2, 0x3, PT ;  /* 0x000000030200780c */ /* 0x000fda0003f45270 */
[----:B------:R-:W-:Y:S05]  /*20e00*/  @!P2 BRA `(.L_x_3065) ;  /* 0x000000000004a947 */ /* 0x000fea0003800000 */
[----:B------:R-:W-:Y:S01]  /*20e10*/  BPT.TRAP 0x1 ;  /* 0x000000040000795c */ /* 0x000fe20000300000 */
.L_x_3065:
[----:B0-----:R-:W2:Y:S04]  /*20e20*/  LDL R3, [R1+0x8] ;  /* 0x0000080001037983 */ /* 0x001ea80000100800 */
[----:B---3-5:R-:W3:Y:S01]  /*20e30*/  LDL.LU R7, [R1+0x14] ;  /* 0x0000140001077983 */ /* 0x028ee20000300800 */
        /* <DEDUP_REMOVED lines=12> */
.L_x_3213:
[----:B------:R-:W2:Y:S02]  /*20f00*/  SYNCS.PHASECHK.TRANS64.TRYWAIT P0, [R7+URZ], R2 ;  /* 0x00000002070075a7 */ /* 0x000ea4000800017f */
[----:B--2---:R-:W-:Y:S05]  /*20f10*/  @!P0 BRA `(.L_x_3067) ;  /* 0x00000038008c8947 */ /* 0x004fea0003800000 */
.L_x_3214:
[----:B------:R-:W-:Y:S05]  /*20f20*/  @!P2 BRA `(.L_x_3068) ;  /* 0x000000000004a947 */ /* 0x000fea0003800000 */
[----:B------:R-:W-:Y:S01]  /*20f30*/  BPT.TRAP 0x1 ;  /* 0x000000040000795c */ /* 0x000fe20000300000 */
.L_x_3068:
[----:B------:R-:W3:Y:S01]  /*20f40*/  LDL.LU R4, [R1+0x8] ;  /* 0x0000080001047983 */ /* 0x000ee20000300800 */
[----:B------:R-:W-:-:S04]  /*20f50*/  VIADD R0, R0, 0x28860 ;  /* 0x0002886000007836 */ /* 0x000fc80000000000 */
[----:B---3--:R-:W-:-:S04]  /*20f60*/  IMAD R4, R4, 0x8, R0 ;  /* 0x0000000804047824 */ /* 0x008fc800078e0200 */
[----:B------:R-:W3:Y:S02]  /*20f70*/  SYNCS.PHASECHK.TRANS64.TRYWAIT P0, [R4+URZ], R5 ;  /* 0x00000005040075a7 */ /* 0x000ee4000800017f */
[----:B---3--:R-:W-:Y:S05]  /*20f80*/  @!P0 BRA `(.L_x_3069) ;  /* 0x0000003800848947 */ /* 0x008fea0003800000 */
.L_x_3215:
[----:B------:R-:W-:-:S07]  /*20f90*/  IMAD R3, R3, 0x8, R0 ;  /* 0x0000000803037824 */ /* 0x000fce00078e0200 */
.L_x_3070:
[----:B----4-:R4:W0:Y:S02]  /*20fa0*/  SYNCS.PHASECHK.TRANS64.TRYWAIT P0, [R3+URZ], R2 ;  /* 0x00000002030075a7 */ /* 0x010824000800017f */
[----:B0-----:R-:W-:Y:S05]  /*20fb0*/  @!P0 NANOSLEEP.SYNCS 0x989680 ;  /* 0x009896800000895d */ /* 0x001fea0003900000 */
[----:B------:R-:W0:Y:S02]  /*20fc0*/  @!P0 SYNCS.PHASECHK.TRANS64 P0, [R3+URZ], R2 ;  /* 0x00000002030085a7 */ /* 0x000e24000800007f */
[----:B0-----:R-:W-:Y:S05]  /*20fd0*/  @!P0 BRA `(.L_x_3070) ;  /* 0xfffffffc00f08947 */ /* 0x001fea000383ffff */
.L_x_2712:
[----:B------:R-:W-:Y:S05]  /*20fe0*/  BSYNC B9 ;  /* 0x0000000000097941 */ /* 0x000fea0003800000 */
.L_x_2709:
[----:B------:R-:W-:Y:S05]  /*20ff0*/  EXIT ;  /* 0x000000000000794d */ /* 0x000fea0003800000 */
.L_x_2734:
[----:B0-----:R0:W1:Y:S02]  /*21000*/  SYNCS.PHASECHK.TRANS64.TRYWAIT P6, [R110+URZ+0x28890], R119 ;  /* 0x028890776e0075a7 */ /* 0x00106400080c017f */
[----:B-1----:R-:W-:Y:S05]  /*21010*/  @!P6 NANOSLEEP.SYNCS 0x989680 ;  /* 0x009896800000e95d */ /* 0x002fea0003900000 */
[----:B------:R-:W1:Y:S02]  /*21020*/  @!P6 SYNCS.PHASECHK.TRANS64 P6, [R110+URZ+0x28890], R119 ;  /* 0x028890776e00e5a7 */ /* 0x000e6400080c007f */
[----:B-1----:R-:W-:Y:S05]  /*21030*/  @!P6 BRA `(.L_x_2734) ;  /* 0xfffffffc00f0e947 */ /* 0x002fea000383ffff */
[----:B------:R-:W-:Y:S05]  /*21040*/  BRA `(.L_x_3071) ;  /* 0xfffffe2000607947 */ /* 0x000fea000383ffff */
.L_x_2770:
[----:B0-----:R0:W1:Y:S02]  /*21050*/  SYNCS.PHASECHK.TRANS64.TRYWAIT P4, [R110+URZ+0x28890], R119 ;  /* 0x028890776e0075a7 */ /* 0x001064000808017f */
[----:B-1----:R-:W-:Y:S05]  /*21060*/  @!P4 NANOSLEEP.SYNCS 0x989680 ;  /* 0x009896800000c95d */ /* 0x002fea0003900000 */
[----:B------:R-:W1:Y:S02]  /*21070*/  @!P4 SYNCS.PHASECHK.TRANS64 P4, [R110+URZ+0x28890], R119 ;  /* 0x028890776e00c5a7 */ /* 0x000e64000808007f */
[----:B-1----:R-:W-:Y:S05]  /*21080*/  @!P4 BRA `(.L_x_2770) ;  /* 0xfffffffc00f0c947 */ /* 0x002fea000383ffff */
[----:B------:R-:W-:Y:S05]  /*21090*/  BRA `(.L_x_3072) ;  /* 0xfffffe4800807947 */ /* 0x000fea000383ffff */
.L_x_2787:
[----:B0-----:R0:W1:Y:S02]  /*210a0*/  SYNCS.PHASECHK.TRANS64.TRYWAIT P3, [R110+URZ+0x28890], R119 ;  /* 0x028890776e0075a7 */ /* 0x001064000806017f */
[----:B-1----:R-:W-:Y:S05]  /*210b0*/  @!P3 NANOSLEEP.SYNCS 0x989680 ;  /* 0x009896800000b95d */ /* 0x002fea0003900000 */
[----:B------:R-:W1:Y:S02]  /*210c0*/  @!P3 SYNCS.PHASECHK.TRANS64 P3, [R110+URZ+0x28890], R119 ;  /* 0x028890776e00b5a7 */ /* 0x000e64000806007f */
[----:B-1----:R-:W-:Y:S05]  /*210d0*/  @!P3 BRA `(.L_x_2787) ;  /* 0xfffffffc00f0b947 */ /* 0x002fea000383ffff */
[----:B------:R-:W-:Y:S05]  /*210e0*/  BRA `(.L_x_3073) ;  /* 0xfffffe6c00087947 */ /* 0x000fea000383ffff */
.L_x_2797:
[----:B--2---:R2:W3:Y:S02]  /*210f0*/  SYNCS.PHASECHK.TRANS64.TRYWAIT P0, [R110+URZ+0x288b0], R119 ;  /* 0x0288b0776e0075a7 */ /* 0x0044e4000800017f */
[----:B---3--:R-:W-:Y:S05]  /*21100*/  @!P0 NANOSLEEP.SYNCS 0x989680 ;  /* 0x009896800000895d */ /* 0x008fea0003900000 */
[----:B------:R-:W3:Y:S02]  /*21110*/  @!P0 SYNCS.PHASECHK.TRANS64 P0, [R110+URZ+0x288b0], R119 ;  /* 0x0288b0776e0085a7 */ /* 0x000ee4000800007f */
[----:B---3--:R-:W-:Y:S05]  /*21120*/  @!P0 BRA `(.L_x_2797) ;  /* 0xfffffffc00f08947 */ /* 0x008fea000383ffff */
[----:B------:R-:W-:Y:S05]  /*21130*/  BRA `(.L_x_3074) ;  /* 0xfffffe7000a47947 */ /* 0x000fea000383ffff */
.L_x_2809:
        /* <DEDUP_REMOVED lines=8> */
.L_x_3076:
[----:B------:R-:W-:Y:S05]  /*211c0*/  BSYNC B0 ;  /* 0x0000000000007941 */ /* 0x000fea0003800000 */
.L_x_3075:
[----:B------:R-:W-:Y:S01]  /*211d0*/  IMAD.MOV.U32 R190, RZ, RZ, R14 ;  /* 0x000000ffffbe7224 */ /* 0x000fe200078e000e */
[----:B------:R-:W-:Y:S06]  /*211e0*/  BRA `(.L_x_3077) ;  /* 0xfffffe7c00007947 */ /* 0x000fec000383ffff */
.L_x_2819:
        /* <DEDUP_REMOVED lines=8> */
.L_x_3079:
[----:B------:R-:W-:Y:S05]  /*21270*/  BSYNC B1 ;  /* 0x0000000000017941 */ /* 0x000fea0003800000 */
.L_x_3078:
        /* <DEDUP_REMOVED lines=8> */
.L_x_3080:
[----:B------:R-:W-:Y:S02]  /*21300*/  IMAD.MOV.U32 R13, RZ, RZ, R8 ;  /* 0x000000ffff0d7224 */ /* 0x000fe400078e0008 */
[----:B------:R-:W-:-:S07]  /*21310*/  IMAD.MOV.U32 R3, RZ, RZ, R14 ;  /* 0x000000ffff037224 */ /* 0x000fce00078e000e */
[----:B------:R-:W-:Y:S05]  /*21320*/  WARPSYNC.COLLECTIVE R15, `(.L_x_3081) ;  /* 0x000000000f087348 */ /* 0x000fea0003c00000 */
[----:B------:R0:W1:Y:S02]  /*21330*/  SHFL.IDX P6, R14, R13, R12, R11 ;  /* 0x0000000c0d0e7389 */ /* 0x00006400000c000b */
[----:B01----:R-:W-:Y:S01]  /*21340*/  ENDCOLLECTIVE ;  /* 0x000000000000791b */ /* 0x003fe20003800000 */
.L_x_3081:
[----:B------:R-:W-:Y:S02]  /*21350*/  IMAD.MOV.U32 R13, RZ, RZ, R7 ;  /* 0x000000ffff0d7224 */ /* 0x000fe400078e0007 */
[----:B------:R-:W-:-:S07]  /*21360*/  IMAD.MOV.U32 R4, RZ, RZ, R14 ;  /* 0x000000ffff047224 */ /* 0x000fce00078e000e */
[----:B------:R-:W-:Y:S05]  /*21370*/  WARPSYNC.COLLECTIVE R15, `(.L_x_3082) ;  /* 0x000000000f087348 */ /* 0x000fea0003c00000 */
[----:B------:R0:W1:Y:S02]  /*21380*/  SHFL.IDX P6, R14, R13, R12, R11 ;  /* 0x0000000c0d0e7389 */ /* 0x00006400000c000b */
[----:B01----:R-:W-:Y:S01]  /*21390*/  ENDCOLLECTIVE ;  /* 0x000000000000791b */ /* 0x003fe20003800000 */
.L_x_3082:
[----:B------:R-:W-:Y:S05]  /*213a0*/  BRA `(.L_x_3083) ;  /* 0xfffffe80004c7947 */ /* 0x000fea000383ffff */
.L_x_2822:
        /* <DEDUP_REMOVED lines=8> */
.L_x_3085:
[----:B------:R-:W-:Y:S05]  /*21430*/  BSYNC B1 ;  /* 0x0000000000017941 */ /* 0x000fea0003800000 */
.L_x_3084:
        /* <DEDUP_REMOVED lines=8> */
.L_x_3086:
[----:B------:R-:W-:Y:S02]  /*214c0*/  IMAD.MOV.U32 R13, RZ, RZ, R8 ;  /* 0x000000ffff0d7224 */ /* 0x000fe400078e0008 */
[----:B------:R-:W-:-:S07]  /*214d0*/  IMAD.MOV.U32 R3, RZ, RZ, R14 ;  /* 0x000000ffff037224 */ /* 0x000fce00078e000e */
[----:B------:R-:W-:Y:S05]  /*214e0*/  WARPSYNC.COLLECTIVE R15, `(.L_x_3087) ;  /* 0x000000000f087348 */ /* 0x000fea0003c00000 */
[----:B------:R0:W1:Y:S02]  /*214f0*/  SHFL.IDX P6, R14, R13, R12, R11 ;  /* 0x0000000c0d0e7389 */ /* 0x00006400000c000b */
[----:B01----:R-:W-:Y:S01]  /*21500*/  ENDCOLLECTIVE ;  /* 0x000000000000791b */ /* 0x003fe20003800000 */
.L_x_3087:
[----:B------:R-:W-:Y:S02]  /*21510*/  IMAD.MOV.U32 R13, RZ, RZ, R7 ;  /* 0x000000ffff0d7224 */ /* 0x000fe400078e0007 */
[----:B------:R-:W-:-:S07]  /*21520*/  IMAD.MOV.U32 R4, RZ, RZ, R14 ;  /* 0x000000ffff047224 */ /* 0x000fce00078e000e */
[----:B------:R-:W-:Y:S05]  /*21530*/  WARPSYNC.COLLECTIVE R15, `(.L_x_3088) ;  /* 0x000000000f087348 */ /* 0x000fea0003c00000 */
[----:B------:R0:W1:Y:S02]  /*21540*/  SHFL.IDX P6, R14, R13, R12, R11 ;  /* 0x0000000c0d0e7389 */ /* 0x00006400000c000b */
[----:B01----:R-:W-:Y:S01]  /*21550*/  ENDCOLLECTIVE ;  /* 0x000000000000791b */ /* 0x003fe20003800000 */
.L_x_3088:
[----:B------:R-:W-:Y:S05]  /*21560*/  BRA `(.L_x_3089) ;  /* 0xfffffe8000b87947 */ /* 0x000fea000383ffff */
.L_x_2825:
        /* <DEDUP_REMOVED lines=8> */
.L_x_3091:
[----:B------:R-:W-:Y:S05]  /*215f0*/  BSYNC B1 ;  /* 0x0000000000017941 */ /* 0x000fea0003800000 */
.L_x_3090:
        /* <DEDUP_REMOVED lines=8> */
.L_x_3092:
[----:B------:R-:W-:Y:S02]  /*21680*/  IMAD.MOV.U32 R13, RZ, RZ, R8 ;  /* 0x000000ffff0d7224 */ /* 0x000fe400078e0008 */
[----:B------:R-:W-:-:S07]  /*21690*/  IMAD.MOV.U32 R3, RZ, RZ, R14 ;  /* 0x000000ffff037224 */ /* 0x000fce00078e000e */
[----:B------:R-:W-:Y:S05]  /*216a0*/  WARPSYNC.COLLECTIVE R15, `(.L_x_3093) ;  /* 0x000000000f087348 */ /* 0x000fea0003c00000 */
[----:B------:R0:W1:Y:S02]  /*216b0*/  SHFL.IDX P6, R14, R13, R12, R11 ;  /* 0x0000000c0d0e7389 */ /* 0x00006400000c000b */
[----:B01----:R-:W-:Y:S01]  /*216c0*/  ENDCOLLECTIVE ;  /* 0x000000000000791b */ /* 0x003fe20003800000 */
.L_x_3093:
[----:B------:R-:W-:Y:S02]  /*216d0*/  IMAD.MOV.U32 R13, RZ, RZ, R7 ;  /* 0x000000ffff0d7224 */ /* 0x000fe400078e0007 */
[----:B------:R-:W-:-:S07]  /*216e0*/  IMAD.MOV.U32 R4, RZ, RZ, R14 ;  /* 0x000000ffff047224 */ /* 0x000fce00078e000e */
[----:B------:R-:W-:Y:S05]  /*216f0*/  WARPSYNC.COLLECTIVE R15, `(.L_x_3094) ;  /* 0x000000000f087348 */ /* 0x000fea0003c00000 */
[----:B------:R0:W1:Y:S02]  /*21700*/  SHFL.IDX P6, R14, R13, R12, R11 ;  /* 0x0000000c0d0e7389 */ /* 0x00006400000c000b */
[----:B01----:R-:W-:Y:S01]  /*21710*/  ENDCOLLECTIVE ;  /* 0x000000000000791b */ /* 0x003fe20003800000 */
.L_x_3094:
[----:B------:R-:W-:Y:S05]  /*21720*/  BRA `(.L_x_3095) ;  /* 0xfffffe84001c7947 */ /* 0x000fea000383ffff */
.L_x_2828:
        /* <DEDUP_REMOVED lines=8> */
.L_x_3097:
[----:B------:R-:W-:Y:S05]  /*217b0*/  BSYNC B1 ;  /* 0x0000000000017941 */ /* 0x000fea0003800000 */
.L_x_3096:
        /* <DEDUP_REMOVED lines=8> */
.L_x_3098:
[----:B------:R-:W-:Y:S02]  /*21840*/  IMAD.MOV.U32 R13, RZ, RZ, R8 ;  /* 0x000000ffff0d7224 */ /* 0x000fe400078e0008 */
[----:B------:R-:W-:-:S07]  /*21850*/  IMAD.MOV.U32 R3, RZ, RZ, R14 ;  /* 0x000000ffff037224 */ /* 0x000fce00078e000e */
[----:B------:R-:W-:Y:S05]  /*21860*/  WARPSYNC.COLLECTIVE R15, `(.L_x_3099) ;  /* 0x000000000f087348 */ /* 0x000fea0003c00000 */
[----:B------:R0:W1:Y:S02]  /*21870*/  SHFL.IDX P6, R14, R13, R12, R11 ;  /* 0x0000000c0d0e7389 */ /* 0x00006400000c000b */
[----:B01----:R-:W-:Y:S01]  /*21880*/  ENDCOLLECTIVE ;  /* 0x000000000000791b */ /* 0x003fe20003800000 */
.L_x_3099:
[----:B------:R-:W-:Y:S02]  /*21890*/  IMAD.MOV.U32 R13, RZ, RZ, R7 ;  /* 0x000000ffff0d7224 */ /* 0x000fe400078e0007 */
[----:B------:R-:W-:-:S07]  /*218a0*/  IMAD.MOV.U32 R4, RZ, RZ, R14 ;  /* 0x000000ffff047224 */ /* 0x000fce00078e000e */
[----:B------:R-:W-:Y:S05]  /*218b0*/  WARPSYNC.COLLECTIVE R15, `(.L_x_3100) ;  /* 0x000000000f087348 */ /* 0x000fea0003c00000 */
[----:B------:R0:W1:Y:S02]  /*218c0*/  SHFL.IDX P6, R14, R13, R12, R11 ;  /* 0x0000000c0d0e7389 */ /* 0x00006400000c000b */
[----:B01----:R-:W-:Y:S01]  /*218d0*/  ENDCOLLECTIVE ;  /* 0x000000000000791b */ /* 0x003fe20003800000 */
.L_x_3100:
[----:B------:R-:W-:Y:S05]  /*218e0*/  BRA `(.L_x_3101) ;  /* 0xfffffe8400887947 */ /* 0x000fea000383ffff */
.L_x_2832:
[----:B0-----:R0:W1:Y:S02]  /*218f0*/  SYNCS.PHASECHK.TRANS64.TRYWAIT P0, [R2+URZ+0x28800], R5 ;  /* 0x02880005020075a7 */ /* 0x001064000800017f */
[----:B-1----:R-:W-:Y:S05]  /*21900*/  @!P0 NANOSLEEP.SYNCS 0x989680 ;  /* 0x009896800000895d */ /* 0x002fea0003900000 */
[----:B------:R-:W1:Y:S02]  /*21910*/  @!P0 SYNCS.PHASECHK.TRANS64 P0, [R2+URZ+0x28800], R5 ;  /* 0x02880005020085a7 */ /* 0x000e64000800007f */
[----:B-1----:R-:W-:Y:S05]  /*21920*/  @!P0 BRA `(.L_x_2832) ;  /* 0xfffffffc00f08947 */ /* 0x002fea000383ffff */
[----:B------:R-:W-:Y:S05]  /*21930*/  BRA `(.L_x_3102) ;  /* 0xfffffe8800487947 */ /* 0x000fea000383ffff */
.L_x_2848:
        /* <DEDUP_REMOVED lines=9> */
.L_x_3104:
[----:B------:R-:W-:Y:S05]  /*219d0*/  BSYNC B1 ;  /* 0x0000000000017941 */ /* 0x000fea0003800000 */
.L_x_3103:
        /* <DEDUP_REMOVED lines=10> */
.L_x_3105:
        /* <DEDUP_REMOVED lines=8> */
.L_x_3106:
        /* <DEDUP_REMOVED lines=10> */
.L_x_3107:
        /* <DEDUP_REMOVED lines=9> */
.L_x_3108:
        /* <DEDUP_REMOVED lines=12> */
.L_x_3109:
        /* <DEDUP_REMOVED lines=8> */
.L_x_3110:
[----:B------:R-:W-:Y:S02]  /*21d70*/  @!P1 IMAD.MOV.U32 R50, RZ, RZ, R26 ;  /* 0x000000ffff329224 */ /* 0x000fe400078e001a */
[----:B------:R-:W-:Y:S02]  /*21d80*/  IMAD.MOV.U32 R13, RZ, RZ, R34 ;  /* 0x000000ffff0d7224 */ /* 0x000fe400078e0022 */
[----:B------:R-:W-:Y:S02]  /*21d90*/  @!P1 IMAD.MOV.U32 R51, RZ, RZ, R27 ;  /* 0x000000ffff339224 */ /* 0x000fe400078e001b */
[----:B------:R-:W-:-:S07]  /*21da0*/  IMAD.MOV.U32 R9, RZ, RZ, R14 ;  /* 0x000000ffff097224 */ /* 0x000fce00078e000e */
[----:B------:R-:W-:Y:S05]  /*21db0*/  WARPSYNC.COLLECTIVE R15, `(.L_x_3111) ;  /* 0x000000000f087348 */ /* 0x000fea0003c00000 */
[----:B------:R0:W1:Y:S02]  /*21dc0*/  SHFL.IDX P6, R14, R13, R12, R11 ;  /* 0x0000000c0d0e7389 */ /* 0x00006400000c000b */
[----:B01----:R-:W-:Y:S01]  /*21dd0*/  ENDCOLLECTIVE ;  /* 0x000000000000791b */ /* 0x003fe20003800000 */
.L_x_3111:
        /* <DEDUP_REMOVED lines=18> */
.L_x_2851:
        /* <DEDUP_REMOVED lines=8> */
.L_x_3114:
[----:B------:R-:W-:Y:S05]  /*21f80*/  BSYNC B1 ;  /* 0x0000000000017941 */ /* 0x000fea0003800000 */
.L_x_3113:
        /* <DEDUP_REMOVED lines=9> */
.L_x_3115:
        /* <DEDUP_REMOVED lines=8> */
.L_x_3116:
[----:B------:R-:W-:-:S05]  /*220a0*/  @!P1 IADD3 R8, P2, R8, R31, RZ ;  /* 0x0000001f08089210 */ /* 0x000fca0007f5e0ff */
[----:B------:R-:W-:Y:S02]  /*220b0*/  @!P1 IMAD.X R9, R3, 0x1, R29, P2 ;  /* 0x0000000103099824 */ /* 0x000fe400010e061d */
[----:B------:R-:W-:Y:S02]  /*220c0*/  IMAD.MOV.U32 R13, RZ, RZ, R34 ;  /* 0x000000ffff0d7224 */ /* 0x000fe400078e0022 */
[----:B------:R-:W-:-:S07]  /*220d0*/  IMAD.MOV.U32 R28, RZ, RZ, R14 ;  /* 0x000000ffff1c7224 */ /* 0x000fce00078e000e */
[----:B------:R-:W-:Y:S05]  /*220e0*/  WARPSYNC.COLLECTIVE R15, `(.L_x_3117) ;  /* 0x000000000f087348 */ /* 0x000fea0003c00000 */
[----:B------:R0:W1:Y:S02]  /*220f0*/  SHFL.IDX P6, R14, R13, R12, R11 ;  /* 0x0000000c0d0e7389 */ /* 0x00006400000c000b */
[----:B01----:R-:W-:Y:S01]  /*22100*/  ENDCOLLECTIVE ;  /* 0x000000000000791b */ /* 0x003fe20003800000 */
.L_x_3117:
        /* <DEDUP_REMOVED lines=23> */
.L_x_3118:
        /* <DEDUP_REMOVED lines=19> */
.L_x_3119:
[----:B------:R-:W-:Y:S02]  /*223b0*/  PRMT R74, R10, 0x7610, R74 ;  /* 0x000076100a4a7816 */ /* 0x000fe4000000004a */
[----:B------:R-:W-:Y:S01]  /*223c0*/  CS2R R8, SRZ ;  /* 0x0000000000087805 */ /* 0x000fe2000001ff00 */
[----:B------:R-:W-:Y:S02]  /*223d0*/  IMAD.MOV.U32 R13, RZ, RZ, R33 ;  /* 0x000000ffff0d7224 */ /* 0x000fe400078e0021 */
[----:B------:R-:W-:-:S07]  /*223e0*/  IMAD.MOV.U32 R32, RZ, RZ, R14 ;  /* 0x000000ffff207224 */ /* 0x000fce00078e000e */
[----:B------:R-:W-:Y:S05]  /*223f0*/  WARPSYNC.COLLECTIVE R15, `(.L_x_3120) ;  /* 0x000000000f087348 */ /* 0x000fea0003c00000 */
[----:B------:R0:W1:Y:S02]  /*22400*/  SHFL.IDX P6, R14, R13, R12, R11 ;  /* 0x0000000c0d0e7389 */ /* 0x00006400000c000b */
[----:B01----:R-:W-:Y:S01]  /*22410*/  ENDCOLLECTIVE ;  /* 0x000000000000791b */ /* 0x003fe20003800000 */
.L_x_3120:
[----:B------:R-:W-:Y:S02]  /*22420*/  IMAD.MOV.U32 R13, RZ, RZ, R34 ;  /* 0x000000ffff0d7224 */ /* 0x000fe400078e0022 */
[----:B------:R-:W-:-:S07]  /*22430*/  IMAD.MOV.U32 R33, RZ, RZ, R14 ;  /* 0x000000ffff217224 */ /* 0x000fce00078e000e */
[----:B------:R-:W-:Y:S05]  /*22440*/  WARPSYNC.COLLECTIVE R15, `(.L_x_3121) ;  /* 0x000000000f087348 */ /* 0x000fea0003c00000 */
[----:B------:R0:W1:Y:S02]  /*22450*/  SHFL.IDX P6, R14, R13, R12, R11 ;  /* 0x0000000c0d0e7389 */ /* 0x00006400000c000b */
[----:B01----:R-:W-:Y:S01]  /*22460*/  ENDCOLLECTIVE ;  /* 0x000000000000791b */ /* 0x003fe20003800000 */
.L_x_3121:
[----:B------:R-:W-:-:S05]  /*22470*/  IMAD.MOV.U32 R11, RZ, RZ, R41 ;  /* 0x000000ffff0b7224 */ /* 0x000fca00078e0029 */
[----:B------:R-:W-:Y:S01]  /*22480*/  PRMT R75, R11, 0x7610, R75 ;  /* 0x000076100b4b7816 */ /* 0x000fe2000000004b */
[----:B------:R-:W-:Y:S01]  /*22490*/  IMAD.MOV.U32 R34, RZ, RZ, R14 ;  /* 0x000000ffff227224 */ /* 0x000fe200078e000e */
[----:B------:R-:W-:Y:S06]  /*224a0*/  BRA `(.L_x_3122) ;  /* 0xfffffea000747947 */ /* 0x000fec000383ffff */
.L_x_2855:
[----:B0-----:R0:W1:Y:S02]  /*224b0*/  SYNCS.PHASECHK.TRANS64.TRYWAIT P4, [R2+URZ+0x28800], R29 ;  /* 0x0288001d020075a7 */ /* 0x001064000808017f */
[----:B-1----:R-:W-:Y:S05]  /*224c0*/  @!P4 NANOSLEEP.SYNCS 0x989680 ;  /* 0x009896800000c95d */ /* 0x002fea0003900000 */
[----:B------:R-:W1:Y:S02]  /*224d0*/  @!P4 SYNCS.PHASECHK.TRANS64 P4, [R2+URZ+0x28800], R29 ;  /* 0x0288001d0200c5a7 */ /* 0x000e64000808007f */
[----:B-1----:R-:W-:Y:S05]  /*224e0*/  @!P4 BRA `(.L_x_2855) ;  /* 0xfffffffc00f0c947 */ /* 0x002fea000383ffff */
[----:B------:R-:W-:Y:S05]  /*224f0*/  BRA `(.L_x_3123) ;  /* 0xfffffea400187947 */ /* 0x000fea000383ffff */
.L_x_2865:
[----:B-1----:R1:W2:Y:S02]  /*22500*/  SYNCS.PHASECHK.TRANS64.TRYWAIT P2, [R0+URZ+0x28830], R3 ;  /* 0x02883003000075a7 */ /* 0x0022a4000804017f */
[----:B--2---:R-:W-:Y:S05]  /*22510*/  @!P2 NANOSLEEP.SYNCS 0x989680 ;  /* 0x009896800000a95d */ /* 0x004fea0003900000 */
[----:B------:R-:W2:Y:S02]  /*22520*/  @!P2 SYNCS.PHASECHK.TRANS64 P2, [R0+URZ+0x28830], R3 ;  /* 0x028830030000a5a7 */ /* 0x000ea4000804007f */
[----:B--2---:R-:W-:Y:S05]  /*22530*/  @!P2 BRA `(.L_x_2865) ;  /* 0xfffffffc00f0a947 */ /* 0x004fea000383ffff */
[----:B------:R-:W-:Y:S05]  /*22540*/  BRA `(.L_x_2864) ;  /* 0xfffffebc00f47947 */ /* 0x000fea000383ffff */
.L_x_2871:
[----:B-1----:R1:W2:Y:S02]  /*22550*/  SYNCS.PHASECHK.TRANS64.TRYWAIT P4, [R6+URZ+0x28830], R7 ;  /* 0x02883007060075a7 */ /* 0x0022a4000808017f */
[----:B--2---:R-:W-:Y:S05]  /*22560*/  @!P4 NANOSLEEP.SYNCS 0x989680 ;  /* 0x009896800000c95d */ /* 0x004fea0003900000 */
[----:B------:R-:W2:Y:S02]  /*22570*/  @!P4 SYNCS.PHASECHK.TRANS64 P4, [R6+URZ+0x28830], R7 ;  /* 0x028830070600c5a7 */ /* 0x000ea4000808007f */
[----:B--2---:R-:W-:Y:S05]  /*22580*/  @!P4 BRA `(.L_x_2871) ;  /* 0xfffffffc00f0c947 */ /* 0x004fea000383ffff */
[----:B------:R-:W-:Y:S05]  /*22590*/  BRA `(.L_x_2870) ;  /* 0xfffffeec00447947 */ /* 0x000fea000383ffff */
.L_x_2875:
[----:B-1----:R1:W2:Y:S02]  /*225a0*/  SYNCS.PHASECHK.TRANS64.TRYWAIT P3, [R7+URZ+0x28850], R6 ;  /* 0x02885006070075a7 */ /* 0x0022a4000806017f */
[----:B--2---:R-:W-:Y:S05]  /*225b0*/  @!P3 NANOSLEEP.SYNCS 0x989680 ;  /* 0x009896800000b95d */ /* 0x004fea0003900000 */
[----:B------:R-:W2:Y:S02]  /*225c0*/  @!P3 SYNCS.PHASECHK.TRANS64 P3, [R7+URZ+0x28850], R6 ;  /* 0x028850060700b5a7 */ /* 0x000ea4000806007f */
[----:B--2---:R-:W-:Y:S05]  /*225d0*/  @!P3 BRA `(.L_x_2875) ;  /* 0xfffffffc00f0b947 */ /* 0x004fea000383ffff */
[----:B------:R-:W-:Y:S05]  /*225e0*/  BRA `(.L_x_2872) ;  /* 0xfffffef000547947 */ /* 0x000fea000383ffff */
.L_x_2882:
[----:B-1----:R1:W2:Y:S02]  /*225f0*/  SYNCS.PHASECHK.TRANS64.TRYWAIT P3, [R6+URZ+0x28830], R7 ;  /* 0x02883007060075a7 */ /* 0x0022a4000806017f */
[----:B--2---:R-:W-:Y:S05]  /*22600*/  @!P3 NANOSLEEP.SYNCS 0x989680 ;  /* 0x009896800000b95d */ /* 0x004fea0003900000 */
[----:B------:R-:W2:Y:S02]  /*22610*/  @!P3 SYNCS.PHASECHK.TRANS64 P3, [R6+URZ+0x28830], R7 ;  /* 0x028830070600b5a7 */ /* 0x000ea4000806007f */
[----:B--2---:R-:W-:Y:S05]  /*22620*/  @!P3 BRA `(.L_x_2882) ;  /* 0xfffffffc00f0b947 */ /* 0x004fea000383ffff */
[----:B------:R-:W-:Y:S05]  /*22630*/  BRA `(.L_x_2881) ;  /* 0xffffff1c00f47947 */ /* 0x000fea000383ffff */
.L_x_2886:
[----:B-1----:R1:W2:Y:S02]  /*22640*/  SYNCS.PHASECHK.TRANS64.TRYWAIT P2, [R7+URZ+0x28850], R6 ;  /* 0x02885006070075a7 */ /* 0x0022a4000804017f */
[----:B--2---:R-:W-:Y:S05]  /*22650*/  @!P2 NANOSLEEP.SYNCS 0x989680 ;  /* 0x009896800000a95d */ /* 0x004fea0003900000 */
[----:B------:R-:W2:Y:S02]  /*22660*/  @!P2 SYNCS.PHASECHK.TRANS64 P2, [R7+URZ+0x28850], R6 ;  /* 0x028850060700a5a7 */ /* 0x000ea4000804007f */
[----:B--2---:R-:W-:Y:S05]  /*22670*/  @!P2 BRA `(.L_x_2886) ;  /* 0xfffffffc00f0a947 */ /* 0x004fea000383ffff */
[----:B------:R-:W-:Y:S05]  /*22680*/  BRA `(.L_x_2883) ;  /* 0xffffff2400047947 */ /* 0x000fea000383ffff */
.L_x_2891:
[----:B-1----:R1:W2:Y:S02]  /*22690*/  SYNCS.PHASECHK.TRANS64.TRYWAIT P0, [R11+URZ+0x28850], R4 ;  /* 0x028850040b0075a7 */ /* 0x0022a4000800017f */
[----:B--2---:R-:W-:Y:S05]  /*226a0*/  @!P0 NANOSLEEP.SYNCS 0x989680 ;  /* 0x009896800000895d */ /* 0x004fea0003900000 */
[----:B------:R-:W2:Y:S02]  /*226b0*/  @!P0 SYNCS.PHASECHK.TRANS64 P0, [R11+URZ+0x28850], R4 ;  /* 0x028850040b0085a7 */ /* 0x000ea4000800007f */
[----:B--2---:R-:W-:Y:S05]  /*226c0*/  @!P0 BRA `(.L_x_2891) ;  /* 0xfffffffc00f08947 */ /* 0x004fea000383ffff */
[----:B------:R-:W-:Y:S05]  /*226d0*/  BRA `(.L_x_2890) ;  /* 0xffffff4800347947 */ /* 0x000fea000383ffff */
.L_x_2905:
[----:B------:R-:W-:Y:S02]  /*226e0*/  IMAD.MOV.U32 R13, RZ, RZ, R4 ;  /* 0x000000ffff0d7224 */ /* 0x000fe400078e0004 */
[----:B------:R-:W-:Y:S02]  /*226f0*/  IMAD.MOV.U32 R12, RZ, RZ, RZ ;  /* 0x000000ffff0c7224 */ /* 0x000fe400078e00ff */
[----:B------:R-:W-:Y:S02]  /*22700*/  IMAD.MOV.U32 R11, RZ, RZ, 0x181f ;  /* 0x0000181fff0b7424 */ /* 0x000fe400078e00ff */
[----:B------:R-:W-:-:S07]  /*22710*/  IMAD.MOV.U32 R15, RZ, RZ, -0x1 ;  /* 0xffffffffff0f7424 */ /* 0x000fce00078e00ff */
[----:B01----:R-:W-:Y:S05]  /*22720*/  WARPSYNC.COLLECTIVE R15, `(.L_x_3124) ;  /* 0x000000000f087348 */ /* 0x003fea0003c00000 */
[----:B------:R2:W3:Y:S02]  /*22730*/  SHFL.IDX P6, R14, R13, R12, R11 ;  /* 0x0000000c0d0e7389 */ /* 0x0004e400000c000b */
[----:B0123--:R-:W-:Y:S01]  /*22740*/  ENDCOLLECTIVE ;  /* 0x000000000000791b */ /* 0x00ffe20003800000 */
.L_x_3124:
[----:B------:R-:W-:Y:S02]  /*22750*/  IMAD.MOV.U32 R13, RZ, RZ, R3 ;  /* 0x000000ffff0d7224 */ /* 0x000fe400078e0003 */
[----:B------:R-:W-:-:S07]  /*22760*/  IMAD.MOV.U32 R0, RZ, RZ, R14 ;  /* 0x000000ffff007224 */ /* 0x000fce00078e000e */
[----:B------:R-:W-:Y:S05]  /*22770*/  WARPSYNC.COLLECTIVE R15, `(.L_x_3125) ;  /* 0x000000000f087348 */ /* 0x000fea0003c00000 */
[----:B------:R0:W1:Y:S02]  /*22780*/  SHFL.IDX P6, R14, R13, R12, R11 ;  /* 0x0000000c0d0e7389 */ /* 0x00006400000c000b */
[----:B01----:R-:W-:Y:S01]  /*22790*/  ENDCOLLECTIVE ;  /* 0x000000000000791b */ /* 0x003fe20003800000 */
.L_x_3125:
[----:B------:R-:W-:Y:S05]  /*227a0*/  BRA `(.L_x_3126) ;  /* 0xffffff6c00547947 */ /* 0x000fea000383ffff */
.L_x_2908:
        /* <DEDUP_REMOVED lines=8> */
.L_x_3128:
[----:B------:R-:W-:Y:S05]  /*22830*/  BSYNC B1 ;  /* 0x0000000000017941 */ /* 0x000fea0003800000 */
.L_x_3127:
        /* <DEDUP_REMOVED lines=8> */
.L_x_3129:
[----:B------:R-:W-:Y:S05]  /*228c0*/  BRA `(.L_x_3130) ;  /* 0xffffff6c00547947 */ /* 0x000fea000383ffff */
.L_x_2911:
        /* <DEDUP_REMOVED lines=8> */
.L_x_3132:
[----:B------:R-:W-:Y:S05]  /*22950*/  BSYNC B1 ;  /* 0x0000000000017941 */ /* 0x000fea0003800000 */
.L_x_3131:
        /* <DEDUP_REMOVED lines=8> */
.L_x_3133:
[----:B------:R-:W-:Y:S05]  /*229e0*/  BRA `(.L_x_3134) ;  /* 0xffffff6c00547947 */ /* 0x000fea000383ffff */
.L_x_2914:
        /* <DEDUP_REMOVED lines=8> */
.L_x_3136:
[----:B------:R-:W-:Y:S05]  /*22a70*/  BSYNC B1 ;  /* 0x0000000000017941 */ /* 0x000fea0003800000 */
.L_x_3135:
        /* <DEDUP_REMOVED lines=8> */
.L_x_3137:
[----:B------:R-:W-:Y:S05]  /*22b00*/  BRA `(.L_x_3138) ;  /* 0xffffff6c00547947 */ /* 0x000fea000383ffff */
.L_x_2931:
[----:B------:R-:W1:Y:S01]  /*22b10*/  S2R R6, SR_TID.X ;  /* 0x0000000000067919 */ /* 0x000e620000002100 */
[----:B------:R-:W-:Y:S01]  /*22b20*/  BSSY B1, `(.L_x_3139) ;  /* 0x000000a000017945 */ /* 0x000fe20003800000 */
[----:B------:R-:W-:Y:S02]  /*22b30*/  IMAD.MOV.U32 R12, RZ, RZ, RZ ;  /* 0x000000ffff0c7224 */ /* 0x000fe400078e00ff */
[----:B------:R-:W-:Y:S02]  /*22b40*/  IMAD.MOV.U32 R11, RZ, RZ, 0x1f ;  /* 0x0000001fff0b7424 */ /* 0x000fe400078e00ff */
[----:B------:R-:W-:Y:S01]  /*22b50*/  IMAD.MOV.U32 R15, RZ, RZ, -0x1 ;  /* 0xffffffffff0f7424 */ /* 0x000fe200078e00ff */
[----:B-1----:R-:W-:-:S04]  /*22b60*/  SHF.R.U32.HI R6, RZ, 0x5, R6 ;  /* 0x00000005ff067819 */ /* 0x002fc80000011606 */
[----:B------:R-:W-:-:S05]  /*22b70*/  LOP3.LUT R6, R6, 0x3, RZ, 0xc0, !PT ;  /* 0x0000000306067812 */ /* 0x000fca00078ec0ff */
[----:B0-----:R-:W-:-:S07]  /*22b80*/  IMAD.MOV.U32 R13, RZ, RZ, R6 ;  /* 0x000000ffff0d7224 */ /* 0x001fce00078e0006 */
[----:B------:R-:W-:Y:S05]  /*22b90*/  WARPSYNC.COLLECTIVE R15, `(.L_x_3140) ;  /* 0x000000000f087348 */ /* 0x000fea0003c00000 */
[----:B------:R0:W1:Y:S02]  /*22ba0*/  SHFL.IDX P6, R14, R13, R12, R11 ;  /* 0x0000000c0d0e7389 */ /* 0x00006400000c000b */
[----:B01----:R-:W-:Y:S01]  /*22bb0*/  ENDCOLLECTIVE ;  /* 0x000000000000791b */ /* 0x003fe20003800000 */
.L_x_3140:
[----:B------:R-:W-:Y:S05]  /*22bc0*/  BSYNC B1 ;  /* 0x0000000000017941 */ /* 0x000fea0003800000 */
.L_x_3139:
[----:B------:R-:W-:Y:S05]  /*22bd0*/  BRA `(.L_x_3141) ;  /* 0xffffff8000b07947 */ /* 0x000fea000383ffff */
.L_x_2933:
[----:B------:R-:W-:Y:S01]  /*22be0*/  BSSY B1, `(.L_x_3142) ;  /* 0x0000006000017945 */ /* 0x000fe20003800000 */
[----:B------:R-:W-:-:S07]  /*22bf0*/  IMAD.MOV.U32 R15, RZ, RZ, -0x1 ;  /* 0xffffffffff0f7424 */ /* 0x000fce00078e00ff */
[----:B01----:R-:W-:Y:S05]  /*22c00*/  WARPSYNC.COLLECTIVE R15, `(.L_x_3143) ;  /* 0x000000000f0c7348 */ /* 0x003fea0003c00000 */
[----:B------:R-:W-:Y:S02]  /*22c10*/  ELECT P6, UR62, PT ;  /* 0x00000000003e782f */ /* 0x000fe400038c0000 */
[----:B------:R-:W-:Y:S01]  /*22c20*/  MOV R14, UR62 ;  /* 0x0000003e000e7c02 */ /* 0x000fe20008000f00 */
[----:B01----:R-:W-:Y:S10]  /*22c30*/  ENDCOLLECTIVE ;  /* 0x000000000000791b */ /* 0x003ff40003800000 */
.L_x_3143:
[----:B------:R-:W-:Y:S05]  /*22c40*/  BSYNC B1 ;  /* 0x0000000000017941 */ /* 0x000fea0003800000 */
.L_x_3142:
[----:B------:R-:W-:Y:S05]  /*22c50*/  BRA `(.L_x_2932) ;  /* 0xffffff8000a87947 */ /* 0x000fea000383ffff */
.L_x_2935:
[----:B-1----:R-:W2:Y:S02]  /*22c60*/  LDL R4, [R1+0x4] ;  /* 0x0000040001047983 */ /* 0x002ea40000100800 */
[----:B--2---:R1:W2:Y:S02]  /*22c70*/  SYNCS.PHASECHK.TRANS64.TRYWAIT P0, [R4+URZ+0x28820], R3 ;  /* 0x02882003040075a7 */ /* 0x0042a4000800017f */
[----:B--2---:R-:W-:Y:S05]  /*22c80*/  @!P0 NANOSLEEP.SYNCS 0x989680 ;  /* 0x009896800000895d */ /* 0x004fea0003900000 */
[----:B------:R-:W2:Y:S02]  /*22c90*/  @!P0 SYNCS.PHASECHK.TRANS64 P0, [R4+URZ+0x28820], R3 ;  /* 0x02882003040085a7 */ /* 0x000ea4000800007f */
[----:B--2---:R-:W-:Y:S05]  /*22ca0*/  @!P0 BRA `(.L_x_2935) ;  /* 0xfffffffc00ec8947 */ /* 0x004fea000383ffff */
[----:B------:R-:W-:Y:S05]  /*22cb0*/  BRA `(.L_x_3144) ;  /* 0xffffff8000b87947 */ /* 0x000fea000383ffff */
.L_x_2939:
[----:B-1----:R1:W2:Y:S02]  /*22cc0*/  SYNCS.PHASECHK.TRANS64.TRYWAIT P0, [R5+URZ+0x288a0], R9 ;  /* 0x0288a009050075a7 */ /* 0x0022a4000800017f */
[----:B--2---:R-:W-:Y:S05]  /*22cd0*/  @!P0 NANOSLEEP.SYNCS 0x989680 ;  /* 0x009896800000895d */ /* 0x004fea0003900000 */
[----:B------:R-:W2:Y:S02]  /*22ce0*/  @!P0 SYNCS.PHASECHK.TRANS64 P0, [R5+URZ+0x288a0], R9 ;  /* 0x0288a009050085a7 */ /* 0x000ea4000800007f */
[----:B--2---:R-:W-:Y:S05]  /*22cf0*/  @!P0 BRA `(.L_x_2939) ;  /* 0xfffffffc00f08947 */ /* 0x004fea000383ffff */
[----:B------:R-:W-:Y:S05]  /*22d00*/  BRA `(.L_x_3145) ;  /* 0xffffff8000dc7947 */ /* 0x000fea000383ffff */
.L_x_2945:
[----:B0-----:R0:W2:Y:S02]  /*22d10*/  SYNCS.PHASECHK.TRANS64.TRYWAIT P0, [R5+URZ+0x288c0], R9 ;  /* 0x0288c009050075a7 */ /* 0x0010a4000800017f */
[----:B--2---:R-:W-:Y:S05]  /*22d20*/  @!P0 NANOSLEEP.SYNCS 0x989680 ;  /* 0x009896800000895d */ /* 0x004fea0003900000 */
[----:B------:R-:W2:Y:S02]  /*22d30*/  @!P0 SYNCS.PHASECHK.TRANS64 P0, [R5+URZ+0x288c0], R9 ;  /* 0x0288c009050085a7 */ /* 0x000ea4000800007f */
[----:B--2---:R-:W-:Y:S05]  /*22d40*/  @!P0 BRA `(.L_x_2945) ;  /* 0xfffffffc00f08947 */ /* 0x004fea000383ffff */
[----:B------:R-:W-:Y:S05]  /*22d50*/  BRA `(.L_x_3146) ;  /* 0xffffff8400a47947 */ /* 0x000fea000383ffff */
.L_x_2953:
[----:B-1----:R1:W2:Y:S02]  /*22d60*/  SYNCS.PHASECHK.TRANS64.TRYWAIT P1, [R7+URZ+0x288a0], R6 ;  /* 0x0288a006070075a7 */ /* 0x0022a4000802017f */
[----:B--2---:R-:W-:Y:S05]  /*22d70*/  @!P1 NANOSLEEP.SYNCS 0x989680 ;  /* 0x009896800000995d */ /* 0x004fea0003900000 */
[----:B------:R-:W2:Y:S02]  /*22d80*/  @!P1 SYNCS.PHASECHK.TRANS64 P1, [R7+URZ+0x288a0], R6 ;  /* 0x0288a006070095a7 */ /* 0x000ea4000802007f */
[----:B--2---:R-:W-:Y:S05]  /*22d90*/  @!P1 BRA `(.L_x_2953) ;  /* 0xfffffffc00f09947 */ /* 0x004fea000383ffff */
[----:B------:R-:W-:Y:S05]  /*22da0*/  BRA `(.L_x_3147) ;  /* 0xffffff8800c07947 */ /* 0x000fea000383ffff */
.L_x_2959:
[----:B--2---:R2:W3:Y:S02]  /*22db0*/  SYNCS.PHASECHK.TRANS64.TRYWAIT P1, [R7+URZ+0x288c0], R6 ;  /* 0x0288c006070075a7 */ /* 0x0044e4000802017f */
[----:B---3--:R-:W-:Y:S05]  /*22dc0*/  @!P1 NANOSLEEP.SYNCS 0x989680 ;  /* 0x009896800000995d */ /* 0x008fea0003900000 */
[----:B------:R-:W3:Y:S02]  /*22dd0*/  @!P1 SYNCS.PHASECHK.TRANS64 P1, [R7+URZ+0x288c0], R6 ;  /* 0x0288c006070095a7 */ /* 0x000ee4000802007f */
[----:B---3--:R-:W-:Y:S05]  /*22de0*/  @!P1 BRA `(.L_x_2959) ;  /* 0xfffffffc00f09947 */ /* 0x008fea000383ffff */
[----:B------:R-:W-:Y:S05]  /*22df0*/  BRA `(.L_x_3148) ;  /* 0xffffff8c00807947 */ /* 0x000fea000383ffff */
.L_x_2973:
        /* <DEDUP_REMOVED lines=11> */
.L_x_3150:
[----:B------:R-:W-:Y:S05]  /*22eb0*/  BSYNC B0 ;  /* 0x0000000000007941 */ /* 0x000fea0003800000 */
.L_x_3149:
[----:B------:R-:W-:Y:S05]  /*22ec0*/  BRA `(.L_x_3151) ;  /* 0xffffff98001c7947 */ /* 0x000fea000383ffff */
.L_x_2975:
[----:B------:R-:W-:Y:S01]  /*22ed0*/  BSSY B0, `(.L_x_3152) ;  /* 0x0000006000007945 */ /* 0x000fe20003800000 */
[----:B------:R-:W-:-:S07]  /*22ee0*/  IMAD.MOV.U32 R15, RZ, RZ, -0x1 ;  /* 0xffffffffff0f7424 */ /* 0x000fce00078e00ff */
[----:B01----:R-:W-:Y:S05]  /*22ef0*/  WARPSYNC.COLLECTIVE R15, `(.L_x_3153) ;  /* 0x000000000f0c7348 */ /* 0x003fea0003c00000 */
[----:B------:R-:W-:Y:S02]  /*22f00*/  ELECT P6, UR62, PT ;  /* 0x00000000003e782f */ /* 0x000fe400038c0000 */
[----:B------:R-:W-:Y:S01]  /*22f10*/  MOV R14, UR62 ;  /* 0x0000003e000e7c02 */ /* 0x000fe20008000f00 */
[----:B01----:R-:W-:Y:S10]  /*22f20*/  ENDCOLLECTIVE ;  /* 0x000000000000791b */ /* 0x003ff40003800000 */
.L_x_3153:
[----:B------:R-:W-:Y:S05]  /*22f30*/  BSYNC B0 ;  /* 0x0000000000007941 */ /* 0x000fea0003800000 */
.L_x_3152:
[----:B------:R-:W-:Y:S05]  /*22f40*/  BRA `(.L_x_3154) ;  /* 0xffffff98002c7947 */ /* 0x000fea000383ffff */
.L_x_2977:
[----:B-1----:R1:W2:Y:S02]  /*22f50*/  SYNCS.PHASECHK.TRANS64.TRYWAIT P0, [R0+URZ+0x28840], R2 ;  /* 0x02884002000075a7 */ /* 0x0022a4000800017f */
[----:B--2---:R-:W-:Y:S05]  /*22f60*/  @!P0 NANOSLEEP.SYNCS 0x989680 ;  /* 0x009896800000895d */ /* 0x004fea0003900000 */
[----:B------:R-:W2:Y:S02]  /*22f70*/  @!P0 SYNCS.PHASECHK.TRANS64 P0, [R0+URZ+0x28840], R2 ;  /* 0x02884002000085a7 */ /* 0x000ea4000800007f */
[----:B--2---:R-:W-:Y:S05]  /*22f80*/  @!P0 BRA `(.L_x_2977) ;  /* 0xfffffffc00f08947 */ /* 0x004fea000383ffff */
[----:B------:R-:W-:Y:S05]  /*22f90*/  BRA `(.L_x_3155) ;  /* 0xffffff9800987947 */ /* 0x000fea000383ffff */
.L_x_2981:
        /* <DEDUP_REMOVED lines=9> */
.L_x_3156:
[----:B------:R-:W-:Y:S01]  /*23030*/  IMAD.MOV.U32 R13, RZ, RZ, R3 ;  /* 0x000000ffff0d7224 */ /* 0x000fe200078e0003 */
[----:B------:R-:W-:Y:S01]  /*23040*/  LOP3.LUT R6, R6, 0x7f, RZ, 0xc0, !PT ;  /* 0x0000007f06067812 */ /* 0x000fe200078ec0ff */
[----:B------:R-:W-:-:S07]  /*23050*/  IMAD.MOV.U32 R4, RZ, RZ, R14 ;  /* 0x000000ffff047224 */ /* 0x000fce00078e000e */
[----:B------:R-:W-:Y:S05]  /*23060*/  WARPSYNC.COLLECTIVE R15, `(.L_x_3157) ;  /* 0x000000000f087348 */ /* 0x000fea0003c00000 */
[----:B------:R0:W1:Y:S02]  /*23070*/  SHFL.IDX P6, R14, R13, R12, R11 ;  /* 0x0000000c0d0e7389 */ /* 0x00006400000c000b */
[----:B01----:R-:W-:Y:S01]  /*23080*/  ENDCOLLECTIVE ;  /* 0x000000000000791b */ /* 0x003fe20003800000 */
.L_x_3157:
        /* <DEDUP_REMOVED lines=9> */
.L_x_3158:
        /* <DEDUP_REMOVED lines=10> */
.L_x_3159:
        /* <DEDUP_REMOVED lines=13> */
.L_x_3160:
[----:B------:R-:W-:Y:S01]  /*23290*/  @!P2 LEA R5, P3, R9, R6, 0x1 ;  /* 0x000000060905a211 */ /* 0x000fe200078608ff */
[----:B------:R-:W-:-:S04]  /*232a0*/  IMAD.MOV.U32 R13, RZ, RZ, R3 ;  /* 0x000000ffff0d7224 */ /* 0x000fc800078e0003 */
[----:B------:R-:W-:-:S05]  /*232b0*/  @!P2 IMAD.X R4, RZ, RZ, R7, P3 ;  /* 0x000000ffff04a224 */ /* 0x000fca00018e0607 */
[----:B------:R-:W-:Y:S01]  /*232c0*/  @!P2 LOP3.LUT R5, R5, R4, RZ, 0x3c, !PT ;  /* 0x000000040505a212 */ /* 0x000fe200078e3cff */
[----:B------:R-:W-:-:S07]  /*232d0*/  IMAD.MOV.U32 R6, RZ, RZ, R14 ;  /* 0x000000ffff067224 */ /* 0x000fce00078e000e */
[----:B------:R-:W-:Y:S05]  /*232e0*/  WARPSYNC.COLLECTIVE R15, `(.L_x_3161) ;  /* 0x000000000f087348 */ /* 0x000fea0003c00000 */
[----:B------:R0:W1:Y:S02]  /*232f0*/  SHFL.IDX P6, R14, R13, R12, R11 ;  /* 0x0000000c0d0e7389 */ /* 0x00006400000c000b */
[----:B01----:R-:W-:Y:S01]  /*23300*/  ENDCOLLECTIVE ;  /* 0x000000000000791b */ /* 0x003fe20003800000 */
.L_x_3161:
[----:B------:R-:W-:-:S04]  /*23310*/  @!P2 LOP3.LUT R4, R5, R4, RZ, 0x3c, !PT ;  /* 0x000000040504a212 */ /* 0x000fc800078e3cff */
[----:B------:R-:W-:-:S05]  /*23320*/  @!P2 LOP3.LUT R5, R5, R4, RZ, 0x3c, !PT ;  /* 0x000000040505a212 */ /* 0x000fca00078e3cff */
[----:B------:R-:W-:Y:S01]  /*23330*/  @!PT LDS RZ, [RZ] ;  /* 0x00000000fffff984 */ /* 0x000fe20000000800 */
[----:B------:R-:W-:Y:S01]  /*23340*/  @!PT LDS RZ, [RZ] ;  /* 0x00000000fffff984 */ /* 0x000fe20000000800 */
[----:B------:R-:W-:Y:S01]  /*23350*/  @!PT LDS RZ, [RZ] ;  /* 0x00000000fffff984 */ /* 0x000fe20000000800 */
[----:B------:R-:W-:Y:S04]  /*23360*/  @!P2 LDGSTS.E.BYPASS.LTC128B.128 [R8+0x10c00], desc[UR40][R4.64], !P0 ;  /* 0x10c000000408afae */ /* 0x000fe8000c101d68 */
[----:B------:R0:W-:Y:S01]  /*23370*/  @!P2 LDGSTS.E.BYPASS.LTC128B.128 [R8+0x14c00], desc[UR40][R4.64+0x80], !P1 ;  /* 0x14c000800408afae */ /* 0x0001e2000c901d68 */
[----:B------:R-:W-:Y:S02]  /*23380*/  IMAD.MOV.U32 R13, RZ, RZ, R2 ;  /* 0x000000ffff0d7224 */ /* 0x000fe400078e0002 */
[----:B------:R-:W-:Y:S02]  /*23390*/  IMAD.MOV.U32 R12, RZ, RZ, 0x3 ;  /* 0x00000003ff0c7424 */ /* 0x000fe400078e00ff */
[----:B0-----:R-:W-:-:S05]  /*233a0*/  VIADD R4, R17, 0x20 ;  /* 0x0000002011047836 */ /* 0x001fca0000000000 */
[----:B------:R-:W-:Y:S01]  /*233b0*/  ISETP.GE.AND P2, PT, R4, R0, PT ;  /* 0x000000000400720c */ /* 0x000fe20003f46270 */
[----:B------:R-:W-:-:S12]  /*233c0*/  IMAD.MOV.U32 R4, RZ, RZ, R14 ;  /* 0x000000ffff047224 */ /* 0x000fd800078e000e */
[----:B------:R-:W-:Y:S05]  /*233d0*/  WARPSYNC.COLLECTIVE R15, `(.L_x_3162) ;  /* 0x000000000f087348 */ /* 0x000fea0003c00000 */
[----:B------:R0:W1:Y:S02]  /*233e0*/  SHFL.IDX P6, R14, R13, R12, R11 ;  /* 0x0000000c0d0e7389 */ /* 0x00006400000c000b */
[----:B01----:R-:W-:Y:S01]  /*233f0*/  ENDCOLLECTIVE ;  /* 0x000000000000791b */ /* 0x003fe20003800000 */
.L_x_3162:
[----:B------:R-:W-:Y:S01]  /*23400*/  @!P2 LEA R5, P3, R9, R4, 0x1 ;  /* 0x000000040905a211 */ /* 0x000fe200078608ff */
[----:B------:R-:W-:-:S04]  /*23410*/  IMAD.MOV.U32 R13, RZ, RZ, R3 ;  /* 0x000000ffff0d7224 */ /* 0x000fc800078e0003 */
[----:B------:R-:W-:-:S05]  /*23420*/  @!P2 IMAD.X R4, RZ, RZ, R6, P3 ;  /* 0x000000ffff04a224 */ /* 0x000fca00018e0606 */
[----:B------:R-:W-:Y:S01]  /*23430*/  @!P2 LOP3.LUT R5, R5, R4, RZ, 0x3c, !PT ;  /* 0x000000040505a212 */ /* 0x000fe200078e3cff */
[----:B------:R-:W-:-:S03]  /*23440*/  IMAD.MOV.U32 R6, RZ, RZ, R14 ;  /* 0x000000ffff067224 */ /* 0x000fc600078e000e */
[----:B------:R-:W-:-:S07]  /*23450*/  @!P2 LOP3.LUT R4, R5, R4, RZ, 0x3c, !PT ;  /* 0x000000040504a212 */ /* 0x000fce00078e3cff */
[----:B------:R-:W-:Y:S05]  /*23460*/  WARPSYNC.COLLECTIVE R15, `(.L_x_3163) ;  /* 0x000000000f087348 */ /* 0x000fea0003c00000 */
[----:B------:R0:W1:Y:S02]  /*23470*/  SHFL.IDX P6, R14, R13, R12, R11 ;  /* 0x0000000c0d0e7389 */ /* 0x00006400000c000b */
[----:B01----:R-:W-:Y:S01]  /*23480*/  ENDCOLLECTIVE ;  /* 0x000000000000791b */ /* 0x003fe20003800000 */
.L_x_3163:
        /* <DEDUP_REMOVED lines=14> */
.L_x_3164:
        /* <DEDUP_REMOVED lines=9> */
.L_x_3165:
        /* <DEDUP_REMOVED lines=14> */
.L_x_3166:
        /* <DEDUP_REMOVED lines=9> */
.L_x_3167:
        /* <DEDUP_REMOVED lines=14> */
.L_x_3168:
        /* <DEDUP_REMOVED lines=9> */
.L_x_3169:
        /* <DEDUP_REMOVED lines=9> */
[----:B------:R-:W-:-:S07]  /*23970*/  IMAD.MOV.U32 R4, RZ, RZ, R14 ;  /* 0x000000ffff047224 */ /* 0x000fce00078e000e */
[----:B------:R-:W-:Y:S05]  /*23980*/  WARPSYNC.COLLECTIVE R15, `(.L_x_3170) ;  /* 0x000000000f087348 */ /* 0x000fea0003c00000 */
[----:B------:R0:W1:Y:S02]  /*23990*/  SHFL.IDX P6, R14, R13, R12, R11 ;  /* 0x0000000c0d0e7389 */ /* 0x00006400000c000b */
[----:B01----:R-:W-:Y:S01]  /*239a0*/  ENDCOLLECTIVE ;  /* 0x000000000000791b */ /* 0x003fe20003800000 */
.L_x_3170:
[----:B------:R-:W-:-:S13]  /*239b0*/  ISETP.GE.AND P2, PT, R5, R0, PT ;  /* 0x000000000500720c */ /* 0x000fda0003f46270 */
[----:B------:R-:W-:Y:S01]  /*239c0*/  @!P2 LEA R5, P3, R9, R4, 0x1 ;  /* 0x000000040905a211 */ /* 0x000fe200078608ff */
[----:B------:R-:W-:-:S04]  /*239d0*/  IMAD.MOV.U32 R13, RZ, RZ, R3 ;  /* 0x000000ffff0d7224 */ /* 0x000fc800078e0003 */
[----:B------:R-:W-:-:S05]  /*239e0*/  @!P2 IMAD.X R4, RZ, RZ, R6, P3 ;  /* 0x000000ffff04a224 */ /* 0x000fca00018e0606 */
        /* <DEDUP_REMOVED lines=12> */
.L_x_3171:
[----:B------:R-:W-:Y:S01]  /*23ab0*/  IMAD.MOV.U32 R3, RZ, RZ, R14 ;  /* 0x000000ffff037224 */ /* 0x000fe200078e000e */
[----:B------:R-:W-:Y:S06]  /*23ac0*/  BRA `(.L_x_3172) ;  /* 0xffffff9c00687947 */ /* 0x000fec000383ffff */
.L_x_2986:
[----:B0-----:R-:W3:Y:S02]  /*23ad0*/  LDL R2, [R1+0x4] ;  /* 0x0000040001027983 */ /* 0x001ee40000100800 */
[----:B---3--:R0:W1:Y:S02]  /*23ae0*/  SYNCS.PHASECHK.TRANS64.TRYWAIT P0, [R2+URZ+0x28820], R0 ;  /* 0x02882000020075a7 */ /* 0x008064000800017f */
[----:B-1----:R-:W-:Y:S05]  /*23af0*/  @!P0 NANOSLEEP.SYNCS 0x989680 ;  /* 0x009896800000895d */ /* 0x002fea0003900000 */
[----:B------:R-:W1:Y:S02]  /*23b00*/  @!P0 SYNCS.PHASECHK.TRANS64 P0, [R2+URZ+0x28820], R0 ;  /* 0x02882000020085a7 */ /* 0x000e64000800007f */
[----:B-1----:R-:W-:Y:S05]  /*23b10*/  @!P0 BRA `(.L_x_2986) ;  /* 0xfffffffc00ec8947 */ /* 0x002fea000383ffff */
[----:B------:R-:W-:Y:S05]  /*23b20*/  BRA `(.L_x_3173) ;  /* 0xffffff9c00dc7947 */ /* 0x000fea000383ffff */
.L_x_2995:
[----:B-1----:R1:W2:Y:S02]  /*23b30*/  SYNCS.PHASECHK.TRANS64.TRYWAIT P0, [R3+URZ+0x28840], R0 ;  /* 0x02884000030075a7 */ /* 0x0022a4000800017f */
[----:B--2---:R-:W-:Y:S05]  /*23b40*/  @!P0 NANOSLEEP.SYNCS 0x989680 ;  /* 0x009896800000895d */ /* 0x004fea0003900000 */
[----:B------:R-:W2:Y:S02]  /*23b50*/  @!P0 SYNCS.PHASECHK.TRANS64 P0, [R3+URZ+0x28840], R0 ;  /* 0x02884000030085a7 */ /* 0x000ea4000800007f */
[----:B--2---:R-:W-:Y:S05]  /*23b60*/  @!P0 BRA `(.L_x_2995) ;  /* 0xfffffffc00f08947 */ /* 0x004fea000383ffff */
[----:B------:R-:W-:Y:S05]  /*23b70*/  BRA `(.L_x_3174) ;  /* 0xffffffa000a07947 */ /* 0x000fea000383ffff */
.L_x_3001:
[----:B0-----:R0:W1:Y:S02]  /*23b80*/  SYNCS.PHASECHK.TRANS64.TRYWAIT P0, [R3+URZ+0x60], R0 ;  /* 0x00006000030075a7 */ /* 0x001064000800017f */
[----:B-1----:R-:W-:Y:S05]  /*23b90*/  @!P0 NANOSLEEP.SYNCS 0x989680 ;  /* 0x009896800000895d */ /* 0x002fea0003900000 */
[----:B------:R-:W1:Y:S02]  /*23ba0*/  @!P0 SYNCS.PHASECHK.TRANS64 P0, [R3+URZ+0x60], R0 ;  /* 0x00006000030085a7 */ /* 0x000e64000800007f */
[----:B-1----:R-:W-:Y:S05]  /*23bb0*/  @!P0 BRA `(.L_x_3001) ;  /* 0xfffffffc00f08947 */ /* 0x002fea000383ffff */
[----:B------:R-:W-:Y:S05]  /*23bc0*/  BRA `(.L_x_3175) ;  /* 0xffffffa4007c7947 */ /* 0x000fea000383ffff */
.L_x_3010:
[----:B--2---:R2:W3:Y:S02]  /*23bd0*/  SYNCS.PHASECHK.TRANS64.TRYWAIT P0, [R3+URZ+0x28840], R2 ;  /* 0x02884002030075a7 */ /* 0x0044e4000800017f */
[----:B---3--:R-:W-:Y:S05]  /*23be0*/  @!P0 NANOSLEEP.SYNCS 0x989680 ;  /* 0x009896800000895d */ /* 0x008fea0003900000 */
[----:B------:R-:W3:Y:S02]  /*23bf0*/  @!P0 SYNCS.PHASECHK.TRANS64 P0, [R3+URZ+0x28840], R2 ;  /* 0x02884002030085a7 */ /* 0x000ee4000800007f */
[----:B---3--:R-:W-:Y:S05]  /*23c00*/  @!P0 BRA `(.L_x_3010) ;  /* 0xfffffffc00f08947 */ /* 0x008fea000383ffff */
[----:B------:R-:W-:Y:S05]  /*23c10*/  BRA `(.L_x_3176) ;  /* 0xffffffac001c7947 */ /* 0x000fea000383ffff */
.L_x_3016:
[----:B0-----:R0:W2:Y:S02]  /*23c20*/  SYNCS.PHASECHK.TRANS64.TRYWAIT P0, [R2+URZ+0x60], R3 ;  /* 0x00006003020075a7 */ /* 0x0010a4000800017f */
[----:B--2---:R-:W-:Y:S05]  /*23c30*/  @!P0 NANOSLEEP.SYNCS 0x989680 ;  /* 0x009896800000895d */ /* 0x004fea0003900000 */
[----:B------:R-:W2:Y:S02]  /*23c40*/  @!P0 SYNCS.PHASECHK.TRANS64 P0, [R2+URZ+0x60], R3 ;  /* 0x00006003020085a7 */ /* 0x000ea4000800007f */
[----:B--2---:R-:W-:Y:S05]  /*23c50*/  @!P0 BRA `(.L_x_3016) ;  /* 0xfffffffc00f08947 */ /* 0x004fea000383ffff */
[----:B------:R-:W-:Y:S05]  /*23c60*/  BRA `(.L_x_3177) ;  /* 0xffffffac00f87947 */ /* 0x000fea000383ffff */
.L_x_3025:
[----:B----4-:R4:W0:Y:S02]  /*23c70*/  SYNCS.PHASECHK.TRANS64.TRYWAIT P0, [R2+URZ+0x28840], R3 ;  /* 0x02884003020075a7 */ /* 0x010824000800017f */
[----:B0-----:R-:W-:Y:S05]  /*23c80*/  @!P0 NANOSLEEP.SYNCS 0x989680 ;  /* 0x009896800000895d */ /* 0x001fea0003900000 */
[----:B------:R-:W0:Y:S02]  /*23c90*/  @!P0 SYNCS.PHASECHK.TRANS64 P0, [R2+URZ+0x28840], R3 ;  /* 0x02884003020085a7 */ /* 0x000e24000800007f */
[----:B0-----:R-:W-:Y:S05]  /*23ca0*/  @!P0 BRA `(.L_x_3025) ;  /* 0xfffffffc00f08947 */ /* 0x001fea000383ffff */
[----:B------:R-:W-:Y:S05]  /*23cb0*/  BRA `(.L_x_3178) ;  /* 0xffffffb4006c7947 */ /* 0x000fea000383ffff */
.L_x_3031:
[----:B0-----:R0:W2:Y:S02]  /*23cc0*/  SYNCS.PHASECHK.TRANS64.TRYWAIT P0, [R2+URZ+0x60], R5 ;  /* 0x00006005020075a7 */ /* 0x0010a4000800017f */
[----:B--2---:R-:W-:Y:S05]  /*23cd0*/  @!P0 NANOSLEEP.SYNCS 0x989680 ;  /* 0x009896800000895d */ /* 0x004fea0003900000 */
[----:B------:R-:W2:Y:S02]  /*23ce0*/  @!P0 SYNCS.PHASECHK.TRANS64 P0, [R2+URZ+0x60], R5 ;  /* 0x00006005020085a7 */ /* 0x000ea4000800007f */
[----:B--2---:R-:W-:Y:S05]  /*23cf0*/  @!P0 BRA `(.L_x_3031) ;  /* 0xfffffffc00f08947 */ /* 0x004fea000383ffff */
[----:B------:R-:W-:Y:S05]  /*23d00*/  BRA `(.L_x_3179) ;  /* 0xffffffb800487947 */ /* 0x000fea000383ffff */
.L_x_3042:
[----:B0-----:R0:W2:Y:S02]  /*23d10*/  SYNCS.PHASECHK.TRANS64.TRYWAIT P0, [R0+URZ+0x28860], R2 ;  /* 0x02886002000075a7 */ /* 0x0010a4000800017f */
[----:B--2---:R-:W-:Y:S05]  /*23d20*/  @!P0 NANOSLEEP.SYNCS 0x989680 ;  /* 0x009896800000895d */ /* 0x004fea0003900000 */
[----:B------:R-:W2:Y:S02]  /*23d30*/  @!P0 SYNCS.PHASECHK.TRANS64 P0, [R0+URZ+0x28860], R2 ;  /* 0x02886002000085a7 */ /* 0x000ea4000800007f */
[----:B--2---:R-:W-:Y:S05]  /*23d40*/  @!P0 BRA `(.L_x_3042) ;  /* 0xfffffffc00f08947 */ /* 0x004fea000383ffff */
[----:B------:R-:W-:Y:S05]  /*23d50*/  BRA `(.L_x_3180) ;  /* 0xffffffbc00a07947 */ /* 0x000fea000383ffff */
.L_x_3049:
[----:B------:R-:W-:Y:S01]  /*23d60*/  BSSY B0, `(.L_x_3181) ;  /* 0x0000008000007945 */ /* 0x000fe20003800000 */
[----:B------:R-:W-:Y:S02]  /*23d70*/  IMAD.MOV.U32 R13, RZ, RZ, R16 ;  /* 0x000000ffff0d7224 */ /* 0x000fe400078e0010 */
[----:B------:R-:W-:Y:S02]  /*23d80*/  IMAD.MOV.U32 R12, RZ, RZ, RZ ;  /* 0x000000ffff0c7224 */ /* 0x000fe400078e00ff */
[----:B------:R-:W-:Y:S02]  /*23d90*/  IMAD.MOV.U32 R11, RZ, RZ, 0x1f ;  /* 0x0000001fff0b7424 */ /* 0x000fe400078e00ff */
[----:B------:R-:W-:-:S07]  /*23da0*/  IMAD.MOV.U32 R15, RZ, RZ, -0x1 ;  /* 0xffffffffff0f7424 */ /* 0x000fce00078e00ff */
[----:B-1---5:R-:W-:Y:S05]  /*23db0*/  WARPSYNC.COLLECTIVE R15, `(.L_x_3182) ;  /* 0x000000000f087348 */ /* 0x022fea0003c00000 */
[----:B------:R0:W2:Y:S02]  /*23dc0*/  SHFL.IDX P6, R14, R13, R12, R11 ;  /* 0x0000000c0d0e7389 */ /* 0x0000a400000c000b */
[----:B012--5:R-:W-:Y:S01]  /*23dd0*/  ENDCOLLECTIVE ;  /* 0x000000000000791b */ /* 0x027fe20003800000 */
.L_x_3182:
[----:B------:R-:W-:Y:S05]  /*23de0*/  BSYNC B0 ;  /* 0x0000000000007941 */ /* 0x000fea0003800000 */
.L_x_3181:
        /* <DEDUP_REMOVED lines=9> */
.L_x_3183:
        /* <DEDUP_REMOVED lines=18> */
.L_x_3184:
        /* <DEDUP_REMOVED lines=8> */
.L_x_3185:
        /* <DEDUP_REMOVED lines=8> */
.L_x_3186:
        /* <DEDUP_REMOVED lines=8> */
.L_x_3187:
        /* <DEDUP_REMOVED lines=8> */
.L_x_3188:
        /* <DEDUP_REMOVED lines=9> */
.L_x_3189:
[----:B------:R-:W-:Y:S01]  /*24230*/  IMAD.MOV.U32 R16, RZ, RZ, R14 ;  /* 0x000000ffff107224 */ /* 0x000fe200078e000e */
[----:B------:R-:W-:Y:S06]  /*24240*/  BRA `(.L_x_3190) ;  /* 0xffffffc000247947 */ /* 0x000fec000383ffff */
.L_x_3054:
[----:B------:R-:W-:Y:S01]  /*24250*/  BSSY B0, `(.L_x_3191) ;  /* 0x0000008000007945 */ /* 0x000fe20003800000 */
[----:B-----5:R-:W-:Y:S02]  /*24260*/  IMAD.MOV.U32 R13, RZ, RZ, R3 ;  /* 0x000000ffff0d7224 */ /* 0x020fe400078e0003 */
[----:B------:R-:W-:Y:S02]  /*24270*/  IMAD.MOV.U32 R12, RZ, RZ, 0x1 ;  /* 0x00000001ff0c7424 */ /* 0x000fe400078e00ff */
[----:B------:R-:W-:Y:S02]  /*24280*/  IMAD.MOV.U32 R11, RZ, RZ, RZ ;  /* 0x000000ffff0b7224 */ /* 0x000fe400078e00ff */
[----:B------:R-:W-:-:S07]  /*24290*/  IMAD.MOV.U32 R15, RZ, RZ, -0x1 ;  /* 0xffffffffff0f7424 */ /* 0x000fce00078e00ff */
[----:B01----:R-:W-:Y:S05]  /*242a0*/  WARPSYNC.COLLECTIVE R15, `(.L_x_3192) ;  /* 0x000000000f087348 */ /* 0x003fea0003c00000 */
[----:B------:R2:W3:Y:S02]  /*242b0*/  SHFL.UP P6, R14, R13, R12, R11 ;  /* 0x0400000c0d0e7389 */ /* 0x0004e400000c000b */
[----:B0123--:R-:W-:Y:S01]  /*242c0*/  ENDCOLLECTIVE ;  /* 0x000000000000791b */ /* 0x00ffe20003800000 */
.L_x_3192:
[----:B------:R-:W-:Y:S05]  /*242d0*/  BSYNC B0 ;  /* 0x0000000000007941 */ /* 0x000fea0003800000 */
.L_x_3191:
        /* <DEDUP_REMOVED lines=9> */
.L_x_3193:
        /* <DEDUP_REMOVED lines=8> */
.L_x_3194:
        /* <DEDUP_REMOVED lines=8> */
.L_x_3195:
        /* <DEDUP_REMOVED lines=8> */
.L_x_3196:
        /* <DEDUP_REMOVED lines=9> */
.L_x_3197:
[----:B------:R-:W-:Y:S01]  /*24580*/  IMAD.MOV.U32 R16, RZ, RZ, R14 ;  /* 0x000000ffff107224 */ /* 0x000fe200078e000e */
[----:B------:R-:W-:Y:S06]  /*24590*/  BRA `(.L_x_3198) ;  /* 0xffffffbc00ec7947 */ /* 0x000fec000383ffff */
.L_x_3056:
[----:B------:R-:W-:Y:S01]  /*245a0*/  BSSY B0, `(.L_x_3199) ;  /* 0x0000006000007945 */ /* 0x000fe20003800000 */
[----:B------:R-:W-:Y:S01]  /*245b0*/  PLOP3.LUT P6, PT, P6, PT, PT, 0x8, 0x0 ;  /* 0x000000000000781c */ /* 0x000fe200037ce170 */
[----:B------:R-:W-:-:S12]  /*245c0*/  IMAD.MOV.U32 R15, RZ, RZ, -0x1 ;  /* 0xffffffffff0f7424 */ /* 0x000fd800078e00ff */
[----:B01---5:R-:W-:Y:S05]  /*245d0*/  WARPSYNC.COLLECTIVE R15, `(.L_x_3200) ;  /* 0x000000000f087348 */ /* 0x023fea0003c00000 */
[----:B------:R-:W-:Y:S01]  /*245e0*/  VOTE.ANY R14, PT, P6 ;  /* 0x00000000000e7806 */ /* 0x000fe200030e0100 */
[----:B01---5:R-:W-:Y:S06]  /*245f0*/  ENDCOLLECTIVE ;  /* 0x000000000000791b */ /* 0x023fec0003800000 */
.L_x_3200:
[----:B------:R-:W-:Y:S05]  /*24600*/  BSYNC B0 ;  /* 0x0000000000007941 */ /* 0x000fea0003800000 */
.L_x_3199:
        /* <DEDUP_REMOVED lines=9> */
.L_x_3201:
[----:B------:R-:W-:Y:S01]  /*246a0*/  IMAD.MOV.U32 R17, RZ, RZ, R14 ;  /* 0x000000ffff117224 */ /* 0x000fe200078e000e */
[----:B------:R-:W-:Y:S06]  /*246b0*/  BRA `(.L_x_3202) ;  /* 0xffffffbc00dc7947 */ /* 0x000fec000383ffff */
.L_x_3058:
[----:B------:R-:W-:Y:S01]  /*246c0*/  BSSY B0, `(.L_x_3203) ;  /* 0x0000007000007945 */ /* 0x000fe20003800000 */
[----:B------:R-:W-:Y:S02]  /*246d0*/  IMAD.MOV.U32 R13, RZ, RZ, R2 ;  /* 0x000000ffff0d7224 */ /* 0x000fe400078e0002 */
[----:B------:R-:W-:Y:S02]  /*246e0*/  IMAD.MOV.U32 R11, RZ, RZ, 0x1f ;  /* 0x0000001fff0b7424 */ /* 0x000fe400078e00ff */
[----:B------:R-:W-:-:S07]  /*246f0*/  IMAD.MOV.U32 R15, RZ, RZ, -0x1 ;  /* 0xffffffffff0f7424 */ /* 0x000fce00078e00ff */
[----:B0123-5:R-:W-:Y:S05]  /*24700*/  WARPSYNC.COLLECTIVE R15, `(.L_x_3204) ;  /* 0x000000000f087348 */ /* 0x02ffea0003c00000 */
[----:B------:R4:W0:Y:S02]  /*24710*/  SHFL.IDX P6, R14, R13, R12, R11 ;  /* 0x0000000c0d0e7389 */ /* 0x00082400000c000b */
[----:B012345:R-:W-:Y:S01]  /*24720*/  ENDCOLLECTIVE ;  /* 0x000000000000791b */ /* 0x03ffe20003800000 */
.L_x_3204:
[----:B------:R-:W-:Y:S05]  /*24730*/  BSYNC B0 ;  /* 0x0000000000007941 */ /* 0x000fea0003800000 */
.L_x_3203:
[----:B------:R-:W-:Y:S01]  /*24740*/  IMAD.MOV.U32 R2, RZ, RZ, R14 ;  /* 0x000000ffff027224 */ /* 0x000fe200078e000e */
[----:B------:R-:W-:Y:S06]  /*24750*/  BRA `(.L_x_3205) ;  /* 0xffffffbc00d07947 */ /* 0x000fec000383ffff */
.L_x_3062:
[----:B0-----:R0:W2:Y:S02]  /*24760*/  SYNCS.PHASECHK.TRANS64.TRYWAIT P0, [R0+URZ+0x28820], R3 ;  /* 0x02882003000075a7 */ /* 0x0010a4000800017f */
[----:B--2---:R-:W-:Y:S05]  /*24770*/  @!P0 NANOSLEEP.SYNCS 0x989680 ;  /* 0x009896800000895d */ /* 0x004fea0003900000 */
[----:B------:R-:W2:Y:S02]  /*24780*/  @!P0 SYNCS.PHASECHK.TRANS64 P0, [R0+URZ+0x28820], R3 ;  /* 0x02882003000085a7 */ /* 0x000ea4000800007f */
[----:B--2---:R-:W-:Y:S05]  /*24790*/  @!P0 BRA `(.L_x_3062) ;  /* 0xfffffffc00f08947 */ /* 0x004fea000383ffff */
[----:B------:R-:W-:Y:S05]  /*247a0*/  BRA `(.L_x_3206) ;  /* 0xffffffc400547947 */ /* 0x000fea000383ffff */
.L_x_3063:
        /* <DEDUP_REMOVED lines=8> */
[----:B01-3-5:R-:W-:Y:S05]  /*24830*/  WARPSYNC.COLLECTIVE R15, `(.L_x_3208) ;  /* 0x000000000f087348 */ /* 0x02bfea0003c00000 */
[----:B------:R2:W4:Y:S02]  /*24840*/  SHFL.IDX P6, R14, R13, R12, R11 ;  /* 0x0000000c0d0e7389 */ /* 0x00052400000c000b */
[----:B012345:R-:W-:Y:S01]  /*24850*/  ENDCOLLECTIVE ;  /* 0x000000000000791b */ /* 0x03ffe20003800000 */
.L_x_3208:
[----:B------:R-:W-:Y:S05]  /*24860*/  BSYNC B0 ;  /* 0x0000000000007941 */ /* 0x000fea0003800000 */
.L_x_3207:
[----:B------:R-:W-:Y:S05]  /*24870*/  BRA `(.L_x_3209) ;  /* 0xffffffc4003c7947 */ /* 0x000fea000383ffff */
.L_x_3064:
[----:B------:R-:W-:Y:S01]  /*24880*/  BSSY B0, `(.L_x_3210) ;  /* 0x0000006000007945 */ /* 0x000fe20003800000 */
[----:B------:R-:W-:-:S07]  /*24890*/  IMAD.MOV.U32 R15, RZ, RZ, -0x1 ;  /* 0xffffffffff0f7424 */ /* 0x000fce00078e00ff */
[----:B0123-5:R-:W-:Y:S05]  /*248a0*/  WARPSYNC.COLLECTIVE R15, `(.L_x_3211) ;  /* 0x000000000f0c7348 */ /* 0x02ffea0003c00000 */
[----:B------:R-:W-:Y:S02]  /*248b0*/  ELECT P6, UR62, PT ;  /* 0x00000000003e782f */ /* 0x000fe400038c0000 */
[----:B------:R-:W-:Y:S01]  /*248c0*/  MOV R14, UR62 ;  /* 0x0000003e000e7c02 */ /* 0x000fe20008000f00 */
[----:B0123-5:R-:W-:Y:S10]  /*248d0*/  ENDCOLLECTIVE ;  /* 0x000000000000791b */ /* 0x02fff40003800000 */
.L_x_3211:
[----:B------:R-:W-:Y:S05]  /*248e0*/  BSYNC B0 ;  /* 0x0000000000007941 */ /* 0x000fea0003800000 */
.L_x_3210:
[----:B------:R-:W-:Y:S05]  /*248f0*/  BRA `(.L_x_3212) ;  /* 0xffffffc400307947 */ /* 0x000fea000383ffff */
.L_x_3066:
[----:B0-----:R0:W2:Y:S02]  /*24900*/  SYNCS.PHASECHK.TRANS64.TRYWAIT P0, [R6+URZ], R5 ;  /* 0x00000005060075a7 */ /* 0x0010a4000800017f */
[----:B--2---:R-:W-:Y:S05]  /*24910*/  @!P0 NANOSLEEP.SYNCS 0x989680 ;  /* 0x009896800000895d */ /* 0x004fea0003900000 */
[----:B------:R-:W2:Y:S02]  /*24920*/  @!P0 SYNCS.PHASECHK.TRANS64 P0, [R6+URZ], R5 ;  /* 0x00000005060085a7 */ /* 0x000ea4000800007f */
[----:B--2---:R-:W-:Y:S05]  /*24930*/  @!P0 BRA `(.L_x_3066) ;  /* 0xfffffffc00f08947 */ /* 0x004fea000383ffff */
[----:B------:R-:W-:Y:S05]  /*24940*/  BRA `(.L_x_3213) ;  /* 0xffffffc4006c7947 */ /* 0x000fea000383ffff */
.L_x_3067:
[----:B--2---:R2:W3:Y:S02]  /*24950*/  SYNCS.PHASECHK.TRANS64.TRYWAIT P0, [R7+URZ], R2 ;  /* 0x00000002070075a7 */ /* 0x0044e4000800017f */
[----:B---3--:R-:W-:Y:S05]  /*24960*/  @!P0 NANOSLEEP.SYNCS 0x989680 ;  /* 0x009896800000895d */ /* 0x008fea0003900000 */
[----:B------:R-:W3:Y:S02]  /*24970*/  @!P0 SYNCS.PHASECHK.TRANS64 P0, [R7+URZ], R2 ;  /* 0x00000002070085a7 */ /* 0x000ee4000800007f */
[----:B---3--:R-:W-:Y:S05]  /*24980*/  @!P0 BRA `(.L_x_3067) ;  /* 0xfffffffc00f08947 */ /* 0x008fea000383ffff */
[----:B------:R-:W-:Y:S05]  /*24990*/  BRA `(.L_x_3214) ;  /* 0xffffffc400607947 */ /* 0x000fea000383ffff */
.L_x_3069:
[----:B---3--:R3:W4:Y:S02]  /*249a0*/  SYNCS.PHASECHK.TRANS64.TRYWAIT P0, [R4+URZ], R5 ;  /* 0x00000005040075a7 */ /* 0x008724000800017f */
[----:B----4-:R-:W-:Y:S05]  /*249b0*/  @!P0 NANOSLEEP.SYNCS 0x989680 ;  /* 0x009896800000895d */ /* 0x010fea0003900000 */
[----:B------:R-:W4:Y:S02]  /*249c0*/  @!P0 SYNCS.PHASECHK.TRANS64 P0, [R4+URZ], R5 ;  /* 0x00000005040085a7 */ /* 0x000f24000800007f */
[----:B----4-:R-:W-:Y:S05]  /*249d0*/  @!P0 BRA `(.L_x_3069) ;  /* 0xfffffffc00f08947 */ /* 0x010fea000383ffff */
[----:B------:R-:W-:Y:S05]  /*249e0*/  BRA `(.L_x_3215) ;  /* 0xffffffc400687947 */ /* 0x000fea000383ffff */
.L_x_3216:
        /* <DEDUP_REMOVED lines=9> */
.L_x_3226:


//--------------------- .nv.global.init           --------------------------
	.section	.nv.global.init,"aw",@progbits
.nv.global.init:
	.type		$str$23,@object
	.size		$str$23,($str$24 - $str$23)
$str$23:
        /*0000*/ 	.byte	0x28, 0x61, 0x64, 0x64, 0x72, 0x65, 0x73, 0x73, 0x20, 0x26, 0x20, 0x6d, 0x61, 0x73, 0x6b, 0x29
        /*0010*/ 	.byte	0x20, 0x3d, 0x3d, 0x20, 0x30, 0x00
	.type		$str$24,@object
	.size		$str$24,(__unnamed_4 - $str$24)
$str$24:
        /*0016*/ 	.byte	0x2f, 0x74, 0x6d, 0x70, 0x2f, 0x6f, 0x73, 0x73, 0x5f, 0x6b, 0x65, 0x72, 0x6e, 0x65, 0x6c, 0x73
        /*0026*/ 	.byte	0x5f, 0x73, 0x72, 0x63, 0x2f, 0x66, 0x6c, 0x61, 0x73, 0x68, 0x5f, 0x61, 0x74, 0x74, 0x65, 0x6e
        /*0036*/ 	.byte	0x74, 0x69, 0x6f, 0x6e, 0x2f, 0x63, 0x73, 0x72, 0x63, 0x2f, 0x63, 0x75, 0x74, 0x6c, 0x61, 0x73
        /*0046*/ 	.byte	0x73, 0x2f, 0x69, 0x6e, 0x63, 0x6c, 0x75, 0x64, 0x65, 0x2f, 0x63, 0x75, 0x74, 0x65, 0x2f, 0x70
        /*0056*/ 	.byte	0x6f, 0x69, 0x6e, 0x74, 0x65, 0x72, 0x5f, 0x66, 0x6c, 0x61, 0x67, 0x67, 0x65, 0x64, 0x2e, 0x68
        /*0066*/ 	.byte	0x70, 0x70, 0x00
	.type		__unnamed_4,@object
	.size		__unnamed_4,(__unnamed_8 - __unnamed_4)
__unnamed_4:
        /* <DEDUP_REMOVED lines=25> */
	.type		__unnamed_8,@object
	.size		__unnamed_8,(__unnamed_3 - __unnamed_8)
__unnamed_8:
        /* <DEDUP_REMOVED lines=24> */
        /*036d*/ 	.byte	0x3e, 0x20, 0x26, 0x5d, 0x00
	.type		__unnamed_3,@object
	.size		__unnamed_3,(__unnamed_2 - __unnamed_3)
__unnamed_3:
        /* <DEDUP_REMOVED lines=29> */
	.type		__unnamed_2,@object
	.size		__unnamed_2,(__unnamed_7 - __unnamed_2)
__unnamed_2:
        /* <DEDUP_REMOVED lines=29> */
	.type		__unnamed_7,@object
	.size		__unnamed_7,(__unnamed_6 - __unnamed_7)
__unnamed_7:
        /* <DEDUP_REMOVED lines=29> */
        /*08e2*/ 	.byte	0x00
	.type		__unnamed_6,@object
	.size		__unnamed_6,(__unnamed_1 - __unnamed_6)
__unnamed_6:
        /* <DEDUP_REMOVED lines=30> */
	.type		__unnamed_1,@object
	.size		__unnamed_1,(__unnamed_5 - __unnamed_1)
__unnamed_1:
        /* <DEDUP_REMOVED lines=29> */
        /*0c84*/ 	.byte	0x5d, 0x00
	.type		__unnamed_5,@object
	.size		__unnamed_5,(.L_4 - __unnamed_5)
__unnamed_5:
        /* <DEDUP_REMOVED lines=29> */
        /*0e56*/ 	.byte	0x26, 0x5d, 0x00
.L_4:


//--------------------- .nv.shared._ZN7cutlass13device_kernelIN5flash11enable_sm90INS1_16FlashAttnFwdSm90INS1_25CollectiveMainloopFwdSm90ILi2EN4cute5tupleIJNS5_1CILi1EEES8_S8_EEENS6_IJNS7_ILi128EEENS7_ILi176EEESA_EEELi128ENS_10bfloat16_tEfNS_4arch4Sm90ELb0ELb0ELb1ELb0ELb0ELb0ELb0ELb1ELb1ELb1ELb0ELb0EEENS1_21CollectiveEpilogueFwdINS6_IJSA_SA_SB_EEES9_SD_SF_Li256ELb0ELb1ELb0ELb0EEENS1_29StaticPersistentTileSchedulerILb0EEEEEEEEEvNT_6ParamsE --------------------------
	.section	.nv.shared._ZN7cutlass13device_kernelIN5flash11enable_sm90INS1_16FlashAttnFwdSm90INS1_25CollectiveMainloopFwdSm90ILi2EN4cute5tupleIJNS5_1CILi1EEES8_S8_EEENS6_IJNS7_ILi128EEENS7_ILi176EEESA_EEELi128ENS_10bfloat16_tEfNS_4arch4Sm90ELb0ELb0ELb1ELb0ELb0ELb0ELb0ELb1ELb1ELb1ELb0ELb0EEENS1_21CollectiveEpilogueFwdINS6_IJSA_SA_SB_EEES9_SD_SF_Li256ELb0ELb1ELb0ELb0EEENS1_29StaticPersistentTileSchedulerILb0EEEEEEEEEvNT_6ParamsE,"aw",@nobits
	.sectionflags	@""
	.align	16
	.zero		1024


//--------------------- .nv.shared.reserved.0     --------------------------
	.section	.nv.shared.reserved.0,"aw",@nobits
	.weak		__nv_reservedSMEM_offset_0_alias
	.size		__nv_reservedSMEM_offset_0_alias, 0, 0
	.other		__nv_reservedSMEM_offset_0_alias,@"STO_CUDA_RESERVED_SHARED STV_DEFAULT"
__nv_reservedSMEM_offset_0_alias:
	.zero		0


//--------------------- .nv.global                --------------------------
	.section	.nv.global,"aw",@nobits
.nv.global:
	.type		_ZN82_INTERNAL_8ec1d924_46_flash_fwd_hdim128_bf16_softcap_packgqa_sm90_cu_348dd9ca_29474cute1_E,@object
	.size		_ZN82_INTERNAL_8ec1d924_46_flash_fwd_hdim128_bf16_softcap_packgqa_sm90_cu_348dd9ca_29474cute1_E,(_ZN82_INTERNAL_8ec1d924_46_flash_fwd_hdim128_bf16_softcap_packgqa_sm90_cu_348dd9ca_29474cuda3std3__45__cpo6cbeginE - _ZN82_INTERNAL_8ec1d924_46_flash_fwd_hdim128_bf16_softcap_packgqa_sm90_cu_348dd9ca_29474cute1_E)
_ZN82_INTERNAL_8ec1d924_46_flash_fwd_hdim128_bf16_softcap_packgqa_sm90_cu_348dd9ca_29474cute1_E:
	.zero		1
	.type		_ZN82_INTERNAL_8ec1d924_46_flash_fwd_hdim128_bf16_softcap_packgqa_sm90_cu_348dd9ca_29474cuda3std3__45__cpo6cbeginE,@object
	.size		_ZN82_INTERNAL_8ec1d924_46_flash_fwd_hdim128_bf16_softcap_packgqa_sm90_cu_348dd9ca_29474cuda3std3__45__cpo6cbeginE,(_ZN82_INTERNAL_8ec1d924_46_flash_fwd_hdim128_bf16_softcap_packgqa_sm90_cu_348dd9ca_29474cuda3std3__48in_placeE - _ZN82_INTERNAL_8ec1d924_46_flash_fwd_hdim128_bf16_softcap_packgqa_sm90_cu_348dd9ca_29474cuda3std3__45__cpo6cbeginE)
_ZN82_INTERNAL_8ec1d924_46_flash_fwd_hdim128_bf16_softcap_packgqa_sm90_cu_348dd9ca_29474cuda3std3__45__cpo6cbeginE:
	.zero		1
	.type		_ZN82_INTERNAL_8ec1d924_46_flash_fwd_hdim128_bf16_softcap_packgqa_sm90_cu_348dd9ca_29474cuda3std3__48in_placeE,@object
	.size		_ZN82_INTERNAL_8ec1d924_46_flash_fwd_hdim128_bf16_softcap_packgqa_sm90_cu_348dd9ca_29474cuda3std3__48in_placeE,(_ZN82_INTERNAL_8ec1d924_46_flash_fwd_hdim128_bf16_softcap_packgqa_sm90_cu_348dd9ca_29474cuda3std6ranges3__45__cpo9iter_moveE - _ZN82_INTERNAL_8ec1d924_46_flash_fwd_hdim128_bf16_softcap_packgqa_sm90_cu_348dd9ca_29474cuda3std3__48in_placeE)
_ZN82_INTERNAL_8ec1d924_46_flash_fwd_hdim128_bf16_softcap_packgqa_sm90_cu_348dd9ca_29474cuda3std3__48in_placeE:
	.zero		1
	.type		_ZN82_INTERNAL_8ec1d924_46_flash_fwd_hdim128_bf16_softcap_packgqa_sm90_cu_348dd9ca_29474cuda3std6ranges3__45__cpo9iter_moveE,@object
	.size		_ZN82_INTERNAL_8ec1d924_46_flash_fwd_hdim128_bf16_softcap_packgqa_sm90_cu_348dd9ca_29474cuda3std6ranges3__45__cpo9iter_moveE,(_ZN82_INTERNAL_8ec1d924_46_flash_fwd_hdim128_bf16_softcap_packgqa_sm90_cu_348dd9ca_29474cuda3std3__45__cpo5beginE - _ZN82_INTERNAL_8ec1d924_46_flash_fwd_hdim128_bf16_softcap_packgqa_sm90_cu_348dd9ca_29474cuda3std6ranges3__45__cpo9iter_moveE)
_ZN82_INTERNAL_8ec1d924_46_flash_fwd_hdim128_bf16_softcap_packgqa_sm90_cu_348dd9ca_29474cuda3std6ranges3__45__cpo9iter_moveE:
	.zero		1
	.type		_ZN82_INTERNAL_8ec1d924_46_flash_fwd_hdim128_bf16_softcap_packgqa_sm90_cu_348dd9ca_29474cuda3std3__45__cpo5beginE,@object
	.size		_ZN82_INTERNAL_8ec1d924_46_flash_fwd_hdim128_bf16_softcap_packgqa_sm90_cu_348dd9ca_29474cuda3std3__45__cpo5beginE,(_ZN82_INTERNAL_8ec1d924_46_flash_fwd_hdim128_bf16_softcap_packgqa_sm90_cu_348dd9ca_29474cuda3std3__484_GLOBAL__N__8ec1d924_46_flash_fwd_hdim128_bf16_softcap_packgqa_sm90_cu_348dd9ca_29476ignoreE - _ZN82_INTERNAL_8ec1d924_46_flash_fwd_hdim128_bf16_softcap_packgqa_sm90_cu_348dd9ca_29474cuda3std3__45__cpo5beginE)
_ZN82_INTERNAL_8ec1d924_46_flash_fwd_hdim128_bf16_softcap_packgqa_sm90_cu_348dd9ca_29474cuda3std3__45__cpo5beginE:
	.zero		1
	.type		_ZN82_INTERNAL_8ec1d924_46_flash_fwd_hdim128_bf16_softcap_packgqa_sm90_cu_348dd9ca_29474cuda3std3__484_GLOBAL__N__8ec1d924_46_flash_fwd_hdim128_bf16_softcap_packgqa_sm90_cu_348dd9ca_29476ignoreE,@object
	.size		_ZN82_INTERNAL_8ec1d924_46_flash_fwd_hdim128_bf16_softcap_packgqa_sm90_cu_348dd9ca_29474cuda3std3__484_GLOBAL__N__8ec1d924_46_flash_fwd_hdim128_bf16_softcap_packgqa_sm90_cu_348dd9ca_29476ignoreE,(_ZN82_INTERNAL_8ec1d924_46_flash_fwd_hdim128_bf16_softcap_packgqa_sm90_cu_348dd9ca_29474cute7productE - _ZN82_INTERNAL_8ec1d924_46_flash_fwd_hdim128_bf16_softcap_packgqa_sm90_cu_348dd9ca_29474cuda3std3__484_GLOBAL__N__8ec1d924_46_flash_fwd_hdim128_bf16_softcap_packgqa_sm90_cu_348dd9ca_29476ignoreE)
_ZN82_INTERNAL_8ec1d924_46_flash_fwd_hdim128_bf16_softcap_packgqa_sm90_cu_348dd9ca_29474cuda3std3__484_GLOBAL__N__8ec1d924_46_flash_fwd_hdim128_bf16_softcap_packgqa_sm90_cu_348dd9ca_29476ignoreE:
	.zero		1
	.type		_ZN82_INTERNAL_8ec1d924_46_flash_fwd_hdim128_bf16_softcap_packgqa_sm90_cu_348dd9ca_29474cute7productE,@object
	.size		_ZN82_INTERNAL_8ec1d924_46_flash_fwd_hdim128_bf16_softcap_packgqa_sm90_cu_348dd9ca_29474cute7productE,(_ZN82_INTERNAL_8ec1d924_46_flash_fwd_hdim128_bf16_softcap_packgqa_sm90_cu_348dd9ca_29474cuda3std3__45__cpo3endE - _ZN82_INTERNAL_8ec1d924_46_flash_fwd_hdim128_bf16_softcap_packgqa_sm90_cu_348dd9ca_29474cute7productE)
_ZN82_INTERNAL_8ec1d924_46_flash_fwd_hdim128_bf16_softcap_packgqa_sm90_cu_348dd9ca_29474cute7productE:
	.zero		1
	.type		_ZN82_INTERNAL_8ec1d924_46_flash_fwd_hdim128_bf16_softcap_packgqa_sm90_cu_348dd9ca_29474cuda3std3__45__cpo3endE,@object
	.size		_ZN82_INTERNAL_8ec1d924_46_flash_fwd_hdim128_bf16_softcap_packgqa_sm90_cu_348dd9ca_29474cuda3std3__45__cpo3endE,(_ZN82_INTERNAL_8ec1d924_46_flash_fwd_hdim128_bf16_softcap_packgqa_sm90_cu_348dd9ca_29474cuda3std3__419piecewise_constructE - _ZN82_INTERNAL_8ec1d924_46_flash_fwd_hdim128_bf16_softcap_packgqa_sm90_cu_348dd9ca_29474cuda3std3__45__cpo3endE)
_ZN82_INTERNAL_8ec1d924_46_flash_fwd_hdim128_bf16_softcap_packgqa_sm90_cu_348dd9ca_29474cuda3std3__45__cpo3endE:
	.zero		1
	.type		_ZN82_INTERNAL_8ec1d924_46_flash_fwd_hdim128_bf16_softcap_packgqa_sm90_cu_348dd9ca_29474cuda3std3__419piecewise_constructE,@object
	.size		_ZN82_INTERNAL_8ec1d924_46_flash_fwd_hdim128_bf16_softcap_packgqa_sm90_cu_348dd9ca_29474cuda3std3__419piecewise_constructE,(_ZN82_INTERNAL_8ec1d924_46_flash_fwd_hdim128_bf16_softcap_packgqa_sm90_cu_348dd9ca_29474cuda3std3__45__cpo4cendE - _ZN82_INTERNAL_8ec1d924_46_flash_fwd_hdim128_bf16_softcap_packgqa_sm90_cu_348dd9ca_29474cuda3std3__419piecewise_constructE)
_ZN82_INTERNAL_8ec1d924_46_flash_fwd_hdim128_bf16_softcap_packgqa_sm90_cu_348dd9ca_29474cuda3std3__419piecewise_constructE:
	.zero		1
	.type		_ZN82_INTERNAL_8ec1d924_46_flash_fwd_hdim128_bf16_softcap_packgqa_sm90_cu_348dd9ca_29474cuda3std3__45__cpo4cendE,@object
	.size		_ZN82_INTERNAL_8ec1d924_46_flash_fwd_hdim128_bf16_softcap_packgqa_sm90_cu_348dd9ca_29474cuda3std3__45__cpo4cendE,(_ZN82_INTERNAL_8ec1d924_46_flash_fwd_hdim128_bf16_softcap_packgqa_sm90_cu_348dd9ca_29474cuda3std6ranges3__45__cpo4swapE - _ZN82_INTERNAL_8ec1d924_46_flash_fwd_hdim128_bf16_softcap_packgqa_sm90_cu_348dd9ca_29474cuda3std3__45__cpo4cendE)
_ZN82_INTERNAL_8ec1d924_46_flash_fwd_hdim128_bf16_softcap_packgqa_sm90_cu_348dd9ca_29474cuda3std3__45__cpo4cendE:
	.zero		1
	.type		_ZN82_INTERNAL_8ec1d924_46_flash_fwd_hdim128_bf16_softcap_packgqa_sm90_cu_348dd9ca_29474cuda3std6ranges3__45__cpo4swapE,@object
	.size		_ZN82_INTERNAL_8ec1d924_46_flash_fwd_hdim128_bf16_softcap_packgqa_sm90_cu_348dd9ca_29474cuda3std6ranges3__45__cpo4swapE,(.L_15 - _ZN82_INTERNAL_8ec1d924_46_flash_fwd_hdim128_bf16_softcap_packgqa_sm90_cu_348dd9ca_29474cuda3std6ranges3__45__cpo4swapE)
_ZN82_INTERNAL_8ec1d924_46_flash_fwd_hdim128_bf16_softcap_packgqa_sm90_cu_348dd9ca_29474cuda3std6ranges3__45__cpo4swapE:
	.zero		1
.L_15:


//--------------------- .nv.shared._ZN7cutlass13device_kernelIN5flash11enable_sm90INS1_16FlashAttnFwdSm90INS1_25CollectiveMainloopFwdSm90ILi2EN4cute5tupleIJNS5_1CILi2EEENS7_ILi1EEES9_EEENS6_IJNS7_ILi128EEENS7_ILi176EEESB_EEELi128ENS_10bfloat16_tEfNS_4arch4Sm90ELb0ELb0ELb1ELb0ELb0ELb0ELb0ELb1ELb1ELb1ELb0ELb0EEENS1_21CollectiveEpilogueFwdINS6_IJSB_SB_SC_EEESA_SE_SG_Li256ELb0ELb1ELb0ELb0EEENS1_29StaticPersistentTileSchedulerILb0EEEEEEEEEvNT_6ParamsE --------------------------
	.section	.nv.shared._ZN7cutlass13device_kernelIN5flash11enable_sm90INS1_16FlashAttnFwdSm90INS1_25CollectiveMainloopFwdSm90ILi2EN4cute5tupleIJNS5_1CILi2EEENS7_ILi1EEES9_EEENS6_IJNS7_ILi128EEENS7_ILi176EEESB_EEELi128ENS_10bfloat16_tEfNS_4arch4Sm90ELb0ELb0ELb1ELb0ELb0ELb0ELb0ELb1ELb1ELb1ELb0ELb0EEENS1_21CollectiveEpilogueFwdINS6_IJSB_SB_SC_EEESA_SE_SG_Li256ELb0ELb1ELb0ELb0EEENS1_29StaticPersistentTileSchedulerILb0EEEEEEEEEvNT_6ParamsE,"aw",@nobits
	.sectionflags	@""
	.align	16
	.zero		1024


//--------------------- .nv.shared._ZN7cutlass13device_kernelIN5flash11enable_sm90INS1_16FlashAttnFwdSm90INS1_25CollectiveMainloopFwdSm90ILi2EN4cute5tupleIJNS5_1CILi1EEES8_S8_EEENS6_IJNS7_ILi128EEENS7_ILi176EEESA_EEELi128ENS_10bfloat16_tEfNS_4arch4Sm90ELb0ELb0ELb1ELb1ELb0ELb0ELb0ELb1ELb1ELb1ELb0ELb0EEENS1_21CollectiveEpilogueFwdINS6_IJSA_SA_SB_EEES9_SD_SF_Li256ELb1ELb1ELb0ELb0EEENS1_36VarlenDynamicPersistentTileSchedulerILi128ELi176ELi256ELi128ELb0ELb1ELb1ELb0ELb1ELb1EEEEEEEEEvNT_6ParamsE --------------------------
	.section	.nv.shared._ZN7cutlass13device_kernelIN5flash11enable_sm90INS1_16FlashAttnFwdSm90INS1_25CollectiveMainloopFwdSm90ILi2EN4cute5tupleIJNS5_1CILi1EEES8_S8_EEENS6_IJNS7_ILi128EEENS7_ILi176EEESA_EEELi128ENS_10bfloat16_tEfNS_4arch4Sm90ELb0ELb0ELb1ELb1ELb0ELb0ELb0ELb1ELb1ELb1ELb0ELb0EEENS1_21CollectiveEpilogueFwdINS6_IJSA_SA_SB_EEES9_SD_SF_Li256ELb1ELb1ELb0ELb0EEENS1_36VarlenDynamicPersistentTileSchedulerILi128ELi176ELi256ELi128ELb0ELb1ELb1ELb0ELb1ELb1EEEEEEEEEvNT_6ParamsE,"aw",@nobits
	.sectionflags	@""
	.align	16
	.zero		1024


//--------------------- .nv.shared._ZN7cutlass13device_kernelIN5flash11enable_sm90INS1_16FlashAttnFwdSm90INS1_25CollectiveMainloopFwdSm90ILi2EN4cute5tupleIJNS5_1CILi1EEES8_S8_EEENS6_IJNS7_ILi128EEENS7_ILi176EEESA_EEELi128ENS_10bfloat16_tEfNS_4arch4Sm90ELb0ELb0ELb1ELb1ELb0ELb1ELb0ELb1ELb1ELb1ELb0ELb0EEENS1_21CollectiveEpilogueFwdINS6_IJSA_SA_SB_EEES9_SD_SF_Li256ELb1ELb1ELb0ELb0EEENS1_36VarlenDynamicPersistentTileSchedulerILi128ELi176ELi256ELi128ELb0ELb1ELb1ELb0ELb1ELb1EEEEEEEEEvNT_6ParamsE --------------------------
	.section	.nv.shared._ZN7cutlass13device_kernelIN5flash11enable_sm90INS1_16FlashAttnFwdSm90INS1_25CollectiveMainloopFwdSm90ILi2EN4cute5tupleIJNS5_1CILi1EEES8_S8_EEENS6_IJNS7_ILi128EEENS7_ILi176EEESA_EEELi128ENS_10bfloat16_tEfNS_4arch4Sm90ELb0ELb0ELb1ELb1ELb0ELb1ELb0ELb1ELb1ELb1ELb0ELb0EEENS1_21CollectiveEpilogueFwdINS6_IJSA_SA_SB_EEES9_SD_SF_Li256ELb1ELb1ELb0ELb0EEENS1_36VarlenDynamicPersistentTileSchedulerILi128ELi176ELi256ELi128ELb0ELb1ELb1ELb0ELb1ELb1EEEEEEEEEvNT_6ParamsE,"aw",@nobits
	.sectionflags	@""
	.align	16
	.zero		1024


//--------------------- .nv.shared._ZN7cutlass13device_kernelIN5flash11enable_sm90INS1_16FlashAttnFwdSm90INS1_25CollectiveMainloopFwdSm90ILi2EN4cute5tupleIJNS5_1CILi1EEES8_S8_EEENS6_IJNS7_ILi128EEESA_SA_EEELi128ENS_10bfloat16_tEfNS_4arch4Sm90ELb0ELb1ELb1ELb0ELb0ELb0ELb0ELb1ELb1ELb1ELb0ELb0EEENS1_21CollectiveEpilogueFwdISB_S9_SC_SE_Li256ELb0ELb1ELb0ELb0EEENS1_30DynamicPersistentTileSchedulerILi256ELi128ELb0ELb1ELb1EEEEEEEEEvNT_6ParamsE --------------------------
	.section	.nv.shared._ZN7cutlass13device_kernelIN5flash11enable_sm90INS1_16FlashAttnFwdSm90INS1_25CollectiveMainloopFwdSm90ILi2EN4cute5tupleIJNS5_1CILi1EEES8_S8_EEENS6_IJNS7_ILi128EEESA_SA_EEELi128ENS_10bfloat16_tEfNS_4arch4Sm90ELb0ELb1ELb1ELb0ELb0ELb0ELb0ELb1ELb1ELb1ELb0ELb0EEENS1_21CollectiveEpilogueFwdISB_S9_SC_SE_Li256ELb0ELb1ELb0ELb0EEENS1_30DynamicPersistentTileSchedulerILi256ELi128ELb0ELb1ELb1EEEEEEEEEvNT_6ParamsE,"aw",@nobits
	.sectionflags	@""
	.align	16
	.zero		1024


//--------------------- .nv.shared._ZN7cutlass13device_kernelIN5flash11enable_sm90INS1_16FlashAttnFwdSm90INS1_25CollectiveMainloopFwdSm90ILi2EN4cute5tupleIJNS5_1CILi1EEES8_S8_EEENS6_IJNS7_ILi128EEESA_SA_EEELi128ENS_10bfloat16_tEfNS_4arch4Sm90ELb0ELb1ELb1ELb1ELb0ELb0ELb0ELb1ELb1ELb1ELb0ELb0EEENS1_21CollectiveEpilogueFwdISB_S9_SC_SE_Li256ELb1ELb1ELb0ELb0EEENS1_36VarlenDynamicPersistentTileSchedulerILi128ELi128ELi256ELi128ELb0ELb1ELb1ELb1ELb0ELb1EEEEEEEEEvNT_6ParamsE --------------------------
	.section	.nv.shared._ZN7cutlass13device_kernelIN5flash11enable_sm90INS1_16FlashAttnFwdSm90INS1_25CollectiveMainloopFwdSm90ILi2EN4cute5tupleIJNS5_1CILi1EEES8_S8_EEENS6_IJNS7_ILi128EEESA_SA_EEELi128ENS_10bfloat16_tEfNS_4arch4Sm90ELb0ELb1ELb1ELb1ELb0ELb0ELb0ELb1ELb1ELb1ELb0ELb0EEENS1_21CollectiveEpilogueFwdISB_S9_SC_SE_Li256ELb1ELb1ELb0ELb0EEENS1_36VarlenDynamicPersistentTileSchedulerILi128ELi128ELi256ELi128ELb0ELb1ELb1ELb1ELb0ELb1EEEEEEEEEvNT_6ParamsE,"aw",@nobits
	.sectionflags	@""
	.align	16
	.zero		1024


//--------------------- .nv.shared._ZN7cutlass13device_kernelIN5flash11enable_sm90INS1_16FlashAttnFwdSm90INS1_25CollectiveMainloopFwdSm90ILi2EN4cute5tupleIJNS5_1CILi1EEES8_S8_EEENS6_IJNS7_ILi128EEESA_SA_EEELi128ENS_10bfloat16_tEfNS_4arch4Sm90ELb0ELb1ELb1ELb1ELb0ELb1ELb0ELb1ELb1ELb1ELb0ELb0EEENS1_21CollectiveEpilogueFwdISB_S9_SC_SE_Li256ELb1ELb1ELb0ELb0EEENS1_36VarlenDynamicPersistentTileSchedulerILi128ELi128ELi256ELi128ELb0ELb1ELb1ELb1ELb0ELb1EEEEEEEEEvNT_6ParamsE --------------------------
	.section	.nv.shared._ZN7cutlass13device_kernelIN5flash11enable_sm90INS1_16FlashAttnFwdSm90INS1_25CollectiveMainloopFwdSm90ILi2EN4cute5tupleIJNS5_1CILi1EEES8_S8_EEENS6_IJNS7_ILi128EEESA_SA_EEELi128ENS_10bfloat16_tEfNS_4arch4Sm90ELb0ELb1ELb1ELb1ELb0ELb1ELb0ELb1ELb1ELb1ELb0ELb0EEENS1_21CollectiveEpilogueFwdISB_S9_SC_SE_Li256ELb1ELb1ELb0ELb0EEENS1_36VarlenDynamicPersistentTileSchedulerILi128ELi128ELi256ELi128ELb0ELb1ELb1ELb1ELb0ELb1EEEEEEEEEvNT_6ParamsE,"aw",@nobits
	.sectionflags	@""
	.align	16
	.zero		1024


//--------------------- .nv.shared._ZN7cutlass13device_kernelIN5flash11enable_sm90INS1_16FlashAttnFwdSm90INS1_25CollectiveMainloopFwdSm90ILi2EN4cute5tupleIJNS5_1CILi1EEES8_S8_EEENS6_IJNS7_ILi128EEESA_SA_EEELi128ENS_10bfloat16_tEfNS_4arch4Sm90ELb1ELb0ELb1ELb0ELb0ELb0ELb0ELb1ELb1ELb1ELb0ELb0EEENS1_21CollectiveEpilogueFwdISB_S9_SC_SE_Li256ELb0ELb1ELb0ELb0EEENS1_30DynamicPersistentTileSchedulerILi256ELi128ELb0ELb1ELb1EEEEEEEEEvNT_6ParamsE --------------------------
	.section	.nv.shared._ZN7cutlass13device_kernelIN5flash11enable_sm90INS1_16FlashAttnFwdSm90INS1_25CollectiveMainloopFwdSm90ILi2EN4cute5tupleIJNS5_1CILi1EEES8_S8_EEENS6_IJNS7_ILi128EEESA_SA_EEELi128ENS_10bfloat16_tEfNS_4arch4Sm90ELb1ELb0ELb1ELb0ELb0ELb0ELb0ELb1ELb1ELb1ELb0ELb0EEENS1_21CollectiveEpilogueFwdISB_S9_SC_SE_Li256ELb0ELb1ELb0ELb0EEENS1_30DynamicPersistentTileSchedulerILi256ELi128ELb0ELb1ELb1EEEEEEEEEvNT_6ParamsE,"aw",@nobits
	.sectionflags	@""
	.align	16
	.zero		1024


//--------------------- .nv.shared._ZN7cutlass13device_kernelIN5flash11enable_sm90INS1_16FlashAttnFwdSm90INS1_25CollectiveMainloopFwdSm90ILi2EN4cute5tupleIJNS5_1CILi1EEES8_S8_EEENS6_IJNS7_ILi128EEESA_SA_EEELi128ENS_10bfloat16_tEfNS_4arch4Sm90ELb1ELb0ELb1ELb1ELb0ELb0ELb0ELb1ELb1ELb1ELb0ELb0EEENS1_21CollectiveEpilogueFwdISB_S9_SC_SE_Li256ELb1ELb1ELb0ELb0EEENS1_36VarlenDynamicPersistentTileSchedulerILi128ELi128ELi256ELi128ELb0ELb1ELb1ELb1ELb1ELb1EEEEEEEEEvNT_6ParamsE --------------------------
	.section	.nv.shared._ZN7cutlass13device_kernelIN5flash11enable_sm90INS1_16FlashAttnFwdSm90INS1_25CollectiveMainloopFwdSm90ILi2EN4cute5tupleIJNS5_1CILi1EEES8_S8_EEENS6_IJNS7_ILi128EEESA_SA_EEELi128ENS_10bfloat16_tEfNS_4arch4Sm90ELb1ELb0ELb1ELb1ELb0ELb0ELb0ELb1ELb1ELb1ELb0ELb0EEENS1_21CollectiveEpilogueFwdISB_S9_SC_SE_Li256ELb1ELb1ELb0ELb0EEENS1_36VarlenDynamicPersistentTileSchedulerILi128ELi128ELi256ELi128ELb0ELb1ELb1ELb1ELb1ELb1EEEEEEEEEvNT_6ParamsE,"aw",@nobits
	.sectionflags	@""
	.align	16
	.zero		1024


//--------------------- .nv.shared._ZN7cutlass13device_kernelIN5flash11enable_sm90INS1_16FlashAttnFwdSm90INS1_25CollectiveMainloopFwdSm90ILi2EN4cute5tupleIJNS5_1CILi1EEES8_S8_EEENS6_IJNS7_ILi128EEESA_SA_EEELi128ENS_10bfloat16_tEfNS_4arch4Sm90ELb1ELb0ELb1ELb1ELb0ELb1ELb0ELb1ELb1ELb1ELb0ELb0EEENS1_21CollectiveEpilogueFwdISB_S9_SC_SE_Li256ELb1ELb1ELb0ELb0EEENS1_36VarlenDynamicPersistentTileSchedulerILi128ELi128ELi256ELi128ELb0ELb1ELb1ELb1ELb1ELb1EEEEEEEEEvNT_6ParamsE --------------------------
	.section	.nv.shared._ZN7cutlass13device_kernelIN5flash11enable_sm90INS1_16FlashAttnFwdSm90INS1_25CollectiveMainloopFwdSm90ILi2EN4cute5tupleIJNS5_1CILi1EEES8_S8_EEENS6_IJNS7_ILi128EEESA_SA_EEELi128ENS_10bfloat16_tEfNS_4arch4Sm90ELb1ELb0ELb1ELb1ELb0ELb1ELb0ELb1ELb1ELb1ELb0ELb0EEENS1_21CollectiveEpilogueFwdISB_S9_SC_SE_Li256ELb1ELb1ELb0ELb0EEENS1_36VarlenDynamicPersistentTileSchedulerILi128ELi128ELi256ELi128ELb0ELb1ELb1ELb1ELb1ELb1EEEEEEEEEvNT_6ParamsE,"aw",@nobits
	.sectionflags	@""
	.align	16
	.zero		1024


//--------------------- .nv.constant0._ZN7cutlass13device_kernelIN5flash11enable_sm90INS1_16FlashAttnFwdSm90INS1_25CollectiveMainloopFwdSm90ILi2EN4cute5tupleIJNS5_1CILi1EEES8_S8_EEENS6_IJNS7_ILi128EEENS7_ILi176EEESA_EEELi128ENS_10bfloat16_tEfNS_4arch4Sm90ELb0ELb0ELb1ELb0ELb0ELb0ELb0ELb1ELb1ELb1ELb0ELb0EEENS1_21CollectiveEpilogueFwdINS6_IJSA_SA_SB_EEES9_SD_SF_Li256ELb0ELb1ELb0ELb0EEENS1_29StaticPersistentTileSchedulerILb0EEEEEEEEEvNT_6ParamsE --------------------------
	.section	.nv.constant0._ZN7cutlass13device_kernelIN5flash11enable_sm90INS1_16FlashAttnFwdSm90INS1_25CollectiveMainloopFwdSm90ILi2EN4cute5tupleIJNS5_1CILi1EEES8_S8_EEENS6_IJNS7_ILi128EEENS7_ILi176EEESA_EEELi128ENS_10bfloat16_tEfNS_4arch4Sm90ELb0ELb0ELb1ELb0ELb0ELb0ELb0ELb1ELb1ELb1ELb0ELb0EEENS1_21CollectiveEpilogueFwdINS6_IJSA_SA_SB_EEES9_SD_SF_Li256ELb0ELb1ELb0ELb0EEENS1_29StaticPersistentTileSchedulerILb0EEEEEEEEEvNT_6ParamsE,"a",@progbits
	.sectionflags	@""
	.align	4
.nv.constant0._ZN7cutlass13device_kernelIN5flash11enable_sm90INS1_16FlashAttnFwdSm90INS1_25CollectiveMainloopFwdSm90ILi2EN4cute5tupleIJNS5_1CILi1EEES8_S8_EEENS6_IJNS7_ILi128EEENS7_ILi176EEESA_EEELi128ENS_10bfloat16_tEfNS_4arch4Sm90ELb0ELb0ELb1ELb0ELb0ELb0ELb0ELb1ELb1ELb1ELb0ELb0EEENS1_21CollectiveEpilogueFwdINS6_IJSA_SA_SB_EEES9_SD_SF_Li256ELb0ELb1ELb0ELb0EEENS1_29StaticPersistentTileSchedulerILb0EEEEEEEEEvNT_6ParamsE:
	.zero		3200


//--------------------- .nv.constant0._ZN7cutlass13device_kernelIN5flash11enable_sm90INS1_16FlashAttnFwdSm90INS1_25CollectiveMainloopFwdSm90ILi2EN4cute5tupleIJNS5_1CILi2EEENS7_ILi1EEES9_EEENS6_IJNS7_ILi128EEENS7_ILi176EEESB_EEELi128ENS_10bfloat16_tEfNS_4arch4Sm90ELb0ELb0ELb1ELb0ELb0ELb0ELb0ELb1ELb1ELb1ELb0ELb0EEENS1_21CollectiveEpilogueFwdINS6_IJSB_SB_SC_EEESA_SE_SG_Li256ELb0ELb1ELb0ELb0EEENS1_29StaticPersistentTileSchedulerILb0EEEEEEEEEvNT_6ParamsE --------------------------
	.section	.nv.constant0._ZN7cutlass13device_kernelIN5flash11enable_sm90INS1_16FlashAttnFwdSm90INS1_25CollectiveMainloopFwdSm90ILi2EN4cute5tupleIJNS5_1CILi2EEENS7_ILi1EEES9_EEENS6_IJNS7_ILi128EEENS7_ILi176EEESB_EEELi128ENS_10bfloat16_tEfNS_4arch4Sm90ELb0ELb0ELb1ELb0ELb0ELb0ELb0ELb1ELb1ELb1ELb0ELb0EEENS1_21CollectiveEpilogueFwdINS6_IJSB_SB_SC_EEESA_SE_SG_Li256ELb0ELb1ELb0ELb0EEENS1_29StaticPersistentTileSchedulerILb0EEEEEEEEEvNT_6ParamsE,"a",@progbits
	.sectionflags	@""
	.align	4
.nv.constant0._ZN7cutlass13device_kernelIN5flash11enable_sm90INS1_16FlashAttnFwdSm90INS1_25CollectiveMainloopFwdSm90ILi2EN4cute5tupleIJNS5_1CILi2EEENS7_ILi1EEES9_EEENS6_IJNS7_ILi128EEENS7_ILi176EEESB_EEELi128ENS_10bfloat16_tEfNS_4arch4Sm90ELb0ELb0ELb1ELb0ELb0ELb0ELb0ELb1ELb1ELb1ELb0ELb0EEENS1_21CollectiveEpilogueFwdINS6_IJSB_SB_SC_EEESA_SE_SG_Li256ELb0ELb1ELb0ELb0EEENS1_29StaticPersistentTileSchedulerILb0EEEEEEEEEvNT_6ParamsE:
	.zero		3200


//--------------------- .nv.constant0._ZN7cutlass13device_kernelIN5flash11enable_sm90INS1_16FlashAttnFwdSm90INS1_25CollectiveMainloopFwdSm90ILi2EN4cute5tupleIJNS5_1CILi1EEES8_S8_EEENS6_IJNS7_ILi128EEENS7_ILi176EEESA_EEELi128ENS_10bfloat16_tEfNS_4arch4Sm90ELb0ELb0ELb1ELb1ELb0ELb0ELb0ELb1ELb1ELb1ELb0ELb0EEENS1_21CollectiveEpilogueFwdINS6_IJSA_SA_SB_EEES9_SD_SF_Li256ELb1ELb1ELb0ELb0EEENS1_36VarlenDynamicPersistentTileSchedulerILi128ELi176ELi256ELi128ELb0ELb1ELb1ELb0ELb1ELb1EEEEEEEEEvNT_6ParamsE --------------------------
	.section	.nv.constant0._ZN7cutlass13device_kernelIN5flash11enable_sm90INS1_16FlashAttnFwdSm90INS1_25CollectiveMainloopFwdSm90ILi2EN4cute5tupleIJNS5_1CILi1EEES8_S8_EEENS6_IJNS7_ILi128EEENS7_ILi176EEESA_EEELi128ENS_10bfloat16_tEfNS_4arch4Sm90ELb0ELb0ELb1ELb1ELb0ELb0ELb0ELb1ELb1ELb1ELb0ELb0EEENS1_21CollectiveEpilogueFwdINS6_IJSA_SA_SB_EEES9_SD_SF_Li256ELb1ELb1ELb0ELb0EEENS1_36VarlenDynamicPersistentTileSchedulerILi128ELi176ELi256ELi128ELb0ELb1ELb1ELb0ELb1ELb1EEEEEEEEEvNT_6ParamsE,"a",@progbits
	.sectionflags	@""
	.align	4
.nv.constant0._ZN7cutlass13device_kernelIN5flash11enable_sm90INS1_16FlashAttnFwdSm90INS1_25CollectiveMainloopFwdSm90ILi2EN4cute5tupleIJNS5_1CILi1EEES8_S8_EEENS6_IJNS7_ILi128EEENS7_ILi176EEESA_EEELi128ENS_10bfloat16_tEfNS_4arch4Sm90ELb0ELb0ELb1ELb1ELb0ELb0ELb0ELb1ELb1ELb1ELb0ELb0EEENS1_21CollectiveEpilogueFwdINS6_IJSA_SA_SB_EEES9_SD_SF_Li256ELb1ELb1ELb0ELb0EEENS1_36VarlenDynamicPersistentTileSchedulerILi128ELi176ELi256ELi128ELb0ELb1ELb1ELb0ELb1ELb1EEEEEEEEEvNT_6ParamsE:
	.zero		3328


//--------------------- .nv.constant0._ZN7cutlass13device_kernelIN5flash11enable_sm90INS1_16FlashAttnFwdSm90INS1_25CollectiveMainloopFwdSm90ILi2EN4cute5tupleIJNS5_1CILi1EEES8_S8_EEENS6_IJNS7_ILi128EEENS7_ILi176EEESA_EEELi128ENS_10bfloat16_tEfNS_4arch4Sm90ELb0ELb0ELb1ELb1ELb0ELb1ELb0ELb1ELb1ELb1ELb0ELb0EEENS1_21CollectiveEpilogueFwdINS6_IJSA_SA_SB_EEES9_SD_SF_Li256ELb1ELb1ELb0ELb0EEENS1_36VarlenDynamicPersistentTileSchedulerILi128ELi176ELi256ELi128ELb0ELb1ELb1ELb0ELb1ELb1EEEEEEEEEvNT_6ParamsE --------------------------
	.section	.nv.constant0._ZN7cutlass13device_kernelIN5flash11enable_sm90INS1_16FlashAttnFwdSm90INS1_25CollectiveMainloopFwdSm90ILi2EN4cute5tupleIJNS5_1CILi1EEES8_S8_EEENS6_IJNS7_ILi128EEENS7_ILi176EEESA_EEELi128ENS_10bfloat16_tEfNS_4arch4Sm90ELb0ELb0ELb1ELb1ELb0ELb1ELb0ELb1ELb1ELb1ELb0ELb0EEENS1_21CollectiveEpilogueFwdINS6_IJSA_SA_SB_EEES9_SD_SF_Li256ELb1ELb1ELb0ELb0EEENS1_36VarlenDynamicPersistentTileSchedulerILi128ELi176ELi256ELi128ELb0ELb1ELb1ELb0ELb1ELb1EEEEEEEEEvNT_6ParamsE,"a",@progbits
	.sectionflags	@""
	.align	4
.nv.constant0._ZN7cutlass13device_kernelIN5flash11enable_sm90INS1_16FlashAttnFwdSm90INS1_25CollectiveMainloopFwdSm90ILi2EN4cute5tupleIJNS5_1CILi1EEES8_S8_EEENS6_IJNS7_ILi128EEENS7_ILi176EEESA_EEELi128ENS_10bfloat16_tEfNS_4arch4Sm90ELb0ELb0ELb1ELb1ELb0ELb1ELb0ELb1ELb1ELb1ELb0ELb0EEENS1_21CollectiveEpilogueFwdINS6_IJSA_SA_SB_EEES9_SD_SF_Li256ELb1ELb1ELb0ELb0EEENS1_36VarlenDynamicPersistentTileSchedulerILi128ELi176ELi256ELi128ELb0ELb1ELb1ELb0ELb1ELb1EEEEEEEEEvNT_6ParamsE:
	.zero		3328


//--------------------- .nv.constant0._ZN7cutlass13device_kernelIN5flash11enable_sm90INS1_16FlashAttnFwdSm90INS1_25CollectiveMainloopFwdSm90ILi2EN4cute5tupleIJNS5_1CILi1EEES8_S8_EEENS6_IJNS7_ILi128EEESA_SA_EEELi128ENS_10bfloat16_tEfNS_4arch4Sm90ELb0ELb1ELb1ELb0ELb0ELb0ELb0ELb1ELb1ELb1ELb0ELb0EEENS1_21CollectiveEpilogueFwdISB_S9_SC_SE_Li256ELb0ELb1ELb0ELb0EEENS1_30DynamicPersistentTileSchedulerILi256ELi128ELb0ELb1ELb1EEEEEEEEEvNT_6ParamsE --------------------------
	.section	.nv.constant0._ZN7cutlass13device_kernelIN5flash11enable_sm90INS1_16FlashAttnFwdSm90INS1_25CollectiveMainloopFwdSm90ILi2EN4cute5tupleIJNS5_1CILi1EEES8_S8_EEENS6_IJNS7_ILi128EEESA_SA_EEELi128ENS_10bfloat16_tEfNS_4arch4Sm90ELb0ELb1ELb1ELb0ELb0ELb0ELb0ELb1ELb1ELb1ELb0ELb0EEENS1_21CollectiveEpilogueFwdISB_S9_SC_SE_Li256ELb0ELb1ELb0ELb0EEENS1_30DynamicPersistentTileSchedulerILi256ELi128ELb0ELb1ELb1EEEEEEEEEvNT_6ParamsE,"a",@progbits
	.sectionflags	@""
	.align	4
.nv.constant0._ZN7cutlass13device_kernelIN5flash11enable_sm90INS1_16FlashAttnFwdSm90INS1_25CollectiveMainloopFwdSm90ILi2EN4cute5tupleIJNS5_1CILi1EEES8_S8_EEENS6_IJNS7_ILi128EEESA_SA_EEELi128ENS_10bfloat16_tEfNS_4arch4Sm90ELb0ELb1ELb1ELb0ELb0ELb0ELb0ELb1ELb1ELb1ELb0ELb0EEENS1_21CollectiveEpilogueFwdISB_S9_SC_SE_Li256ELb0ELb1ELb0ELb0EEENS1_30DynamicPersistentTileSchedulerILi256ELi128ELb0ELb1ELb1EEEEEEEEEvNT_6ParamsE:
	.zero		3328


//--------------------- .nv.constant0._ZN7cutlass13device_kernelIN5flash11enable_sm90INS1_16FlashAttnFwdSm90INS1_25CollectiveMainloopFwdSm90ILi2EN4cute5tupleIJNS5_1CILi1EEES8_S8_EEENS6_IJNS7_ILi128EEESA_SA_EEELi128ENS_10bfloat16_tEfNS_4arch4Sm90ELb0ELb1ELb1ELb1ELb0ELb0ELb0ELb1ELb1ELb1ELb0ELb0EEENS1_21CollectiveEpilogueFwdISB_S9_SC_SE_Li256ELb1ELb1ELb0ELb0EEENS1_36VarlenDynamicPersistentTileSchedulerILi128ELi128ELi256ELi128ELb0ELb1ELb1ELb1ELb0ELb1EEEEEEEEEvNT_6ParamsE --------------------------
	.section	.nv.constant0._ZN7cutlass13device_kernelIN5flash11enable_sm90INS1_16FlashAttnFwdSm90INS1_25CollectiveMainloopFwdSm90ILi2EN4cute5tupleIJNS5_1CILi1EEES8_S8_EEENS6_IJNS7_ILi128EEESA_SA_EEELi128ENS_10bfloat16_tEfNS_4arch4Sm90ELb0ELb1ELb1ELb1ELb0ELb0ELb0ELb1ELb1ELb1ELb0ELb0EEENS1_21CollectiveEpilogueFwdISB_S9_SC_SE_Li256ELb1ELb1ELb0ELb0EEENS1_36VarlenDynamicPersistentTileSchedulerILi128ELi128ELi256ELi128ELb0ELb1ELb1ELb1ELb0ELb1EEEEEEEEEvNT_6ParamsE,"a",@progbits
	.sectionflags	@""
	.align	4
.nv.constant0._ZN7cutlass13device_kernelIN5flash11enable_sm90INS1_16FlashAttnFwdSm90INS1_25CollectiveMainloopFwdSm90ILi2EN4cute5tupleIJNS5_1CILi1EEES8_S8_EEENS6_IJNS7_ILi128EEESA_SA_EEELi128ENS_10bfloat16_tEfNS_4arch4Sm90ELb0ELb1ELb1ELb1ELb0ELb0ELb0ELb1ELb1ELb1ELb0ELb0EEENS1_21CollectiveEpilogueFwdISB_S9_SC_SE_Li256ELb1ELb1ELb0ELb0EEENS1_36VarlenDynamicPersistentTileSchedulerILi128ELi128ELi256ELi128ELb0ELb1ELb1ELb1ELb0ELb1EEEEEEEEEvNT_6ParamsE:
	.zero		3328


//--------------------- .nv.constant0._ZN7cutlass13device_kernelIN5flash11enable_sm90INS1_16FlashAttnFwdSm90INS1_25CollectiveMainloopFwdSm90ILi2EN4cute5tupleIJNS5_1CILi1EEES8_S8_EEENS6_IJNS7_ILi128EEESA_SA_EEELi128ENS_10bfloat16_tEfNS_4arch4Sm90ELb0ELb1ELb1ELb1ELb0ELb1ELb0ELb1ELb1ELb1ELb0ELb0EEENS1_21CollectiveEpilogueFwdISB_S9_SC_SE_Li256ELb1ELb1ELb0ELb0EEENS1_36VarlenDynamicPersistentTileSchedulerILi128ELi128ELi256ELi128ELb0ELb1ELb1ELb1ELb0ELb1EEEEEEEEEvNT_6ParamsE --------------------------
	.section	.nv.constant0._ZN7cutlass13device_kernelIN5flash11enable_sm90INS1_16FlashAttnFwdSm90INS1_25CollectiveMainloopFwdSm90ILi2EN4cute5tupleIJNS5_1CILi1EEES8_S8_EEENS6_IJNS7_ILi128EEESA_SA_EEELi128ENS_10bfloat16_tEfNS_4arch4Sm90ELb0ELb1ELb1ELb1ELb0ELb1ELb0ELb1ELb1ELb1ELb0ELb0EEENS1_21CollectiveEpilogueFwdISB_S9_SC_SE_Li256ELb1ELb1ELb0ELb0EEENS1_36VarlenDynamicPersistentTileSchedulerILi128ELi128ELi256ELi128ELb0ELb1ELb1ELb1ELb0ELb1EEEEEEEEEvNT_6ParamsE,"a",@progbits
	.sectionflags	@""
	.align	4
.nv.constant0._ZN7cutlass13device_kernelIN5flash11enable_sm90INS1_16FlashAttnFwdSm90INS1_25CollectiveMainloopFwdSm90ILi2EN4cute5tupleIJNS5_1CILi1EEES8_S8_EEENS6_IJNS7_ILi128EEESA_SA_EEELi128ENS_10bfloat16_tEfNS_4arch4Sm90ELb0ELb1ELb1ELb1ELb0ELb1ELb0ELb1ELb1ELb1ELb0ELb0EEENS1_21CollectiveEpilogueFwdISB_S9_SC_SE_Li256ELb1ELb1ELb0ELb0EEENS1_36VarlenDynamicPersistentTileSchedulerILi128ELi128ELi256ELi128ELb0ELb1ELb1ELb1ELb0ELb1EEEEEEEEEvNT_6ParamsE:
	.zero		3328


//--------------------- .nv.constant0._ZN7cutlass13device_kernelIN5flash11enable_sm90INS1_16FlashAttnFwdSm90INS1_25CollectiveMainloopFwdSm90ILi2EN4cute5tupleIJNS5_1CILi1EEES8_S8_EEENS6_IJNS7_ILi128EEESA_SA_EEELi128ENS_10bfloat16_tEfNS_4arch4Sm90ELb1ELb0ELb1ELb0ELb0ELb0ELb0ELb1ELb1ELb1ELb0ELb0EEENS1_21CollectiveEpilogueFwdISB_S9_SC_SE_Li256ELb0ELb1ELb0ELb0EEENS1_30DynamicPersistentTileSchedulerILi256ELi128ELb0ELb1ELb1EEEEEEEEEvNT_6ParamsE --------------------------
	.section	.nv.constant0._ZN7cutlass13device_kernelIN5flash11enable_sm90INS1_16FlashAttnFwdSm90INS1_25CollectiveMainloopFwdSm90ILi2EN4cute5tupleIJNS5_1CILi1EEES8_S8_EEENS6_IJNS7_ILi128EEESA_SA_EEELi128ENS_10bfloat16_tEfNS_4arch4Sm90ELb1ELb0ELb1ELb0ELb0ELb0ELb0ELb1ELb1ELb1ELb0ELb0EEENS1_21CollectiveEpilogueFwdISB_S9_SC_SE_Li256ELb0ELb1ELb0ELb0EEENS1_30DynamicPersistentTileSchedulerILi256ELi128ELb0ELb1ELb1EEEEEEEEEvNT_6ParamsE,"a",@progbits
	.sectionflags	@""
	.align	4
.nv.constant0._ZN7cutlass13device_kernelIN5flash11enable_sm90INS1_16FlashAttnFwdSm90INS1_25CollectiveMainloopFwdSm90ILi2EN4cute5tupleIJNS5_1CILi1EEES8_S8_EEENS6_IJNS7_ILi128EEESA_SA_EEELi128ENS_10bfloat16_tEfNS_4arch4Sm90ELb1ELb0ELb1ELb0ELb0ELb0ELb0ELb1ELb1ELb1ELb0ELb0EEENS1_21CollectiveEpilogueFwdISB_S9_SC_SE_Li256ELb0ELb1ELb0ELb0EEENS1_30DynamicPersistentTileSchedulerILi256ELi128ELb0ELb1ELb1EEEEEEEEEvNT_6ParamsE:
	.zero		3328


//--------------------- .nv.constant0._ZN7cutlass13device_kernelIN5flash11enable_sm90INS1_16FlashAttnFwdSm90INS1_25CollectiveMainloopFwdSm90ILi2EN4cute5tupleIJNS5_1CILi1EEES8_S8_EEENS6_IJNS7_ILi128EEESA_SA_EEELi128ENS_10bfloat16_tEfNS_4arch4Sm90ELb1ELb0ELb1ELb1ELb0ELb0ELb0ELb1ELb1ELb1ELb0ELb0EEENS1_21CollectiveEpilogueFwdISB_S9_SC_SE_Li256ELb1ELb1ELb0ELb0EEENS1_36VarlenDynamicPersistentTileSchedulerILi128ELi128ELi256ELi128ELb0ELb1ELb1ELb1ELb1ELb1EEEEEEEEEvNT_6ParamsE --------------------------
	.section	.nv.constant0._ZN7cutlass13device_kernelIN5flash11enable_sm90INS1_16FlashAttnFwdSm90INS1_25CollectiveMainloopFwdSm90ILi2EN4cute5tupleIJNS5_1CILi1EEES8_S8_EEENS6_IJNS7_ILi128EEESA_SA_EEELi128ENS_10bfloat16_tEfNS_4arch4Sm90ELb1ELb0ELb1ELb1ELb0ELb0ELb0ELb1ELb1ELb1ELb0ELb0EEENS1_21CollectiveEpilogueFwdISB_S9_SC_SE_Li256ELb1ELb1ELb0ELb0EEENS1_36VarlenDynamicPersistentTileSchedulerILi128ELi128ELi256ELi128ELb0ELb1ELb1ELb1ELb1ELb1EEEEEEEEEvNT_6ParamsE,"a",@progbits
	.sectionflags	@""
	.align	4
.nv.constant0._ZN7cutlass13device_kernelIN5flash11enable_sm90INS1_16FlashAttnFwdSm90INS1_25CollectiveMainloopFwdSm90ILi2EN4cute5tupleIJNS5_1CILi1EEES8_S8_EEENS6_IJNS7_ILi128EEESA_SA_EEELi128ENS_10bfloat16_tEfNS_4arch4Sm90ELb1ELb0ELb1ELb1ELb0ELb0ELb0ELb1ELb1ELb1ELb0ELb0EEENS1_21CollectiveEpilogueFwdISB_S9_SC_SE_Li256ELb1ELb1ELb0ELb0EEENS1_36VarlenDynamicPersistentTileSchedulerILi128ELi128ELi256ELi128ELb0ELb1ELb1ELb1ELb1ELb1EEEEEEEEEvNT_6ParamsE:
	.zero		3328


//--------------------- .nv.constant0._ZN7cutlass13device_kernelIN5flash11enable_sm90INS1_16FlashAttnFwdSm90INS1_25CollectiveMainloopFwdSm90ILi2EN4cute5tupleIJNS5_1CILi1EEES8_S8_EEENS6_IJNS7_ILi128EEESA_SA_EEELi128ENS_10bfloat16_tEfNS_4arch4Sm90ELb1ELb0ELb1ELb1ELb0ELb1ELb0ELb1ELb1ELb1ELb0ELb0EEENS1_21CollectiveEpilogueFwdISB_S9_SC_SE_Li256ELb1ELb1ELb0ELb0EEENS1_36VarlenDynamicPersistentTileSchedulerILi128ELi128ELi256ELi128ELb0ELb1ELb1ELb1ELb1ELb1EEEEEEEEEvNT_6ParamsE --------------------------
	.section	.nv.constant0._ZN7cutlass13device_kernelIN5flash11enable_sm90INS1_16FlashAttnFwdSm90INS1_25CollectiveMainloopFwdSm90ILi2EN4cute5tupleIJNS5_1CILi1EEES8_S8_EEENS6_IJNS7_ILi128EEESA_SA_EEELi128ENS_10bfloat16_tEfNS_4arch4Sm90ELb1ELb0ELb1ELb1ELb0ELb1ELb0ELb1ELb1ELb1ELb0ELb0EEENS1_21CollectiveEpilogueFwdISB_S9_SC_SE_Li256ELb1ELb1ELb0ELb0EEENS1_36VarlenDynamicPersistentTileSchedulerILi128ELi128ELi256ELi128ELb0ELb1ELb1ELb1ELb1ELb1EEEEEEEEEvNT_6ParamsE,"a",@progbits
	.sectionflags	@""
	.align	4
.nv.constant0._ZN7cutlass13device_kernelIN5flash11enable_sm90INS1_16FlashAttnFwdSm90INS1_25CollectiveMainloopFwdSm90ILi2EN4cute5tupleIJNS5_1CILi1EEES8_S8_EEENS6_IJNS7_ILi128EEESA_SA_EEELi128ENS_10bfloat16_tEfNS_4arch4Sm90ELb1ELb0ELb1ELb1ELb0ELb1ELb0ELb1ELb1ELb1ELb0ELb0EEENS1_21CollectiveEpilogueFwdISB_S9_SC_SE_Li256ELb1ELb1ELb0ELb0EEENS1_36VarlenDynamicPersistentTileSchedulerILi128ELi128ELi256ELi128ELb0ELb1ELb1ELb1ELb1ELb1EEEEEEEEEvNT_6ParamsE:
	.zero		3328


//--------------------- SYMBOLS --------------------------

	.type		.nv.reservedSmem.offset0,@object
	.size		.nv.reservedSmem.offset0,0x4
	.type		__assertfail,@function
